// Copyright (c) 2024, Jay Shah, Ganesh Bikshandi, Ying Zhang, Vijay Thakkar, Pradeep Ramani, Tri Dao.
// Splitting the different template instantiations to different files to speed up compilation.
// This file is auto-generated. See "generate_kernels.py"

#include "flash_fwd_launch_template.h"

#ifndef FLASHATTENTION_DISABLE_HDIM64
template void run_mha_fwd_<90, cutlass::bfloat16_t, 64, 64, true, true, false, true>(Flash_fwd_params &params, cudaStream_t stream);
#endif


// ===== COMPILED SASS (sm_90a) =====

	.target	sm_90a

	.elftype	@"ET_EXEC"


//--------------------- .note.nv.tkinfo           --------------------------
	.section	.note.nv.tkinfo,"",@"SHT_NOTE"
	.sectionflags	@"SHF_NOTE_NV_TKINFO"
	.tkinfo
        /*0018*/ 	.word	0x00000002
        /*0030*/ 	.string	""
        /*0030*/ 	.string	"ptxas"
        /*0030*/ 	.string	"Cuda compilation tools, release 13.0, V13.0.88"
        /*0030*/ 	.string	"Build cuda_13.0.r13.0/compiler.36424714_0"
        /*0030*/ 	.string	"-arch sm_90a -m 64 "



//--------------------- .note.nv.cuinfo           --------------------------
	.section	.note.nv.cuinfo,"",@"SHT_NOTE"
	.sectionflags	@"SHF_NOTE_NV_CUINFO"
        /*0018*/ 	.short	0x0002
        /*001a*/ 	.short	0x005a
        /*001c*/ 	.short	0x0082
	.zero		2


//--------------------- .nv.info                  --------------------------
	.section	.nv.info,"",@"SHT_CUDA_INFO"
	.align	4


	//----- nvinfo : EIATTR_REGCOUNT
	.align		4
        /*0000*/ 	.byte	0x04, 0x2f
        /*0002*/ 	.short	(.L_19 - .L_18)
	.align		4
.L_18:
        /*0004*/ 	.word	index@(_ZN7cutlass13device_kernelIN5flash11enable_sm90INS1_16FlashAttnFwdSm90INS1_25CollectiveMainloopFwdSm90ILi2EN4cute5tupleIJNS5_1CILi1EEES8_S8_EEENS6_IJNS7_ILi192EEENS7_ILi128EEENS7_ILi64EEEEEELi64ENS_10bfloat16_tEfNS_4arch4Sm90ELb1ELb0ELb0ELb1ELb1ELb1ELb0ELb1ELb1ELb1ELb1ELb0EEENS1_21CollectiveEpilogueFwdINS6_IJSA_SC_SB_EEES9_SE_SG_Li384ELb1ELb1ELb1ELb0EEENS1_36VarlenDynamicPersistentTileSchedulerILi192ELi128ELi384ELi128ELb1ELb1ELb1ELb1ELb1ELb1EEEEEEEEEvNT_6ParamsE)
        /*0008*/ 	.word	0x00000080


	//----- nvinfo : EIATTR_FRAME_SIZE
	.align		4
.L_19:
        /*000c*/ 	.byte	0x04, 0x11
        /*000e*/ 	.short	(.L_21 - .L_20)
	.align		4
.L_20:
        /*0010*/ 	.word	index@(_ZN7cutlass13device_kernelIN5flash11enable_sm90INS1_16FlashAttnFwdSm90INS1_25CollectiveMainloopFwdSm90ILi2EN4cute5tupleIJNS5_1CILi1EEES8_S8_EEENS6_IJNS7_ILi192EEENS7_ILi128EEENS7_ILi64EEEEEELi64ENS_10bfloat16_tEfNS_4arch4Sm90ELb1ELb0ELb0ELb1ELb1ELb1ELb0ELb1ELb1ELb1ELb1ELb0EEENS1_21CollectiveEpilogueFwdINS6_IJSA_SC_SB_EEES9_SE_SG_Li384ELb1ELb1ELb1ELb0EEENS1_36VarlenDynamicPersistentTileSchedulerILi192ELi128ELi384ELi128ELb1ELb1ELb1ELb1ELb1ELb1EEEEEEEEEvNT_6ParamsE)
        /*0014*/ 	.word	0x00000078


	//----- nvinfo : EIATTR_REGCOUNT
	.align		4
.L_21:
        /*0018*/ 	.byte	0x04, 0x2f
        /*001a*/ 	.short	(.L_23 - .L_22)
	.align		4
.L_22:
        /*001c*/ 	.word	index@(_ZN7cutlass13device_kernelIN5flash11enable_sm90INS1_16FlashAttnFwdSm90INS1_25CollectiveMainloopFwdSm90ILi2EN4cute5tupleIJNS5_1CILi1EEES8_S8_EEENS6_IJNS7_ILi192EEENS7_ILi128EEENS7_ILi64EEEEEELi64ENS_10bfloat16_tEfNS_4arch4Sm90ELb1ELb0ELb0ELb1ELb1ELb0ELb0ELb1ELb1ELb1ELb1ELb0EEENS1_21CollectiveEpilogueFwdINS6_IJSA_SC_SB_EEES9_SE_SG_Li384ELb1ELb1ELb1ELb0EEENS1_36VarlenDynamicPersistentTileSchedulerILi192ELi128ELi384ELi128ELb1ELb1ELb1ELb1ELb1ELb1EEEEEEEEEvNT_6ParamsE)
        /*0020*/ 	.word	0x00000080


	//----- nvinfo : EIATTR_FRAME_SIZE
	.align		4
.L_23:
        /*0024*/ 	.byte	0x04, 0x11
        /*0026*/ 	.short	(.L_25 - .L_24)
	.align		4
.L_24:
        /*0028*/ 	.word	index@(_ZN7cutlass13device_kernelIN5flash11enable_sm90INS1_16FlashAttnFwdSm90INS1_25CollectiveMainloopFwdSm90ILi2EN4cute5tupleIJNS5_1CILi1EEES8_S8_EEENS6_IJNS7_ILi192EEENS7_ILi128EEENS7_ILi64EEEEEELi64ENS_10bfloat16_tEfNS_4arch4Sm90ELb1ELb0ELb0ELb1ELb1ELb0ELb0ELb1ELb1ELb1ELb1ELb0EEENS1_21CollectiveEpilogueFwdINS6_IJSA_SC_SB_EEES9_SE_SG_Li384ELb1ELb1ELb1ELb0EEENS1_36VarlenDynamicPersistentTileSchedulerILi192ELi128ELi384ELi128ELb1ELb1ELb1ELb1ELb1ELb1EEEEEEEEEvNT_6ParamsE)
        /*002c*/ 	.word	0x00000040


	//----- nvinfo : EIATTR_REGCOUNT
	.align		4
.L_25:
        /*0030*/ 	.byte	0x04, 0x2f
        /*0032*/ 	.short	(.L_27 - .L_26)
	.align		4
.L_26:
        /*0034*/ 	.word	index@(_ZN7cutlass13device_kernelIN5flash11enable_sm90INS1_16FlashAttnFwdSm90INS1_25CollectiveMainloopFwdSm90ILi2EN4cute5tupleIJNS5_1CILi1EEES8_S8_EEENS6_IJNS7_ILi192EEENS7_ILi128EEENS7_ILi64EEEEEELi64ENS_10bfloat16_tEfNS_4arch4Sm90ELb1ELb0ELb0ELb0ELb1ELb0ELb0ELb1ELb1ELb1ELb1ELb0EEENS1_21CollectiveEpilogueFwdINS6_IJSA_SC_SB_EEES9_SE_SG_Li384ELb0ELb1ELb1ELb0EEENS1_19SingleTileSchedulerILb0ELb1ELb1ELi192EEEEEEEEEvNT_6ParamsE)
        /*0038*/ 	.word	0x00000080


	//----- nvinfo : EIATTR_FRAME_SIZE
	.align		4
.L_27:
        /*003c*/ 	.byte	0x04, 0x11
        /*003e*/ 	.short	(.L_29 - .L_28)
	.align		4
.L_28:
        /*0040*/ 	.word	index@(_ZN7cutlass13device_kernelIN5flash11enable_sm90INS1_16FlashAttnFwdSm90INS1_25CollectiveMainloopFwdSm90ILi2EN4cute5tupleIJNS5_1CILi1EEES8_S8_EEENS6_IJNS7_ILi192EEENS7_ILi128EEENS7_ILi64EEEEEELi64ENS_10bfloat16_tEfNS_4arch4Sm90ELb1ELb0ELb0ELb0ELb1ELb0ELb0ELb1ELb1ELb1ELb1ELb0EEENS1_21CollectiveEpilogueFwdINS6_IJSA_SC_SB_EEES9_SE_SG_Li384ELb0ELb1ELb1ELb0EEENS1_19SingleTileSchedulerILb0ELb1ELb1ELi192EEEEEEEEEvNT_6ParamsE)
        /*0044*/ 	.word	0x00000008


	//----- nvinfo : EIATTR_REGCOUNT
	.align		4
.L_29:
        /*0048*/ 	.byte	0x04, 0x2f
        /*004a*/ 	.short	(.L_31 - .L_30)
	.align		4
.L_30:
        /*004c*/ 	.word	index@(_ZN7cutlass13device_kernelIN5flash11enable_sm90INS1_16FlashAttnFwdSm90INS1_25CollectiveMainloopFwdSm90ILi2EN4cute5tupleIJNS5_1CILi1EEES8_S8_EEENS6_IJNS7_ILi192EEENS7_ILi128EEENS7_ILi64EEEEEELi64ENS_10bfloat16_tEfNS_4arch4Sm90ELb0ELb1ELb0ELb1ELb1ELb1ELb0ELb1ELb1ELb1ELb1ELb0EEENS1_21CollectiveEpilogueFwdINS6_IJSA_SC_SB_EEES9_SE_SG_Li384ELb1ELb1ELb1ELb0EEENS1_36VarlenDynamicPersistentTileSchedulerILi192ELi128ELi384ELi128ELb1ELb1ELb1ELb1ELb0ELb1EEEEEEEEEvNT_6ParamsE)
        /*0050*/ 	.word	0x00000080


	//----- nvinfo : EIATTR_FRAME_SIZE
	.align		4
.L_31:
        /*0054*/ 	.byte	0x04, 0x11
        /*0056*/ 	.short	(.L_33 - .L_32)
	.align		4
.L_32:
        /*0058*/ 	.word	index@(_ZN7cutlass13device_kernelIN5flash11enable_sm90INS1_16FlashAttnFwdSm90INS1_25CollectiveMainloopFwdSm90ILi2EN4cute5tupleIJNS5_1CILi1EEES8_S8_EEENS6_IJNS7_ILi192EEENS7_ILi128EEENS7_ILi64EEEEEELi64ENS_10bfloat16_tEfNS_4arch4Sm90ELb0ELb1ELb0ELb1ELb1ELb1ELb0ELb1ELb1ELb1ELb1ELb0EEENS1_21CollectiveEpilogueFwdINS6_IJSA_SC_SB_EEES9_SE_SG_Li384ELb1ELb1ELb1ELb0EEENS1_36VarlenDynamicPersistentTileSchedulerILi192ELi128ELi384ELi128ELb1ELb1ELb1ELb1ELb0ELb1EEEEEEEEEvNT_6ParamsE)
        /*005c*/ 	.word	0x00000070


	//----- nvinfo : EIATTR_REGCOUNT
	.align		4
.L_33:
        /*0060*/ 	.byte	0x04, 0x2f
        /*0062*/ 	.short	(.L_35 - .L_34)
	.align		4
.L_34:
        /*0064*/ 	.word	index@(_ZN7cutlass13device_kernelIN5flash11enable_sm90INS1_16FlashAttnFwdSm90INS1_25CollectiveMainloopFwdSm90ILi2EN4cute5tupleIJNS5_1CILi1EEES8_S8_EEENS6_IJNS7_ILi192EEENS7_ILi128EEENS7_ILi64EEEEEELi64ENS_10bfloat16_tEfNS_4arch4Sm90ELb0ELb1ELb0ELb1ELb1ELb0ELb0ELb1ELb1ELb1ELb1ELb0EEENS1_21CollectiveEpilogueFwdINS6_IJSA_SC_SB_EEES9_SE_SG_Li384ELb1ELb1ELb1ELb0EEENS1_36VarlenDynamicPersistentTileSchedulerILi192ELi128ELi384ELi128ELb1ELb1ELb1ELb1ELb0ELb1EEEEEEEEEvNT_6ParamsE)
        /*0068*/ 	.word	0x00000080


	//----- nvinfo : EIATTR_FRAME_SIZE
	.align		4
.L_35:
        /*006c*/ 	.byte	0x04, 0x11
        /*006e*/ 	.short	(.L_37 - .L_36)
	.align		4
.L_36:
        /*0070*/ 	.word	index@(_ZN7cutlass13device_kernelIN5flash11enable_sm90INS1_16FlashAttnFwdSm90INS1_25CollectiveMainloopFwdSm90ILi2EN4cute5tupleIJNS5_1CILi1EEES8_S8_EEENS6_IJNS7_ILi192EEENS7_ILi128EEENS7_ILi64EEEEEELi64ENS_10bfloat16_tEfNS_4arch4Sm90ELb0ELb1ELb0ELb1ELb1ELb0ELb0ELb1ELb1ELb1ELb1ELb0EEENS1_21CollectiveEpilogueFwdINS6_IJSA_SC_SB_EEES9_SE_SG_Li384ELb1ELb1ELb1ELb0EEENS1_36VarlenDynamicPersistentTileSchedulerILi192ELi128ELi384ELi128ELb1ELb1ELb1ELb1ELb0ELb1EEEEEEEEEvNT_6ParamsE)
        /*0074*/ 	.word	0x00000040


	//----- nvinfo : EIATTR_REGCOUNT
	.align		4
.L_37:
        /*0078*/ 	.byte	0x04, 0x2f
        /*007a*/ 	.short	(.L_39 - .L_38)
	.align		4
.L_38:
        /*007c*/ 	.word	index@(_ZN7cutlass13device_kernelIN5flash11enable_sm90INS1_16FlashAttnFwdSm90INS1_25CollectiveMainloopFwdSm90ILi2EN4cute5tupleIJNS5_1CILi1EEES8_S8_EEENS6_IJNS7_ILi192EEENS7_ILi128EEENS7_ILi64EEEEEELi64ENS_10bfloat16_tEfNS_4arch4Sm90ELb0ELb1ELb0ELb0ELb1ELb0ELb0ELb1ELb1ELb1ELb1ELb0EEENS1_21CollectiveEpilogueFwdINS6_IJSA_SC_SB_EEES9_SE_SG_Li384ELb0ELb1ELb1ELb0EEENS1_19SingleTileSchedulerILb0ELb1ELb1ELi192EEEEEEEEEvNT_6ParamsE)
        /*0080*/ 	.word	0x00000080


	//----- nvinfo : EIATTR_FRAME_SIZE
	.align		4
.L_39:
        /*0084*/ 	.byte	0x04, 0x11
        /*0086*/ 	.short	(.L_41 - .L_40)
	.align		4
.L_40:
        /*0088*/ 	.word	index@(_ZN7cutlass13device_kernelIN5flash11enable_sm90INS1_16FlashAttnFwdSm90INS1_25CollectiveMainloopFwdSm90ILi2EN4cute5tupleIJNS5_1CILi1EEES8_S8_EEENS6_IJNS7_ILi192EEENS7_ILi128EEENS7_ILi64EEEEEELi64ENS_10bfloat16_tEfNS_4arch4Sm90ELb0ELb1ELb0ELb0ELb1ELb0ELb0ELb1ELb1ELb1ELb1ELb0EEENS1_21CollectiveEpilogueFwdINS6_IJSA_SC_SB_EEES9_SE_SG_Li384ELb0ELb1ELb1ELb0EEENS1_19SingleTileSchedulerILb0ELb1ELb1ELi192EEEEEEEEEvNT_6ParamsE)
        /*008c*/ 	.word	0x00000008


	//----- nvinfo : EIATTR_REGCOUNT
	.align		4
.L_41:
        /*0090*/ 	.byte	0x04, 0x2f
        /*0092*/ 	.short	(.L_43 - .L_42)
	.align		4
.L_42:
        /*0094*/ 	.word	index@(_ZN7cutlass13device_kernelIN5flash11enable_sm90INS1_16FlashAttnFwdSm90INS1_25CollectiveMainloopFwdSm90ILi2EN4cute5tupleIJNS5_1CILi1EEES8_S8_EEENS6_IJNS7_ILi192EEENS7_ILi128EEENS7_ILi64EEEEEELi64ENS_10bfloat16_tEfNS_4arch4Sm90ELb0ELb0ELb0ELb1ELb1ELb1ELb0ELb1ELb1ELb1ELb1ELb0EEENS1_21CollectiveEpilogueFwdINS6_IJSA_SC_SB_EEES9_SE_SG_Li384ELb1ELb1ELb1ELb0EEENS1_36VarlenDynamicPersistentTileSchedulerILi192ELi128ELi384ELi128ELb1ELb1ELb1ELb0ELb1ELb1EEEEEEEEEvNT_6ParamsE)
        /*0098*/ 	.word	0x00000080


	//----- nvinfo : EIATTR_FRAME_SIZE
	.align		4
.L_43:
        /*009c*/ 	.byte	0x04, 0x11
        /*009e*/ 	.short	(.L_45 - .L_44)
	.align		4
.L_44:
        /*00a0*/ 	.word	index@(_ZN7cutlass13device_kernelIN5flash11enable_sm90INS1_16FlashAttnFwdSm90INS1_25CollectiveMainloopFwdSm90ILi2EN4cute5tupleIJNS5_1CILi1EEES8_S8_EEENS6_IJNS7_ILi192EEENS7_ILi128EEENS7_ILi64EEEEEELi64ENS_10bfloat16_tEfNS_4arch4Sm90ELb0ELb0ELb0ELb1ELb1ELb1ELb0ELb1ELb1ELb1ELb1ELb0EEENS1_21CollectiveEpilogueFwdINS6_IJSA_SC_SB_EEES9_SE_SG_Li384ELb1ELb1ELb1ELb0EEENS1_36VarlenDynamicPersistentTileSchedulerILi192ELi128ELi384ELi128ELb1ELb1ELb1ELb0ELb1ELb1EEEEEEEEEvNT_6ParamsE)
        /*00a4*/ 	.word	0x00000078


	//----- nvinfo : EIATTR_REGCOUNT
	.align		4
.L_45:
        /*00a8*/ 	.byte	0x04, 0x2f
        /*00aa*/ 	.short	(.L_47 - .L_46)
	.align		4
.L_46:
        /*00ac*/ 	.word	index@(_ZN7cutlass13device_kernelIN5flash11enable_sm90INS1_16FlashAttnFwdSm90INS1_25CollectiveMainloopFwdSm90ILi2EN4cute5tupleIJNS5_1CILi1EEES8_S8_EEENS6_IJNS7_ILi192EEENS7_ILi128EEENS7_ILi64EEEEEELi64ENS_10bfloat16_tEfNS_4arch4Sm90ELb0ELb0ELb0ELb1ELb1ELb0ELb0ELb1ELb1ELb1ELb1ELb0EEENS1_21CollectiveEpilogueFwdINS6_IJSA_SC_SB_EEES9_SE_SG_Li384ELb1ELb1ELb1ELb0EEENS1_36VarlenDynamicPersistentTileSchedulerILi192ELi128ELi384ELi128ELb1ELb1ELb1ELb0ELb1ELb1EEEEEEEEEvNT_6ParamsE)
        /*00b0*/ 	.word	0x00000080


	//----- nvinfo : EIATTR_FRAME_SIZE
	.align		4
.L_47:
        /*00b4*/ 	.byte	0x04, 0x11
        /*00b6*/ 	.short	(.L_49 - .L_48)
	.align		4
.L_48:
        /*00b8*/ 	.word	index@(_ZN7cutlass13device_kernelIN5flash11enable_sm90INS1_16FlashAttnFwdSm90INS1_25CollectiveMainloopFwdSm90ILi2EN4cute5tupleIJNS5_1CILi1EEES8_S8_EEENS6_IJNS7_ILi192EEENS7_ILi128EEENS7_ILi64EEEEEELi64ENS_10bfloat16_tEfNS_4arch4Sm90ELb0ELb0ELb0ELb1ELb1ELb0ELb0ELb1ELb1ELb1ELb1ELb0EEENS1_21CollectiveEpilogueFwdINS6_IJSA_SC_SB_EEES9_SE_SG_Li384ELb1ELb1ELb1ELb0EEENS1_36VarlenDynamicPersistentTileSchedulerILi192ELi128ELi384ELi128ELb1ELb1ELb1ELb0ELb1ELb1EEEEEEEEEvNT_6ParamsE)
        /*00bc*/ 	.word	0x00000050


	//----- nvinfo : EIATTR_REGCOUNT
	.align		4
.L_49:
        /*00c0*/ 	.byte	0x04, 0x2f
        /*00c2*/ 	.short	(.L_51 - .L_50)
	.align		4
.L_50:
        /*00c4*/ 	.word	index@(_ZN7cutlass13device_kernelIN5flash11enable_sm90INS1_16FlashAttnFwdSm90INS1_25CollectiveMainloopFwdSm90ILi2EN4cute5tupleIJNS5_1CILi1EEES8_S8_EEENS6_IJNS7_ILi192EEENS7_ILi128EEENS7_ILi64EEEEEELi64ENS_10bfloat16_tEfNS_4arch4Sm90ELb0ELb0ELb0ELb0ELb1ELb0ELb0ELb1ELb1ELb1ELb1ELb0EEENS1_21CollectiveEpilogueFwdINS6_IJSA_SC_SB_EEES9_SE_SG_Li384ELb0ELb1ELb1ELb0EEENS1_19SingleTileSchedulerILb0ELb1ELb1ELi192EEEEEEEEEvNT_6ParamsE)
        /*00c8*/ 	.word	0x00000080


	//----- nvinfo : EIATTR_FRAME_SIZE
	.align		4
.L_51:
        /*00cc*/ 	.byte	0x04, 0x11
        /*00ce*/ 	.short	(.L_53 - .L_52)
	.align		4
.L_52:
        /*00d0*/ 	.word	index@(_ZN7cutlass13device_kernelIN5flash11enable_sm90INS1_16FlashAttnFwdSm90INS1_25CollectiveMainloopFwdSm90ILi2EN4cute5tupleIJNS5_1CILi1EEES8_S8_EEENS6_IJNS7_ILi192EEENS7_ILi128EEENS7_ILi64EEEEEELi64ENS_10bfloat16_tEfNS_4arch4Sm90ELb0ELb0ELb0ELb0ELb1ELb0ELb0ELb1ELb1ELb1ELb1ELb0EEENS1_21CollectiveEpilogueFwdINS6_IJSA_SC_SB_EEES9_SE_SG_Li384ELb0ELb1ELb1ELb0EEENS1_19SingleTileSchedulerILb0ELb1ELb1ELi192EEEEEEEEEvNT_6ParamsE)
        /*00d4*/ 	.word	0x00000008


	//----- nvinfo : EIATTR_MIN_STACK_SIZE
	.align		4
.L_53:
        /*00d8*/ 	.byte	0x04, 0x12
        /*00da*/ 	.short	(.L_55 - .L_54)
	.align		4
.L_54:
        /*00dc*/ 	.word	index@(_ZN7cutlass13device_kernelIN5flash11enable_sm90INS1_16FlashAttnFwdSm90INS1_25CollectiveMainloopFwdSm90ILi2EN4cute5tupleIJNS5_1CILi1EEES8_S8_EEENS6_IJNS7_ILi192EEENS7_ILi128EEENS7_ILi64EEEEEELi64ENS_10bfloat16_tEfNS_4arch4Sm90ELb0ELb0ELb0ELb0ELb1ELb0ELb0ELb1ELb1ELb1ELb1ELb0EEENS1_21CollectiveEpilogueFwdINS6_IJSA_SC_SB_EEES9_SE_SG_Li384ELb0ELb1ELb1ELb0EEENS1_19SingleTileSchedulerILb0ELb1ELb1ELi192EEEEEEEEEvNT_6ParamsE)
        /*00e0*/ 	.word	0x00000008


	//----- nvinfo : EIATTR_MIN_STACK_SIZE
	.align		4
.L_55:
        /*00e4*/ 	.byte	0x04, 0x12
        /*00e6*/ 	.short	(.L_57 - .L_56)
	.align		4
.L_56:
        /*00e8*/ 	.word	index@(_ZN7cutlass13device_kernelIN5flash11enable_sm90INS1_16FlashAttnFwdSm90INS1_25CollectiveMainloopFwdSm90ILi2EN4cute5tupleIJNS5_1CILi1EEES8_S8_EEENS6_IJNS7_ILi192EEENS7_ILi128EEENS7_ILi64EEEEEELi64ENS_10bfloat16_tEfNS_4arch4Sm90ELb0ELb0ELb0ELb1ELb1ELb0ELb0ELb1ELb1ELb1ELb1ELb0EEENS1_21CollectiveEpilogueFwdINS6_IJSA_SC_SB_EEES9_SE_SG_Li384ELb1ELb1ELb1ELb0EEENS1_36VarlenDynamicPersistentTileSchedulerILi192ELi128ELi384ELi128ELb1ELb1ELb1ELb0ELb1ELb1EEEEEEEEEvNT_6ParamsE)
        /*00ec*/ 	.word	0x00000050


	//----- nvinfo : EIATTR_MIN_STACK_SIZE
	.align		4
.L_57:
        /*00f0*/ 	.byte	0x04, 0x12
        /*00f2*/ 	.short	(.L_59 - .L_58)
	.align		4
.L_58:
        /*00f4*/ 	.word	index@(_ZN7cutlass13device_kernelIN5flash11enable_sm90INS1_16FlashAttnFwdSm90INS1_25CollectiveMainloopFwdSm90ILi2EN4cute5tupleIJNS5_1CILi1EEES8_S8_EEENS6_IJNS7_ILi192EEENS7_ILi128EEENS7_ILi64EEEEEELi64ENS_10bfloat16_tEfNS_4arch4Sm90ELb0ELb0ELb0ELb1ELb1ELb1ELb0ELb1ELb1ELb1ELb1ELb0EEENS1_21CollectiveEpilogueFwdINS6_IJSA_SC_SB_EEES9_SE_SG_Li384ELb1ELb1ELb1ELb0EEENS1_36VarlenDynamicPersistentTileSchedulerILi192ELi128ELi384ELi128ELb1ELb1ELb1ELb0ELb1ELb1EEEEEEEEEvNT_6ParamsE)
        /*00f8*/ 	.word	0x00000078


	//----- nvinfo : EIATTR_MIN_STACK_SIZE
	.align		4
.L_59:
        /*00fc*/ 	.byte	0x04, 0x12
        /*00fe*/ 	.short	(.L_61 - .L_60)
	.align		4
.L_60:
        /*0100*/ 	.word	index@(_ZN7cutlass13device_kernelIN5flash11enable_sm90INS1_16FlashAttnFwdSm90INS1_25CollectiveMainloopFwdSm90ILi2EN4cute5tupleIJNS5_1CILi1EEES8_S8_EEENS6_IJNS7_ILi192EEENS7_ILi128EEENS7_ILi64EEEEEELi64ENS_10bfloat16_tEfNS_4arch4Sm90ELb0ELb1ELb0ELb0ELb1ELb0ELb0ELb1ELb1ELb1ELb1ELb0EEENS1_21CollectiveEpilogueFwdINS6_IJSA_SC_SB_EEES9_SE_SG_Li384ELb0ELb1ELb1ELb0EEENS1_19SingleTileSchedulerILb0ELb1ELb1ELi192EEEEEEEEEvNT_6ParamsE)
        /*0104*/ 	.word	0x00000008


	//----- nvinfo : EIATTR_MIN_STACK_SIZE
	.align		4
.L_61:
        /*0108*/ 	.byte	0x04, 0x12
        /*010a*/ 	.short	(.L_63 - .L_62)
	.align		4
.L_62:
        /*010c*/ 	.word	index@(_ZN7cutlass13device_kernelIN5flash11enable_sm90INS1_16FlashAttnFwdSm90INS1_25CollectiveMainloopFwdSm90ILi2EN4cute5tupleIJNS5_1CILi1EEES8_S8_EEENS6_IJNS7_ILi192EEENS7_ILi128EEENS7_ILi64EEEEEELi64ENS_10bfloat16_tEfNS_4arch4Sm90ELb0ELb1ELb0ELb1ELb1ELb0ELb0ELb1ELb1ELb1ELb1ELb0EEENS1_21CollectiveEpilogueFwdINS6_IJSA_SC_SB_EEES9_SE_SG_Li384ELb1ELb1ELb1ELb0EEENS1_36VarlenDynamicPersistentTileSchedulerILi192ELi128ELi384ELi128ELb1ELb1ELb1ELb1ELb0ELb1EEEEEEEEEvNT_6ParamsE)
        /*0110*/ 	.word	0x00000040


	//----- nvinfo : EIATTR_MIN_STACK_SIZE
	.align		4
.L_63:
        /*0114*/ 	.byte	0x04, 0x12
        /*0116*/ 	.short	(.L_65 - .L_64)
	.align		4
.L_64:
        /*0118*/ 	.word	index@(_ZN7cutlass13device_kernelIN5flash11enable_sm90INS1_16FlashAttnFwdSm90INS1_25CollectiveMainloopFwdSm90ILi2EN4cute5tupleIJNS5_1CILi1EEES8_S8_EEENS6_IJNS7_ILi192EEENS7_ILi128EEENS7_ILi64EEEEEELi64ENS_10bfloat16_tEfNS_4arch4Sm90ELb0ELb1ELb0ELb1ELb1ELb1ELb0ELb1ELb1ELb1ELb1ELb0EEENS1_21CollectiveEpilogueFwdINS6_IJSA_SC_SB_EEES9_SE_SG_Li384ELb1ELb1ELb1ELb0EEENS1_36VarlenDynamicPersistentTileSchedulerILi192ELi128ELi384ELi128ELb1ELb1ELb1ELb1ELb0ELb1EEEEEEEEEvNT_6ParamsE)
        /*011c*/ 	.word	0x00000070


	//----- nvinfo : EIATTR_MIN_STACK_SIZE
	.align		4
.L_65:
        /*0120*/ 	.byte	0x04, 0x12
        /*0122*/ 	.short	(.L_67 - .L_66)
	.align		4
.L_66:
        /*0124*/ 	.word	index@(_ZN7cutlass13device_kernelIN5flash11enable_sm90INS1_16FlashAttnFwdSm90INS1_25CollectiveMainloopFwdSm90ILi2EN4cute5tupleIJNS5_1CILi1EEES8_S8_EEENS6_IJNS7_ILi192EEENS7_ILi128EEENS7_ILi64EEEEEELi64ENS_10bfloat16_tEfNS_4arch4Sm90ELb1ELb0ELb0ELb0ELb1ELb0ELb0ELb1ELb1ELb1ELb1ELb0EEENS1_21CollectiveEpilogueFwdINS6_IJSA_SC_SB_EEES9_SE_SG_Li384ELb0ELb1ELb1ELb0EEENS1_19SingleTileSchedulerILb0ELb1ELb1ELi192EEEEEEEEEvNT_6ParamsE)
        /*0128*/ 	.word	0x00000008


	//----- nvinfo : EIATTR_MIN_STACK_SIZE
	.align		4
.L_67:
        /*012c*/ 	.byte	0x04, 0x12
        /*012e*/ 	.short	(.L_69 - .L_68)
	.align		4
.L_68:
        /*0130*/ 	.word	index@(_ZN7cutlass13device_kernelIN5flash11enable_sm90INS1_16FlashAttnFwdSm90INS1_25CollectiveMainloopFwdSm90ILi2EN4cute5tupleIJNS5_1CILi1EEES8_S8_EEENS6_IJNS7_ILi192EEENS7_ILi128EEENS7_ILi64EEEEEELi64ENS_10bfloat16_tEfNS_4arch4Sm90ELb1ELb0ELb0ELb1ELb1ELb0ELb0ELb1ELb1ELb1ELb1ELb0EEENS1_21CollectiveEpilogueFwdINS6_IJSA_SC_SB_EEES9_SE_SG_Li384ELb1ELb1ELb1ELb0EEENS1_36VarlenDynamicPersistentTileSchedulerILi192ELi128ELi384ELi128ELb1ELb1ELb1ELb1ELb1ELb1EEEEEEEEEvNT_6ParamsE)
        /*0134*/ 	.word	0x00000040


	//----- nvinfo : EIATTR_MIN_STACK_SIZE
	.align		4
.L_69:
        /*0138*/ 	.byte	0x04, 0x12
        /*013a*/ 	.short	(.L_71 - .L_70)
	.align		4
.L_70:
        /*013c*/ 	.word	index@(_ZN7cutlass13device_kernelIN5flash11enable_sm90INS1_16FlashAttnFwdSm90INS1_25CollectiveMainloopFwdSm90ILi2EN4cute5tupleIJNS5_1CILi1EEES8_S8_EEENS6_IJNS7_ILi192EEENS7_ILi128EEENS7_ILi64EEEEEELi64ENS_10bfloat16_tEfNS_4arch4Sm90ELb1ELb0ELb0ELb1ELb1ELb1ELb0ELb1ELb1ELb1ELb1ELb0EEENS1_21CollectiveEpilogueFwdINS6_IJSA_SC_SB_EEES9_SE_SG_Li384ELb1ELb1ELb1ELb0EEENS1_36VarlenDynamicPersistentTileSchedulerILi192ELi128ELi384ELi128ELb1ELb1ELb1ELb1ELb1ELb1EEEEEEEEEvNT_6ParamsE)
        /*0140*/ 	.word	0x00000078
.L_71:


//--------------------- .nv.compat                --------------------------
	.section	.nv.compat,"",@"SHT_CUDA_COMPAT_INFO"
	.align	4
        /*0000*/ 	.byte	0x02, 0x09, 0x01, 0x00, 0x02, 0x02, 0x04, 0x00, 0x02, 0x05, 0x05, 0x00, 0x03, 0x07, 0x01, 0x01
        /*0010*/ 	.byte	0x02, 0x03, 0x01, 0x00, 0x02, 0x06, 0x01, 0x00, 0x04, 0x0b, 0x08, 0x00, 0x00, 0x00, 0x00, 0x00
        /*0020*/ 	.byte	0x00, 0x00, 0x00, 0x00


//--------------------- .nv.info._ZN7cutlass13device_kernelIN5flash11enable_sm90INS1_16FlashAttnFwdSm90INS1_25CollectiveMainloopFwdSm90ILi2EN4cute5tupleIJNS5_1CILi1EEES8_S8_EEENS6_IJNS7_ILi192EEENS7_ILi128EEENS7_ILi64EEEEEELi64ENS_10bfloat16_tEfNS_4arch4Sm90ELb0ELb0ELb0ELb0ELb1ELb0ELb0ELb1ELb1ELb1ELb1ELb0EEENS1_21CollectiveEpilogueFwdINS6_IJSA_SC_SB_EEES9_SE_SG_Li384ELb0ELb1ELb1ELb0EEENS1_19SingleTileSchedulerILb0ELb1ELb1ELi192EEEEEEEEEvNT_6ParamsE --------------------------
	.section	.nv.info._ZN7cutlass13device_kernelIN5flash11enable_sm90INS1_16FlashAttnFwdSm90INS1_25CollectiveMainloopFwdSm90ILi2EN4cute5tupleIJNS5_1CILi1EEES8_S8_EEENS6_IJNS7_ILi192EEENS7_ILi128EEENS7_ILi64EEEEEELi64ENS_10bfloat16_tEfNS_4arch4Sm90ELb0ELb0ELb0ELb0ELb1ELb0ELb0ELb1ELb1ELb1ELb1ELb0EEENS1_21CollectiveEpilogueFwdINS6_IJSA_SC_SB_EEES9_SE_SG_Li384ELb0ELb1ELb1ELb0EEENS1_19SingleTileSchedulerILb0ELb1ELb1ELi192EEEEEEEEEvNT_6ParamsE,"",@"SHT_CUDA_INFO"
	.sectionflags	@""
	.align	4


	//----- nvinfo : EIATTR_CUDA_API_VERSION
	.align		4
        /*0000*/ 	.byte	0x04, 0x37
        /*0002*/ 	.short	(.L_73 - .L_72)
.L_72:
        /*0004*/ 	.word	0x00000082


	//----- nvinfo : EIATTR_KPARAM_INFO
	.align		4
.L_73:
        /*0008*/ 	.byte	0x04, 0x17
        /*000a*/ 	.short	(.L_75 - .L_74)
.L_74:
        /*000c*/ 	.word	0x00000000
        /*0010*/ 	.short	0x0000
        /*0012*/ 	.short	0x0070
        /*0014*/ 	.byte	0x00, 0xf0, 0x01, 0x28


	//----- nvinfo : EIATTR_SPARSE_MMA_MASK
	.align		4
.L_75:
        /*0018*/ 	.byte	0x03, 0x50
        /*001a*/ 	.short	0x0000


	//----- nvinfo : EIATTR_MAXREG_COUNT
	.align		4
        /*001c*/ 	.byte	0x03, 0x1b
        /*001e*/ 	.short	0x0080


	//----- nvinfo : EIATTR_NUM_BARRIERS
	.align		4
        /*0020*/ 	.byte	0x02, 0x4c
        /*0022*/ 	.byte	0x10
	.zero		1


	//----- nvinfo : EIATTR_EXTERNS
	.align		4
        /*0024*/ 	.byte	0x04, 0x0f
        /*0026*/ 	.short	(.L_77 - .L_76)


	//   ....[0]....
	.align		4
.L_76:
        /*0028*/ 	.word	index@(__assertfail)


	//----- nvinfo : EIATTR_ANNOTATIONS
	.align		4
.L_77:
        /*002c*/ 	.byte	0x04, 0x55
        /*002e*/ 	.short	(.L_79 - .L_78)


	//   ....[0]....
.L_78:
        /*0030*/ 	.word	0x00000001
        /*0034*/ 	.byte	0x40, 0x76, 0x00, 0x00, 0x01, 0x00, 0x00, 0x00, 0xa0, 0x8e, 0x00, 0x00


	//----- nvinfo : EIATTR_MERCURY_ISA_VERSION
	.align		4
.L_79:
        /*0040*/ 	.byte	0x03, 0x5f
        /*0042*/ 	.short	0x0101


	//----- nvinfo : EIATTR_INT_WARP_WIDE_INSTR_OFFSETS
	.align		4
        /*0044*/ 	.byte	0x04, 0x31
        /*0046*/ 	.short	(.L_81 - .L_80)


	//   ....[0]....
.L_80:
        /*0048*/ 	.word	0x000000c0


	//   ....[1]....
        /*004c*/ 	.word	0x000000d0


	//   ....[2]....
        /*0050*/ 	.word	0x00000170


	//----- nvinfo : EIATTR_COOP_GROUP_MASK_REGIDS
	.align		4
.L_81:
        /*0054*/ 	.byte	0x04, 0x29
        /*0056*/ 	.short	(.L_83 - .L_82)


	//   ....[0]....
.L_82:
        /*0058*/ 	.word	0xffffffff


	//   ....[1]....
        /*005c*/ 	.word	0xffffffff


	//   ....[2]....
        /*0060*/ 	.word	0xffffffff


	//   ....[3]....
        /*0064*/ 	.word	0xffffffff


	//   ....[4]....
        /*0068*/ 	.word	0xffffffff


	//   ....[5]....
        /*006c*/ 	.word	0xffffffff


	//   ....[6]....
        /*0070*/ 	.word	0xffffffff


	//   ....[7]....
        /*0074*/ 	.word	0xffffffff


	//   ....[8]....
        /*0078*/ 	.word	0xffffffff


	//   ....[9]....
        /*007c*/ 	.word	0xffffffff


	//   ....[10]....
        /*0080*/ 	.word	0xffffffff


	//   ....[11]....
        /*0084*/ 	.word	0xffffffff


	//   ....[12]....
        /*0088*/ 	.word	0xffffffff


	//   ....[13]....
        /*008c*/ 	.word	0xffffffff


	//   ....[14]....
        /*0090*/ 	.word	0xffffffff


	//   ....[15]....
        /*0094*/ 	.word	0xffffffff


	//   ....[16]....
        /*0098*/ 	.word	0xffffffff


	//   ....[17]....
        /*009c*/ 	.word	0xffffffff


	//   ....[18]....
        /*00a0*/ 	.word	0xffffffff


	//   ....[19]....
        /*00a4*/ 	.word	0xffffffff


	//   ....[20]....
        /*00a8*/ 	.word	0xffffffff


	//   ....[21]....
        /*00ac*/ 	.word	0xffffffff


	//   ....[22]....
        /*00b0*/ 	.word	0xffffffff


	//   ....[23]....
        /*00b4*/ 	.word	0xffffffff


	//   ....[24]....
        /*00b8*/ 	.word	0xffffffff


	//   ....[25]....
        /*00bc*/ 	.word	0xffffffff


	//   ....[26]....
        /*00c0*/ 	.word	0xffffffff


	//   ....[27]....
        /*00c4*/ 	.word	0xffffffff


	//   ....[28]....
        /*00c8*/ 	.word	0xffffffff


	//   ....[29]....
        /*00cc*/ 	.word	0xffffffff


	//   ....[30]....
        /*00d0*/ 	.word	0xffffffff


	//   ....[31]....
        /*00d4*/ 	.word	0xffffffff


	//   ....[32]....
        /*00d8*/ 	.word	0xffffffff


	//   ....[33]....
        /*00dc*/ 	.word	0xffffffff


	//   ....[34]....
        /*00e0*/ 	.word	0xffffffff


	//   ....[35]....
        /*00e4*/ 	.word	0xffffffff


	//   ....[36]....
        /*00e8*/ 	.word	0xffffffff


	//   ....[37]....
        /*00ec*/ 	.word	0xffffffff


	//   ....[38]....
        /*00f0*/ 	.word	0xffffffff


	//   ....[39]....
        /*00f4*/ 	.word	0xffffffff


	//   ....[40]....
        /*00f8*/ 	.word	0xffffffff


	//   ....[41]....
        /*00fc*/ 	.word	0xffffffff


	//   ....[42]....
        /*0100*/ 	.word	0xffffffff


	//   ....[43]....
        /*0104*/ 	.word	0xffffffff


	//   ....[44]....
        /*0108*/ 	.word	0xffffffff


	//   ....[45]....
        /*010c*/ 	.word	0xffffffff


	//   ....[46]....
        /*0110*/ 	.word	0xffffffff


	//   ....[47]....
        /*0114*/ 	.word	0xffffffff


	//   ....[48]....
        /*0118*/ 	.word	0xffffffff


	//   ....[49]....
        /*011c*/ 	.word	0xffffffff


	//   ....[50]....
        /*0120*/ 	.word	0xffffffff


	//   ....[51]....
        /*0124*/ 	.word	0xffffffff


	//   ....[52]....
        /*0128*/ 	.word	0xffffffff


	//   ....[53]....
        /*012c*/ 	.word	0xffffffff


	//   ....[54]....
        /*0130*/ 	.word	0xffffffff


	//   ....[55]....
        /*0134*/ 	.word	0xffffffff


	//   ....[56]....
        /*0138*/ 	.word	0xffffffff


	//   ....[57]....
        /*013c*/ 	.word	0xffffffff


	//   ....[58]....
        /*0140*/ 	.word	0xffffffff


	//   ....[59]....
        /*0144*/ 	.word	0xffffffff


	//   ....[60]....
        /*0148*/ 	.word	0xffffffff


	//   ....[61]....
        /*014c*/ 	.word	0xffffffff


	//   ....[62]....
        /*0150*/ 	.word	0xffffffff


	//   ....[63]....
        /*0154*/ 	.word	0xffffffff


	//   ....[64]....
        /*0158*/ 	.word	0xffffffff


	//   ....[65]....
        /*015c*/ 	.word	0xffffffff


	//   ....[66]....
        /*0160*/ 	.word	0xffffffff


	//   ....[67]....
        /*0164*/ 	.word	0xffffffff


	//   ....[68]....
        /*0168*/ 	.word	0xffffffff


	//   ....[69]....
        /*016c*/ 	.word	0xffffffff


	//   ....[70]....
        /*0170*/ 	.word	0xffffffff


	//   ....[71]....
        /*0174*/ 	.word	0xffffffff


	//   ....[72]....
        /*0178*/ 	.word	0xffffffff


	//   ....[73]....
        /*017c*/ 	.word	0xffffffff


	//   ....[74]....
        /*0180*/ 	.word	0xffffffff


	//   ....[75]....
        /*0184*/ 	.word	0xffffffff


	//   ....[76]....
        /*0188*/ 	.word	0xffffffff


	//   ....[77]....
        /*018c*/ 	.word	0xffffffff


	//   ....[78]....
        /*0190*/ 	.word	0xffffffff


	//   ....[79]....
        /*0194*/ 	.word	0xffffffff


	//   ....[80]....
        /*0198*/ 	.word	0xffffffff


	//   ....[81]....
        /*019c*/ 	.word	0xffffffff


	//   ....[82]....
        /*01a0*/ 	.word	0xffffffff


	//   ....[83]....
        /*01a4*/ 	.word	0xffffffff


	//   ....[84]....
        /*01a8*/ 	.word	0xffffffff


	//   ....[85]....
        /*01ac*/ 	.word	0xffffffff


	//   ....[86]....
        /*01b0*/ 	.word	0xffffffff


	//   ....[87]....
        /*01b4*/ 	.word	0xffffffff


	//   ....[88]....
        /*01b8*/ 	.word	0xffffffff


	//   ....[89]....
        /*01bc*/ 	.word	0xffffffff


	//   ....[90]....
        /*01c0*/ 	.word	0xffffffff


	//   ....[91]....
        /*01c4*/ 	.word	0xffffffff


	//   ....[92]....
        /*01c8*/ 	.word	0xffffffff


	//   ....[93]....
        /*01cc*/ 	.word	0xffffffff


	//   ....[94]....
        /*01d0*/ 	.word	0xffffffff


	//   ....[95]....
        /*01d4*/ 	.word	0xffffffff


	//   ....[96]....
        /*01d8*/ 	.word	0xffffffff


	//   ....[97]....
        /*01dc*/ 	.word	0xffffffff


	//   ....[98]....
        /*01e0*/ 	.word	0xffffffff


	//   ....[99]....
        /*01e4*/ 	.word	0xffffffff


	//   ....[100]....
        /*01e8*/ 	.word	0xffffffff


	//   ....[101]....
        /*01ec*/ 	.word	0xffffffff


	//   ....[102]....
        /*01f0*/ 	.word	0xffffffff


	//   ....[103]....
        /*01f4*/ 	.word	0xffffffff


	//   ....[104]....
        /*01f8*/ 	.word	0xffffffff


	//   ....[105]....
        /*01fc*/ 	.word	0xffffffff


	//   ....[106]....
        /*0200*/ 	.word	0xffffffff


	//   ....[107]....
        /*0204*/ 	.word	0xffffffff


	//   ....[108]....
        /*0208*/ 	.word	0xffffffff


	//   ....[109]....
        /*020c*/ 	.word	0xffffffff


	//   ....[110]....
        /*0210*/ 	.word	0xffffffff


	//   ....[111]....
        /*0214*/ 	.word	0xffffffff


	//   ....[112]....
        /*0218*/ 	.word	0xffffffff


	//   ....[113]....
        /*021c*/ 	.word	0xffffffff


	//   ....[114]....
        /*0220*/ 	.word	0xffffffff


	//   ....[115]....
        /*0224*/ 	.word	0xffffffff


	//   ....[116]....
        /*0228*/ 	.word	0xffffffff


	//   ....[117]....
        /*022c*/ 	.word	0x0500000f


	//   ....[118]....
        /*0230*/ 	.word	0x0500000f


	//   ....[119]....
        /*0234*/ 	.word	0x0500000f


	//   ....[120]....
        /*0238*/ 	.word	0x0500000f


	//   ....[121]....
        /*023c*/ 	.word	0x0500000f


	//   ....[122]....
        /*0240*/ 	.word	0x0500000f


	//   ....[123]....
        /*0244*/ 	.word	0x0500000f


	//   ....[124]....
        /*0248*/ 	.word	0x0500000f


	//   ....[125]....
        /*024c*/ 	.word	0x0500000f


	//   ....[126]....
        /*0250*/ 	.word	0x0500000f


	//   ....[127]....
        /*0254*/ 	.word	0x0500000f


	//   ....[128]....
        /*0258*/ 	.word	0x0500000f


	//   ....[129]....
        /*025c*/ 	.word	0x0500000f


	//   ....[130]....
        /*0260*/ 	.word	0x0500000f


	//   ....[131]....
        /*0264*/ 	.word	0x0500000f


	//   ....[132]....
        /*0268*/ 	.word	0x0500000f


	//   ....[133]....
        /*026c*/ 	.word	0x0500000f


	//   ....[134]....
        /*0270*/ 	.word	0x0500000f


	//   ....[135]....
        /*0274*/ 	.word	0x0500000f


	//   ....[136]....
        /*0278*/ 	.word	0x0500000f


	//   ....[137]....
        /*027c*/ 	.word	0x0500000f


	//   ....[138]....
        /*0280*/ 	.word	0x0500000f


	//   ....[139]....
        /*0284*/ 	.word	0x0500000f


	//   ....[140]....
        /*0288*/ 	.word	0x0500000f


	//   ....[141]....
        /*028c*/ 	.word	0x0500000f


	//   ....[142]....
        /*0290*/ 	.word	0x0500000f


	//   ....[143]....
        /*0294*/ 	.word	0x0500000f


	//   ....[144]....
        /*0298*/ 	.word	0x0500000f


	//   ....[145]....
        /*029c*/ 	.word	0x0500000f


	//   ....[146]....
        /*02a0*/ 	.word	0x0500000f


	//   ....[147]....
        /*02a4*/ 	.word	0x0500000f


	//   ....[148]....
        /*02a8*/ 	.word	0x0500000f


	//   ....[149]....
        /*02ac*/ 	.word	0x0500000f


	//   ....[150]....
        /*02b0*/ 	.word	0x0500000f


	//   ....[151]....
        /*02b4*/ 	.word	0x0500000f


	//   ....[152]....
        /*02b8*/ 	.word	0x0500000f


	//   ....[153]....
        /*02bc*/ 	.word	0x0500000f


	//   ....[154]....
        /*02c0*/ 	.word	0x0500000f


	//   ....[155]....
        /*02c4*/ 	.word	0x0500000f


	//   ....[156]....
        /*02c8*/ 	.word	0x0500000f


	//   ....[157]....
        /*02cc*/ 	.word	0x0500000f


	//   ....[158]....
        /*02d0*/ 	.word	0x0500000f


	//   ....[159]....
        /*02d4*/ 	.word	0x0500000f


	//   ....[160]....
        /*02d8*/ 	.word	0x0500000f


	//   ....[161]....
        /*02dc*/ 	.word	0x0500000f


	//   ....[162]....
        /*02e0*/ 	.word	0x0500000f


	//   ....[163]....
        /*02e4*/ 	.word	0x0500000f


	//   ....[164]....
        /*02e8*/ 	.word	0x0500000f


	//   ....[165]....
        /*02ec*/ 	.word	0x0500000f


	//   ....[166]....
        /*02f0*/ 	.word	0x0500000f


	//   ....[167]....
        /*02f4*/ 	.word	0x0500000f


	//   ....[168]....
        /*02f8*/ 	.word	0x0500000f


	//   ....[169]....
        /*02fc*/ 	.word	0x0500000f


	//   ....[170]....
        /*0300*/ 	.word	0x0500000f


	//   ....[171]....
        /*0304*/ 	.word	0x0500000f


	//   ....[172]....
        /*0308*/ 	.word	0x0500000f


	//   ....[173]....
        /*030c*/ 	.word	0x0500000f


	//   ....[174]....
        /*0310*/ 	.word	0x0500000f


	//   ....[175]....
        /*0314*/ 	.word	0x0500000f


	//   ....[176]....
        /*0318*/ 	.word	0x0500000f


	//   ....[177]....
        /*031c*/ 	.word	0x0500000f


	//   ....[178]....
        /*0320*/ 	.word	0x0500000f


	//   ....[179]....
        /*0324*/ 	.word	0x0500000f


	//   ....[180]....
        /*0328*/ 	.word	0x0500000f


	//   ....[181]....
        /*032c*/ 	.word	0x0500000f


	//   ....[182]....
        /*0330*/ 	.word	0x0500000f


	//   ....[183]....
        /*0334*/ 	.word	0x0500000f


	//   ....[184]....
        /*0338*/ 	.word	0x0500000f


	//   ....[185]....
        /*033c*/ 	.word	0x0500000f


	//   ....[186]....
        /*0340*/ 	.word	0x0500000f


	//   ....[187]....
        /*0344*/ 	.word	0x0500000f


	//   ....[188]....
        /*0348*/ 	.word	0x0500000f


	//   ....[189]....
        /*034c*/ 	.word	0x0500000f


	//   ....[190]....
        /*0350*/ 	.word	0x0500000f


	//   ....[191]....
        /*0354*/ 	.word	0x0500000f


	//   ....[192]....
        /*0358*/ 	.word	0x0500000f


	//   ....[193]....
        /*035c*/ 	.word	0x0500000f


	//   ....[194]....
        /*0360*/ 	.word	0x0500000f


	//   ....[195]....
        /*0364*/ 	.word	0x0500000f


	//   ....[196]....
        /*0368*/ 	.word	0x0500000f


	//   ....[197]....
        /*036c*/ 	.word	0x0500000f


	//   ....[198]....
        /*0370*/ 	.word	0x0500000f


	//   ....[199]....
        /*0374*/ 	.word	0x0500000f


	//   ....[200]....
        /*0378*/ 	.word	0x0500000f


	//   ....[201]....
        /*037c*/ 	.word	0x0500000f


	//   ....[202]....
        /*0380*/ 	.word	0x0500000f


	//   ....[203]....
        /*0384*/ 	.word	0x0500000f


	//   ....[204]....
        /*0388*/ 	.word	0x0500000f


	//   ....[205]....
        /*038c*/ 	.word	0x0500000f


	//   ....[206]....
        /*0390*/ 	.word	0x0500000f


	//----- nvinfo : EIATTR_COOP_GROUP_INSTR_OFFSETS
	.align		4
.L_83:
        /*0394*/ 	.byte	0x04, 0x28
        /*0396*/ 	.short	(.L_85 - .L_84)


	//   ....[0]....
.L_84:
        /*0398*/ 	.word	0x00000080


	//   ....[1]....
        /*039c*/ 	.word	0x00000090


	//   ....[2]....
        /*03a0*/ 	.word	0x000002d0


	//   ....[3]....
        /*03a4*/ 	.word	0x00000430


	//   ....[4]....
        /*03a8*/ 	.word	0x00000550


	//   ....[5]....
        /*03ac*/ 	.word	0x000006b0


	//   ....[6]....
        /*03b0*/ 	.word	0x00000f50


	//   ....[7]....
        /*03b4*/ 	.word	0x00001e30


	//   ....[8]....
        /*03b8*/ 	.word	0x00001f60


	//   ....[9]....
        /*03bc*/ 	.word	0x00002540


	//   ....[10]....
        /*03c0*/ 	.word	0x00002600


	//   ....[11]....
        /*03c4*/ 	.word	0x00003d90


	//   ....[12]....
        /*03c8*/ 	.word	0x00003da0


	//   ....[13]....
        /*03cc*/ 	.word	0x00003e00


	//   ....[14]....
        /*03d0*/ 	.word	0x00003e20


	//   ....[15]....
        /*03d4*/ 	.word	0x000050d0


	//   ....[16]....
        /*03d8*/ 	.word	0x00005110


	//   ....[17]....
        /*03dc*/ 	.word	0x000051d0


	//   ....[18]....
        /*03e0*/ 	.word	0x000051e0


	//   ....[19]....
        /*03e4*/ 	.word	0x00005f70


	//   ....[20]....
        /*03e8*/ 	.word	0x00005fb0


	//   ....[21]....
        /*03ec*/ 	.word	0x00005ff0


	//   ....[22]....
        /*03f0*/ 	.word	0x00006030


	//   ....[23]....
        /*03f4*/ 	.word	0x00006050


	//   ....[24]....
        /*03f8*/ 	.word	0x00006070


	//   ....[25]....
        /*03fc*/ 	.word	0x000063b0


	//   ....[26]....
        /*0400*/ 	.word	0x000063c0


	//   ....[27]....
        /*0404*/ 	.word	0x00006ae0


	//   ....[28]....
        /*0408*/ 	.word	0x00007bb0


	//   ....[29]....
        /*040c*/ 	.word	0x00007bd0


	//   ....[30]....
        /*0410*/ 	.word	0x00007be0


	//   ....[31]....
        /*0414*/ 	.word	0x00007bf0


	//   ....[32]....
        /*0418*/ 	.word	0x00007c00


	//   ....[33]....
        /*041c*/ 	.word	0x00007c50


	//   ....[34]....
        /*0420*/ 	.word	0x00007c80


	//   ....[35]....
        /*0424*/ 	.word	0x00007cb0


	//   ....[36]....
        /*0428*/ 	.word	0x00007cd0


	//   ....[37]....
        /*042c*/ 	.word	0x00007d30


	//   ....[38]....
        /*0430*/ 	.word	0x00007d80


	//   ....[39]....
        /*0434*/ 	.word	0x00007db0


	//   ....[40]....
        /*0438*/ 	.word	0x00007de0


	//   ....[41]....
        /*043c*/ 	.word	0x00007e10


	//   ....[42]....
        /*0440*/ 	.word	0x00007e40


	//   ....[43]....
        /*0444*/ 	.word	0x00007e60


	//   ....[44]....
        /*0448*/ 	.word	0x00008600


	//   ....[45]....
        /*044c*/ 	.word	0x00008610


	//   ....[46]....
        /*0450*/ 	.word	0x00008620


	//   ....[47]....
        /*0454*/ 	.word	0x00008660


	//   ....[48]....
        /*0458*/ 	.word	0x000086b0


	//   ....[49]....
        /*045c*/ 	.word	0x00008700


	//   ....[50]....
        /*0460*/ 	.word	0x00008760


	//   ....[51]....
        /*0464*/ 	.word	0x00008790


	//   ....[52]....
        /*0468*/ 	.word	0x000087c0


	//   ....[53]....
        /*046c*/ 	.word	0x00008830


	//   ....[54]....
        /*0470*/ 	.word	0x00008860


	//   ....[55]....
        /*0474*/ 	.word	0x00008890


	//   ....[56]....
        /*0478*/ 	.word	0x000088c0


	//   ....[57]....
        /*047c*/ 	.word	0x00008930


	//   ....[58]....
        /*0480*/ 	.word	0x00008940


	//   ....[59]....
        /*0484*/ 	.word	0x00008970


	//   ....[60]....
        /*0488*/ 	.word	0x000089c0


	//   ....[61]....
        /*048c*/ 	.word	0x00008a40


	//   ....[62]....
        /*0490*/ 	.word	0x00008a70


	//   ....[63]....
        /*0494*/ 	.word	0x00008a90


	//   ....[64]....
        /*0498*/ 	.word	0x00008ac0


	//   ....[65]....
        /*049c*/ 	.word	0x00008ad0


	//   ....[66]....
        /*04a0*/ 	.word	0x00008b10


	//   ....[67]....
        /*04a4*/ 	.word	0x00008b90


	//   ....[68]....
        /*04a8*/ 	.word	0x000092a0


	//   ....[69]....
        /*04ac*/ 	.word	0x000092d0


	//   ....[70]....
        /*04b0*/ 	.word	0x000092e0


	//   ....[71]....
        /*04b4*/ 	.word	0x00009320


	//   ....[72]....
        /*04b8*/ 	.word	0x00009330


	//   ....[73]....
        /*04bc*/ 	.word	0x00009370


	//   ....[74]....
        /*04c0*/ 	.word	0x00009380


	//   ....[75]....
        /*04c4*/ 	.word	0x000093c0


	//   ....[76]....
        /*04c8*/ 	.word	0x000093d0


	//   ....[77]....
        /*04cc*/ 	.word	0x00009410


	//   ....[78]....
        /*04d0*/ 	.word	0x00009420


	//   ....[79]....
        /*04d4*/ 	.word	0x00009460


	//   ....[80]....
        /*04d8*/ 	.word	0x00009470


	//   ....[81]....
        /*04dc*/ 	.word	0x000094b0


	//   ....[82]....
        /*04e0*/ 	.word	0x000094c0


	//   ....[83]....
        /*04e4*/ 	.word	0x000094d0


	//   ....[84]....
        /*04e8*/ 	.word	0x00009730


	//   ....[85]....
        /*04ec*/ 	.word	0x00009760


	//   ....[86]....
        /*04f0*/ 	.word	0x00009770


	//   ....[87]....
        /*04f4*/ 	.word	0x00009780


	//   ....[88]....
        /*04f8*/ 	.word	0x00009790


	//   ....[89]....
        /*04fc*/ 	.word	0x000097a0


	//   ....[90]....
        /*0500*/ 	.word	0x000097c0


	//   ....[91]....
        /*0504*/ 	.word	0x00009810


	//   ....[92]....
        /*0508*/ 	.word	0x00009830


	//   ....[93]....
        /*050c*/ 	.word	0x00009870


	//   ....[94]....
        /*0510*/ 	.word	0x00009890


	//   ....[95]....
        /*0514*/ 	.word	0x000098d0


	//   ....[96]....
        /*0518*/ 	.word	0x000098f0


	//   ....[97]....
        /*051c*/ 	.word	0x00009930


	//   ....[98]....
        /*0520*/ 	.word	0x00009950


	//   ....[99]....
        /*0524*/ 	.word	0x00009980


	//   ....[100]....
        /*0528*/ 	.word	0x00009e90


	//   ....[101]....
        /*052c*/ 	.word	0x00009ec0


	//   ....[102]....
        /*0530*/ 	.word	0x00009ef0


	//   ....[103]....
        /*0534*/ 	.word	0x00009f10


	//   ....[104]....
        /*0538*/ 	.word	0x00009f20


	//   ....[105]....
        /*053c*/ 	.word	0x00009f30


	//   ....[106]....
        /*0540*/ 	.word	0x00009f50


	//   ....[107]....
        /*0544*/ 	.word	0x00009f70


	//   ....[108]....
        /*0548*/ 	.word	0x00009f90


	//   ....[109]....
        /*054c*/ 	.word	0x00009fb0


	//   ....[110]....
        /*0550*/ 	.word	0x00009fd0


	//   ....[111]....
        /*0554*/ 	.word	0x00009ff0


	//   ....[112]....
        /*0558*/ 	.word	0x0000a020


	//   ....[113]....
        /*055c*/ 	.word	0x0000a040


	//   ....[114]....
        /*0560*/ 	.word	0x0000a0a0


	//   ....[115]....
        /*0564*/ 	.word	0x0000a0d0


	//   ....[116]....
        /*0568*/ 	.word	0x0000a3e0


	//   ....[117]....
        /*056c*/ 	.word	0x0000a880


	//   ....[118]....
        /*0570*/ 	.word	0x0000a970


	//   ....[119]....
        /*0574*/ 	.word	0x0000aa10


	//   ....[120]....
        /*0578*/ 	.word	0x0000aaa0


	//   ....[121]....
        /*057c*/ 	.word	0x0000ab50


	//   ....[122]....
        /*0580*/ 	.word	0x0000abb0


	//   ....[123]....
        /*0584*/ 	.word	0x0000ac50


	//   ....[124]....
        /*0588*/ 	.word	0x0000acb0


	//   ....[125]....
        /*058c*/ 	.word	0x0000ada0


	//   ....[126]....
        /*0590*/ 	.word	0x0000ae10


	//   ....[127]....
        /*0594*/ 	.word	0x0000aeb0


	//   ....[128]....
        /*0598*/ 	.word	0x0000af10


	//   ....[129]....
        /*059c*/ 	.word	0x0000afe0


	//   ....[130]....
        /*05a0*/ 	.word	0x0000b040


	//   ....[131]....
        /*05a4*/ 	.word	0x0000b0f0


	//   ....[132]....
        /*05a8*/ 	.word	0x0000b150


	//   ....[133]....
        /*05ac*/ 	.word	0x0000b210


	//   ....[134]....
        /*05b0*/ 	.word	0x0000b2a0


	//   ....[135]....
        /*05b4*/ 	.word	0x0000b2f0


	//   ....[136]....
        /*05b8*/ 	.word	0x0000b3c0


	//   ....[137]....
        /*05bc*/ 	.word	0x0000b480


	//   ....[138]....
        /*05c0*/ 	.word	0x0000b4e0


	//   ....[139]....
        /*05c4*/ 	.word	0x0000b5a0


	//   ....[140]....
        /*05c8*/ 	.word	0x0000b610


	//   ....[141]....
        /*05cc*/ 	.word	0x0000b6f0


	//   ....[142]....
        /*05d0*/ 	.word	0x0000b750


	//   ....[143]....
        /*05d4*/ 	.word	0x0000b810


	//   ....[144]....
        /*05d8*/ 	.word	0x0000b880


	//   ....[145]....
        /*05dc*/ 	.word	0x0000b960


	//   ....[146]....
        /*05e0*/ 	.word	0x0000b9c0


	//   ....[147]....
        /*05e4*/ 	.word	0x0000ba80


	//   ....[148]....
        /*05e8*/ 	.word	0x0000baf0


	//   ....[149]....
        /*05ec*/ 	.word	0x0000bbc0


	//   ....[150]....
        /*05f0*/ 	.word	0x0000bc30


	//   ....[151]....
        /*05f4*/ 	.word	0x0000bcf0


	//   ....[152]....
        /*05f8*/ 	.word	0x0000bd50


	//   ....[153]....
        /*05fc*/ 	.word	0x0000be20


	//   ....[154]....
        /*0600*/ 	.word	0x0000be80


	//   ....[155]....
        /*0604*/ 	.word	0x0000bf40


	//   ....[156]....
        /*0608*/ 	.word	0x0000bfc0


	//   ....[157]....
        /*060c*/ 	.word	0x0000c070


	//   ....[158]....
        /*0610*/ 	.word	0x0000c1b0


	//   ....[159]....
        /*0614*/ 	.word	0x0000c250


	//   ....[160]....
        /*0618*/ 	.word	0x0000c2f0


	//   ....[161]....
        /*061c*/ 	.word	0x0000c380


	//   ....[162]....
        /*0620*/ 	.word	0x0000c420


	//   ....[163]....
        /*0624*/ 	.word	0x0000c4b0


	//   ....[164]....
        /*0628*/ 	.word	0x0000c550


	//   ....[165]....
        /*062c*/ 	.word	0x0000c5e0


	//   ....[166]....
        /*0630*/ 	.word	0x0000c680


	//   ....[167]....
        /*0634*/ 	.word	0x0000c710


	//   ....[168]....
        /*0638*/ 	.word	0x0000c7b0


	//   ....[169]....
        /*063c*/ 	.word	0x0000c840


	//   ....[170]....
        /*0640*/ 	.word	0x0000c8e0


	//   ....[171]....
        /*0644*/ 	.word	0x0000c970


	//   ....[172]....
        /*0648*/ 	.word	0x0000ca10


	//   ....[173]....
        /*064c*/ 	.word	0x0000caa0


	//   ....[174]....
        /*0650*/ 	.word	0x0000cb80


	//   ....[175]....
        /*0654*/ 	.word	0x0000cc30


	//   ....[176]....
        /*0658*/ 	.word	0x0000cc90


	//   ....[177]....
        /*065c*/ 	.word	0x0000cd40


	//   ....[178]....
        /*0660*/ 	.word	0x0000cdd0


	//   ....[179]....
        /*0664*/ 	.word	0x0000ce70


	//   ....[180]....
        /*0668*/ 	.word	0x0000cef0


	//   ....[181]....
        /*066c*/ 	.word	0x0000cf90


	//   ....[182]....
        /*0670*/ 	.word	0x0000d020


	//   ....[183]....
        /*0674*/ 	.word	0x0000d0c0


	//   ....[184]....
        /*0678*/ 	.word	0x0000d140


	//   ....[185]....
        /*067c*/ 	.word	0x0000d1e0


	//   ....[186]....
        /*0680*/ 	.word	0x0000d270


	//   ....[187]....
        /*0684*/ 	.word	0x0000d310


	//   ....[188]....
        /*0688*/ 	.word	0x0000d390


	//   ....[189]....
        /*068c*/ 	.word	0x0000d420


	//   ....[190]....
        /*0690*/ 	.word	0x0000d500


	//   ....[191]....
        /*0694*/ 	.word	0x0000d5c0


	//   ....[192]....
        /*0698*/ 	.word	0x0000d620


	//   ....[193]....
        /*069c*/ 	.word	0x0000d6d0


	//   ....[194]....
        /*06a0*/ 	.word	0x0000d730


	//   ....[195]....
        /*06a4*/ 	.word	0x0000d7f0


	//   ....[196]....
        /*06a8*/ 	.word	0x0000d850


	//   ....[197]....
        /*06ac*/ 	.word	0x0000d910


	//   ....[198]....
        /*06b0*/ 	.word	0x0000d970


	//   ....[199]....
        /*06b4*/ 	.word	0x0000da30


	//   ....[200]....
        /*06b8*/ 	.word	0x0000da90


	//   ....[201]....
        /*06bc*/ 	.word	0x0000db50


	//   ....[202]....
        /*06c0*/ 	.word	0x0000dbb0


	//   ....[203]....
        /*06c4*/ 	.word	0x0000dc70


	//   ....[204]....
        /*06c8*/ 	.word	0x0000dcd0


	//   ....[205]....
        /*06cc*/ 	.word	0x0000dd80


	//   ....[206]....
        /*06d0*/ 	.word	0x0000de90


	//----- nvinfo : EIATTR_REG_RECONFIG
	.align		4
.L_85:
        /*06d4*/ 	.byte	0x01, 0x54
	.zero		2


	//----- nvinfo : EIATTR_SYSCALL_OFFSETS
	.align		4
        /*06d8*/ 	.byte	0x04, 0x46
        /*06da*/ 	.short	(.L_87 - .L_86)


	//   ....[0]....
.L_86:
        /*06dc*/ 	.word	0x00001110


	//   ....[1]....
        /*06e0*/ 	.word	0x00007210


	//   ....[2]....
        /*06e4*/ 	.word	0x00007350


	//   ....[3]....
        /*06e8*/ 	.word	0x00007440


	//   ....[4]....
        /*06ec*/ 	.word	0x000081c0


	//----- nvinfo : EIATTR_MBARRIER_INSTR_OFFSETS
	.align		4
.L_87:
        /*06f0*/ 	.byte	0x04, 0x39
        /*06f2*/ 	.short	(.L_89 - .L_88)


	//   ....[0]....
.L_88:
        /*06f4*/ 	.word	0x00000180
        /*06f8*/ 	.word	0x000000ff
        /*06fc*/ 	.word	0x00016800
        /*0700*/ 	.short	0x0100
        /*0702*/ 	.byte	0x08
	.zero		1


	//   ....[1]....
        /*0704*/ 	.word	0x00000190
        /*0708*/ 	.word	0x000000ff
        /*070c*/ 	.word	0x00016820
        /*0710*/ 	.short	0x0100
        /*0712*/ 	.byte	0x08
	.zero		1


	//   ....[2]....
        /*0714*/ 	.word	0x00000280
        /*0718*/ 	.word	0x000000ff
        /*071c*/ 	.word	0x00016830
        /*0720*/ 	.short	0x0100
        /*0722*/ 	.byte	0x08
	.zero		1


	//   ....[3]....
        /*0724*/ 	.word	0x00000290
        /*0728*/ 	.word	0x000000ff
        /*072c*/ 	.word	0x00016840
        /*0730*/ 	.short	0x0100
        /*0732*/ 	.byte	0x08
	.zero		1


	//   ....[4]....
        /*0734*/ 	.word	0x000002a0
        /*0738*/ 	.word	0x000000ff
        /*073c*/ 	.word	0x00016838
        /*0740*/ 	.short	0x0100
        /*0742*/ 	.byte	0x08
	.zero		1


	//   ....[5]....
        /*0744*/ 	.word	0x000002b0
        /*0748*/ 	.word	0x000000ff
        /*074c*/ 	.word	0x00016848
        /*0750*/ 	.short	0x0100
        /*0752*/ 	.byte	0x08
	.zero		1


	//   ....[6]....
        /*0754*/ 	.word	0x000003e0
        /*0758*/ 	.word	0x000000ff
        /*075c*/ 	.word	0x00016850
        /*0760*/ 	.short	0x0100
        /*0762*/ 	.byte	0x08
	.zero		1


	//   ....[7]....
        /*0764*/ 	.word	0x000003f0
        /*0768*/ 	.word	0x000000ff
        /*076c*/ 	.word	0x00016860
        /*0770*/ 	.short	0x0100
        /*0772*/ 	.byte	0x08
	.zero		1


	//   ....[8]....
        /*0774*/ 	.word	0x00000400
        /*0778*/ 	.word	0x000000ff
        /*077c*/ 	.word	0x00016858
        /*0780*/ 	.short	0x0100
        /*0782*/ 	.byte	0x08
	.zero		1


	//   ....[9]....
        /*0784*/ 	.word	0x00000410
        /*0788*/ 	.word	0x000000ff
        /*078c*/ 	.word	0x00016868
        /*0790*/ 	.short	0x0100
        /*0792*/ 	.byte	0x08
	.zero		1


	//   ....[10]....
        /*0794*/ 	.word	0x00000500
        /*0798*/ 	.word	0x000000ff
        /*079c*/ 	.word	0x00016870
        /*07a0*/ 	.short	0x0100
        /*07a2*/ 	.byte	0x06
	.zero		1


	//   ....[11]....
        /*07a4*/ 	.word	0x00000510
        /*07a8*/ 	.word	0x000000ff
        /*07ac*/ 	.word	0x00016880
        /*07b0*/ 	.short	0x0100
        /*07b2*/ 	.byte	0x06
	.zero		1


	//   ....[12]....
        /*07b4*/ 	.word	0x00000520
        /*07b8*/ 	.word	0x000000ff
        /*07bc*/ 	.word	0x00016878
        /*07c0*/ 	.short	0x0100
        /*07c2*/ 	.byte	0x06
	.zero		1


	//   ....[13]....
        /*07c4*/ 	.word	0x00000530
        /*07c8*/ 	.word	0x000000ff
        /*07cc*/ 	.word	0x00016888
        /*07d0*/ 	.short	0x0100
        /*07d2*/ 	.byte	0x06
	.zero		1


	//   ....[14]....
        /*07d4*/ 	.word	0x00000660
        /*07d8*/ 	.word	0x000000ff
        /*07dc*/ 	.word	0x00016890
        /*07e0*/ 	.short	0x0100
        /*07e2*/ 	.byte	0x08
	.zero		1


	//   ....[15]....
        /*07e4*/ 	.word	0x00000670
        /*07e8*/ 	.word	0x000000ff
        /*07ec*/ 	.word	0x000168a0
        /*07f0*/ 	.short	0x0100
        /*07f2*/ 	.byte	0x08
	.zero		1


	//   ....[16]....
        /*07f4*/ 	.word	0x00000680
        /*07f8*/ 	.word	0x000000ff
        /*07fc*/ 	.word	0x00016898
        /*0800*/ 	.short	0x0100
        /*0802*/ 	.byte	0x08
	.zero		1


	//   ....[17]....
        /*0804*/ 	.word	0x00000690
        /*0808*/ 	.word	0x000000ff
        /*080c*/ 	.word	0x000168a8
        /*0810*/ 	.short	0x0100
        /*0812*/ 	.byte	0x08
	.zero		1


	//   ....[18]....
        /*0814*/ 	.word	0x000007d0
        /*0818*/ 	.word	0x000000ff
        /*081c*/ 	.word	0x000168b0
        /*0820*/ 	.short	0x0100
        /*0822*/ 	.byte	0x08
	.zero		1


	//   ....[19]....
        /*0824*/ 	.word	0x000007e0
        /*0828*/ 	.word	0x000000ff
        /*082c*/ 	.word	0x000168c0
        /*0830*/ 	.short	0x0100
        /*0832*/ 	.byte	0x08
	.zero		1


	//   ....[20]....
        /*0834*/ 	.word	0x000007f0
        /*0838*/ 	.word	0x000000ff
        /*083c*/ 	.word	0x000168b8
        /*0840*/ 	.short	0x0100
        /*0842*/ 	.byte	0x08
	.zero		1


	//   ....[21]....
        /*0844*/ 	.word	0x00000800
        /*0848*/ 	.word	0x000000ff
        /*084c*/ 	.word	0x000168c8
        /*0850*/ 	.short	0x0100
        /*0852*/ 	.byte	0x08
	.zero		1


	//   ....[22]....
        /*0854*/ 	.word	0x00001130
        /*0858*/ 	.word	0x000000ff
        /*085c*/ 	.word	0x00016800
        /*0860*/ 	.short	0x010a
        /*0862*/ 	.byte	0x28
	.zero		1


	//   ....[23]....
        /*0864*/ 	.word	0x000011a0
        /*0868*/ 	.word	0x000000ff
        /*086c*/ 	.word	0x00016830
        /*0870*/ 	.short	0x010a
        /*0872*/ 	.byte	0x28
	.zero		1


	//   ....[24]....
        /*0874*/ 	.word	0x00001200
        /*0878*/ 	.word	0x000000ff
        /*087c*/ 	.word	0x00016830
        /*0880*/ 	.short	0x010a
        /*0882*/ 	.byte	0x28
	.zero		1


	//   ....[25]....
        /*0884*/ 	.word	0x00001eb0
        /*0888*/ 	.word	0x000000ff
        /*088c*/ 	.word	0x00000000
        /*0890*/ 	.short	0x0101
        /*0892*/ 	.byte	0x04
	.zero		1


	//   ....[26]....
        /*0894*/ 	.word	0x00003360
        /*0898*/ 	.word	0x000000ff
        /*089c*/ 	.word	0x00016830
        /*08a0*/ 	.short	0x010a
        /*08a2*/ 	.byte	0x0a
	.zero		1


	//   ....[27]....
        /*08a4*/ 	.word	0x000033a0
        /*08a8*/ 	.word	0x000000ff
        /*08ac*/ 	.word	0x00016830
        /*08b0*/ 	.short	0x010a
        /*08b2*/ 	.byte	0x0a
	.zero		1


	//   ....[28]....
        /*08b4*/ 	.word	0x000035e0
        /*08b8*/ 	.word	0x000000ff
        /*08bc*/ 	.word	0x00016850
        /*08c0*/ 	.short	0x010a
        /*08c2*/ 	.byte	0x0a
	.zero		1


	//   ....[29]....
        /*08c4*/ 	.word	0x00003620
        /*08c8*/ 	.word	0x000000ff
        /*08cc*/ 	.word	0x00016850
        /*08d0*/ 	.short	0x010a
        /*08d2*/ 	.byte	0x0a
	.zero		1


	//   ....[30]....
        /*08d4*/ 	.word	0x00003e10
        /*08d8*/ 	.word	0x000000ff
        /*08dc*/ 	.word	0x00000000
        /*08e0*/ 	.short	0x0101
        /*08e2*/ 	.byte	0x06
	.zero		1


	//   ....[31]....
        /*08e4*/ 	.word	0x00004c00
        /*08e8*/ 	.word	0x000000ff
        /*08ec*/ 	.word	0x00000000
        /*08f0*/ 	.short	0x0101
        /*08f2*/ 	.byte	0x05
	.zero		1


	//   ....[32]....
        /*08f4*/ 	.word	0x00005030
        /*08f8*/ 	.word	0x000000ff
        /*08fc*/ 	.word	0x00016850
        /*0900*/ 	.short	0x010a
        /*0902*/ 	.byte	0x05
	.zero		1


	//   ....[33]....
        /*0904*/ 	.word	0x00005070
        /*0908*/ 	.word	0x000000ff
        /*090c*/ 	.word	0x00016850
        /*0910*/ 	.short	0x010a
        /*0912*/ 	.byte	0x05
	.zero		1


	//   ....[34]....
        /*0914*/ 	.word	0x00005640
        /*0918*/ 	.word	0x000000ff
        /*091c*/ 	.word	0x00000000
        /*0920*/ 	.short	0x0101
        /*0922*/ 	.byte	0x04
	.zero		1


	//   ....[35]....
        /*0924*/ 	.word	0x00006060
        /*0928*/ 	.word	0x000000ff
        /*092c*/ 	.word	0x00000000
        /*0930*/ 	.short	0x0101
        /*0932*/ 	.byte	0x04
	.zero		1


	//   ....[36]....
        /*0934*/ 	.word	0x000078b0
        /*0938*/ 	.word	0x000000ff
        /*093c*/ 	.word	0x00016840
        /*0940*/ 	.short	0x010a
        /*0942*/ 	.byte	0x2d
	.zero		1


	//   ....[37]....
        /*0944*/ 	.word	0x00007f60
        /*0948*/ 	.word	0x000000ff
        /*094c*/ 	.word	0x00016830
        /*0950*/ 	.short	0x0107
        /*0952*/ 	.byte	0x2d
	.zero		1


	//   ....[38]....
        /*0954*/ 	.word	0x00007ff0
        /*0958*/ 	.word	0x000000ff
        /*095c*/ 	.word	0x00016830
        /*0960*/ 	.short	0x0101
        /*0962*/ 	.byte	0x2d
	.zero		1


	//   ....[39]....
        /*0964*/ 	.word	0x00008c80
        /*0968*/ 	.word	0x000000ff
        /*096c*/ 	.word	0x00016800
        /*0970*/ 	.short	0x0107
        /*0972*/ 	.byte	0x2d
	.zero		1


	//   ....[40]....
        /*0974*/ 	.word	0x00008cc0
        /*0978*/ 	.word	0x000000ff
        /*097c*/ 	.word	0x00016800
        /*0980*/ 	.short	0x0101
        /*0982*/ 	.byte	0x2d
	.zero		1


	//   ....[41]....
        /*0984*/ 	.word	0x00008cd0
        /*0988*/ 	.word	0x000000ff
        /*098c*/ 	.word	0x00016820
        /*0990*/ 	.short	0x010a
        /*0992*/ 	.byte	0x2d
	.zero		1


	//   ....[42]....
        /*0994*/ 	.word	0x000090b0
        /*0998*/ 	.word	0x00000007
        /*099c*/ 	.word	0x00016840
        /*09a0*/ 	.short	0x010a
        /*09a2*/ 	.byte	0x3f
	.zero		1


	//   ....[43]....
        /*09a4*/ 	.word	0x00009590
        /*09a8*/ 	.word	0x00000007
        /*09ac*/ 	.word	0x00016830
        /*09b0*/ 	.short	0x0107
        /*09b2*/ 	.byte	0x3f
	.zero		1


	//   ....[44]....
        /*09b4*/ 	.word	0x00009660
        /*09b8*/ 	.word	0x00000007
        /*09bc*/ 	.word	0x00016830
        /*09c0*/ 	.short	0x0101
        /*09c2*/ 	.byte	0x3f
	.zero		1


	//   ....[45]....
        /*09c4*/ 	.word	0x000096c0
        /*09c8*/ 	.word	0x00000007
        /*09cc*/ 	.word	0x00016860
        /*09d0*/ 	.short	0x010a
        /*09d2*/ 	.byte	0x3f
	.zero		1


	//   ....[46]....
        /*09d4*/ 	.word	0x00009ab0
        /*09d8*/ 	.word	0x00000007
        /*09dc*/ 	.word	0x00016850
        /*09e0*/ 	.short	0x0107
        /*09e2*/ 	.byte	0x3f
	.zero		1


	//   ....[47]....
        /*09e4*/ 	.word	0x00009c20
        /*09e8*/ 	.word	0x00000007
        /*09ec*/ 	.word	0x00016850
        /*09f0*/ 	.short	0x0101
        /*09f2*/ 	.byte	0x3f
	.zero		1


	//   ....[48]....
        /*09f4*/ 	.word	0x00009de0
        /*09f8*/ 	.word	0x00000000
        /*09fc*/ 	.word	0x00016860
        /*0a00*/ 	.short	0x010a
        /*0a02*/ 	.byte	0x3f
	.zero		1


	//   ....[49]....
        /*0a04*/ 	.word	0x0000a200
        /*0a08*/ 	.word	0x00000000
        /*0a0c*/ 	.word	0x00016850
        /*0a10*/ 	.short	0x0107
        /*0a12*/ 	.byte	0x3f
	.zero		1


	//   ....[50]....
        /*0a14*/ 	.word	0x0000a2e0
        /*0a18*/ 	.word	0x00000000
        /*0a1c*/ 	.word	0x00016850
        /*0a20*/ 	.short	0x0101
        /*0a22*/ 	.byte	0x3f
	.zero		1


	//   ....[51]....
        /*0a24*/ 	.word	0x0000a370
        /*0a28*/ 	.word	0x00000007
        /*0a2c*/ 	.word	0x00016820
        /*0a30*/ 	.short	0x010a
        /*0a32*/ 	.byte	0x3f
	.zero		1


	//   ....[52]....
        /*0a34*/ 	.word	0x0000a4d0
        /*0a38*/ 	.word	0x00000005
        /*0a3c*/ 	.word	0x00016840
        /*0a40*/ 	.short	0x010a
        /*0a42*/ 	.byte	0x3f
	.zero		1


	//   ....[53]....
        /*0a44*/ 	.word	0x0000a570
        /*0a48*/ 	.word	0x00000003
        /*0a4c*/ 	.word	0x00016840
        /*0a50*/ 	.short	0x010a
        /*0a52*/ 	.byte	0x3f
	.zero		1


	//   ....[54]....
        /*0a54*/ 	.word	0x0000a5b0
        /*0a58*/ 	.word	0x00000005
        /*0a5c*/ 	.word	0x00016860
        /*0a60*/ 	.short	0x010a
        /*0a62*/ 	.byte	0x3f
	.zero		1


	//   ....[55]....
        /*0a64*/ 	.word	0x0000a5f0
        /*0a68*/ 	.word	0x00000003
        /*0a6c*/ 	.word	0x00016860
        /*0a70*/ 	.short	0x010a
        /*0a72*/ 	.byte	0x3f
	.zero		1


	//   ....[56]....
        /*0a74*/ 	.word	0x0000a660
        /*0a78*/ 	.word	0x00000003
        /*0a7c*/ 	.word	0x00016800
        /*0a80*/ 	.short	0x010a
        /*0a82*/ 	.byte	0x3f
	.zero		1


	//   ....[57]....
        /*0a84*/ 	.word	0x0000a6c0
        /*0a88*/ 	.word	0x00000003
        /*0a8c*/ 	.word	0x00016830
        /*0a90*/ 	.short	0x010a
        /*0a92*/ 	.byte	0x3f
	.zero		1


	//   ....[58]....
        /*0a94*/ 	.word	0x0000a720
        /*0a98*/ 	.word	0x00000005
        /*0a9c*/ 	.word	0x00016830
        /*0aa0*/ 	.short	0x010a
        /*0aa2*/ 	.byte	0x3f
	.zero		1


	//   ....[59]....
        /*0aa4*/ 	.word	0x0000a780
        /*0aa8*/ 	.word	0x00000005
        /*0aac*/ 	.word	0x00016850
        /*0ab0*/ 	.short	0x010a
        /*0ab2*/ 	.byte	0x3f
	.zero		1


	//   ....[60]....
        /*0ab4*/ 	.word	0x0000a7e0
        /*0ab8*/ 	.word	0x00000003
        /*0abc*/ 	.word	0x00016850
        /*0ac0*/ 	.short	0x010a
        /*0ac2*/ 	.byte	0x3f
	.zero		1


	//   ....[61]....
        /*0ac4*/ 	.word	0x0000a8c0
        /*0ac8*/ 	.word	0x00000002
        /*0acc*/ 	.word	0x00016840
        /*0ad0*/ 	.short	0x010a
        /*0ad2*/ 	.byte	0x3f
	.zero		1


	//   ....[62]....
        /*0ad4*/ 	.word	0x0000c0b0
        /*0ad8*/ 	.word	0x00000003
        /*0adc*/ 	.word	0x00016820
        /*0ae0*/ 	.short	0x010a
        /*0ae2*/ 	.byte	0x3f
	.zero		1


	//   ....[63]....
        /*0ae4*/ 	.word	0x0000c100
        /*0ae8*/ 	.word	0x00000007
        /*0aec*/ 	.word	0x00016840
        /*0af0*/ 	.short	0x010a
        /*0af2*/ 	.byte	0x3f
	.zero		1


	//   ....[64]....
        /*0af4*/ 	.word	0x0000cad0
        /*0af8*/ 	.word	0x00000007
        /*0afc*/ 	.word	0x00016860
        /*0b00*/ 	.short	0x010a
        /*0b02*/ 	.byte	0x3f
	.zero		1


	//   ....[65]....
        /*0b04*/ 	.word	0x0000d450
        /*0b08*/ 	.word	0x00000000
        /*0b0c*/ 	.word	0x00016860
        /*0b10*/ 	.short	0x010a
        /*0b12*/ 	.byte	0x3f
	.zero		1


	//   ....[66]....
        /*0b14*/ 	.word	0x0000ddb0
        /*0b18*/ 	.word	0x00000007
        /*0b1c*/ 	.word	0x00016820
        /*0b20*/ 	.short	0x010a
        /*0b22*/ 	.byte	0x3f
	.zero		1


	//   ....[67]....
        /*0b24*/ 	.word	0x0000df50
        /*0b28*/ 	.word	0x00000005
        /*0b2c*/ 	.word	0x00016840
        /*0b30*/ 	.short	0x010a
        /*0b32*/ 	.byte	0x3f
	.zero		1


	//   ....[68]....
        /*0b34*/ 	.word	0x0000dfa0
        /*0b38*/ 	.word	0x00000003
        /*0b3c*/ 	.word	0x00016840
        /*0b40*/ 	.short	0x010a
        /*0b42*/ 	.byte	0x3f
	.zero		1


	//   ....[69]....
        /*0b44*/ 	.word	0x0000dff0
        /*0b48*/ 	.word	0x00000005
        /*0b4c*/ 	.word	0x00016860
        /*0b50*/ 	.short	0x010a
        /*0b52*/ 	.byte	0x3f
	.zero		1


	//----- nvinfo : EIATTR_NUM_MBARRIERS
	.align		4
.L_89:
        /*0b54*/ 	.byte	0x03, 0x38
        /*0b56*/ 	.short	0x0016


	//----- nvinfo : EIATTR_EXIT_INSTR_OFFSETS
	.align		4
        /*0b58*/ 	.byte	0x04, 0x1c
        /*0b5a*/ 	.short	(.L_91 - .L_90)


	//   ....[0]....
.L_90:
        /*0b5c*/ 	.word	0x0000a640


	//----- nvinfo : EIATTR_MAX_THREADS
	.align		4
.L_91:
        /*0b60*/ 	.byte	0x04, 0x05
        /*0b62*/ 	.short	(.L_93 - .L_92)
.L_92:
        /*0b64*/ 	.word	0x00000200
        /*0b68*/ 	.word	0x00000001
        /*0b6c*/ 	.word	0x00000001


	//----- nvinfo : EIATTR_CRS_STACK_SIZE
	.align		4
.L_93:
        /*0b70*/ 	.byte	0x04, 0x1e
        /*0b72*/ 	.short	(.L_95 - .L_94)
.L_94:
        /*0b74*/ 	.word	0x00000000


	//----- nvinfo : EIATTR_CBANK_PARAM_SIZE
	.align		4
.L_95:
        /*0b78*/ 	.byte	0x03, 0x19
        /*0b7a*/ 	.short	0x0a70


	//----- nvinfo : EIATTR_PARAM_CBANK
	.align		4
        /*0b7c*/ 	.byte	0x04, 0x0a
        /*0b7e*/ 	.short	(.L_97 - .L_96)
	.align		4
.L_96:
        /*0b80*/ 	.word	index@(.nv.constant0._ZN7cutlass13device_kernelIN5flash11enable_sm90INS1_16FlashAttnFwdSm90INS1_25CollectiveMainloopFwdSm90ILi2EN4cute5tupleIJNS5_1CILi1EEES8_S8_EEENS6_IJNS7_ILi192EEENS7_ILi128EEENS7_ILi64EEEEEELi64ENS_10bfloat16_tEfNS_4arch4Sm90ELb0ELb0ELb0ELb0ELb1ELb0ELb0ELb1ELb1ELb1ELb1ELb0EEENS1_21CollectiveEpilogueFwdINS6_IJSA_SC_SB_EEES9_SE_SG_Li384ELb0ELb1ELb1ELb0EEENS1_19SingleTileSchedulerILb0ELb1ELb1ELi192EEEEEEEEEvNT_6ParamsE)
        /*0b84*/ 	.short	0x0210
        /*0b86*/ 	.short	0x0a70


	//----- nvinfo : EIATTR_SW_WAR
	.align		4
.L_97:
        /*0b88*/ 	.byte	0x04, 0x36
        /*0b8a*/ 	.short	(.L_99 - .L_98)
.L_98:
        /*0b8c*/ 	.word	0x00000008
.L_99:


//--------------------- .nv.info._ZN7cutlass13device_kernelIN5flash11enable_sm90INS1_16FlashAttnFwdSm90INS1_25CollectiveMainloopFwdSm90ILi2EN4cute5tupleIJNS5_1CILi1EEES8_S8_EEENS6_IJNS7_ILi192EEENS7_ILi128EEENS7_ILi64EEEEEELi64ENS_10bfloat16_tEfNS_4arch4Sm90ELb0ELb0ELb0ELb1ELb1ELb0ELb0ELb1ELb1ELb1ELb1ELb0EEENS1_21CollectiveEpilogueFwdINS6_IJSA_SC_SB_EEES9_SE_SG_Li384ELb1ELb1ELb1ELb0EEENS1_36VarlenDynamicPersistentTileSchedulerILi192ELi128ELi384ELi128ELb1ELb1ELb1ELb0ELb1ELb1EEEEEEEEEvNT_6ParamsE --------------------------
	.section	.nv.info._ZN7cutlass13device_kernelIN5flash11enable_sm90INS1_16FlashAttnFwdSm90INS1_25CollectiveMainloopFwdSm90ILi2EN4cute5tupleIJNS5_1CILi1EEES8_S8_EEENS6_IJNS7_ILi192EEENS7_ILi128EEENS7_ILi64EEEEEELi64ENS_10bfloat16_tEfNS_4arch4Sm90ELb0ELb0ELb0ELb1ELb1ELb0ELb0ELb1ELb1ELb1ELb1ELb0EEENS1_21CollectiveEpilogueFwdINS6_IJSA_SC_SB_EEES9_SE_SG_Li384ELb1ELb1ELb1ELb0EEENS1_36VarlenDynamicPersistentTileSchedulerILi192ELi128ELi384ELi128ELb1ELb1ELb1ELb0ELb1ELb1EEEEEEEEEvNT_6ParamsE,"",@"SHT_CUDA_INFO"
	.sectionflags	@""
	.align	4


	//----- nvinfo : EIATTR_CUDA_API_VERSION
	.align		4
        /*0000*/ 	.byte	0x04, 0x37
        /*0002*/ 	.short	(.L_101 - .L_100)
.L_100:
        /*0004*/ 	.word	0x00000082


	//----- nvinfo : EIATTR_KPARAM_INFO
	.align		4
.L_101:
        /*0008*/ 	.byte	0x04, 0x17
        /*000a*/ 	.short	(.L_103 - .L_102)
.L_102:
        /*000c*/ 	.word	0x00000000
        /*0010*/ 	.short	0x0000
        /*0012*/ 	.short	0x0070
        /*0014*/ 	.byte	0x00, 0xf0, 0x01, 0x2a


	//----- nvinfo : EIATTR_SPARSE_MMA_MASK
	.align		4
.L_103:
        /*0018*/ 	.byte	0x03, 0x50
        /*001a*/ 	.short	0x0000


	//----- nvinfo : EIATTR_MAXREG_COUNT
	.align		4
        /*001c*/ 	.byte	0x03, 0x1b
        /*001e*/ 	.short	0x0080


	//----- nvinfo : EIATTR_NUM_BARRIERS
	.align		4
        /*0020*/ 	.byte	0x02, 0x4c
        /*0022*/ 	.byte	0x10
	.zero		1


	//----- nvinfo : EIATTR_EXTERNS
	.align		4
        /*0024*/ 	.byte	0x04, 0x0f
        /*0026*/ 	.short	(.L_105 - .L_104)


	//   ....[0]....
	.align		4
.L_104:
        /*0028*/ 	.word	index@(__assertfail)


	//----- nvinfo : EIATTR_ANNOTATIONS
	.align		4
.L_105:
        /*002c*/ 	.byte	0x04, 0x55
        /*002e*/ 	.short	(.L_107 - .L_106)


	//   ....[0]....
.L_106:
        /*0030*/ 	.word	0x00000001
        /*0034*/ 	.byte	0x60, 0x08, 0x00, 0x00, 0x01, 0x00, 0x00, 0x00, 0xb0, 0x09, 0x00, 0x00, 0x01, 0x00, 0x00, 0x00
        /* <DEDUP_REMOVED lines=44> */
        /*0304*/ 	.byte	0x30, 0xdd, 0x00, 0x00


	//----- nvinfo : EIATTR_MERCURY_ISA_VERSION
	.align		4
.L_107:
        /*0308*/ 	.byte	0x03, 0x5f
        /*030a*/ 	.short	0x0101


	//----- nvinfo : EIATTR_UNUSED_LOAD_BYTE_OFFSET
	.align		4
        /*030c*/ 	.byte	0x04, 0x44
        /*030e*/ 	.short	(.L_109 - .L_108)


	//   ....[0]....
.L_108:
        /*0310*/ 	.word	0x00000960
        /*0314*/ 	.word	0x0000fff0


	//   ....[1]....
        /*0318*/ 	.word	0x00005f10
        /*031c*/ 	.word	0x0000fff0


	//----- nvinfo : EIATTR_INT_WARP_WIDE_INSTR_OFFSETS
	.align		4
.L_109:
        /*0320*/ 	.byte	0x04, 0x31
        /*0322*/ 	.short	(.L_111 - .L_110)


	//   ....[0]....
.L_110:
        /*0324*/ 	.word	0x000000c0


	//   ....[1]....
        /*0328*/ 	.word	0x000000d0


	//   ....[2]....
        /*032c*/ 	.word	0x00000170


	//   ....[3]....
        /*0330*/ 	.word	0x000096b0


	//   ....[4]....
        /*0334*/ 	.word	0x00009740


	//   ....[5]....
        /*0338*/ 	.word	0x0000c860


	//   ....[6]....
        /*033c*/ 	.word	0x0000c8f0


	//----- nvinfo : EIATTR_COOP_GROUP_MASK_REGIDS
	.align		4
.L_111:
        /*0340*/ 	.byte	0x04, 0x29
        /*0342*/ 	.short	(.L_113 - .L_112)


	//   ....[0]....
.L_112:
        /*0344*/ 	.word	0xffffffff


	//   ....[1]....
        /*0348*/ 	.word	0xffffffff


	//   ....[2]....
        /*034c*/ 	.word	0xffffffff


	//   ....[3]....
        /*0350*/ 	.word	0xffffffff


	//   ....[4]....
        /*0354*/ 	.word	0xffffffff


	//   ....[5]....
        /*0358*/ 	.word	0xffffffff


	//   ....[6]....
        /*035c*/ 	.word	0xffffffff


	//   ....[7]....
        /*0360*/ 	.word	0xffffffff


	//   ....[8]....
        /*0364*/ 	.word	0xffffffff


	//   ....[9]....
        /*0368*/ 	.word	0xffffffff


	//   ....[10]....
        /*036c*/ 	.word	0xffffffff


	//   ....[11]....
        /*0370*/ 	.word	0xffffffff


	//   ....[12]....
        /*0374*/ 	.word	0xffffffff


	//   ....[13]....
        /*0378*/ 	.word	0xffffffff


	//   ....[14]....
        /*037c*/ 	.word	0xffffffff


	//   ....[15]....
        /*0380*/ 	.word	0xffffffff


	//   ....[16]....
        /*0384*/ 	.word	0xffffffff


	//   ....[17]....
        /*0388*/ 	.word	0xffffffff


	//   ....[18]....
        /*038c*/ 	.word	0xffffffff


	//   ....[19]....
        /*0390*/ 	.word	0xffffffff


	//   ....[20]....
        /*0394*/ 	.word	0xffffffff


	//   ....[21]....
        /*0398*/ 	.word	0xffffffff


	//   ....[22]....
        /*039c*/ 	.word	0xffffffff


	//   ....[23]....
        /*03a0*/ 	.word	0xffffffff


	//   ....[24]....
        /*03a4*/ 	.word	0xffffffff


	//   ....[25]....
        /*03a8*/ 	.word	0xffffffff


	//   ....[26]....
        /*03ac*/ 	.word	0xffffffff


	//   ....[27]....
        /*03b0*/ 	.word	0xffffffff


	//   ....[28]....
        /*03b4*/ 	.word	0xffffffff


	//   ....[29]....
        /*03b8*/ 	.word	0xffffffff


	//   ....[30]....
        /*03bc*/ 	.word	0xffffffff


	//   ....[31]....
        /*03c0*/ 	.word	0xffffffff


	//   ....[32]....
        /*03c4*/ 	.word	0xffffffff


	//   ....[33]....
        /*03c8*/ 	.word	0xffffffff


	//   ....[34]....
        /*03cc*/ 	.word	0xffffffff


	//   ....[35]....
        /*03d0*/ 	.word	0xffffffff


	//   ....[36]....
        /*03d4*/ 	.word	0xffffffff


	//   ....[37]....
        /*03d8*/ 	.word	0xffffffff


	//   ....[38]....
        /*03dc*/ 	.word	0xffffffff


	//   ....[39]....
        /*03e0*/ 	.word	0xffffffff


	//   ....[40]....
        /*03e4*/ 	.word	0xffffffff


	//   ....[41]....
        /*03e8*/ 	.word	0xffffffff


	//   ....[42]....
        /*03ec*/ 	.word	0xffffffff


	//   ....[43]....
        /*03f0*/ 	.word	0xffffffff


	//   ....[44]....
        /*03f4*/ 	.word	0xffffffff


	//   ....[45]....
        /*03f8*/ 	.word	0xffffffff


	//   ....[46]....
        /*03fc*/ 	.word	0xffffffff


	//   ....[47]....
        /*0400*/ 	.word	0xffffffff


	//   ....[48]....
        /*0404*/ 	.word	0xffffffff


	//   ....[49]....
        /*0408*/ 	.word	0xffffffff


	//   ....[50]....
        /*040c*/ 	.word	0xffffffff


	//   ....[51]....
        /*0410*/ 	.word	0xffffffff


	//   ....[52]....
        /*0414*/ 	.word	0xffffffff


	//   ....[53]....
        /*0418*/ 	.word	0xffffffff


	//   ....[54]....
        /*041c*/ 	.word	0xffffffff


	//   ....[55]....
        /*0420*/ 	.word	0xffffffff


	//   ....[56]....
        /*0424*/ 	.word	0xffffffff


	//   ....[57]....
        /*0428*/ 	.word	0xffffffff


	//   ....[58]....
        /*042c*/ 	.word	0xffffffff


	//   ....[59]....
        /*0430*/ 	.word	0xffffffff


	//   ....[60]....
        /*0434*/ 	.word	0xffffffff


	//   ....[61]....
        /*0438*/ 	.word	0xffffffff


	//   ....[62]....
        /*043c*/ 	.word	0xffffffff


	//   ....[63]....
        /*0440*/ 	.word	0xffffffff


	//   ....[64]....
        /*0444*/ 	.word	0xffffffff


	//   ....[65]....
        /*0448*/ 	.word	0xffffffff


	//   ....[66]....
        /*044c*/ 	.word	0xffffffff


	//   ....[67]....
        /*0450*/ 	.word	0xffffffff


	//   ....[68]....
        /*0454*/ 	.word	0xffffffff


	//   ....[69]....
        /*0458*/ 	.word	0xffffffff


	//   ....[70]....
        /*045c*/ 	.word	0xffffffff


	//   ....[71]....
        /*0460*/ 	.word	0xffffffff


	//   ....[72]....
        /*0464*/ 	.word	0xffffffff


	//   ....[73]....
        /*0468*/ 	.word	0xffffffff


	//   ....[74]....
        /*046c*/ 	.word	0xffffffff


	//   ....[75]....
        /*0470*/ 	.word	0xffffffff


	//   ....[76]....
        /*0474*/ 	.word	0xffffffff


	//   ....[77]....
        /*0478*/ 	.word	0xffffffff


	//   ....[78]....
        /*047c*/ 	.word	0xffffffff


	//   ....[79]....
        /*0480*/ 	.word	0xffffffff


	//   ....[80]....
        /*0484*/ 	.word	0xffffffff


	//   ....[81]....
        /*0488*/ 	.word	0xffffffff


	//   ....[82]....
        /*048c*/ 	.word	0xffffffff


	//   ....[83]....
        /*0490*/ 	.word	0xffffffff


	//   ....[84]....
        /*0494*/ 	.word	0xffffffff


	//   ....[85]....
        /*0498*/ 	.word	0xffffffff


	//   ....[86]....
        /*049c*/ 	.word	0xffffffff


	//   ....[87]....
        /*04a0*/ 	.word	0xffffffff


	//   ....[88]....
        /*04a4*/ 	.word	0xffffffff


	//   ....[89]....
        /*04a8*/ 	.word	0xffffffff


	//   ....[90]....
        /*04ac*/ 	.word	0xffffffff


	//   ....[91]....
        /*04b0*/ 	.word	0xffffffff


	//   ....[92]....
        /*04b4*/ 	.word	0xffffffff


	//   ....[93]....
        /*04b8*/ 	.word	0xffffffff


	//   ....[94]....
        /*04bc*/ 	.word	0xffffffff


	//   ....[95]....
        /*04c0*/ 	.word	0xffffffff


	//   ....[96]....
        /*04c4*/ 	.word	0xffffffff


	//   ....[97]....
        /*04c8*/ 	.word	0xffffffff


	//   ....[98]....
        /*04cc*/ 	.word	0xffffffff


	//   ....[99]....
        /*04d0*/ 	.word	0xffffffff


	//   ....[100]....
        /*04d4*/ 	.word	0xffffffff


	//   ....[101]....
        /*04d8*/ 	.word	0xffffffff


	//   ....[102]....
        /*04dc*/ 	.word	0xffffffff


	//   ....[103]....
        /*04e0*/ 	.word	0xffffffff


	//   ....[104]....
        /*04e4*/ 	.word	0xffffffff


	//   ....[105]....
        /*04e8*/ 	.word	0xffffffff


	//   ....[106]....
        /*04ec*/ 	.word	0xffffffff


	//   ....[107]....
        /*04f0*/ 	.word	0xffffffff


	//   ....[108]....
        /*04f4*/ 	.word	0xffffffff


	//   ....[109]....
        /*04f8*/ 	.word	0xffffffff


	//   ....[110]....
        /*04fc*/ 	.word	0xffffffff


	//   ....[111]....
        /*0500*/ 	.word	0xffffffff


	//   ....[112]....
        /*0504*/ 	.word	0xffffffff


	//   ....[113]....
        /*0508*/ 	.word	0xffffffff


	//   ....[114]....
        /*050c*/ 	.word	0xffffffff


	//   ....[115]....
        /*0510*/ 	.word	0xffffffff


	//   ....[116]....
        /*0514*/ 	.word	0xffffffff


	//   ....[117]....
        /*0518*/ 	.word	0xffffffff


	//   ....[118]....
        /*051c*/ 	.word	0xffffffff


	//   ....[119]....
        /*0520*/ 	.word	0xffffffff


	//   ....[120]....
        /*0524*/ 	.word	0xffffffff


	//   ....[121]....
        /*0528*/ 	.word	0xffffffff


	//   ....[122]....
        /*052c*/ 	.word	0xffffffff


	//   ....[123]....
        /*0530*/ 	.word	0xffffffff


	//   ....[124]....
        /*0534*/ 	.word	0xffffffff


	//   ....[125]....
        /*0538*/ 	.word	0xffffffff


	//   ....[126]....
        /*053c*/ 	.word	0xffffffff


	//   ....[127]....
        /*0540*/ 	.word	0xffffffff


	//   ....[128]....
        /*0544*/ 	.word	0xffffffff


	//   ....[129]....
        /*0548*/ 	.word	0xffffffff


	//   ....[130]....
        /*054c*/ 	.word	0xffffffff


	//   ....[131]....
        /*0550*/ 	.word	0xffffffff


	//   ....[132]....
        /*0554*/ 	.word	0xffffffff


	//   ....[133]....
        /*0558*/ 	.word	0xffffffff


	//   ....[134]....
        /*055c*/ 	.word	0xffffffff


	//   ....[135]....
        /*0560*/ 	.word	0xffffffff


	//   ....[136]....
        /*0564*/ 	.word	0xffffffff


	//   ....[137]....
        /*0568*/ 	.word	0xffffffff


	//   ....[138]....
        /*056c*/ 	.word	0xffffffff


	//   ....[139]....
        /*0570*/ 	.word	0xffffffff


	//   ....[140]....
        /*0574*/ 	.word	0xffffffff


	//   ....[141]....
        /*0578*/ 	.word	0xffffffff


	//   ....[142]....
        /*057c*/ 	.word	0xffffffff


	//   ....[143]....
        /*0580*/ 	.word	0xffffffff


	//   ....[144]....
        /*0584*/ 	.word	0xffffffff


	//   ....[145]....
        /*0588*/ 	.word	0xffffffff


	//   ....[146]....
        /*058c*/ 	.word	0xffffffff


	//   ....[147]....
        /*0590*/ 	.word	0xffffffff


	//   ....[148]....
        /*0594*/ 	.word	0xffffffff


	//   ....[149]....
        /*0598*/ 	.word	0xffffffff


	//   ....[150]....
        /*059c*/ 	.word	0xffffffff


	//   ....[151]....
        /*05a0*/ 	.word	0xffffffff


	//   ....[152]....
        /*05a4*/ 	.word	0xffffffff


	//   ....[153]....
        /*05a8*/ 	.word	0xffffffff


	//   ....[154]....
        /*05ac*/ 	.word	0xffffffff


	//   ....[155]....
        /*05b0*/ 	.word	0xffffffff


	//   ....[156]....
        /*05b4*/ 	.word	0xffffffff


	//   ....[157]....
        /*05b8*/ 	.word	0xffffffff


	//   ....[158]....
        /*05bc*/ 	.word	0xffffffff


	//   ....[159]....
        /*05c0*/ 	.word	0xffffffff


	//   ....[160]....
        /*05c4*/ 	.word	0xffffffff


	//   ....[161]....
        /*05c8*/ 	.word	0xffffffff


	//   ....[162]....
        /*05cc*/ 	.word	0xffffffff


	//   ....[163]....
        /*05d0*/ 	.word	0xffffffff


	//   ....[164]....
        /*05d4*/ 	.word	0xffffffff


	//   ....[165]....
        /*05d8*/ 	.word	0xffffffff


	//   ....[166]....
        /*05dc*/ 	.word	0xffffffff


	//   ....[167]....
        /*05e0*/ 	.word	0x0500000f


	//   ....[168]....
        /*05e4*/ 	.word	0x0500000f


	//   ....[169]....
        /*05e8*/ 	.word	0x0500000f


	//   ....[170]....
        /*05ec*/ 	.word	0x0500000f


	//   ....[171]....
        /*05f0*/ 	.word	0x0500000f


	//   ....[172]....
        /*05f4*/ 	.word	0x0500000f


	//   ....[173]....
        /*05f8*/ 	.word	0x0500000f


	//   ....[174]....
        /*05fc*/ 	.word	0x0500000f


	//   ....[175]....
        /*0600*/ 	.word	0x0500000f


	//   ....[176]....
        /*0604*/ 	.word	0x0500000f


	//   ....[177]....
        /*0608*/ 	.word	0x0500000f


	//   ....[178]....
        /*060c*/ 	.word	0x0500000f


	//   ....[179]....
        /*0610*/ 	.word	0x0500000f


	//   ....[180]....
        /*0614*/ 	.word	0x0500000f


	//   ....[181]....
        /*0618*/ 	.word	0x0500000f


	//   ....[182]....
        /*061c*/ 	.word	0x0500000f


	//   ....[183]....
        /*0620*/ 	.word	0x0500000f


	//   ....[184]....
        /*0624*/ 	.word	0x0500000f


	//   ....[185]....
        /*0628*/ 	.word	0x0500000f


	//   ....[186]....
        /*062c*/ 	.word	0x0500000f


	//   ....[187]....
        /*0630*/ 	.word	0x0500000f


	//   ....[188]....
        /*0634*/ 	.word	0x0500000f


	//   ....[189]....
        /*0638*/ 	.word	0x0500000f


	//   ....[190]....
        /*063c*/ 	.word	0x0500000f


	//   ....[191]....
        /*0640*/ 	.word	0x0500000f


	//   ....[192]....
        /*0644*/ 	.word	0x0500000f


	//   ....[193]....
        /*0648*/ 	.word	0x0500000f


	//   ....[194]....
        /*064c*/ 	.word	0x0500000f


	//   ....[195]....
        /*0650*/ 	.word	0x0500000f


	//   ....[196]....
        /*0654*/ 	.word	0x0500000f


	//   ....[197]....
        /*0658*/ 	.word	0x0500000f


	//   ....[198]....
        /*065c*/ 	.word	0x0500000f


	//   ....[199]....
        /*0660*/ 	.word	0x0500000f


	//   ....[200]....
        /*0664*/ 	.word	0x0500000f


	//   ....[201]....
        /*0668*/ 	.word	0x0500000f


	//   ....[202]....
        /*066c*/ 	.word	0x0500000f


	//   ....[203]....
        /*0670*/ 	.word	0x0500000f


	//   ....[204]....
        /*0674*/ 	.word	0x0500000f


	//   ....[205]....
        /*0678*/ 	.word	0x0500000f


	//   ....[206]....
        /*067c*/ 	.word	0x0500000f


	//   ....[207]....
        /*0680*/ 	.word	0x0500000f


	//   ....[208]....
        /*0684*/ 	.word	0x0500000f


	//   ....[209]....
        /*0688*/ 	.word	0x0500000f


	//   ....[210]....
        /*068c*/ 	.word	0x0500000f


	//   ....[211]....
        /*0690*/ 	.word	0x0500000f


	//   ....[212]....
        /*0694*/ 	.word	0x0500000f


	//   ....[213]....
        /*0698*/ 	.word	0x0500000f


	//   ....[214]....
        /*069c*/ 	.word	0x0500000f


	//   ....[215]....
        /*06a0*/ 	.word	0x0500000f


	//   ....[216]....
        /*06a4*/ 	.word	0x0500000f


	//   ....[217]....
        /*06a8*/ 	.word	0x0500000f


	//   ....[218]....
        /*06ac*/ 	.word	0x0500000f


	//   ....[219]....
        /*06b0*/ 	.word	0x0500000f


	//   ....[220]....
        /*06b4*/ 	.word	0x0500000f


	//   ....[221]....
        /*06b8*/ 	.word	0x0500000f


	//   ....[222]....
        /*06bc*/ 	.word	0x0500000f


	//   ....[223]....
        /*06c0*/ 	.word	0x0500000f


	//   ....[224]....
        /*06c4*/ 	.word	0x0500000f


	//   ....[225]....
        /*06c8*/ 	.word	0x0500000f


	//   ....[226]....
        /*06cc*/ 	.word	0x0500000f


	//   ....[227]....
        /*06d0*/ 	.word	0x0500000f


	//   ....[228]....
        /*06d4*/ 	.word	0x0500000f


	//   ....[229]....
        /*06d8*/ 	.word	0x0500000f


	//   ....[230]....
        /*06dc*/ 	.word	0x0500000f


	//   ....[231]....
        /*06e0*/ 	.word	0x0500000f


	//   ....[232]....
        /*06e4*/ 	.word	0x0500000f


	//   ....[233]....
        /*06e8*/ 	.word	0x0500000f


	//   ....[234]....
        /*06ec*/ 	.word	0x0500000f


	//   ....[235]....
        /*06f0*/ 	.word	0x0500000f


	//   ....[236]....
        /*06f4*/ 	.word	0x0500000f


	//   ....[237]....
        /*06f8*/ 	.word	0x0500000f


	//   ....[238]....
        /*06fc*/ 	.word	0x0500000f


	//   ....[239]....
        /*0700*/ 	.word	0x0500000f


	//   ....[240]....
        /*0704*/ 	.word	0x0500000f


	//   ....[241]....
        /*0708*/ 	.word	0x0500000f


	//   ....[242]....
        /*070c*/ 	.word	0x0500000f


	//   ....[243]....
        /*0710*/ 	.word	0x0500000f


	//   ....[244]....
        /*0714*/ 	.word	0x0500000f


	//   ....[245]....
        /*0718*/ 	.word	0x0500000f


	//   ....[246]....
        /*071c*/ 	.word	0x0500000f


	//   ....[247]....
        /*0720*/ 	.word	0x0500000f


	//   ....[248]....
        /*0724*/ 	.word	0x0500000f


	//   ....[249]....
        /*0728*/ 	.word	0x0500000f


	//   ....[250]....
        /*072c*/ 	.word	0x0500000f


	//   ....[251]....
        /*0730*/ 	.word	0x0500000f


	//   ....[252]....
        /*0734*/ 	.word	0x0500000f


	//   ....[253]....
        /*0738*/ 	.word	0x0500000f


	//   ....[254]....
        /*073c*/ 	.word	0x0500000f


	//   ....[255]....
        /*0740*/ 	.word	0x0500000f


	//   ....[0]....
        /*0744*/ 	.word	0x0500000f


	//   ....[1]....
        /*0748*/ 	.word	0x0500000f


	//   ....[2]....
        /*074c*/ 	.word	0x0500000f


	//   ....[3]....
        /*0750*/ 	.word	0x0500000f


	//   ....[4]....
        /*0754*/ 	.word	0x0500000f


	//   ....[5]....
        /*0758*/ 	.word	0x0500000f


	//   ....[6]....
        /*075c*/ 	.word	0x0500000f


	//   ....[7]....
        /*0760*/ 	.word	0x0500000f


	//   ....[8]....
        /*0764*/ 	.word	0x0500000f


	//   ....[9]....
        /*0768*/ 	.word	0x0500000f


	//   ....[10]....
        /*076c*/ 	.word	0x0500000f


	//   ....[11]....
        /*0770*/ 	.word	0x0500000f


	//   ....[12]....
        /*0774*/ 	.word	0x0500000f


	//   ....[13]....
        /*0778*/ 	.word	0x0500000f


	//   ....[14]....
        /*077c*/ 	.word	0x0500000f


	//   ....[15]....
        /*0780*/ 	.word	0x0500000f


	//   ....[16]....
        /*0784*/ 	.word	0x0500000f


	//   ....[17]....
        /*0788*/ 	.word	0x0500000f


	//   ....[18]....
        /*078c*/ 	.word	0x0500000f


	//----- nvinfo : EIATTR_COOP_GROUP_INSTR_OFFSETS
	.align		4
.L_113:
        /*0790*/ 	.byte	0x04, 0x28
        /*0792*/ 	.short	(.L_115 - .L_114)


	//   ....[0]....
.L_114:
        /*0794*/ 	.word	0x00000080


	//   ....[1]....
        /*0798*/ 	.word	0x000000b0


	//   ....[2]....
        /*079c*/ 	.word	0x000002d0


	//   ....[3]....
        /*07a0*/ 	.word	0x00000430


	//   ....[4]....
        /*07a4*/ 	.word	0x00000550


	//   ....[5]....
        /*07a8*/ 	.word	0x000006b0


	//   ....[6]....
        /*07ac*/ 	.word	0x00001580


	//   ....[7]....
        /*07b0*/ 	.word	0x00002440


	//   ....[8]....
        /*07b4*/ 	.word	0x00002540


	//   ....[9]....
        /*07b8*/ 	.word	0x00002860


	//   ....[10]....
        /*07bc*/ 	.word	0x00002a20


	//   ....[11]....
        /*07c0*/ 	.word	0x00004460


	//   ....[12]....
        /*07c4*/ 	.word	0x00004470


	//   ....[13]....
        /*07c8*/ 	.word	0x000044a0


	//   ....[14]....
        /*07cc*/ 	.word	0x000044c0


	//   ....[15]....
        /*07d0*/ 	.word	0x00005760


	//   ....[16]....
        /*07d4*/ 	.word	0x00005790


	//   ....[17]....
        /*07d8*/ 	.word	0x00005870


	//   ....[18]....
        /*07dc*/ 	.word	0x00005880


	//   ....[19]....
        /*07e0*/ 	.word	0x00006730


	//   ....[20]....
        /*07e4*/ 	.word	0x00006740


	//   ....[21]....
        /*07e8*/ 	.word	0x00006750


	//   ....[22]....
        /*07ec*/ 	.word	0x000067a0


	//   ....[23]....
        /*07f0*/ 	.word	0x00006d40


	//   ....[24]....
        /*07f4*/ 	.word	0x00006d80


	//   ....[25]....
        /*07f8*/ 	.word	0x00006db0


	//   ....[26]....
        /*07fc*/ 	.word	0x00006df0


	//   ....[27]....
        /*0800*/ 	.word	0x00006e20


	//   ....[28]....
        /*0804*/ 	.word	0x00006e40


	//   ....[29]....
        /*0808*/ 	.word	0x00006e60


	//   ....[30]....
        /*080c*/ 	.word	0x00006e80


	//   ....[31]....
        /*0810*/ 	.word	0x00007230


	//   ....[32]....
        /*0814*/ 	.word	0x00007260


	//   ....[33]....
        /*0818*/ 	.word	0x000074e0


	//   ....[34]....
        /*081c*/ 	.word	0x000074f0


	//   ....[35]....
        /*0820*/ 	.word	0x00007f50


	//   ....[36]....
        /*0824*/ 	.word	0x00007f80


	//   ....[37]....
        /*0828*/ 	.word	0x00007fc0


	//   ....[38]....
        /*082c*/ 	.word	0x00007ff0


	//   ....[39]....
        /*0830*/ 	.word	0x00008010


	//   ....[40]....
        /*0834*/ 	.word	0x00008020


	//   ....[41]....
        /*0838*/ 	.word	0x00008030


	//   ....[42]....
        /*083c*/ 	.word	0x00008050


	//   ....[43]....
        /*0840*/ 	.word	0x000081a0


	//   ....[44]....
        /*0844*/ 	.word	0x000083d0


	//   ....[45]....
        /*0848*/ 	.word	0x00008400


	//   ....[46]....
        /*084c*/ 	.word	0x00008430


	//   ....[47]....
        /*0850*/ 	.word	0x00008460


	//   ....[48]....
        /*0854*/ 	.word	0x00008490


	//   ....[49]....
        /*0858*/ 	.word	0x000084c0


	//   ....[50]....
        /*085c*/ 	.word	0x00008630


	//   ....[51]....
        /*0860*/ 	.word	0x00008660


	//   ....[52]....
        /*0864*/ 	.word	0x00008690


	//   ....[53]....
        /*0868*/ 	.word	0x000086c0


	//   ....[54]....
        /*086c*/ 	.word	0x000086f0


	//   ....[55]....
        /*0870*/ 	.word	0x00008720


	//   ....[56]....
        /*0874*/ 	.word	0x000087b0


	//   ....[57]....
        /*0878*/ 	.word	0x000087e0


	//   ....[58]....
        /*087c*/ 	.word	0x000087f0


	//   ....[59]....
        /*0880*/ 	.word	0x00008890


	//   ....[60]....
        /*0884*/ 	.word	0x0000a260


	//   ....[61]....
        /*0888*/ 	.word	0x0000a280


	//   ....[62]....
        /*088c*/ 	.word	0x0000a310


	//   ....[63]....
        /*0890*/ 	.word	0x0000a330


	//   ....[64]....
        /*0894*/ 	.word	0x0000a3b0


	//   ....[65]....
        /*0898*/ 	.word	0x0000a3d0


	//   ....[66]....
        /*089c*/ 	.word	0x0000a450


	//   ....[67]....
        /*08a0*/ 	.word	0x0000a470


	//   ....[68]....
        /*08a4*/ 	.word	0x0000a4f0


	//   ....[69]....
        /*08a8*/ 	.word	0x0000a510


	//   ....[70]....
        /*08ac*/ 	.word	0x0000a590


	//   ....[71]....
        /*08b0*/ 	.word	0x0000a5b0


	//   ....[72]....
        /*08b4*/ 	.word	0x0000a630


	//   ....[73]....
        /*08b8*/ 	.word	0x0000a650


	//   ....[74]....
        /*08bc*/ 	.word	0x0000a660


	//   ....[75]....
        /*08c0*/ 	.word	0x0000a670


	//   ....[76]....
        /*08c4*/ 	.word	0x0000af40


	//   ....[77]....
        /*08c8*/ 	.word	0x0000af70


	//   ....[78]....
        /*08cc*/ 	.word	0x0000b010


	//   ....[79]....
        /*08d0*/ 	.word	0x0000b030


	//   ....[80]....
        /*08d4*/ 	.word	0x0000b0b0


	//   ....[81]....
        /*08d8*/ 	.word	0x0000b0d0


	//   ....[82]....
        /*08dc*/ 	.word	0x0000b150


	//   ....[83]....
        /*08e0*/ 	.word	0x0000b170


	//   ....[84]....
        /*08e4*/ 	.word	0x0000b1f0


	//   ....[85]....
        /*08e8*/ 	.word	0x0000b210


	//   ....[86]....
        /*08ec*/ 	.word	0x0000b290


	//   ....[87]....
        /*08f0*/ 	.word	0x0000b2b0


	//   ....[88]....
        /*08f4*/ 	.word	0x0000b330


	//   ....[89]....
        /*08f8*/ 	.word	0x0000b350


	//   ....[90]....
        /*08fc*/ 	.word	0x0000b360


	//   ....[91]....
        /*0900*/ 	.word	0x0000b3d0


	//   ....[92]....
        /*0904*/ 	.word	0x0000b420


	//   ....[93]....
        /*0908*/ 	.word	0x0000b450


	//   ....[94]....
        /*090c*/ 	.word	0x0000b4e0


	//   ....[95]....
        /*0910*/ 	.word	0x0000b4f0


	//   ....[96]....
        /*0914*/ 	.word	0x0000b560


	//   ....[97]....
        /*0918*/ 	.word	0x0000b570


	//   ....[98]....
        /*091c*/ 	.word	0x0000b5b0


	//   ....[99]....
        /*0920*/ 	.word	0x0000b5d0


	//   ....[100]....
        /*0924*/ 	.word	0x0000bd20


	//   ....[101]....
        /*0928*/ 	.word	0x0000bd50


	//   ....[102]....
        /*092c*/ 	.word	0x0000bda0


	//   ....[103]....
        /*0930*/ 	.word	0x0000bdb0


	//   ....[104]....
        /*0934*/ 	.word	0x0000bdf0


	//   ....[105]....
        /*0938*/ 	.word	0x0000be00


	//   ....[106]....
        /*093c*/ 	.word	0x0000be40


	//   ....[107]....
        /*0940*/ 	.word	0x0000be50


	//   ....[108]....
        /*0944*/ 	.word	0x0000be90


	//   ....[109]....
        /*0948*/ 	.word	0x0000bea0


	//   ....[110]....
        /*094c*/ 	.word	0x0000bee0


	//   ....[111]....
        /*0950*/ 	.word	0x0000bef0


	//   ....[112]....
        /*0954*/ 	.word	0x0000bf30


	//   ....[113]....
        /*0958*/ 	.word	0x0000bf40


	//   ....[114]....
        /*095c*/ 	.word	0x0000bf50


	//   ....[115]....
        /*0960*/ 	.word	0x0000bf90


	//   ....[116]....
        /*0964*/ 	.word	0x0000c240


	//   ....[117]....
        /*0968*/ 	.word	0x0000c270


	//   ....[118]....
        /*096c*/ 	.word	0x0000c2d0


	//   ....[119]....
        /*0970*/ 	.word	0x0000c2e0


	//   ....[120]....
        /*0974*/ 	.word	0x0000c330


	//   ....[121]....
        /*0978*/ 	.word	0x0000c340


	//   ....[122]....
        /*097c*/ 	.word	0x0000c390


	//   ....[123]....
        /*0980*/ 	.word	0x0000c3a0


	//   ....[124]....
        /*0984*/ 	.word	0x0000c3f0


	//   ....[125]....
        /*0988*/ 	.word	0x0000c400


	//   ....[126]....
        /*098c*/ 	.word	0x0000c450


	//   ....[127]....
        /*0990*/ 	.word	0x0000c460


	//   ....[128]....
        /*0994*/ 	.word	0x0000c4b0


	//   ....[129]....
        /*0998*/ 	.word	0x0000c4c0


	//   ....[130]....
        /*099c*/ 	.word	0x0000c4d0


	//   ....[131]....
        /*09a0*/ 	.word	0x0000c510


	//   ....[132]....
        /*09a4*/ 	.word	0x0000cac0


	//   ....[133]....
        /*09a8*/ 	.word	0x0000cb00


	//   ....[134]....
        /*09ac*/ 	.word	0x0000cb20


	//   ....[135]....
        /*09b0*/ 	.word	0x0000cb60


	//   ....[136]....
        /*09b4*/ 	.word	0x0000cb80


	//   ....[137]....
        /*09b8*/ 	.word	0x0000cbc0


	//   ....[138]....
        /*09bc*/ 	.word	0x0000cbe0


	//   ....[139]....
        /*09c0*/ 	.word	0x0000cc20


	//   ....[140]....
        /*09c4*/ 	.word	0x0000cc40


	//   ....[141]....
        /*09c8*/ 	.word	0x0000cc80


	//   ....[142]....
        /*09cc*/ 	.word	0x0000cca0


	//   ....[143]....
        /*09d0*/ 	.word	0x0000cce0


	//   ....[144]....
        /*09d4*/ 	.word	0x0000cd00


	//   ....[145]....
        /*09d8*/ 	.word	0x0000cd40


	//   ....[146]....
        /*09dc*/ 	.word	0x0000cd60


	//   ....[147]....
        /*09e0*/ 	.word	0x0000cd70


	//   ....[148]....
        /*09e4*/ 	.word	0x0000d130


	//   ....[149]....
        /*09e8*/ 	.word	0x0000d160


	//   ....[150]....
        /*09ec*/ 	.word	0x0000d1c0


	//   ....[151]....
        /*09f0*/ 	.word	0x0000d1f0


	//   ....[152]....
        /*09f4*/ 	.word	0x0000d220


	//   ....[153]....
        /*09f8*/ 	.word	0x0000d250


	//   ....[154]....
        /*09fc*/ 	.word	0x0000d280


	//   ....[155]....
        /*0a00*/ 	.word	0x0000d2b0


	//   ....[156]....
        /*0a04*/ 	.word	0x0000d450


	//   ....[157]....
        /*0a08*/ 	.word	0x0000d480


	//   ....[158]....
        /*0a0c*/ 	.word	0x0000d4b0


	//   ....[159]....
        /*0a10*/ 	.word	0x0000d4e0


	//   ....[160]....
        /*0a14*/ 	.word	0x0000d510


	//   ....[161]....
        /*0a18*/ 	.word	0x0000d540


	//   ....[162]....
        /*0a1c*/ 	.word	0x0000d600


	//   ....[163]....
        /*0a20*/ 	.word	0x0000d620


	//   ....[164]....
        /*0a24*/ 	.word	0x0000d630


	//   ....[165]....
        /*0a28*/ 	.word	0x0000d690


	//   ....[166]....
        /*0a2c*/ 	.word	0x0000dcb0


	//   ....[167]....
        /*0a30*/ 	.word	0x0000e190


	//   ....[168]....
        /*0a34*/ 	.word	0x0000e280


	//   ....[169]....
        /*0a38*/ 	.word	0x0000e320


	//   ....[170]....
        /*0a3c*/ 	.word	0x0000e380


	//   ....[171]....
        /*0a40*/ 	.word	0x0000e470


	//   ....[172]....
        /*0a44*/ 	.word	0x0000e4e0


	//   ....[173]....
        /*0a48*/ 	.word	0x0000e5d0


	//   ....[174]....
        /*0a4c*/ 	.word	0x0000e640


	//   ....[175]....
        /*0a50*/ 	.word	0x0000e730


	//   ....[176]....
        /*0a54*/ 	.word	0x0000e7a0


	//   ....[177]....
        /*0a58*/ 	.word	0x0000e890


	//   ....[178]....
        /*0a5c*/ 	.word	0x0000e900


	//   ....[179]....
        /*0a60*/ 	.word	0x0000e9f0


	//   ....[180]....
        /*0a64*/ 	.word	0x0000ea60


	//   ....[181]....
        /*0a68*/ 	.word	0x0000eb50


	//   ....[182]....
        /*0a6c*/ 	.word	0x0000ebc0


	//   ....[183]....
        /*0a70*/ 	.word	0x0000eca0


	//   ....[184]....
        /*0a74*/ 	.word	0x0000ed50


	//   ....[185]....
        /*0a78*/ 	.word	0x0000edc0


	//   ....[186]....
        /*0a7c*/ 	.word	0x0000ee20


	//   ....[187]....
        /*0a80*/ 	.word	0x0000ef10


	//   ....[188]....
        /*0a84*/ 	.word	0x0000ef70


	//   ....[189]....
        /*0a88*/ 	.word	0x0000f070


	//   ....[190]....
        /*0a8c*/ 	.word	0x0000f0d0


	//   ....[191]....
        /*0a90*/ 	.word	0x0000f1d0


	//   ....[192]....
        /*0a94*/ 	.word	0x0000f230


	//   ....[193]....
        /*0a98*/ 	.word	0x0000f330


	//   ....[194]....
        /*0a9c*/ 	.word	0x0000f390


	//   ....[195]....
        /*0aa0*/ 	.word	0x0000f490


	//   ....[196]....
        /*0aa4*/ 	.word	0x0000f4f0


	//   ....[197]....
        /*0aa8*/ 	.word	0x0000f5f0


	//   ....[198]....
        /*0aac*/ 	.word	0x0000f650


	//   ....[199]....
        /*0ab0*/ 	.word	0x0000f700


	//   ....[200]....
        /*0ab4*/ 	.word	0x0000f7c0


	//   ....[201]....
        /*0ab8*/ 	.word	0x0000f880


	//   ....[202]....
        /*0abc*/ 	.word	0x0000f8e0


	//   ....[203]....
        /*0ac0*/ 	.word	0x0000f9e0


	//   ....[204]....
        /*0ac4*/ 	.word	0x0000fa40


	//   ....[205]....
        /*0ac8*/ 	.word	0x0000fb10


	//   ....[206]....
        /*0acc*/ 	.word	0x0000fb70


	//   ....[207]....
        /*0ad0*/ 	.word	0x0000fc30


	//   ....[208]....
        /*0ad4*/ 	.word	0x0000fd70


	//   ....[209]....
        /*0ad8*/ 	.word	0x0000fe10


	//   ....[210]....
        /*0adc*/ 	.word	0x0000fe80


	//   ....[211]....
        /*0ae0*/ 	.word	0x0000ff30


	//   ....[212]....
        /*0ae4*/ 	.word	0x0000ff90


	//   ....[213]....
        /*0ae8*/ 	.word	0x00010040


	//   ....[214]....
        /*0aec*/ 	.word	0x000100a0


	//   ....[215]....
        /*0af0*/ 	.word	0x00010150


	//   ....[216]....
        /*0af4*/ 	.word	0x000101b0


	//   ....[217]....
        /*0af8*/ 	.word	0x00010260


	//   ....[218]....
        /*0afc*/ 	.word	0x000102c0


	//   ....[219]....
        /*0b00*/ 	.word	0x00010370


	//   ....[220]....
        /*0b04*/ 	.word	0x000103d0


	//   ....[221]....
        /*0b08*/ 	.word	0x00010480


	//   ....[222]....
        /*0b0c*/ 	.word	0x000104e0


	//   ....[223]....
        /*0b10*/ 	.word	0x00010590


	//   ....[224]....
        /*0b14*/ 	.word	0x00010680


	//   ....[225]....
        /*0b18*/ 	.word	0x00010730


	//   ....[226]....
        /*0b1c*/ 	.word	0x00010790


	//   ....[227]....
        /*0b20*/ 	.word	0x00010850


	//   ....[228]....
        /*0b24*/ 	.word	0x000108b0


	//   ....[229]....
        /*0b28*/ 	.word	0x00010970


	//   ....[230]....
        /*0b2c*/ 	.word	0x000109d0


	//   ....[231]....
        /*0b30*/ 	.word	0x00010a90


	//   ....[232]....
        /*0b34*/ 	.word	0x00010af0


	//   ....[233]....
        /*0b38*/ 	.word	0x00010bb0


	//   ....[234]....
        /*0b3c*/ 	.word	0x00010c10


	//   ....[235]....
        /*0b40*/ 	.word	0x00010cd0


	//   ....[236]....
        /*0b44*/ 	.word	0x00010d30


	//   ....[237]....
        /*0b48*/ 	.word	0x00010df0


	//   ....[238]....
        /*0b4c*/ 	.word	0x00010e50


	//   ....[239]....
        /*0b50*/ 	.word	0x00010f00


	//   ....[240]....
        /*0b54*/ 	.word	0x00010ff0


	//   ....[241]....
        /*0b58*/ 	.word	0x000110a0


	//   ....[242]....
        /*0b5c*/ 	.word	0x00011110


	//   ....[243]....
        /*0b60*/ 	.word	0x000111c0


	//   ....[244]....
        /*0b64*/ 	.word	0x00011220


	//   ....[245]....
        /*0b68*/ 	.word	0x000112d0


	//   ....[246]....
        /*0b6c*/ 	.word	0x00011330


	//   ....[247]....
        /*0b70*/ 	.word	0x000113e0


	//   ....[248]....
        /*0b74*/ 	.word	0x00011440


	//   ....[249]....
        /*0b78*/ 	.word	0x000114f0


	//   ....[250]....
        /*0b7c*/ 	.word	0x00011550


	//   ....[251]....
        /*0b80*/ 	.word	0x00011600


	//   ....[252]....
        /*0b84*/ 	.word	0x00011660


	//   ....[253]....
        /*0b88*/ 	.word	0x00011710


	//   ....[254]....
        /*0b8c*/ 	.word	0x00011770


	//   ....[255]....
        /*0b90*/ 	.word	0x00011810


	//   ....[0]....
        /*0b94*/ 	.word	0x000118a0


	//   ....[1]....
        /*0b98*/ 	.word	0x00011940


	//   ....[2]....
        /*0b9c*/ 	.word	0x00011ac0


	//   ....[3]....
        /*0ba0*/ 	.word	0x00011b30


	//   ....[4]....
        /*0ba4*/ 	.word	0x00011ba0


	//   ....[5]....
        /*0ba8*/ 	.word	0x00011c10


	//   ....[6]....
        /*0bac*/ 	.word	0x00011c80


	//   ....[7]....
        /*0bb0*/ 	.word	0x00011d00


	//   ....[8]....
        /*0bb4*/ 	.word	0x00011d80


	//   ....[9]....
        /*0bb8*/ 	.word	0x00011e10


	//   ....[10]....
        /*0bbc*/ 	.word	0x00011e80


	//   ....[11]....
        /*0bc0*/ 	.word	0x00011ef0


	//   ....[12]....
        /*0bc4*/ 	.word	0x00011f60


	//   ....[13]....
        /*0bc8*/ 	.word	0x00011fe0


	//   ....[14]....
        /*0bcc*/ 	.word	0x00012050


	//   ....[15]....
        /*0bd0*/ 	.word	0x000120f0


	//   ....[16]....
        /*0bd4*/ 	.word	0x00012140


	//   ....[17]....
        /*0bd8*/ 	.word	0x000121d0


	//   ....[18]....
        /*0bdc*/ 	.word	0x00012300


	//----- nvinfo : EIATTR_REG_RECONFIG
	.align		4
.L_115:
        /*0be0*/ 	.byte	0x01, 0x54
	.zero		2


	//----- nvinfo : EIATTR_SYSCALL_OFFSETS
	.align		4
        /*0be4*/ 	.byte	0x04, 0x46
        /*0be6*/ 	.short	(.L_117 - .L_116)


	//   ....[0]....
.L_116:
        /*0be8*/ 	.word	0x00001730


	//   ....[1]....
        /*0bec*/ 	.word	0x000098a0


	//   ....[2]....
        /*0bf0*/ 	.word	0x000099f0


	//   ....[3]....
        /*0bf4*/ 	.word	0x00009ae0


	//   ....[4]....
        /*0bf8*/ 	.word	0x0000aa80


	//----- nvinfo : EIATTR_MBARRIER_INSTR_OFFSETS
	.align		4
.L_117:
        /*0bfc*/ 	.byte	0x04, 0x39
        /*0bfe*/ 	.short	(.L_119 - .L_118)


	//   ....[0]....
.L_118:
        /*0c00*/ 	.word	0x00000180
        /*0c04*/ 	.word	0x000000ff
        /*0c08*/ 	.word	0x00016800
        /*0c0c*/ 	.short	0x0100
        /*0c0e*/ 	.byte	0x08
	.zero		1


	//   ....[1]....
        /*0c10*/ 	.word	0x00000190
        /*0c14*/ 	.word	0x000000ff
        /*0c18*/ 	.word	0x00016820
        /*0c1c*/ 	.short	0x0100
        /*0c1e*/ 	.byte	0x08
	.zero		1


	//   ....[2]....
        /*0c20*/ 	.word	0x00000280
        /*0c24*/ 	.word	0x000000ff
        /*0c28*/ 	.word	0x00016830
        /*0c2c*/ 	.short	0x0100
        /*0c2e*/ 	.byte	0x08
	.zero		1


	//   ....[3]....
        /*0c30*/ 	.word	0x00000290
        /*0c34*/ 	.word	0x000000ff
        /*0c38*/ 	.word	0x00016840
        /*0c3c*/ 	.short	0x0100
        /*0c3e*/ 	.byte	0x08
	.zero		1


	//   ....[4]....
        /*0c40*/ 	.word	0x000002a0
        /*0c44*/ 	.word	0x000000ff
        /*0c48*/ 	.word	0x00016838
        /*0c4c*/ 	.short	0x0100
        /*0c4e*/ 	.byte	0x08
	.zero		1


	//   ....[5]....
        /*0c50*/ 	.word	0x000002b0
        /*0c54*/ 	.word	0x000000ff
        /*0c58*/ 	.word	0x00016848
        /*0c5c*/ 	.short	0x0100
        /*0c5e*/ 	.byte	0x08
	.zero		1


	//   ....[6]....
        /*0c60*/ 	.word	0x000003e0
        /*0c64*/ 	.word	0x000000ff
        /*0c68*/ 	.word	0x00016850
        /*0c6c*/ 	.short	0x0100
        /*0c6e*/ 	.byte	0x08
	.zero		1


	//   ....[7]....
        /*0c70*/ 	.word	0x000003f0
        /*0c74*/ 	.word	0x000000ff
        /*0c78*/ 	.word	0x00016860
        /*0c7c*/ 	.short	0x0100
        /*0c7e*/ 	.byte	0x08
	.zero		1


	//   ....[8]....
        /*0c80*/ 	.word	0x00000400
        /*0c84*/ 	.word	0x000000ff
        /*0c88*/ 	.word	0x00016858
        /*0c8c*/ 	.short	0x0100
        /*0c8e*/ 	.byte	0x08
	.zero		1


	//   ....[9]....
        /*0c90*/ 	.word	0x00000410
        /*0c94*/ 	.word	0x000000ff
        /*0c98*/ 	.word	0x00016868
        /*0c9c*/ 	.short	0x0100
        /*0c9e*/ 	.byte	0x08
	.zero		1


	//   ....[10]....
        /*0ca0*/ 	.word	0x00000500
        /*0ca4*/ 	.word	0x000000ff
        /*0ca8*/ 	.word	0x00016870
        /*0cac*/ 	.short	0x0100
        /*0cae*/ 	.byte	0x06
	.zero		1


	//   ....[11]....
        /*0cb0*/ 	.word	0x00000510
        /*0cb4*/ 	.word	0x000000ff
        /*0cb8*/ 	.word	0x00016880
        /*0cbc*/ 	.short	0x0100
        /*0cbe*/ 	.byte	0x06
	.zero		1


	//   ....[12]....
        /*0cc0*/ 	.word	0x00000520
        /*0cc4*/ 	.word	0x000000ff
        /*0cc8*/ 	.word	0x00016878
        /*0ccc*/ 	.short	0x0100
        /*0cce*/ 	.byte	0x06
	.zero		1


	//   ....[13]....
        /*0cd0*/ 	.word	0x00000530
        /*0cd4*/ 	.word	0x000000ff
        /*0cd8*/ 	.word	0x00016888
        /*0cdc*/ 	.short	0x0100
        /*0cde*/ 	.byte	0x06
	.zero		1


	//   ....[14]....
        /*0ce0*/ 	.word	0x00000660
        /*0ce4*/ 	.word	0x000000ff
        /*0ce8*/ 	.word	0x00016890
        /*0cec*/ 	.short	0x0100
        /*0cee*/ 	.byte	0x08
	.zero		1


	//   ....[15]....
        /*0cf0*/ 	.word	0x00000670
        /*0cf4*/ 	.word	0x000000ff
        /*0cf8*/ 	.word	0x000168a0
        /*0cfc*/ 	.short	0x0100
        /*0cfe*/ 	.byte	0x08
	.zero		1


	//   ....[16]....
        /*0d00*/ 	.word	0x00000680
        /*0d04*/ 	.word	0x000000ff
        /*0d08*/ 	.word	0x00016898
        /*0d0c*/ 	.short	0x0100
        /*0d0e*/ 	.byte	0x08
	.zero		1


	//   ....[17]....
        /*0d10*/ 	.word	0x00000690
        /*0d14*/ 	.word	0x000000ff
        /*0d18*/ 	.word	0x000168a8
        /*0d1c*/ 	.short	0x0100
        /*0d1e*/ 	.byte	0x08
	.zero		1


	//   ....[18]....
        /*0d20*/ 	.word	0x000007c0
        /*0d24*/ 	.word	0x000000ff
        /*0d28*/ 	.word	0x000168b0
        /*0d2c*/ 	.short	0x0100
        /*0d2e*/ 	.byte	0x08
	.zero		1


	//   ....[19]....
        /*0d30*/ 	.word	0x000007d0
        /*0d34*/ 	.word	0x000000ff
        /*0d38*/ 	.word	0x000168c0
        /*0d3c*/ 	.short	0x0100
        /*0d3e*/ 	.byte	0x08
	.zero		1


	//   ....[20]....
        /*0d40*/ 	.word	0x000007e0
        /*0d44*/ 	.word	0x000000ff
        /*0d48*/ 	.word	0x000168b8
        /*0d4c*/ 	.short	0x0100
        /*0d4e*/ 	.byte	0x08
	.zero		1


	//   ....[21]....
        /*0d50*/ 	.word	0x000007f0
        /*0d54*/ 	.word	0x000000ff
        /*0d58*/ 	.word	0x000168c8
        /*0d5c*/ 	.short	0x0100
        /*0d5e*/ 	.byte	0x08
	.zero		1


	//   ....[22]....
        /*0d60*/ 	.word	0x000017a0
        /*0d64*/ 	.word	0x000000ff
        /*0d68*/ 	.word	0x00016800
        /*0d6c*/ 	.short	0x010a
        /*0d6e*/ 	.byte	0x2b
	.zero		1


	//   ....[23]....
        /*0d70*/ 	.word	0x00001820
        /*0d74*/ 	.word	0x00000004
        /*0d78*/ 	.word	0x00016830
        /*0d7c*/ 	.short	0x010a
        /*0d7e*/ 	.byte	0x3f
	.zero		1


	//   ....[24]....
        /*0d80*/ 	.word	0x00001870
        /*0d84*/ 	.word	0x00000004
        /*0d88*/ 	.word	0x00016830
        /*0d8c*/ 	.short	0x010a
        /*0d8e*/ 	.byte	0x3f
	.zero		1


	//   ....[25]....
        /*0d90*/ 	.word	0x00002980
        /*0d94*/ 	.word	0x000000ff
        /*0d98*/ 	.word	0x00000000
        /*0d9c*/ 	.short	0x0101
        /*0d9e*/ 	.byte	0x06
	.zero		1


	//   ....[26]....
        /*0da0*/ 	.word	0x00003920
        /*0da4*/ 	.word	0x000000ff
        /*0da8*/ 	.word	0x00016830
        /*0dac*/ 	.short	0x010a
        /*0dae*/ 	.byte	0x0a
	.zero		1


	//   ....[27]....
        /*0db0*/ 	.word	0x00003960
        /*0db4*/ 	.word	0x000000ff
        /*0db8*/ 	.word	0x00016830
        /*0dbc*/ 	.short	0x010a
        /*0dbe*/ 	.byte	0x0a
	.zero		1


	//   ....[28]....
        /*0dc0*/ 	.word	0x00003be0
        /*0dc4*/ 	.word	0x000000ff
        /*0dc8*/ 	.word	0x00016850
        /*0dcc*/ 	.short	0x010a
        /*0dce*/ 	.byte	0x0a
	.zero		1


	//   ....[29]....
        /*0dd0*/ 	.word	0x00003c20
        /*0dd4*/ 	.word	0x000000ff
        /*0dd8*/ 	.word	0x00016850
        /*0ddc*/ 	.short	0x010a
        /*0dde*/ 	.byte	0x0a
	.zero		1


	//   ....[30]....
        /*0de0*/ 	.word	0x000040f0
        /*0de4*/ 	.word	0x000000ff
        /*0de8*/ 	.word	0x00000000
        /*0dec*/ 	.short	0x0101
        /*0dee*/ 	.byte	0x07
	.zero		1


	//   ....[31]....
        /*0df0*/ 	.word	0x000052a0
        /*0df4*/ 	.word	0x000000ff
        /*0df8*/ 	.word	0x00000000
        /*0dfc*/ 	.short	0x0101
        /*0dfe*/ 	.byte	0x06
	.zero		1


	//   ....[32]....
        /*0e00*/ 	.word	0x000056d0
        /*0e04*/ 	.word	0x000000ff
        /*0e08*/ 	.word	0x00016850
        /*0e0c*/ 	.short	0x010a
        /*0e0e*/ 	.byte	0x05
	.zero		1


	//   ....[33]....
        /*0e10*/ 	.word	0x00005710
        /*0e14*/ 	.word	0x000000ff
        /*0e18*/ 	.word	0x00016850
        /*0e1c*/ 	.short	0x010a
        /*0e1e*/ 	.byte	0x05
	.zero		1


	//   ....[34]....
        /*0e20*/ 	.word	0x00005ce0
        /*0e24*/ 	.word	0x000000ff
        /*0e28*/ 	.word	0x00000000
        /*0e2c*/ 	.short	0x0101
        /*0e2e*/ 	.byte	0x04
	.zero		1


	//   ....[35]....
        /*0e30*/ 	.word	0x00006e30
        /*0e34*/ 	.word	0x00000000
        /*0e38*/ 	.word	0x00000000
        /*0e3c*/ 	.short	0x0101
        /*0e3e*/ 	.byte	0x3f
	.zero		1


	//   ....[36]....
        /*0e40*/ 	.word	0x00007240
        /*0e44*/ 	.word	0x00000004
        /*0e48*/ 	.word	0x00000000
        /*0e4c*/ 	.short	0x0101
        /*0e4e*/ 	.byte	0x3f
	.zero		1


	//   ....[37]....
        /*0e50*/ 	.word	0x00009fe0
        /*0e54*/ 	.word	0x00000003
        /*0e58*/ 	.word	0x00016840
        /*0e5c*/ 	.short	0x010a
        /*0e5e*/ 	.byte	0x3f
	.zero		1


	//   ....[38]....
        /*0e60*/ 	.word	0x0000a770
        /*0e64*/ 	.word	0x00000003
        /*0e68*/ 	.word	0x00016830
        /*0e6c*/ 	.short	0x0107
        /*0e6e*/ 	.byte	0x3f
	.zero		1


	//   ....[39]....
        /*0e70*/ 	.word	0x0000a840
        /*0e74*/ 	.word	0x00000003
        /*0e78*/ 	.word	0x00016830
        /*0e7c*/ 	.short	0x0101
        /*0e7e*/ 	.byte	0x3f
	.zero		1


	//   ....[40]....
        /*0e80*/ 	.word	0x0000b670
        /*0e84*/ 	.word	0x00000016
        /*0e88*/ 	.word	0x00016800
        /*0e8c*/ 	.short	0x0107
        /*0e8e*/ 	.byte	0x3f
	.zero		1


	//   ....[41]....
        /*0e90*/ 	.word	0x0000b760
        /*0e94*/ 	.word	0x00000016
        /*0e98*/ 	.word	0x00016800
        /*0e9c*/ 	.short	0x0101
        /*0e9e*/ 	.byte	0x3f
	.zero		1


	//   ....[42]....
        /*0ea0*/ 	.word	0x0000b780
        /*0ea4*/ 	.word	0x00000016
        /*0ea8*/ 	.word	0x00016820
        /*0eac*/ 	.short	0x010a
        /*0eae*/ 	.byte	0x3f
	.zero		1


	//   ....[43]....
        /*0eb0*/ 	.word	0x0000bb30
        /*0eb4*/ 	.word	0x00000005
        /*0eb8*/ 	.word	0x00016840
        /*0ebc*/ 	.short	0x010a
        /*0ebe*/ 	.byte	0x3f
	.zero		1


	//   ....[44]....
        /*0ec0*/ 	.word	0x0000c010
        /*0ec4*/ 	.word	0x00000005
        /*0ec8*/ 	.word	0x00016830
        /*0ecc*/ 	.short	0x0107
        /*0ece*/ 	.byte	0x3f
	.zero		1


	//   ....[45]....
        /*0ed0*/ 	.word	0x0000c0d0
        /*0ed4*/ 	.word	0x00000005
        /*0ed8*/ 	.word	0x00016830
        /*0edc*/ 	.short	0x0101
        /*0ede*/ 	.byte	0x3f
	.zero		1


	//   ....[46]....
        /*0ee0*/ 	.word	0x0000c130
        /*0ee4*/ 	.word	0x00000005
        /*0ee8*/ 	.word	0x00016860
        /*0eec*/ 	.short	0x010a
        /*0eee*/ 	.byte	0x3f
	.zero		1


	//   ....[47]....
        /*0ef0*/ 	.word	0x0000c600
        /*0ef4*/ 	.word	0x00000005
        /*0ef8*/ 	.word	0x00016850
        /*0efc*/ 	.short	0x0107
        /*0efe*/ 	.byte	0x3f
	.zero		1


	//   ....[48]....
        /*0f00*/ 	.word	0x0000c780
        /*0f04*/ 	.word	0x00000005
        /*0f08*/ 	.word	0x00016850
        /*0f0c*/ 	.short	0x0101
        /*0f0e*/ 	.byte	0x3f
	.zero		1


	//   ....[49]....
        /*0f10*/ 	.word	0x0000c9a0
        /*0f14*/ 	.word	0x00000000
        /*0f18*/ 	.word	0x00016860
        /*0f1c*/ 	.short	0x010a
        /*0f1e*/ 	.byte	0x3f
	.zero		1


	//   ....[50]....
        /*0f20*/ 	.word	0x0000ce20
        /*0f24*/ 	.word	0x00000000
        /*0f28*/ 	.word	0x00016850
        /*0f2c*/ 	.short	0x0107
        /*0f2e*/ 	.byte	0x3f
	.zero		1


	//   ....[51]....
        /*0f30*/ 	.word	0x0000cef0
        /*0f34*/ 	.word	0x00000000
        /*0f38*/ 	.word	0x00016850
        /*0f3c*/ 	.short	0x0101
        /*0f3e*/ 	.byte	0x3f
	.zero		1


	//   ....[52]....
        /*0f40*/ 	.word	0x0000dc30
        /*0f44*/ 	.word	0x00000005
        /*0f48*/ 	.word	0x00016820
        /*0f4c*/ 	.short	0x010a
        /*0f4e*/ 	.byte	0x3f
	.zero		1


	//   ....[53]....
        /*0f50*/ 	.word	0x0000ddb0
        /*0f54*/ 	.word	0x00000003
        /*0f58*/ 	.word	0x00016840
        /*0f5c*/ 	.short	0x010a
        /*0f5e*/ 	.byte	0x3f
	.zero		1


	//   ....[54]....
        /*0f60*/ 	.word	0x0000de50
        /*0f64*/ 	.word	0x00000019
        /*0f68*/ 	.word	0x00016840
        /*0f6c*/ 	.short	0x010a
        /*0f6e*/ 	.byte	0x3f
	.zero		1


	//   ....[55]....
        /*0f70*/ 	.word	0x0000de90
        /*0f74*/ 	.word	0x00000003
        /*0f78*/ 	.word	0x00016860
        /*0f7c*/ 	.short	0x010a
        /*0f7e*/ 	.byte	0x3f
	.zero		1


	//   ....[56]....
        /*0f80*/ 	.word	0x0000ded0
        /*0f84*/ 	.word	0x00000019
        /*0f88*/ 	.word	0x00016860
        /*0f8c*/ 	.short	0x010a
        /*0f8e*/ 	.byte	0x3f
	.zero		1


	//   ....[57]....
        /*0f90*/ 	.word	0x0000df40
        /*0f94*/ 	.word	0x00000003
        /*0f98*/ 	.word	0x00016800
        /*0f9c*/ 	.short	0x010a
        /*0f9e*/ 	.byte	0x3f
	.zero		1


	//   ....[58]....
        /*0fa0*/ 	.word	0x0000df90
        /*0fa4*/ 	.word	0x00000004
        /*0fa8*/ 	.word	0x00016830
        /*0fac*/ 	.short	0x010a
        /*0fae*/ 	.byte	0x3f
	.zero		1


	//   ....[59]....
        /*0fb0*/ 	.word	0x0000dff0
        /*0fb4*/ 	.word	0x00000003
        /*0fb8*/ 	.word	0x00016830
        /*0fbc*/ 	.short	0x010a
        /*0fbe*/ 	.byte	0x3f
	.zero		1


	//   ....[60]....
        /*0fc0*/ 	.word	0x0000e050
        /*0fc4*/ 	.word	0x00000003
        /*0fc8*/ 	.word	0x00016850
        /*0fcc*/ 	.short	0x010a
        /*0fce*/ 	.byte	0x3f
	.zero		1


	//   ....[61]....
        /*0fd0*/ 	.word	0x0000e0b0
        /*0fd4*/ 	.word	0x00000009
        /*0fd8*/ 	.word	0x00016850
        /*0fdc*/ 	.short	0x010a
        /*0fde*/ 	.byte	0x3f
	.zero		1


	//   ....[62]....
        /*0fe0*/ 	.word	0x0000e1d0
        /*0fe4*/ 	.word	0x00000003
        /*0fe8*/ 	.word	0x00016840
        /*0fec*/ 	.short	0x010a
        /*0fee*/ 	.byte	0x3f
	.zero		1


	//   ....[63]....
        /*0ff0*/ 	.word	0x0000fc70
        /*0ff4*/ 	.word	0x00000016
        /*0ff8*/ 	.word	0x00016820
        /*0ffc*/ 	.short	0x010a
        /*0ffe*/ 	.byte	0x3f
	.zero		1


	//   ....[64]....
        /*1000*/ 	.word	0x0000fcc0
        /*1004*/ 	.word	0x00000005
        /*1008*/ 	.word	0x00016840
        /*100c*/ 	.short	0x010a
        /*100e*/ 	.byte	0x3f
	.zero		1


	//   ....[65]....
        /*1010*/ 	.word	0x000105d0
        /*1014*/ 	.word	0x00000005
        /*1018*/ 	.word	0x00016860
        /*101c*/ 	.short	0x010a
        /*101e*/ 	.byte	0x3f
	.zero		1


	//   ....[66]....
        /*1020*/ 	.word	0x00010f40
        /*1024*/ 	.word	0x00000000
        /*1028*/ 	.word	0x00016860
        /*102c*/ 	.short	0x010a
        /*102e*/ 	.byte	0x3f
	.zero		1


	//   ....[67]....
        /*1030*/ 	.word	0x00012220
        /*1034*/ 	.word	0x00000005
        /*1038*/ 	.word	0x00016820
        /*103c*/ 	.short	0x010a
        /*103e*/ 	.byte	0x3f
	.zero		1


	//   ....[68]....
        /*1040*/ 	.word	0x000123c0
        /*1044*/ 	.word	0x00000003
        /*1048*/ 	.word	0x00016840
        /*104c*/ 	.short	0x010a
        /*104e*/ 	.byte	0x3f
	.zero		1


	//   ....[69]....
        /*1050*/ 	.word	0x00012410
        /*1054*/ 	.word	0x00000019
        /*1058*/ 	.word	0x00016840
        /*105c*/ 	.short	0x010a
        /*105e*/ 	.byte	0x3f
	.zero		1


	//   ....[70]....
        /*1060*/ 	.word	0x00012460
        /*1064*/ 	.word	0x00000003
        /*1068*/ 	.word	0x00016860
        /*106c*/ 	.short	0x010a
        /*106e*/ 	.byte	0x3f
	.zero		1


	//----- nvinfo : EIATTR_NUM_MBARRIERS
	.align		4
.L_119:
        /*1070*/ 	.byte	0x03, 0x38
        /*1072*/ 	.short	0x0016


	//----- nvinfo : EIATTR_EXIT_INSTR_OFFSETS
	.align		4
        /*1074*/ 	.byte	0x04, 0x1c
        /*1076*/ 	.short	(.L_121 - .L_120)


	//   ....[0]....
.L_120:
        /*1078*/ 	.word	0x000009a0


	//   ....[1]....
        /*107c*/ 	.word	0x00008150


	//   ....[2]....
        /*1080*/ 	.word	0x0000df20


	//----- nvinfo : EIATTR_MAX_THREADS
	.align		4
.L_121:
        /*1084*/ 	.byte	0x04, 0x05
        /*1086*/ 	.short	(.L_123 - .L_122)
.L_122:
        /*1088*/ 	.word	0x00000200
        /*108c*/ 	.word	0x00000001
        /*1090*/ 	.word	0x00000001


	//----- nvinfo : EIATTR_CRS_STACK_SIZE
	.align		4
.L_123:
        /*1094*/ 	.byte	0x04, 0x1e
        /*1096*/ 	.short	(.L_125 - .L_124)
.L_124:
        /*1098*/ 	.word	0x00000000


	//----- nvinfo : EIATTR_CBANK_PARAM_SIZE
	.align		4
.L_125:
        /*109c*/ 	.byte	0x03, 0x19
        /*109e*/ 	.short	0x0af0


	//----- nvinfo : EIATTR_PARAM_CBANK
	.align		4
        /*10a0*/ 	.byte	0x04, 0x0a
        /*10a2*/ 	.short	(.L_127 - .L_126)
	.align		4
.L_126:
        /*10a4*/ 	.word	index@(.nv.constant0._ZN7cutlass13device_kernelIN5flash11enable_sm90INS1_16FlashAttnFwdSm90INS1_25CollectiveMainloopFwdSm90ILi2EN4cute5tupleIJNS5_1CILi1EEES8_S8_EEENS6_IJNS7_ILi192EEENS7_ILi128EEENS7_ILi64EEEEEELi64ENS_10bfloat16_tEfNS_4arch4Sm90ELb0ELb0ELb0ELb1ELb1ELb0ELb0ELb1ELb1ELb1ELb1ELb0EEENS1_21CollectiveEpilogueFwdINS6_IJSA_SC_SB_EEES9_SE_SG_Li384ELb1ELb1ELb1ELb0EEENS1_36VarlenDynamicPersistentTileSchedulerILi192ELi128ELi384ELi128ELb1ELb1ELb1ELb0ELb1ELb1EEEEEEEEEvNT_6ParamsE)
        /*10a8*/ 	.short	0x0210
        /*10aa*/ 	.short	0x0af0


	//----- nvinfo : EIATTR_SW_WAR
	.align		4
.L_127:
        /*10ac*/ 	.byte	0x04, 0x36
        /*10ae*/ 	.short	(.L_129 - .L_128)
.L_128:
        /*10b0*/ 	.word	0x00000008
.L_129:


//--------------------- .nv.info._ZN7cutlass13device_kernelIN5flash11enable_sm90INS1_16FlashAttnFwdSm90INS1_25CollectiveMainloopFwdSm90ILi2EN4cute5tupleIJNS5_1CILi1EEES8_S8_EEENS6_IJNS7_ILi192EEENS7_ILi128EEENS7_ILi64EEEEEELi64ENS_10bfloat16_tEfNS_4arch4Sm90ELb0ELb0ELb0ELb1ELb1ELb1ELb0ELb1ELb1ELb1ELb1ELb0EEENS1_21CollectiveEpilogueFwdINS6_IJSA_SC_SB_EEES9_SE_SG_Li384ELb1ELb1ELb1ELb0EEENS1_36VarlenDynamicPersistentTileSchedulerILi192ELi128ELi384ELi128ELb1ELb1ELb1ELb0ELb1ELb1EEEEEEEEEvNT_6ParamsE --------------------------
	.section	.nv.info._ZN7cutlass13device_kernelIN5flash11enable_sm90INS1_16FlashAttnFwdSm90INS1_25CollectiveMainloopFwdSm90ILi2EN4cute5tupleIJNS5_1CILi1EEES8_S8_EEENS6_IJNS7_ILi192EEENS7_ILi128EEENS7_ILi64EEEEEELi64ENS_10bfloat16_tEfNS_4arch4Sm90ELb0ELb0ELb0ELb1ELb1ELb1ELb0ELb1ELb1ELb1ELb1ELb0EEENS1_21CollectiveEpilogueFwdINS6_IJSA_SC_SB_EEES9_SE_SG_Li384ELb1ELb1ELb1ELb0EEENS1_36VarlenDynamicPersistentTileSchedulerILi192ELi128ELi384ELi128ELb1ELb1ELb1ELb0ELb1ELb1EEEEEEEEEvNT_6ParamsE,"",@"SHT_CUDA_INFO"
	.sectionflags	@""
	.align	4


	//----- nvinfo : EIATTR_CUDA_API_VERSION
	.align		4
        /*0000*/ 	.byte	0x04, 0x37
        /*0002*/ 	.short	(.L_131 - .L_130)
.L_130:
        /*0004*/ 	.word	0x00000082


	//----- nvinfo : EIATTR_KPARAM_INFO
	.align		4
.L_131:
        /*0008*/ 	.byte	0x04, 0x17
        /*000a*/ 	.short	(.L_133 - .L_132)
.L_132:
        /*000c*/ 	.word	0x00000000
        /*0010*/ 	.short	0x0000
        /*0012*/ 	.short	0x0070
        /*0014*/ 	.byte	0x00, 0xf0, 0x01, 0x2a


	//----- nvinfo : EIATTR_SPARSE_MMA_MASK
	.align		4
.L_133:
        /*0018*/ 	.byte	0x03, 0x50
        /*001a*/ 	.short	0x0000


	//----- nvinfo : EIATTR_MAXREG_COUNT
	.align		4
        /*001c*/ 	.byte	0x03, 0x1b
        /*001e*/ 	.short	0x0080


	//----- nvinfo : EIATTR_NUM_BARRIERS
	.align		4
        /*0020*/ 	.byte	0x02, 0x4c
        /*0022*/ 	.byte	0x10
	.zero		1


	//----- nvinfo : EIATTR_EXTERNS
	.align		4
        /*0024*/ 	.byte	0x04, 0x0f
        /*0026*/ 	.short	(.L_135 - .L_134)


	//   ....[0]....
	.align		4
.L_134:
        /*0028*/ 	.word	index@(__assertfail)


	//----- nvinfo : EIATTR_ANNOTATIONS
	.align		4
.L_135:
        /*002c*/ 	.byte	0x04, 0x55
        /*002e*/ 	.short	(.L_137 - .L_136)


	//   ....[0]....
.L_136:
        /* <DEDUP_REMOVED lines=68> */
        /*0464*/ 	.byte	0xb0, 0x62, 0x01, 0x00, 0x01, 0x00, 0x00, 0x00, 0x60, 0x6f, 0x01, 0x00


	//----- nvinfo : EIATTR_MERCURY_ISA_VERSION
	.align		4
.L_137:
        /*0470*/ 	.byte	0x03, 0x5f
        /*0472*/ 	.short	0x0101


	//----- nvinfo : EIATTR_UNUSED_LOAD_BYTE_OFFSET
	.align		4
        /*0474*/ 	.byte	0x04, 0x44
        /*0476*/ 	.short	(.L_139 - .L_138)


	//   ....[0]....
.L_138:
        /*0478*/ 	.word	0x00000a80
        /*047c*/ 	.word	0x0000fff0


	//   ....[1]....
        /*0480*/ 	.word	0x0000d2e0
        /*0484*/ 	.word	0x0000fff0


	//----- nvinfo : EIATTR_INT_WARP_WIDE_INSTR_OFFSETS
	.align		4
.L_139:
        /*0488*/ 	.byte	0x04, 0x31
        /*048a*/ 	.short	(.L_141 - .L_140)


	//   ....[0]....
.L_140:
        /*048c*/ 	.word	0x00000130


	//   ....[1]....
        /*0490*/ 	.word	0x00000170


	//   ....[2]....
        /*0494*/ 	.word	0x000001e0


	//   ....[3]....
        /*0498*/ 	.word	0x00011d20


	//   ....[4]....
        /*049c*/ 	.word	0x00011db0


	//   ....[5]....
        /*04a0*/ 	.word	0x00014f60


	//   ....[6]....
        /*04a4*/ 	.word	0x00014ff0


	//----- nvinfo : EIATTR_COOP_GROUP_MASK_REGIDS
	.align		4
.L_141:
        /*04a8*/ 	.byte	0x04, 0x29
        /*04aa*/ 	.short	(.L_143 - .L_142)


	//   ....[0]....
.L_142:
        /*04ac*/ 	.word	0xffffffff


	//   ....[1]....
        /*04b0*/ 	.word	0xffffffff


	//   ....[2]....
        /*04b4*/ 	.word	0xffffffff


	//   ....[3]....
        /*04b8*/ 	.word	0xffffffff


	//   ....[4]....
        /*04bc*/ 	.word	0xffffffff


	//   ....[5]....
        /*04c0*/ 	.word	0xffffffff


	//   ....[6]....
        /*04c4*/ 	.word	0xffffffff


	//   ....[7]....
        /*04c8*/ 	.word	0xffffffff


	//   ....[8]....
        /*04cc*/ 	.word	0xffffffff


	//   ....[9]....
        /*04d0*/ 	.word	0xffffffff


	//   ....[10]....
        /*04d4*/ 	.word	0xffffffff


	//   ....[11]....
        /*04d8*/ 	.word	0xffffffff


	//   ....[12]....
        /*04dc*/ 	.word	0xffffffff


	//   ....[13]....
        /*04e0*/ 	.word	0xffffffff


	//   ....[14]....
        /*04e4*/ 	.word	0xffffffff


	//   ....[15]....
        /*04e8*/ 	.word	0xffffffff


	//   ....[16]....
        /*04ec*/ 	.word	0xffffffff


	//   ....[17]....
        /*04f0*/ 	.word	0xffffffff


	//   ....[18]....
        /*04f4*/ 	.word	0xffffffff


	//   ....[19]....
        /*04f8*/ 	.word	0xffffffff


	//   ....[20]....
        /*04fc*/ 	.word	0xffffffff


	//   ....[21]....
        /*0500*/ 	.word	0xffffffff


	//   ....[22]....
        /*0504*/ 	.word	0xffffffff


	//   ....[23]....
        /*0508*/ 	.word	0xffffffff


	//   ....[24]....
        /*050c*/ 	.word	0xffffffff


	//   ....[25]....
        /*0510*/ 	.word	0xffffffff


	//   ....[26]....
        /*0514*/ 	.word	0xffffffff


	//   ....[27]....
        /*0518*/ 	.word	0xffffffff


	//   ....[28]....
        /*051c*/ 	.word	0xffffffff


	//   ....[29]....
        /*0520*/ 	.word	0xffffffff


	//   ....[30]....
        /*0524*/ 	.word	0xffffffff


	//   ....[31]....
        /*0528*/ 	.word	0xffffffff


	//   ....[32]....
        /*052c*/ 	.word	0xffffffff


	//   ....[33]....
        /*0530*/ 	.word	0xffffffff


	//   ....[34]....
        /*0534*/ 	.word	0xffffffff


	//   ....[35]....
        /*0538*/ 	.word	0xffffffff


	//   ....[36]....
        /*053c*/ 	.word	0xffffffff


	//   ....[37]....
        /*0540*/ 	.word	0xffffffff


	//   ....[38]....
        /*0544*/ 	.word	0xffffffff


	//   ....[39]....
        /*0548*/ 	.word	0xffffffff


	//   ....[40]....
        /*054c*/ 	.word	0xffffffff


	//   ....[41]....
        /*0550*/ 	.word	0xffffffff


	//   ....[42]....
        /*0554*/ 	.word	0xffffffff


	//   ....[43]....
        /*0558*/ 	.word	0xffffffff


	//   ....[44]....
        /*055c*/ 	.word	0xffffffff


	//   ....[45]....
        /*0560*/ 	.word	0xffffffff


	//   ....[46]....
        /*0564*/ 	.word	0xffffffff


	//   ....[47]....
        /*0568*/ 	.word	0xffffffff


	//   ....[48]....
        /*056c*/ 	.word	0xffffffff


	//   ....[49]....
        /*0570*/ 	.word	0xffffffff


	//   ....[50]....
        /*0574*/ 	.word	0xffffffff


	//   ....[51]....
        /*0578*/ 	.word	0xffffffff


	//   ....[52]....
        /*057c*/ 	.word	0xffffffff


	//   ....[53]....
        /*0580*/ 	.word	0xffffffff


	//   ....[54]....
        /*0584*/ 	.word	0xffffffff


	//   ....[55]....
        /*0588*/ 	.word	0xffffffff


	//   ....[56]....
        /*058c*/ 	.word	0xffffffff


	//   ....[57]....
        /*0590*/ 	.word	0xffffffff


	//   ....[58]....
        /*0594*/ 	.word	0xffffffff


	//   ....[59]....
        /*0598*/ 	.word	0xffffffff


	//   ....[60]....
        /*059c*/ 	.word	0xffffffff


	//   ....[61]....
        /*05a0*/ 	.word	0xffffffff


	//   ....[62]....
        /*05a4*/ 	.word	0xffffffff


	//   ....[63]....
        /*05a8*/ 	.word	0xffffffff


	//   ....[64]....
        /*05ac*/ 	.word	0xffffffff


	//   ....[65]....
        /*05b0*/ 	.word	0xffffffff


	//   ....[66]....
        /*05b4*/ 	.word	0xffffffff


	//   ....[67]....
        /*05b8*/ 	.word	0xffffffff


	//   ....[68]....
        /*05bc*/ 	.word	0xffffffff


	//   ....[69]....
        /*05c0*/ 	.word	0xffffffff


	//   ....[70]....
        /*05c4*/ 	.word	0xffffffff


	//   ....[71]....
        /*05c8*/ 	.word	0xffffffff


	//   ....[72]....
        /*05cc*/ 	.word	0xffffffff


	//   ....[73]....
        /*05d0*/ 	.word	0xffffffff


	//   ....[74]....
        /*05d4*/ 	.word	0xffffffff


	//   ....[75]....
        /*05d8*/ 	.word	0xffffffff


	//   ....[76]....
        /*05dc*/ 	.word	0xffffffff


	//   ....[77]....
        /*05e0*/ 	.word	0xffffffff


	//   ....[78]....
        /*05e4*/ 	.word	0xffffffff


	//   ....[79]....
        /*05e8*/ 	.word	0xffffffff


	//   ....[80]....
        /*05ec*/ 	.word	0xffffffff


	//   ....[81]....
        /*05f0*/ 	.word	0xffffffff


	//   ....[82]....
        /*05f4*/ 	.word	0xffffffff


	//   ....[83]....
        /*05f8*/ 	.word	0xffffffff


	//   ....[84]....
        /*05fc*/ 	.word	0xffffffff


	//   ....[85]....
        /*0600*/ 	.word	0xffffffff


	//   ....[86]....
        /*0604*/ 	.word	0xffffffff


	//   ....[87]....
        /*0608*/ 	.word	0xffffffff


	//   ....[88]....
        /*060c*/ 	.word	0xffffffff


	//   ....[89]....
        /*0610*/ 	.word	0xffffffff


	//   ....[90]....
        /*0614*/ 	.word	0xffffffff


	//   ....[91]....
        /*0618*/ 	.word	0xffffffff


	//   ....[92]....
        /*061c*/ 	.word	0xffffffff


	//   ....[93]....
        /*0620*/ 	.word	0xffffffff


	//   ....[94]....
        /*0624*/ 	.word	0xffffffff


	//   ....[95]....
        /*0628*/ 	.word	0xffffffff


	//   ....[96]....
        /*062c*/ 	.word	0xffffffff


	//   ....[97]....
        /*0630*/ 	.word	0xffffffff


	//   ....[98]....
        /*0634*/ 	.word	0xffffffff


	//   ....[99]....
        /*0638*/ 	.word	0xffffffff


	//   ....[100]....
        /*063c*/ 	.word	0xffffffff


	//   ....[101]....
        /*0640*/ 	.word	0xffffffff


	//   ....[102]....
        /*0644*/ 	.word	0xffffffff


	//   ....[103]....
        /*0648*/ 	.word	0xffffffff


	//   ....[104]....
        /*064c*/ 	.word	0xffffffff


	//   ....[105]....
        /*0650*/ 	.word	0xffffffff


	//   ....[106]....
        /*0654*/ 	.word	0xffffffff


	//   ....[107]....
        /*0658*/ 	.word	0xffffffff


	//   ....[108]....
        /*065c*/ 	.word	0xffffffff


	//   ....[109]....
        /*0660*/ 	.word	0xffffffff


	//   ....[110]....
        /*0664*/ 	.word	0xffffffff


	//   ....[111]....
        /*0668*/ 	.word	0xffffffff


	//   ....[112]....
        /*066c*/ 	.word	0xffffffff


	//   ....[113]....
        /*0670*/ 	.word	0xffffffff


	//   ....[114]....
        /*0674*/ 	.word	0xffffffff


	//   ....[115]....
        /*0678*/ 	.word	0xffffffff


	//   ....[116]....
        /*067c*/ 	.word	0xffffffff


	//   ....[117]....
        /*0680*/ 	.word	0xffffffff


	//   ....[118]....
        /*0684*/ 	.word	0xffffffff


	//   ....[119]....
        /*0688*/ 	.word	0xffffffff


	//   ....[120]....
        /*068c*/ 	.word	0xffffffff


	//   ....[121]....
        /*0690*/ 	.word	0xffffffff


	//   ....[122]....
        /*0694*/ 	.word	0xffffffff


	//   ....[123]....
        /*0698*/ 	.word	0xffffffff


	//   ....[124]....
        /*069c*/ 	.word	0xffffffff


	//   ....[125]....
        /*06a0*/ 	.word	0xffffffff


	//   ....[126]....
        /*06a4*/ 	.word	0xffffffff


	//   ....[127]....
        /*06a8*/ 	.word	0xffffffff


	//   ....[128]....
        /*06ac*/ 	.word	0xffffffff


	//   ....[129]....
        /*06b0*/ 	.word	0xffffffff


	//   ....[130]....
        /*06b4*/ 	.word	0xffffffff


	//   ....[131]....
        /*06b8*/ 	.word	0xffffffff


	//   ....[132]....
        /*06bc*/ 	.word	0xffffffff


	//   ....[133]....
        /*06c0*/ 	.word	0xffffffff


	//   ....[134]....
        /*06c4*/ 	.word	0xffffffff


	//   ....[135]....
        /*06c8*/ 	.word	0xffffffff


	//   ....[136]....
        /*06cc*/ 	.word	0xffffffff


	//   ....[137]....
        /*06d0*/ 	.word	0xffffffff


	//   ....[138]....
        /*06d4*/ 	.word	0xffffffff


	//   ....[139]....
        /*06d8*/ 	.word	0xffffffff


	//   ....[140]....
        /*06dc*/ 	.word	0xffffffff


	//   ....[141]....
        /*06e0*/ 	.word	0xffffffff


	//   ....[142]....
        /*06e4*/ 	.word	0xffffffff


	//   ....[143]....
        /*06e8*/ 	.word	0xffffffff


	//   ....[144]....
        /*06ec*/ 	.word	0xffffffff


	//   ....[145]....
        /*06f0*/ 	.word	0xffffffff


	//   ....[146]....
        /*06f4*/ 	.word	0xffffffff


	//   ....[147]....
        /*06f8*/ 	.word	0xffffffff


	//   ....[148]....
        /*06fc*/ 	.word	0xffffffff


	//   ....[149]....
        /*0700*/ 	.word	0xffffffff


	//   ....[150]....
        /*0704*/ 	.word	0xffffffff


	//   ....[151]....
        /*0708*/ 	.word	0xffffffff


	//   ....[152]....
        /*070c*/ 	.word	0xffffffff


	//   ....[153]....
        /*0710*/ 	.word	0xffffffff


	//   ....[154]....
        /*0714*/ 	.word	0xffffffff


	//   ....[155]....
        /*0718*/ 	.word	0xffffffff


	//   ....[156]....
        /*071c*/ 	.word	0xffffffff


	//   ....[157]....
        /*0720*/ 	.word	0xffffffff


	//   ....[158]....
        /*0724*/ 	.word	0xffffffff


	//   ....[159]....
        /*0728*/ 	.word	0xffffffff


	//   ....[160]....
        /*072c*/ 	.word	0xffffffff


	//   ....[161]....
        /*0730*/ 	.word	0xffffffff


	//   ....[162]....
        /*0734*/ 	.word	0xffffffff


	//   ....[163]....
        /*0738*/ 	.word	0xffffffff


	//   ....[164]....
        /*073c*/ 	.word	0xffffffff


	//   ....[165]....
        /*0740*/ 	.word	0xffffffff


	//   ....[166]....
        /*0744*/ 	.word	0xffffffff


	//   ....[167]....
        /*0748*/ 	.word	0xffffffff


	//   ....[168]....
        /*074c*/ 	.word	0xffffffff


	//   ....[169]....
        /*0750*/ 	.word	0xffffffff


	//   ....[170]....
        /*0754*/ 	.word	0xffffffff


	//   ....[171]....
        /*0758*/ 	.word	0xffffffff


	//   ....[172]....
        /*075c*/ 	.word	0xffffffff


	//   ....[173]....
        /*0760*/ 	.word	0xffffffff


	//   ....[174]....
        /*0764*/ 	.word	0xffffffff


	//   ....[175]....
        /*0768*/ 	.word	0xffffffff


	//   ....[176]....
        /*076c*/ 	.word	0xffffffff


	//   ....[177]....
        /*0770*/ 	.word	0xffffffff


	//   ....[178]....
        /*0774*/ 	.word	0xffffffff


	//   ....[179]....
        /*0778*/ 	.word	0xffffffff


	//   ....[180]....
        /*077c*/ 	.word	0xffffffff


	//   ....[181]....
        /*0780*/ 	.word	0xffffffff


	//   ....[182]....
        /*0784*/ 	.word	0xffffffff


	//   ....[183]....
        /*0788*/ 	.word	0xffffffff


	//   ....[184]....
        /*078c*/ 	.word	0xffffffff


	//   ....[185]....
        /*0790*/ 	.word	0xffffffff


	//   ....[186]....
        /*0794*/ 	.word	0xffffffff


	//   ....[187]....
        /*0798*/ 	.word	0xffffffff


	//   ....[188]....
        /*079c*/ 	.word	0xffffffff


	//   ....[189]....
        /*07a0*/ 	.word	0xffffffff


	//   ....[190]....
        /*07a4*/ 	.word	0xffffffff


	//   ....[191]....
        /*07a8*/ 	.word	0xffffffff


	//   ....[192]....
        /*07ac*/ 	.word	0xffffffff


	//   ....[193]....
        /*07b0*/ 	.word	0x0500000f


	//   ....[194]....
        /*07b4*/ 	.word	0x0500000f


	//   ....[195]....
        /*07b8*/ 	.word	0x0500000f


	//   ....[196]....
        /*07bc*/ 	.word	0x0500000f


	//   ....[197]....
        /*07c0*/ 	.word	0x0500000f


	//   ....[198]....
        /*07c4*/ 	.word	0x0500000f


	//   ....[199]....
        /*07c8*/ 	.word	0x0500000f


	//   ....[200]....
        /*07cc*/ 	.word	0x0500000f


	//   ....[201]....
        /*07d0*/ 	.word	0x0500000f


	//   ....[202]....
        /*07d4*/ 	.word	0x0500000f


	//   ....[203]....
        /*07d8*/ 	.word	0x0500000f


	//   ....[204]....
        /*07dc*/ 	.word	0x0500000f


	//   ....[205]....
        /*07e0*/ 	.word	0x0500000f


	//   ....[206]....
        /*07e4*/ 	.word	0x0500000f


	//   ....[207]....
        /*07e8*/ 	.word	0x0500000f


	//   ....[208]....
        /*07ec*/ 	.word	0x0500000f


	//   ....[209]....
        /*07f0*/ 	.word	0x0500000f


	//   ....[210]....
        /*07f4*/ 	.word	0x0500000f


	//   ....[211]....
        /*07f8*/ 	.word	0x0500000f


	//   ....[212]....
        /*07fc*/ 	.word	0x0500000f


	//   ....[213]....
        /*0800*/ 	.word	0x0500000f


	//   ....[214]....
        /*0804*/ 	.word	0x0500000f


	//   ....[215]....
        /*0808*/ 	.word	0x0500000f


	//   ....[216]....
        /*080c*/ 	.word	0x0500000f


	//   ....[217]....
        /*0810*/ 	.word	0x0500000f


	//   ....[218]....
        /*0814*/ 	.word	0x0500000f


	//   ....[219]....
        /*0818*/ 	.word	0x0500000f


	//   ....[220]....
        /*081c*/ 	.word	0x0500000f


	//   ....[221]....
        /*0820*/ 	.word	0x0500000f


	//   ....[222]....
        /*0824*/ 	.word	0x0500000f


	//   ....[223]....
        /*0828*/ 	.word	0x0500000f


	//   ....[224]....
        /*082c*/ 	.word	0x0500000f


	//   ....[225]....
        /*0830*/ 	.word	0x0500000f


	//   ....[226]....
        /*0834*/ 	.word	0x0500000f


	//   ....[227]....
        /*0838*/ 	.word	0x0500000f


	//   ....[228]....
        /*083c*/ 	.word	0x0500000f


	//   ....[229]....
        /*0840*/ 	.word	0x0500000f


	//   ....[230]....
        /*0844*/ 	.word	0x0500000f


	//   ....[231]....
        /*0848*/ 	.word	0x0500000f


	//   ....[232]....
        /*084c*/ 	.word	0x0500000f


	//   ....[233]....
        /*0850*/ 	.word	0x0500000f


	//   ....[234]....
        /*0854*/ 	.word	0x0500000f


	//   ....[235]....
        /*0858*/ 	.word	0x0500000f


	//   ....[236]....
        /*085c*/ 	.word	0x0500000f


	//   ....[237]....
        /*0860*/ 	.word	0x0500000f


	//   ....[238]....
        /*0864*/ 	.word	0x0500000f


	//   ....[239]....
        /*0868*/ 	.word	0x0500000f


	//   ....[240]....
        /*086c*/ 	.word	0x0500000f


	//   ....[241]....
        /*0870*/ 	.word	0x0500000f


	//   ....[242]....
        /*0874*/ 	.word	0x0500000f


	//   ....[243]....
        /*0878*/ 	.word	0x0500000f


	//   ....[244]....
        /*087c*/ 	.word	0x0500000f


	//   ....[245]....
        /*0880*/ 	.word	0x0500000f


	//   ....[246]....
        /*0884*/ 	.word	0x0500000f


	//   ....[247]....
        /*0888*/ 	.word	0x0500000f


	//   ....[248]....
        /*088c*/ 	.word	0x0500000f


	//   ....[249]....
        /*0890*/ 	.word	0x0500000f


	//   ....[250]....
        /*0894*/ 	.word	0x0500000f


	//   ....[251]....
        /*0898*/ 	.word	0x0500000f


	//   ....[252]....
        /*089c*/ 	.word	0x0500000f


	//   ....[253]....
        /*08a0*/ 	.word	0x0500000f


	//   ....[254]....
        /*08a4*/ 	.word	0x0500000f


	//   ....[255]....
        /*08a8*/ 	.word	0x0500000f


	//   ....[0]....
        /*08ac*/ 	.word	0x0500000f


	//   ....[1]....
        /*08b0*/ 	.word	0x0500000f


	//   ....[2]....
        /*08b4*/ 	.word	0x0500000f


	//   ....[3]....
        /*08b8*/ 	.word	0x0500000f


	//   ....[4]....
        /*08bc*/ 	.word	0x0500000f


	//   ....[5]....
        /*08c0*/ 	.word	0x0500000f


	//   ....[6]....
        /*08c4*/ 	.word	0x0500000f


	//   ....[7]....
        /*08c8*/ 	.word	0x0500000f


	//   ....[8]....
        /*08cc*/ 	.word	0x0500000f


	//   ....[9]....
        /*08d0*/ 	.word	0x0500000f


	//   ....[10]....
        /*08d4*/ 	.word	0x0500000f


	//   ....[11]....
        /*08d8*/ 	.word	0x0500000f


	//   ....[12]....
        /*08dc*/ 	.word	0x0500000f


	//   ....[13]....
        /*08e0*/ 	.word	0x0500000f


	//   ....[14]....
        /*08e4*/ 	.word	0x0500000f


	//   ....[15]....
        /*08e8*/ 	.word	0x0500000f


	//   ....[16]....
        /*08ec*/ 	.word	0x0500000f


	//   ....[17]....
        /*08f0*/ 	.word	0x0500000f


	//   ....[18]....
        /*08f4*/ 	.word	0x0500000f


	//   ....[19]....
        /*08f8*/ 	.word	0x0500000f


	//   ....[20]....
        /*08fc*/ 	.word	0x0500000f


	//   ....[21]....
        /*0900*/ 	.word	0x0500000f


	//   ....[22]....
        /*0904*/ 	.word	0x0500000f


	//   ....[23]....
        /*0908*/ 	.word	0x0500000f


	//   ....[24]....
        /*090c*/ 	.word	0x0500000f


	//   ....[25]....
        /*0910*/ 	.word	0x0500000f


	//   ....[26]....
        /*0914*/ 	.word	0x0500000f


	//   ....[27]....
        /*0918*/ 	.word	0x0500000f


	//   ....[28]....
        /*091c*/ 	.word	0x0500000f


	//   ....[29]....
        /*0920*/ 	.word	0x0500000f


	//   ....[30]....
        /*0924*/ 	.word	0x0500000f


	//   ....[31]....
        /*0928*/ 	.word	0x0500000f


	//   ....[32]....
        /*092c*/ 	.word	0x0500000f


	//   ....[33]....
        /*0930*/ 	.word	0x0500000f


	//   ....[34]....
        /*0934*/ 	.word	0x0500000f


	//   ....[35]....
        /*0938*/ 	.word	0x0500000f


	//   ....[36]....
        /*093c*/ 	.word	0x0500000f


	//   ....[37]....
        /*0940*/ 	.word	0x0500000f


	//   ....[38]....
        /*0944*/ 	.word	0x0500000f


	//   ....[39]....
        /*0948*/ 	.word	0x0500000f


	//   ....[40]....
        /*094c*/ 	.word	0x0500000f


	//   ....[41]....
        /*0950*/ 	.word	0x0500000f


	//   ....[42]....
        /*0954*/ 	.word	0x0500000f


	//   ....[43]....
        /*0958*/ 	.word	0x0500000f


	//   ....[44]....
        /*095c*/ 	.word	0x0500000f


	//   ....[45]....
        /*0960*/ 	.word	0x0500000f


	//   ....[46]....
        /*0964*/ 	.word	0x0500000f


	//   ....[47]....
        /*0968*/ 	.word	0x0500000f


	//   ....[48]....
        /*096c*/ 	.word	0x0500000f


	//   ....[49]....
        /*0970*/ 	.word	0x0500000f


	//   ....[50]....
        /*0974*/ 	.word	0x0500000f


	//   ....[51]....
        /*0978*/ 	.word	0x0500000f


	//   ....[52]....
        /*097c*/ 	.word	0x0500000f


	//   ....[53]....
        /*0980*/ 	.word	0x0500000f


	//   ....[54]....
        /*0984*/ 	.word	0x0500000f


	//   ....[55]....
        /*0988*/ 	.word	0x0500000f


	//   ....[56]....
        /*098c*/ 	.word	0x0500000f


	//   ....[57]....
        /*0990*/ 	.word	0x0500000f


	//   ....[58]....
        /*0994*/ 	.word	0x0500000f


	//   ....[59]....
        /*0998*/ 	.word	0x0500000f


	//   ....[60]....
        /*099c*/ 	.word	0x0500000f


	//   ....[61]....
        /*09a0*/ 	.word	0x0500000f


	//   ....[62]....
        /*09a4*/ 	.word	0x0500000f


	//   ....[63]....
        /*09a8*/ 	.word	0x0500000f


	//   ....[64]....
        /*09ac*/ 	.word	0x0500000f


	//   ....[65]....
        /*09b0*/ 	.word	0x0500000f


	//   ....[66]....
        /*09b4*/ 	.word	0x0500000f


	//   ....[67]....
        /*09b8*/ 	.word	0x0500000f


	//   ....[68]....
        /*09bc*/ 	.word	0x0500000f


	//   ....[69]....
        /*09c0*/ 	.word	0x0500000f


	//   ....[70]....
        /*09c4*/ 	.word	0x0500000f


	//   ....[71]....
        /*09c8*/ 	.word	0x0500000f


	//   ....[72]....
        /*09cc*/ 	.word	0x0500000f


	//   ....[73]....
        /*09d0*/ 	.word	0x0500000f


	//   ....[74]....
        /*09d4*/ 	.word	0x0500000f


	//   ....[75]....
        /*09d8*/ 	.word	0x0500000f


	//   ....[76]....
        /*09dc*/ 	.word	0x0500000f


	//   ....[77]....
        /*09e0*/ 	.word	0x0500000f


	//   ....[78]....
        /*09e4*/ 	.word	0x0500000f


	//   ....[79]....
        /*09e8*/ 	.word	0x0500000f


	//   ....[80]....
        /*09ec*/ 	.word	0x0500000f


	//   ....[81]....
        /*09f0*/ 	.word	0x0500000f


	//   ....[82]....
        /*09f4*/ 	.word	0x0500000f


	//   ....[83]....
        /*09f8*/ 	.word	0x0500000f


	//   ....[84]....
        /*09fc*/ 	.word	0x0500000f


	//   ....[85]....
        /*0a00*/ 	.word	0x0500000f


	//   ....[86]....
        /*0a04*/ 	.word	0x0500000f


	//----- nvinfo : EIATTR_COOP_GROUP_INSTR_OFFSETS
	.align		4
.L_143:
        /*0a08*/ 	.byte	0x04, 0x28
        /*0a0a*/ 	.short	(.L_145 - .L_144)


	//   ....[0]....
.L_144:
        /*0a0c*/ 	.word	0x00000070


	//   ....[1]....
        /*0a10*/ 	.word	0x00000140


	//   ....[2]....
        /*0a14*/ 	.word	0x00000190


	//   ....[3]....
        /*0a18*/ 	.word	0x000003c0


	//   ....[4]....
        /*0a1c*/ 	.word	0x00000520


	//   ....[5]....
        /*0a20*/ 	.word	0x00000640


	//   ....[6]....
        /*0a24*/ 	.word	0x000007a0


	//   ....[7]....
        /*0a28*/ 	.word	0x00002db0


	//   ....[8]....
        /*0a2c*/ 	.word	0x00002dc0


	//   ....[9]....
        /*0a30*/ 	.word	0x00003510


	//   ....[10]....
        /*0a34*/ 	.word	0x00003520


	//   ....[11]....
        /*0a38*/ 	.word	0x00004240


	//   ....[12]....
        /*0a3c*/ 	.word	0x00004250


	//   ....[13]....
        /*0a40*/ 	.word	0x00004a50


	//   ....[14]....
        /*0a44*/ 	.word	0x00004a60


	//   ....[15]....
        /*0a48*/ 	.word	0x00005480


	//   ....[16]....
        /*0a4c*/ 	.word	0x00005490


	//   ....[17]....
        /*0a50*/ 	.word	0x000055a0


	//   ....[18]....
        /*0a54*/ 	.word	0x000055b0


	//   ....[19]....
        /*0a58*/ 	.word	0x00005920


	//   ....[20]....
        /*0a5c*/ 	.word	0x00005940


	//   ....[21]....
        /*0a60*/ 	.word	0x00005a20


	//   ....[22]....
        /*0a64*/ 	.word	0x00005a40


	//   ....[23]....
        /*0a68*/ 	.word	0x000060f0


	//   ....[24]....
        /*0a6c*/ 	.word	0x000066d0


	//   ....[25]....
        /*0a70*/ 	.word	0x000066e0


	//   ....[26]....
        /*0a74*/ 	.word	0x000066f0


	//   ....[27]....
        /*0a78*/ 	.word	0x00006700


	//   ....[28]....
        /*0a7c*/ 	.word	0x00007750


	//   ....[29]....
        /*0a80*/ 	.word	0x00007760


	//   ....[30]....
        /*0a84*/ 	.word	0x00007770


	//   ....[31]....
        /*0a88*/ 	.word	0x00007780


	//   ....[32]....
        /*0a8c*/ 	.word	0x000093d0


	//   ....[33]....
        /*0a90*/ 	.word	0x000093f0


	//   ....[34]....
        /*0a94*/ 	.word	0x000097c0


	//   ....[35]....
        /*0a98*/ 	.word	0x00009800


	//   ....[36]....
        /*0a9c*/ 	.word	0x0000b4e0


	//   ....[37]....
        /*0aa0*/ 	.word	0x0000b500


	//   ....[38]....
        /*0aa4*/ 	.word	0x0000ba20


	//   ....[39]....
        /*0aa8*/ 	.word	0x0000ba80


	//   ....[40]....
        /*0aac*/ 	.word	0x0000ca40


	//   ....[41]....
        /*0ab0*/ 	.word	0x0000cd10


	//   ....[42]....
        /*0ab4*/ 	.word	0x0000cd40


	//   ....[43]....
        /*0ab8*/ 	.word	0x0000ce10


	//   ....[44]....
        /*0abc*/ 	.word	0x0000dba0


	//   ....[45]....
        /*0ac0*/ 	.word	0x0000dbc0


	//   ....[46]....
        /*0ac4*/ 	.word	0x0000dbd0


	//   ....[47]....
        /*0ac8*/ 	.word	0x0000dbe0


	//   ....[48]....
        /*0acc*/ 	.word	0x0000e130


	//   ....[49]....
        /*0ad0*/ 	.word	0x0000e170


	//   ....[50]....
        /*0ad4*/ 	.word	0x0000e1a0


	//   ....[51]....
        /*0ad8*/ 	.word	0x0000e1d0


	//   ....[52]....
        /*0adc*/ 	.word	0x0000e1f0


	//   ....[53]....
        /*0ae0*/ 	.word	0x0000e200


	//   ....[54]....
        /*0ae4*/ 	.word	0x0000e240


	//   ....[55]....
        /*0ae8*/ 	.word	0x0000e270


	//   ....[56]....
        /*0aec*/ 	.word	0x0000e720


	//   ....[57]....
        /*0af0*/ 	.word	0x0000e730


	//   ....[58]....
        /*0af4*/ 	.word	0x0000e9b0


	//   ....[59]....
        /*0af8*/ 	.word	0x0000e9c0


	//   ....[60]....
        /*0afc*/ 	.word	0x0000f4b0


	//   ....[61]....
        /*0b00*/ 	.word	0x0000f4e0


	//   ....[62]....
        /*0b04*/ 	.word	0x0000f500


	//   ....[63]....
        /*0b08*/ 	.word	0x0000f530


	//   ....[64]....
        /*0b0c*/ 	.word	0x0000f560


	//   ....[65]....
        /*0b10*/ 	.word	0x0000f570


	//   ....[66]....
        /*0b14*/ 	.word	0x0000f5a0


	//   ....[67]....
        /*0b18*/ 	.word	0x0000f610


	//   ....[68]....
        /*0b1c*/ 	.word	0x0000f730


	//   ....[69]....
        /*0b20*/ 	.word	0x0000f960


	//   ....[70]....
        /*0b24*/ 	.word	0x0000f990


	//   ....[71]....
        /*0b28*/ 	.word	0x0000f9c0


	//   ....[72]....
        /*0b2c*/ 	.word	0x0000f9f0


	//   ....[73]....
        /*0b30*/ 	.word	0x0000fa20


	//   ....[74]....
        /*0b34*/ 	.word	0x0000fa50


	//   ....[75]....
        /*0b38*/ 	.word	0x0000fbe0


	//   ....[76]....
        /*0b3c*/ 	.word	0x0000fc10


	//   ....[77]....
        /*0b40*/ 	.word	0x0000fc40


	//   ....[78]....
        /*0b44*/ 	.word	0x0000fc70


	//   ....[79]....
        /*0b48*/ 	.word	0x0000fca0


	//   ....[80]....
        /*0b4c*/ 	.word	0x0000fcd0


	//   ....[81]....
        /*0b50*/ 	.word	0x0000fd60


	//   ....[82]....
        /*0b54*/ 	.word	0x0000fd90


	//   ....[83]....
        /*0b58*/ 	.word	0x0000fda0


	//   ....[84]....
        /*0b5c*/ 	.word	0x0000fe40


	//   ....[85]....
        /*0b60*/ 	.word	0x00010dd0


	//   ....[86]....
        /*0b64*/ 	.word	0x000128b0


	//   ....[87]....
        /*0b68*/ 	.word	0x000128d0


	//   ....[88]....
        /*0b6c*/ 	.word	0x00012960


	//   ....[89]....
        /*0b70*/ 	.word	0x00012980


	//   ....[90]....
        /*0b74*/ 	.word	0x00012a00


	//   ....[91]....
        /*0b78*/ 	.word	0x00012a20


	//   ....[92]....
        /*0b7c*/ 	.word	0x00012aa0


	//   ....[93]....
        /*0b80*/ 	.word	0x00012ac0


	//   ....[94]....
        /*0b84*/ 	.word	0x00012b40


	//   ....[95]....
        /*0b88*/ 	.word	0x00012b60


	//   ....[96]....
        /*0b8c*/ 	.word	0x00012be0


	//   ....[97]....
        /*0b90*/ 	.word	0x00012c00


	//   ....[98]....
        /*0b94*/ 	.word	0x00012c80


	//   ....[99]....
        /*0b98*/ 	.word	0x00012ca0


	//   ....[100]....
        /*0b9c*/ 	.word	0x00012cb0


	//   ....[101]....
        /*0ba0*/ 	.word	0x00012cc0


	//   ....[102]....
        /*0ba4*/ 	.word	0x000135e0


	//   ....[103]....
        /*0ba8*/ 	.word	0x00013610


	//   ....[104]....
        /*0bac*/ 	.word	0x00013630


	//   ....[105]....
        /*0bb0*/ 	.word	0x000136b0


	//   ....[106]....
        /*0bb4*/ 	.word	0x000136d0


	//   ....[107]....
        /*0bb8*/ 	.word	0x00013750


	//   ....[108]....
        /*0bbc*/ 	.word	0x00013770


	//   ....[109]....
        /*0bc0*/ 	.word	0x000137f0


	//   ....[110]....
        /*0bc4*/ 	.word	0x00013810


	//   ....[111]....
        /*0bc8*/ 	.word	0x00013890


	//   ....[112]....
        /*0bcc*/ 	.word	0x000138b0


	//   ....[113]....
        /*0bd0*/ 	.word	0x00013930


	//   ....[114]....
        /*0bd4*/ 	.word	0x00013950


	//   ....[115]....
        /*0bd8*/ 	.word	0x000139d0


	//   ....[116]....
        /*0bdc*/ 	.word	0x000139f0


	//   ....[117]....
        /*0be0*/ 	.word	0x00013a00


	//   ....[118]....
        /*0be4*/ 	.word	0x00013a70


	//   ....[119]....
        /*0be8*/ 	.word	0x00013ac0


	//   ....[120]....
        /*0bec*/ 	.word	0x00013b50


	//   ....[121]....
        /*0bf0*/ 	.word	0x00013b80


	//   ....[122]....
        /*0bf4*/ 	.word	0x00013b90


	//   ....[123]....
        /*0bf8*/ 	.word	0x00013c00


	//   ....[124]....
        /*0bfc*/ 	.word	0x00013c10


	//   ....[125]....
        /*0c00*/ 	.word	0x00013c20


	//   ....[126]....
        /*0c04*/ 	.word	0x00014410


	//   ....[127]....
        /*0c08*/ 	.word	0x00014430


	//   ....[128]....
        /*0c0c*/ 	.word	0x000144a0


	//   ....[129]....
        /*0c10*/ 	.word	0x000144b0


	//   ....[130]....
        /*0c14*/ 	.word	0x000144f0


	//   ....[131]....
        /*0c18*/ 	.word	0x00014500


	//   ....[132]....
        /*0c1c*/ 	.word	0x00014540


	//   ....[133]....
        /*0c20*/ 	.word	0x00014550


	//   ....[134]....
        /*0c24*/ 	.word	0x00014590


	//   ....[135]....
        /*0c28*/ 	.word	0x000145a0


	//   ....[136]....
        /*0c2c*/ 	.word	0x000145e0


	//   ....[137]....
        /*0c30*/ 	.word	0x000145f0


	//   ....[138]....
        /*0c34*/ 	.word	0x00014630


	//   ....[139]....
        /*0c38*/ 	.word	0x00014640


	//   ....[140]....
        /*0c3c*/ 	.word	0x00014650


	//   ....[141]....
        /*0c40*/ 	.word	0x00014690


	//   ....[142]....
        /*0c44*/ 	.word	0x00014940


	//   ....[143]....
        /*0c48*/ 	.word	0x00014970


	//   ....[144]....
        /*0c4c*/ 	.word	0x000149d0


	//   ....[145]....
        /*0c50*/ 	.word	0x000149e0


	//   ....[146]....
        /*0c54*/ 	.word	0x00014a30


	//   ....[147]....
        /*0c58*/ 	.word	0x00014a40


	//   ....[148]....
        /*0c5c*/ 	.word	0x00014a90


	//   ....[149]....
        /*0c60*/ 	.word	0x00014aa0


	//   ....[150]....
        /*0c64*/ 	.word	0x00014af0


	//   ....[151]....
        /*0c68*/ 	.word	0x00014b00


	//   ....[152]....
        /*0c6c*/ 	.word	0x00014b50


	//   ....[153]....
        /*0c70*/ 	.word	0x00014b60


	//   ....[154]....
        /*0c74*/ 	.word	0x00014bb0


	//   ....[155]....
        /*0c78*/ 	.word	0x00014bc0


	//   ....[156]....
        /*0c7c*/ 	.word	0x00014bd0


	//   ....[157]....
        /*0c80*/ 	.word	0x00014c10


	//   ....[158]....
        /*0c84*/ 	.word	0x000151e0


	//   ....[159]....
        /*0c88*/ 	.word	0x00015220


	//   ....[160]....
        /*0c8c*/ 	.word	0x00015240


	//   ....[161]....
        /*0c90*/ 	.word	0x00015280


	//   ....[162]....
        /*0c94*/ 	.word	0x000152a0


	//   ....[163]....
        /*0c98*/ 	.word	0x000152e0


	//   ....[164]....
        /*0c9c*/ 	.word	0x00015300


	//   ....[165]....
        /*0ca0*/ 	.word	0x00015340


	//   ....[166]....
        /*0ca4*/ 	.word	0x00015360


	//   ....[167]....
        /*0ca8*/ 	.word	0x000153a0


	//   ....[168]....
        /*0cac*/ 	.word	0x000153c0


	//   ....[169]....
        /*0cb0*/ 	.word	0x00015400


	//   ....[170]....
        /*0cb4*/ 	.word	0x00015420


	//   ....[171]....
        /*0cb8*/ 	.word	0x00015460


	//   ....[172]....
        /*0cbc*/ 	.word	0x00015480


	//   ....[173]....
        /*0cc0*/ 	.word	0x00015490


	//   ....[174]....
        /*0cc4*/ 	.word	0x00015840


	//   ....[175]....
        /*0cc8*/ 	.word	0x00015870


	//   ....[176]....
        /*0ccc*/ 	.word	0x000158e0


	//   ....[177]....
        /*0cd0*/ 	.word	0x00015910


	//   ....[178]....
        /*0cd4*/ 	.word	0x00015940


	//   ....[179]....
        /*0cd8*/ 	.word	0x00015970


	//   ....[180]....
        /*0cdc*/ 	.word	0x000159a0


	//   ....[181]....
        /*0ce0*/ 	.word	0x000159d0


	//   ....[182]....
        /*0ce4*/ 	.word	0x00015b70


	//   ....[183]....
        /*0ce8*/ 	.word	0x00015ba0


	//   ....[184]....
        /*0cec*/ 	.word	0x00015bd0


	//   ....[185]....
        /*0cf0*/ 	.word	0x00015c00


	//   ....[186]....
        /*0cf4*/ 	.word	0x00015c30


	//   ....[187]....
        /*0cf8*/ 	.word	0x00015c60


	//   ....[188]....
        /*0cfc*/ 	.word	0x00015d20


	//   ....[189]....
        /*0d00*/ 	.word	0x00015d40


	//   ....[190]....
        /*0d04*/ 	.word	0x00015d50


	//   ....[191]....
        /*0d08*/ 	.word	0x00015db0


	//   ....[192]....
        /*0d0c*/ 	.word	0x000163d0


	//   ....[193]....
        /*0d10*/ 	.word	0x000166f0


	//   ....[194]....
        /*0d14*/ 	.word	0x00016780


	//   ....[195]....
        /*0d18*/ 	.word	0x00016810


	//   ....[196]....
        /*0d1c*/ 	.word	0x000168a0


	//   ....[197]....
        /*0d20*/ 	.word	0x00016980


	//   ....[198]....
        /*0d24*/ 	.word	0x00016a10


	//   ....[199]....
        /*0d28*/ 	.word	0x00016ab0


	//   ....[200]....
        /*0d2c*/ 	.word	0x00016b40


	//   ....[201]....
        /*0d30*/ 	.word	0x00016c30


	//   ....[202]....
        /*0d34*/ 	.word	0x00016cc0


	//   ....[203]....
        /*0d38*/ 	.word	0x00016d60


	//   ....[204]....
        /*0d3c*/ 	.word	0x00016df0


	//   ....[205]....
        /*0d40*/ 	.word	0x00016f30


	//   ....[206]....
        /*0d44*/ 	.word	0x00016fe0


	//   ....[207]....
        /*0d48*/ 	.word	0x00017070


	//   ....[208]....
        /*0d4c*/ 	.word	0x000170c0


	//   ....[209]....
        /*0d50*/ 	.word	0x00017110


	//   ....[210]....
        /*0d54*/ 	.word	0x000171f0


	//   ....[211]....
        /*0d58*/ 	.word	0x00017280


	//   ....[212]....
        /*0d5c*/ 	.word	0x000172d0


	//   ....[213]....
        /*0d60*/ 	.word	0x00017320


	//   ....[214]....
        /*0d64*/ 	.word	0x00017540


	//   ....[215]....
        /*0d68*/ 	.word	0x000175a0


	//   ....[216]....
        /*0d6c*/ 	.word	0x00017660


	//   ....[217]....
        /*0d70*/ 	.word	0x000176d0


	//   ....[218]....
        /*0d74*/ 	.word	0x00017730


	//   ....[219]....
        /*0d78*/ 	.word	0x000177e0


	//   ....[220]....
        /*0d7c*/ 	.word	0x00017840


	//   ....[221]....
        /*0d80*/ 	.word	0x000178d0


	//   ....[222]....
        /*0d84*/ 	.word	0x00017950


	//   ....[223]....
        /*0d88*/ 	.word	0x000179a0


	//   ....[224]....
        /*0d8c*/ 	.word	0x00017a30


	//   ....[225]....
        /*0d90*/ 	.word	0x00017ac0


	//   ....[226]....
        /*0d94*/ 	.word	0x00017b60


	//   ....[227]....
        /*0d98*/ 	.word	0x00017c00


	//   ....[228]....
        /*0d9c*/ 	.word	0x00017c60


	//   ....[229]....
        /*0da0*/ 	.word	0x00017cd0


	//   ....[230]....
        /*0da4*/ 	.word	0x00017d30


	//   ....[231]....
        /*0da8*/ 	.word	0x00017da0


	//   ....[232]....
        /*0dac*/ 	.word	0x00017e60


	//   ....[233]....
        /*0db0*/ 	.word	0x00017ec0


	//   ....[234]....
        /*0db4*/ 	.word	0x00017f80


	//   ....[235]....
        /*0db8*/ 	.word	0x00018260


	//   ....[236]....
        /*0dbc*/ 	.word	0x00018350


	//   ....[237]....
        /*0dc0*/ 	.word	0x000183f0


	//   ....[238]....
        /*0dc4*/ 	.word	0x00018450


	//   ....[239]....
        /*0dc8*/ 	.word	0x00018540


	//   ....[240]....
        /*0dcc*/ 	.word	0x000185b0


	//   ....[241]....
        /*0dd0*/ 	.word	0x000186a0


	//   ....[242]....
        /*0dd4*/ 	.word	0x00018710


	//   ....[243]....
        /*0dd8*/ 	.word	0x00018800


	//   ....[244]....
        /*0ddc*/ 	.word	0x00018870


	//   ....[245]....
        /*0de0*/ 	.word	0x00018960


	//   ....[246]....
        /*0de4*/ 	.word	0x000189d0


	//   ....[247]....
        /*0de8*/ 	.word	0x00018ac0


	//   ....[248]....
        /*0dec*/ 	.word	0x00018b30


	//   ....[249]....
        /*0df0*/ 	.word	0x00018c20


	//   ....[250]....
        /*0df4*/ 	.word	0x00018c90


	//   ....[251]....
        /*0df8*/ 	.word	0x00018d30


	//   ....[252]....
        /*0dfc*/ 	.word	0x00018e20


	//   ....[253]....
        /*0e00*/ 	.word	0x00018e90


	//   ....[254]....
        /*0e04*/ 	.word	0x00018ef0


	//   ....[255]....
        /*0e08*/ 	.word	0x00018fe0


	//   ....[0]....
        /*0e0c*/ 	.word	0x00019040


	//   ....[1]....
        /*0e10*/ 	.word	0x00019140


	//   ....[2]....
        /*0e14*/ 	.word	0x000191a0


	//   ....[3]....
        /*0e18*/ 	.word	0x000192a0


	//   ....[4]....
        /*0e1c*/ 	.word	0x00019300


	//   ....[5]....
        /*0e20*/ 	.word	0x00019400


	//   ....[6]....
        /*0e24*/ 	.word	0x00019460


	//   ....[7]....
        /*0e28*/ 	.word	0x00019560


	//   ....[8]....
        /*0e2c*/ 	.word	0x000195c0


	//   ....[9]....
        /*0e30*/ 	.word	0x000196c0


	//   ....[10]....
        /*0e34*/ 	.word	0x00019720


	//   ....[11]....
        /*0e38*/ 	.word	0x000197d0


	//   ....[12]....
        /*0e3c*/ 	.word	0x00019880


	//   ....[13]....
        /*0e40*/ 	.word	0x00019970


	//   ....[14]....
        /*0e44*/ 	.word	0x000199d0


	//   ....[15]....
        /*0e48*/ 	.word	0x00019ab0


	//   ....[16]....
        /*0e4c*/ 	.word	0x00019b10


	//   ....[17]....
        /*0e50*/ 	.word	0x00019be0


	//   ....[18]....
        /*0e54*/ 	.word	0x00019c40


	//   ....[19]....
        /*0e58*/ 	.word	0x00019d00


	//   ....[20]....
        /*0e5c*/ 	.word	0x00019e40


	//   ....[21]....
        /*0e60*/ 	.word	0x00019ef0


	//   ....[22]....
        /*0e64*/ 	.word	0x00019f60


	//   ....[23]....
        /*0e68*/ 	.word	0x0001a030


	//   ....[24]....
        /*0e6c*/ 	.word	0x0001a090


	//   ....[25]....
        /*0e70*/ 	.word	0x0001a140


	//   ....[26]....
        /*0e74*/ 	.word	0x0001a1a0


	//   ....[27]....
        /*0e78*/ 	.word	0x0001a250


	//   ....[28]....
        /*0e7c*/ 	.word	0x0001a2b0


	//   ....[29]....
        /*0e80*/ 	.word	0x0001a360


	//   ....[30]....
        /*0e84*/ 	.word	0x0001a3c0


	//   ....[31]....
        /*0e88*/ 	.word	0x0001a470


	//   ....[32]....
        /*0e8c*/ 	.word	0x0001a4d0


	//   ....[33]....
        /*0e90*/ 	.word	0x0001a580


	//   ....[34]....
        /*0e94*/ 	.word	0x0001a5e0


	//   ....[35]....
        /*0e98*/ 	.word	0x0001a690


	//   ....[36]....
        /*0e9c*/ 	.word	0x0001a780


	//   ....[37]....
        /*0ea0*/ 	.word	0x0001a830


	//   ....[38]....
        /*0ea4*/ 	.word	0x0001a890


	//   ....[39]....
        /*0ea8*/ 	.word	0x0001a950


	//   ....[40]....
        /*0eac*/ 	.word	0x0001a9b0


	//   ....[41]....
        /*0eb0*/ 	.word	0x0001aa70


	//   ....[42]....
        /*0eb4*/ 	.word	0x0001aad0


	//   ....[43]....
        /*0eb8*/ 	.word	0x0001ab90


	//   ....[44]....
        /*0ebc*/ 	.word	0x0001abf0


	//   ....[45]....
        /*0ec0*/ 	.word	0x0001acb0


	//   ....[46]....
        /*0ec4*/ 	.word	0x0001ad10


	//   ....[47]....
        /*0ec8*/ 	.word	0x0001add0


	//   ....[48]....
        /*0ecc*/ 	.word	0x0001ae30


	//   ....[49]....
        /*0ed0*/ 	.word	0x0001aef0


	//   ....[50]....
        /*0ed4*/ 	.word	0x0001af50


	//   ....[51]....
        /*0ed8*/ 	.word	0x0001b000


	//   ....[52]....
        /*0edc*/ 	.word	0x0001b0f0


	//   ....[53]....
        /*0ee0*/ 	.word	0x0001b1a0


	//   ....[54]....
        /*0ee4*/ 	.word	0x0001b210


	//   ....[55]....
        /*0ee8*/ 	.word	0x0001b2c0


	//   ....[56]....
        /*0eec*/ 	.word	0x0001b320


	//   ....[57]....
        /*0ef0*/ 	.word	0x0001b3d0


	//   ....[58]....
        /*0ef4*/ 	.word	0x0001b430


	//   ....[59]....
        /*0ef8*/ 	.word	0x0001b4e0


	//   ....[60]....
        /*0efc*/ 	.word	0x0001b540


	//   ....[61]....
        /*0f00*/ 	.word	0x0001b5f0


	//   ....[62]....
        /*0f04*/ 	.word	0x0001b650


	//   ....[63]....
        /*0f08*/ 	.word	0x0001b700


	//   ....[64]....
        /*0f0c*/ 	.word	0x0001b760


	//   ....[65]....
        /*0f10*/ 	.word	0x0001b810


	//   ....[66]....
        /*0f14*/ 	.word	0x0001b870


	//   ....[67]....
        /*0f18*/ 	.word	0x0001b910


	//   ....[68]....
        /*0f1c*/ 	.word	0x0001b9a0


	//   ....[69]....
        /*0f20*/ 	.word	0x0001ba40


	//   ....[70]....
        /*0f24*/ 	.word	0x0001bbc0


	//   ....[71]....
        /*0f28*/ 	.word	0x0001bc30


	//   ....[72]....
        /*0f2c*/ 	.word	0x0001bca0


	//   ....[73]....
        /*0f30*/ 	.word	0x0001bd10


	//   ....[74]....
        /*0f34*/ 	.word	0x0001bd80


	//   ....[75]....
        /*0f38*/ 	.word	0x0001be00


	//   ....[76]....
        /*0f3c*/ 	.word	0x0001be80


	//   ....[77]....
        /*0f40*/ 	.word	0x0001bf10


	//   ....[78]....
        /*0f44*/ 	.word	0x0001bf80


	//   ....[79]....
        /*0f48*/ 	.word	0x0001bff0


	//   ....[80]....
        /*0f4c*/ 	.word	0x0001c060


	//   ....[81]....
        /*0f50*/ 	.word	0x0001c0e0


	//   ....[82]....
        /*0f54*/ 	.word	0x0001c150


	//   ....[83]....
        /*0f58*/ 	.word	0x0001c1f0


	//   ....[84]....
        /*0f5c*/ 	.word	0x0001c240


	//   ....[85]....
        /*0f60*/ 	.word	0x0001c2d0


	//   ....[86]....
        /*0f64*/ 	.word	0x0001c400


	//----- nvinfo : EIATTR_REG_RECONFIG
	.align		4
.L_145:
        /*0f68*/ 	.byte	0x01, 0x54
	.zero		2


	//----- nvinfo : EIATTR_SYSCALL_OFFSETS
	.align		4
        /*0f6c*/ 	.byte	0x04, 0x46
        /*0f6e*/ 	.short	(.L_147 - .L_146)


	//   ....[0]....
.L_146:
        /*0f70*/ 	.word	0x00001ae0


	//   ....[1]....
        /*0f74*/ 	.word	0x00001c30


	//   ....[2]....
        /*0f78*/ 	.word	0x000062c0


	//   ....[3]....
        /*0f7c*/ 	.word	0x00006640


	//   ....[4]....
        /*0f80*/ 	.word	0x00011f10


	//   ....[5]....
        /*0f84*/ 	.word	0x00012060


	//   ....[6]....
        /*0f88*/ 	.word	0x00012150


	//   ....[7]....
        /*0f8c*/ 	.word	0x000130f0


	//----- nvinfo : EIATTR_MBARRIER_INSTR_OFFSETS
	.align		4
.L_147:
        /*0f90*/ 	.byte	0x04, 0x39
        /*0f92*/ 	.short	(.L_149 - .L_148)


	//   ....[0]....
.L_148:
        /*0f94*/ 	.word	0x00000270
        /*0f98*/ 	.word	0x000000ff
        /*0f9c*/ 	.word	0x00016800
        /*0fa0*/ 	.short	0x0100
        /*0fa2*/ 	.byte	0x08
	.zero		1


	//   ....[1]....
        /*0fa4*/ 	.word	0x00000280
        /*0fa8*/ 	.word	0x000000ff
        /*0fac*/ 	.word	0x00016820
        /*0fb0*/ 	.short	0x0100
        /*0fb2*/ 	.byte	0x08
	.zero		1


	//   ....[2]....
        /*0fb4*/ 	.word	0x00000370
        /*0fb8*/ 	.word	0x000000ff
        /*0fbc*/ 	.word	0x00016830
        /*0fc0*/ 	.short	0x0100
        /*0fc2*/ 	.byte	0x08
	.zero		1


	//   ....[3]....
        /*0fc4*/ 	.word	0x00000380
        /*0fc8*/ 	.word	0x000000ff
        /*0fcc*/ 	.word	0x00016840
        /*0fd0*/ 	.short	0x0100
        /*0fd2*/ 	.byte	0x08
	.zero		1


	//   ....[4]....
        /*0fd4*/ 	.word	0x00000390
        /*0fd8*/ 	.word	0x000000ff
        /*0fdc*/ 	.word	0x00016838
        /*0fe0*/ 	.short	0x0100
        /*0fe2*/ 	.byte	0x08
	.zero		1


	//   ....[5]....
        /*0fe4*/ 	.word	0x000003a0
        /*0fe8*/ 	.word	0x000000ff
        /*0fec*/ 	.word	0x00016848
        /*0ff0*/ 	.short	0x0100
        /*0ff2*/ 	.byte	0x08
	.zero		1


	//   ....[6]....
        /*0ff4*/ 	.word	0x000004d0
        /*0ff8*/ 	.word	0x000000ff
        /*0ffc*/ 	.word	0x00016850
        /*1000*/ 	.short	0x0100
        /*1002*/ 	.byte	0x08
	.zero		1


	//   ....[7]....
        /*1004*/ 	.word	0x000004e0
        /*1008*/ 	.word	0x000000ff
        /*100c*/ 	.word	0x00016860
        /*1010*/ 	.short	0x0100
        /*1012*/ 	.byte	0x08
	.zero		1


	//   ....[8]....
        /*1014*/ 	.word	0x000004f0
        /*1018*/ 	.word	0x000000ff
        /*101c*/ 	.word	0x00016858
        /*1020*/ 	.short	0x0100
        /*1022*/ 	.byte	0x08
	.zero		1


	//   ....[9]....
        /*1024*/ 	.word	0x00000500
        /*1028*/ 	.word	0x000000ff
        /*102c*/ 	.word	0x00016868
        /*1030*/ 	.short	0x0100
        /*1032*/ 	.byte	0x08
	.zero		1


	//   ....[10]....
        /*1034*/ 	.word	0x000005f0
        /*1038*/ 	.word	0x000000ff
        /*103c*/ 	.word	0x00016870
        /*1040*/ 	.short	0x0100
        /*1042*/ 	.byte	0x06
	.zero		1


	//   ....[11]....
        /*1044*/ 	.word	0x00000600
        /*1048*/ 	.word	0x000000ff
        /*104c*/ 	.word	0x00016880
        /*1050*/ 	.short	0x0100
        /*1052*/ 	.byte	0x06
	.zero		1


	//   ....[12]....
        /*1054*/ 	.word	0x00000610
        /*1058*/ 	.word	0x000000ff
        /*105c*/ 	.word	0x00016878
        /*1060*/ 	.short	0x0100
        /*1062*/ 	.byte	0x06
	.zero		1


	//   ....[13]....
        /*1064*/ 	.word	0x00000620
        /*1068*/ 	.word	0x000000ff
        /*106c*/ 	.word	0x00016888
        /*1070*/ 	.short	0x0100
        /*1072*/ 	.byte	0x06
	.zero		1


	//   ....[14]....
        /*1074*/ 	.word	0x00000750
        /*1078*/ 	.word	0x000000ff
        /*107c*/ 	.word	0x00016890
        /*1080*/ 	.short	0x0100
        /*1082*/ 	.byte	0x08
	.zero		1


	//   ....[15]....
        /*1084*/ 	.word	0x00000760
        /*1088*/ 	.word	0x000000ff
        /*108c*/ 	.word	0x000168a0
        /*1090*/ 	.short	0x0100
        /*1092*/ 	.byte	0x08
	.zero		1


	//   ....[16]....
        /*1094*/ 	.word	0x00000770
        /*1098*/ 	.word	0x000000ff
        /*109c*/ 	.word	0x00016898
        /*10a0*/ 	.short	0x0100
        /*10a2*/ 	.byte	0x08
	.zero		1


	//   ....[17]....
        /*10a4*/ 	.word	0x00000780
        /*10a8*/ 	.word	0x000000ff
        /*10ac*/ 	.word	0x000168a8
        /*10b0*/ 	.short	0x0100
        /*10b2*/ 	.byte	0x08
	.zero		1


	//   ....[18]....
        /*10b4*/ 	.word	0x000008b0
        /*10b8*/ 	.word	0x000000ff
        /*10bc*/ 	.word	0x000168b0
        /*10c0*/ 	.short	0x0100
        /*10c2*/ 	.byte	0x08
	.zero		1


	//   ....[19]....
        /*10c4*/ 	.word	0x000008c0
        /*10c8*/ 	.word	0x000000ff
        /*10cc*/ 	.word	0x000168c0
        /*10d0*/ 	.short	0x0100
        /*10d2*/ 	.byte	0x08
	.zero		1


	//   ....[20]....
        /*10d4*/ 	.word	0x000008d0
        /*10d8*/ 	.word	0x000000ff
        /*10dc*/ 	.word	0x000168b8
        /*10e0*/ 	.short	0x0100
        /*10e2*/ 	.byte	0x08
	.zero		1


	//   ....[21]....
        /*10e4*/ 	.word	0x000008e0
        /*10e8*/ 	.word	0x000000ff
        /*10ec*/ 	.word	0x000168c8
        /*10f0*/ 	.short	0x0100
        /*10f2*/ 	.byte	0x08
	.zero		1


	//   ....[22]....
        /*10f4*/ 	.word	0x00002d60
        /*10f8*/ 	.word	0x00000046
        /*10fc*/ 	.word	0x00016890
        /*1100*/ 	.short	0x010a
        /*1102*/ 	.byte	0x3f
	.zero		1


	//   ....[23]....
        /*1104*/ 	.word	0x000041e0
        /*1108*/ 	.word	0x00000046
        /*110c*/ 	.word	0x00016890
        /*1110*/ 	.short	0x010a
        /*1112*/ 	.byte	0x3f
	.zero		1


	//   ....[24]....
        /*1114*/ 	.word	0x000052e0
        /*1118*/ 	.word	0x00000046
        /*111c*/ 	.word	0x00016890
        /*1120*/ 	.short	0x010a
        /*1122*/ 	.byte	0x3f
	.zero		1


	//   ....[25]....
        /*1124*/ 	.word	0x00005770
        /*1128*/ 	.word	0x00000004
        /*112c*/ 	.word	0x00000000
        /*1130*/ 	.short	0x0101
        /*1132*/ 	.byte	0x3f
	.zero		1


	//   ....[26]....
        /*1134*/ 	.word	0x000057b0
        /*1138*/ 	.word	0x00000046
        /*113c*/ 	.word	0x000168b0
        /*1140*/ 	.short	0x010a
        /*1142*/ 	.byte	0x3f
	.zero		1


	//   ....[27]....
        /*1144*/ 	.word	0x00005bc0
        /*1148*/ 	.word	0x00000046
        /*114c*/ 	.word	0x00000000
        /*1150*/ 	.short	0x0101
        /*1152*/ 	.byte	0x3f
	.zero		1


	//   ....[28]....
        /*1154*/ 	.word	0x00006360
        /*1158*/ 	.word	0x00000012
        /*115c*/ 	.word	0x00016800
        /*1160*/ 	.short	0x010a
        /*1162*/ 	.byte	0x3f
	.zero		1


	//   ....[29]....
        /*1164*/ 	.word	0x000063b0
        /*1168*/ 	.word	0x00000012
        /*116c*/ 	.word	0x00016800
        /*1170*/ 	.short	0x010a
        /*1172*/ 	.byte	0x3f
	.zero		1


	//   ....[30]....
        /*1174*/ 	.word	0x00006a60
        /*1178*/ 	.word	0x00000012
        /*117c*/ 	.word	0x00016800
        /*1180*/ 	.short	0x010a
        /*1182*/ 	.byte	0x3f
	.zero		1


	//   ....[31]....
        /*1184*/ 	.word	0x00007a70
        /*1188*/ 	.word	0x00000012
        /*118c*/ 	.word	0x00016800
        /*1190*/ 	.short	0x010a
        /*1192*/ 	.byte	0x3f
	.zero		1


	//   ....[32]....
        /*1194*/ 	.word	0x00008830
        /*1198*/ 	.word	0x00000003
        /*119c*/ 	.word	0x00016830
        /*11a0*/ 	.short	0x010a
        /*11a2*/ 	.byte	0x3f
	.zero		1


	//   ....[33]....
        /*11a4*/ 	.word	0x000088d0
        /*11a8*/ 	.word	0x00000003
        /*11ac*/ 	.word	0x00016830
        /*11b0*/ 	.short	0x010a
        /*11b2*/ 	.byte	0x3f
	.zero		1


	//   ....[34]....
        /*11b4*/ 	.word	0x00009e30
        /*11b8*/ 	.word	0x00000003
        /*11bc*/ 	.word	0x00000000
        /*11c0*/ 	.short	0x0101
        /*11c2*/ 	.byte	0x3f
	.zero		1


	//   ....[35]....
        /*11c4*/ 	.word	0x0000aa20
        /*11c8*/ 	.word	0x00000009
        /*11cc*/ 	.word	0x00016830
        /*11d0*/ 	.short	0x010a
        /*11d2*/ 	.byte	0x3f
	.zero		1


	//   ....[36]....
        /*11d4*/ 	.word	0x0000aa70
        /*11d8*/ 	.word	0x00000009
        /*11dc*/ 	.word	0x00016830
        /*11e0*/ 	.short	0x010a
        /*11e2*/ 	.byte	0x3f
	.zero		1


	//   ....[37]....
        /*11e4*/ 	.word	0x0000ade0
        /*11e8*/ 	.word	0x00000004
        /*11ec*/ 	.word	0x00016850
        /*11f0*/ 	.short	0x010a
        /*11f2*/ 	.byte	0x3f
	.zero		1


	//   ....[38]....
        /*11f4*/ 	.word	0x0000ae20
        /*11f8*/ 	.word	0x00000004
        /*11fc*/ 	.word	0x00016850
        /*1200*/ 	.short	0x010a
        /*1202*/ 	.byte	0x3f
	.zero		1


	//   ....[39]....
        /*1204*/ 	.word	0x0000b2d0
        /*1208*/ 	.word	0x00000000
        /*120c*/ 	.word	0x00000000
        /*1210*/ 	.short	0x0101
        /*1212*/ 	.byte	0x3f
	.zero		1


	//   ....[40]....
        /*1214*/ 	.word	0x0000c5e0
        /*1218*/ 	.word	0x0000000b
        /*121c*/ 	.word	0x00000000
        /*1220*/ 	.short	0x0101
        /*1222*/ 	.byte	0x3f
	.zero		1


	//   ....[41]....
        /*1224*/ 	.word	0x0000c940
        /*1228*/ 	.word	0x0000000c
        /*122c*/ 	.word	0x00016850
        /*1230*/ 	.short	0x010a
        /*1232*/ 	.byte	0x3f
	.zero		1


	//   ....[42]....
        /*1234*/ 	.word	0x0000c9b0
        /*1238*/ 	.word	0x0000000c
        /*123c*/ 	.word	0x00016850
        /*1240*/ 	.short	0x010a
        /*1242*/ 	.byte	0x3f
	.zero		1


	//   ....[43]....
        /*1244*/ 	.word	0x0000cfc0
        /*1248*/ 	.word	0x00000000
        /*124c*/ 	.word	0x00000000
        /*1250*/ 	.short	0x0101
        /*1252*/ 	.byte	0x3f
	.zero		1


	//   ....[44]....
        /*1254*/ 	.word	0x0000e100
        /*1258*/ 	.word	0x00000003
        /*125c*/ 	.word	0x00000000
        /*1260*/ 	.short	0x0101
        /*1262*/ 	.byte	0x3f
	.zero		1


	//   ....[45]....
        /*1264*/ 	.word	0x0000e5e0
        /*1268*/ 	.word	0x00000008
        /*126c*/ 	.word	0x00000000
        /*1270*/ 	.short	0x0101
        /*1272*/ 	.byte	0x3f
	.zero		1


	//   ....[46]....
        /*1274*/ 	.word	0x00010eb0
        /*1278*/ 	.word	0x00000010
        /*127c*/ 	.word	0x00016820
        /*1280*/ 	.short	0x010a
        /*1282*/ 	.byte	0x3f
	.zero		1


	//   ....[47]....
        /*1284*/ 	.word	0x00010f70
        /*1288*/ 	.word	0x00000006
        /*128c*/ 	.word	0x000168a0
        /*1290*/ 	.short	0x010a
        /*1292*/ 	.byte	0x3f
	.zero		1


	//   ....[48]....
        /*1294*/ 	.word	0x000111b0
        /*1298*/ 	.word	0x00000006
        /*129c*/ 	.word	0x000168c0
        /*12a0*/ 	.short	0x010a
        /*12a2*/ 	.byte	0x3f
	.zero		1


	//   ....[49]....
        /*12a4*/ 	.word	0x00011540
        /*12a8*/ 	.word	0x00000006
        /*12ac*/ 	.word	0x000168a0
        /*12b0*/ 	.short	0x010a
        /*12b2*/ 	.byte	0x3f
	.zero		1


	//   ....[50]....
        /*12b4*/ 	.word	0x00011760
        /*12b8*/ 	.word	0x00000006
        /*12bc*/ 	.word	0x000168c0
        /*12c0*/ 	.short	0x010a
        /*12c2*/ 	.byte	0x3f
	.zero		1


	//   ....[51]....
        /*12c4*/ 	.word	0x00012610
        /*12c8*/ 	.word	0x00000003
        /*12cc*/ 	.word	0x00016840
        /*12d0*/ 	.short	0x010a
        /*12d2*/ 	.byte	0x3f
	.zero		1


	//   ....[52]....
        /*12d4*/ 	.word	0x00012dc0
        /*12d8*/ 	.word	0x00000003
        /*12dc*/ 	.word	0x00016830
        /*12e0*/ 	.short	0x0107
        /*12e2*/ 	.byte	0x3f
	.zero		1


	//   ....[53]....
        /*12e4*/ 	.word	0x00012e90
        /*12e8*/ 	.word	0x00000003
        /*12ec*/ 	.word	0x00016830
        /*12f0*/ 	.short	0x0101
        /*12f2*/ 	.byte	0x3f
	.zero		1


	//   ....[54]....
        /*12f4*/ 	.word	0x00013d00
        /*12f8*/ 	.word	0x00000010
        /*12fc*/ 	.word	0x00016800
        /*1300*/ 	.short	0x0107
        /*1302*/ 	.byte	0x3f
	.zero		1


	//   ....[55]....
        /*1304*/ 	.word	0x00013df0
        /*1308*/ 	.word	0x00000010
        /*130c*/ 	.word	0x00016800
        /*1310*/ 	.short	0x0101
        /*1312*/ 	.byte	0x3f
	.zero		1


	//   ....[56]....
        /*1314*/ 	.word	0x00013e10
        /*1318*/ 	.word	0x00000010
        /*131c*/ 	.word	0x00016820
        /*1320*/ 	.short	0x010a
        /*1322*/ 	.byte	0x3f
	.zero		1


	//   ....[57]....
        /*1324*/ 	.word	0x000141e0
        /*1328*/ 	.word	0x00000005
        /*132c*/ 	.word	0x00016840
        /*1330*/ 	.short	0x010a
        /*1332*/ 	.byte	0x3f
	.zero		1


	//   ....[58]....
        /*1334*/ 	.word	0x00014710
        /*1338*/ 	.word	0x00000005
        /*133c*/ 	.word	0x00016830
        /*1340*/ 	.short	0x0107
        /*1342*/ 	.byte	0x3f
	.zero		1


	//   ....[59]....
        /*1344*/ 	.word	0x000147d0
        /*1348*/ 	.word	0x00000005
        /*134c*/ 	.word	0x00016830
        /*1350*/ 	.short	0x0101
        /*1352*/ 	.byte	0x3f
	.zero		1


	//   ....[60]....
        /*1354*/ 	.word	0x00014830
        /*1358*/ 	.word	0x00000005
        /*135c*/ 	.word	0x00016860
        /*1360*/ 	.short	0x010a
        /*1362*/ 	.byte	0x3f
	.zero		1


	//   ....[61]....
        /*1364*/ 	.word	0x00014d00
        /*1368*/ 	.word	0x00000005
        /*136c*/ 	.word	0x00016850
        /*1370*/ 	.short	0x0107
        /*1372*/ 	.byte	0x3f
	.zero		1


	//   ....[62]....
        /*1374*/ 	.word	0x00014e80
        /*1378*/ 	.word	0x00000005
        /*137c*/ 	.word	0x00016850
        /*1380*/ 	.short	0x0101
        /*1382*/ 	.byte	0x3f
	.zero		1


	//   ....[63]....
        /*1384*/ 	.word	0x000150a0
        /*1388*/ 	.word	0x00000000
        /*138c*/ 	.word	0x00016860
        /*1390*/ 	.short	0x010a
        /*1392*/ 	.byte	0x3f
	.zero		1


	//   ....[64]....
        /*1394*/ 	.word	0x00015540
        /*1398*/ 	.word	0x00000000
        /*139c*/ 	.word	0x00016850
        /*13a0*/ 	.short	0x0107
        /*13a2*/ 	.byte	0x3f
	.zero		1


	//   ....[65]....
        /*13a4*/ 	.word	0x00015610
        /*13a8*/ 	.word	0x00000000
        /*13ac*/ 	.word	0x00016850
        /*13b0*/ 	.short	0x0101
        /*13b2*/ 	.byte	0x3f
	.zero		1


	//   ....[66]....
        /*13b4*/ 	.word	0x00016350
        /*13b8*/ 	.word	0x00000005
        /*13bc*/ 	.word	0x00016820
        /*13c0*/ 	.short	0x010a
        /*13c2*/ 	.byte	0x3f
	.zero		1


	//   ....[67]....
        /*13c4*/ 	.word	0x000164c0
        /*13c8*/ 	.word	0x00000003
        /*13cc*/ 	.word	0x00016840
        /*13d0*/ 	.short	0x010a
        /*13d2*/ 	.byte	0x3f
	.zero		1


	//   ....[68]....
        /*13d4*/ 	.word	0x00016560
        /*13d8*/ 	.word	0x00000005
        /*13dc*/ 	.word	0x00016840
        /*13e0*/ 	.short	0x010a
        /*13e2*/ 	.byte	0x3f
	.zero		1


	//   ....[69]....
        /*13e4*/ 	.word	0x000165a0
        /*13e8*/ 	.word	0x00000003
        /*13ec*/ 	.word	0x00016860
        /*13f0*/ 	.short	0x010a
        /*13f2*/ 	.byte	0x3f
	.zero		1


	//   ....[70]....
        /*13f4*/ 	.word	0x000165e0
        /*13f8*/ 	.word	0x00000005
        /*13fc*/ 	.word	0x00016860
        /*1400*/ 	.short	0x010a
        /*1402*/ 	.byte	0x3f
	.zero		1


	//   ....[71]....
        /*1404*/ 	.word	0x00016640
        /*1408*/ 	.word	0x00000046
        /*140c*/ 	.word	0x00016890
        /*1410*/ 	.short	0x010a
        /*1412*/ 	.byte	0x3f
	.zero		1


	//   ....[72]....
        /*1414*/ 	.word	0x000168d0
        /*1418*/ 	.word	0x00000046
        /*141c*/ 	.word	0x00016890
        /*1420*/ 	.short	0x010a
        /*1422*/ 	.byte	0x3f
	.zero		1


	//   ....[73]....
        /*1424*/ 	.word	0x00016b80
        /*1428*/ 	.word	0x00000046
        /*142c*/ 	.word	0x00016890
        /*1430*/ 	.short	0x010a
        /*1432*/ 	.byte	0x3f
	.zero		1


	//   ....[74]....
        /*1434*/ 	.word	0x00016e30
        /*1438*/ 	.word	0x00000046
        /*143c*/ 	.word	0x000168b0
        /*1440*/ 	.short	0x010a
        /*1442*/ 	.byte	0x3f
	.zero		1


	//   ....[75]....
        /*1444*/ 	.word	0x00017140
        /*1448*/ 	.word	0x00000012
        /*144c*/ 	.word	0x00016800
        /*1450*/ 	.short	0x010a
        /*1452*/ 	.byte	0x3f
	.zero		1


	//   ....[76]....
        /*1454*/ 	.word	0x00017350
        /*1458*/ 	.word	0x00000012
        /*145c*/ 	.word	0x00016800
        /*1460*/ 	.short	0x010a
        /*1462*/ 	.byte	0x3f
	.zero		1


	//   ....[77]....
        /*1464*/ 	.word	0x000173a0
        /*1468*/ 	.word	0x00000003
        /*146c*/ 	.word	0x00016830
        /*1470*/ 	.short	0x010a
        /*1472*/ 	.byte	0x3f
	.zero		1


	//   ....[78]....
        /*1474*/ 	.word	0x000173f0
        /*1478*/ 	.word	0x00000009
        /*147c*/ 	.word	0x00016830
        /*1480*/ 	.short	0x010a
        /*1482*/ 	.byte	0x3f
	.zero		1


	//   ....[79]....
        /*1484*/ 	.word	0x00017440
        /*1488*/ 	.word	0x00000004
        /*148c*/ 	.word	0x00016850
        /*1490*/ 	.short	0x010a
        /*1492*/ 	.byte	0x3f
	.zero		1


	//   ....[80]....
        /*1494*/ 	.word	0x00017490
        /*1498*/ 	.word	0x0000000c
        /*149c*/ 	.word	0x00016850
        /*14a0*/ 	.short	0x010a
        /*14a2*/ 	.byte	0x3f
	.zero		1


	//   ....[81]....
        /*14a4*/ 	.word	0x00018040
        /*14a8*/ 	.word	0x00000010
        /*14ac*/ 	.word	0x00016820
        /*14b0*/ 	.short	0x010a
        /*14b2*/ 	.byte	0x3f
	.zero		1


	//   ....[82]....
        /*14b4*/ 	.word	0x00018090
        /*14b8*/ 	.word	0x00000006
        /*14bc*/ 	.word	0x000168a0
        /*14c0*/ 	.short	0x010a
        /*14c2*/ 	.byte	0x3f
	.zero		1


	//   ....[83]....
        /*14c4*/ 	.word	0x000180e0
        /*14c8*/ 	.word	0x00000006
        /*14cc*/ 	.word	0x000168c0
        /*14d0*/ 	.short	0x010a
        /*14d2*/ 	.byte	0x3f
	.zero		1


	//   ....[84]....
        /*14d4*/ 	.word	0x00018130
        /*14d8*/ 	.word	0x00000006
        /*14dc*/ 	.word	0x000168a0
        /*14e0*/ 	.short	0x010a
        /*14e2*/ 	.byte	0x3f
	.zero		1


	//   ....[85]....
        /*14e4*/ 	.word	0x00018180
        /*14e8*/ 	.word	0x00000006
        /*14ec*/ 	.word	0x000168c0
        /*14f0*/ 	.short	0x010a
        /*14f2*/ 	.byte	0x3f
	.zero		1


	//   ....[86]....
        /*14f4*/ 	.word	0x000182a0
        /*14f8*/ 	.word	0x00000003
        /*14fc*/ 	.word	0x00016840
        /*1500*/ 	.short	0x010a
        /*1502*/ 	.byte	0x3f
	.zero		1


	//   ....[87]....
        /*1504*/ 	.word	0x00019d40
        /*1508*/ 	.word	0x00000010
        /*150c*/ 	.word	0x00016820
        /*1510*/ 	.short	0x010a
        /*1512*/ 	.byte	0x3f
	.zero		1


	//   ....[88]....
        /*1514*/ 	.word	0x00019d90
        /*1518*/ 	.word	0x00000005
        /*151c*/ 	.word	0x00016840
        /*1520*/ 	.short	0x010a
        /*1522*/ 	.byte	0x3f
	.zero		1


	//   ....[89]....
        /*1524*/ 	.word	0x0001a6d0
        /*1528*/ 	.word	0x00000005
        /*152c*/ 	.word	0x00016860
        /*1530*/ 	.short	0x010a
        /*1532*/ 	.byte	0x3f
	.zero		1


	//   ....[90]....
        /*1534*/ 	.word	0x0001b040
        /*1538*/ 	.word	0x00000000
        /*153c*/ 	.word	0x00016860
        /*1540*/ 	.short	0x010a
        /*1542*/ 	.byte	0x3f
	.zero		1


	//   ....[91]....
        /*1544*/ 	.word	0x0001c320
        /*1548*/ 	.word	0x00000005
        /*154c*/ 	.word	0x00016820
        /*1550*/ 	.short	0x010a
        /*1552*/ 	.byte	0x3f
	.zero		1


	//   ....[92]....
        /*1554*/ 	.word	0x0001c4c0
        /*1558*/ 	.word	0x00000003
        /*155c*/ 	.word	0x00016840
        /*1560*/ 	.short	0x010a
        /*1562*/ 	.byte	0x3f
	.zero		1


	//   ....[93]....
        /*1564*/ 	.word	0x0001c510
        /*1568*/ 	.word	0x00000005
        /*156c*/ 	.word	0x00016840
        /*1570*/ 	.short	0x010a
        /*1572*/ 	.byte	0x3f
	.zero		1


	//   ....[94]....
        /*1574*/ 	.word	0x0001c560
        /*1578*/ 	.word	0x00000003
        /*157c*/ 	.word	0x00016860
        /*1580*/ 	.short	0x010a
        /*1582*/ 	.byte	0x3f
	.zero		1


	//----- nvinfo : EIATTR_NUM_MBARRIERS
	.align		4
.L_149:
        /*1584*/ 	.byte	0x03, 0x38
        /*1586*/ 	.short	0x0016


	//----- nvinfo : EIATTR_EXIT_INSTR_OFFSETS
	.align		4
        /*1588*/ 	.byte	0x04, 0x1c
        /*158a*/ 	.short	(.L_151 - .L_150)


	//   ....[0]....
.L_150:
        /*158c*/ 	.word	0x00016630


	//----- nvinfo : EIATTR_MAX_THREADS
	.align		4
.L_151:
        /*1590*/ 	.byte	0x04, 0x05
        /*1592*/ 	.short	(.L_153 - .L_152)
.L_152:
        /*1594*/ 	.word	0x00000200
        /*1598*/ 	.word	0x00000001
        /*159c*/ 	.word	0x00000001


	//----- nvinfo : EIATTR_CRS_STACK_SIZE
	.align		4
.L_153:
        /*15a0*/ 	.byte	0x04, 0x1e
        /*15a2*/ 	.short	(.L_155 - .L_154)
.L_154:
        /*15a4*/ 	.word	0x00000000


	//----- nvinfo : EIATTR_CBANK_PARAM_SIZE
	.align		4
.L_155:
        /*15a8*/ 	.byte	0x03, 0x19
        /*15aa*/ 	.short	0x0af0


	//----- nvinfo : EIATTR_PARAM_CBANK
	.align		4
        /*15ac*/ 	.byte	0x04, 0x0a
        /*15ae*/ 	.short	(.L_157 - .L_156)
	.align		4
.L_156:
        /*15b0*/ 	.word	index@(.nv.constant0._ZN7cutlass13device_kernelIN5flash11enable_sm90INS1_16FlashAttnFwdSm90INS1_25CollectiveMainloopFwdSm90ILi2EN4cute5tupleIJNS5_1CILi1EEES8_S8_EEENS6_IJNS7_ILi192EEENS7_ILi128EEENS7_ILi64EEEEEELi64ENS_10bfloat16_tEfNS_4arch4Sm90ELb0ELb0ELb0ELb1ELb1ELb1ELb0ELb1ELb1ELb1ELb1ELb0EEENS1_21CollectiveEpilogueFwdINS6_IJSA_SC_SB_EEES9_SE_SG_Li384ELb1ELb1ELb1ELb0EEENS1_36VarlenDynamicPersistentTileSchedulerILi192ELi128ELi384ELi128ELb1ELb1ELb1ELb0ELb1ELb1EEEEEEEEEvNT_6ParamsE)
        /*15b4*/ 	.short	0x0210
        /*15b6*/ 	.short	0x0af0


	//----- nvinfo : EIATTR_SW_WAR
	.align		4
.L_157:
        /*15b8*/ 	.byte	0x04, 0x36
        /*15ba*/ 	.short	(.L_159 - .L_158)
.L_158:
        /*15bc*/ 	.word	0x00000008
.L_159:


//--------------------- .nv.info._ZN7cutlass13device_kernelIN5flash11enable_sm90INS1_16FlashAttnFwdSm90INS1_25CollectiveMainloopFwdSm90ILi2EN4cute5tupleIJNS5_1CILi1EEES8_S8_EEENS6_IJNS7_ILi192EEENS7_ILi128EEENS7_ILi64EEEEEELi64ENS_10bfloat16_tEfNS_4arch4Sm90ELb0ELb1ELb0ELb0ELb1ELb0ELb0ELb1ELb1ELb1ELb1ELb0EEENS1_21CollectiveEpilogueFwdINS6_IJSA_SC_SB_EEES9_SE_SG_Li384ELb0ELb1ELb1ELb0EEENS1_19SingleTileSchedulerILb0ELb1ELb1ELi192EEEEEEEEEvNT_6ParamsE --------------------------
	.section	.nv.info._ZN7cutlass13device_kernelIN5flash11enable_sm90INS1_16FlashAttnFwdSm90INS1_25CollectiveMainloopFwdSm90ILi2EN4cute5tupleIJNS5_1CILi1EEES8_S8_EEENS6_IJNS7_ILi192EEENS7_ILi128EEENS7_ILi64EEEEEELi64ENS_10bfloat16_tEfNS_4arch4Sm90ELb0ELb1ELb0ELb0ELb1ELb0ELb0ELb1ELb1ELb1ELb1ELb0EEENS1_21CollectiveEpilogueFwdINS6_IJSA_SC_SB_EEES9_SE_SG_Li384ELb0ELb1ELb1ELb0EEENS1_19SingleTileSchedulerILb0ELb1ELb1ELi192EEEEEEEEEvNT_6ParamsE,"",@"SHT_CUDA_INFO"
	.sectionflags	@""
	.align	4


	//----- nvinfo : EIATTR_CUDA_API_VERSION
	.align		4
        /*0000*/ 	.byte	0x04, 0x37
        /*0002*/ 	.short	(.L_161 - .L_160)
.L_160:
        /*0004*/ 	.word	0x00000082


	//----- nvinfo : EIATTR_KPARAM_INFO
	.align		4
.L_161:
        /*0008*/ 	.byte	0x04, 0x17
        /*000a*/ 	.short	(.L_163 - .L_162)
.L_162:
        /*000c*/ 	.word	0x00000000
        /*0010*/ 	.short	0x0000
        /*0012*/ 	.short	0x0070
        /*0014*/ 	.byte	0x00, 0xf0, 0x01, 0x28


	//----- nvinfo : EIATTR_SPARSE_MMA_MASK
	.align		4
.L_163:
        /*0018*/ 	.byte	0x03, 0x50
        /*001a*/ 	.short	0x0000


	//----- nvinfo : EIATTR_MAXREG_COUNT
	.align		4
        /*001c*/ 	.byte	0x03, 0x1b
        /*001e*/ 	.short	0x0080


	//----- nvinfo : EIATTR_NUM_BARRIERS
	.align		4
        /*0020*/ 	.byte	0x02, 0x4c
        /*0022*/ 	.byte	0x10
	.zero		1


	//----- nvinfo : EIATTR_EXTERNS
	.align		4
        /*0024*/ 	.byte	0x04, 0x0f
        /*0026*/ 	.short	(.L_165 - .L_164)


	//   ....[0]....
	.align		4
.L_164:
        /*0028*/ 	.word	index@(__assertfail)


	//----- nvinfo : EIATTR_ANNOTATIONS
	.align		4
.L_165:
        /*002c*/ 	.byte	0x04, 0x55
        /*002e*/ 	.short	(.L_167 - .L_166)


	//   ....[0]....
.L_166:
        /*0030*/ 	.word	0x00000001
        /*0034*/ 	.byte	0xd0, 0xf0, 0x00, 0x00, 0x01, 0x00, 0x00, 0x00, 0x70, 0x09, 0x01, 0x00


	//----- nvinfo : EIATTR_MERCURY_ISA_VERSION
	.align		4
.L_167:
        /*0040*/ 	.byte	0x03, 0x5f
        /*0042*/ 	.short	0x0101


	//----- nvinfo : EIATTR_INT_WARP_WIDE_INSTR_OFFSETS
	.align		4
        /*0044*/ 	.byte	0x04, 0x31
        /*0046*/ 	.short	(.L_169 - .L_168)


	//   ....[0]....
.L_168:
        /*0048*/ 	.word	0x000000c0


	//   ....[1]....
        /*004c*/ 	.word	0x000000d0


	//   ....[2]....
        /*0050*/ 	.word	0x00000170


	//----- nvinfo : EIATTR_COOP_GROUP_MASK_REGIDS
	.align		4
.L_169:
        /*0054*/ 	.byte	0x04, 0x29
        /*0056*/ 	.short	(.L_171 - .L_170)


	//   ....[0]....
.L_170:
        /*0058*/ 	.word	0xffffffff


	//   ....[1]....
        /*005c*/ 	.word	0xffffffff


	//   ....[2]....
        /*0060*/ 	.word	0xffffffff


	//   ....[3]....
        /*0064*/ 	.word	0xffffffff


	//   ....[4]....
        /*0068*/ 	.word	0xffffffff


	//   ....[5]....
        /*006c*/ 	.word	0xffffffff


	//   ....[6]....
        /*0070*/ 	.word	0xffffffff


	//   ....[7]....
        /*0074*/ 	.word	0xffffffff


	//   ....[8]....
        /*0078*/ 	.word	0xffffffff


	//   ....[9]....
        /*007c*/ 	.word	0xffffffff


	//   ....[10]....
        /*0080*/ 	.word	0xffffffff


	//   ....[11]....
        /*0084*/ 	.word	0xffffffff


	//   ....[12]....
        /*0088*/ 	.word	0xffffffff


	//   ....[13]....
        /*008c*/ 	.word	0xffffffff


	//   ....[14]....
        /*0090*/ 	.word	0xffffffff


	//   ....[15]....
        /*0094*/ 	.word	0xffffffff


	//   ....[16]....
        /*0098*/ 	.word	0xffffffff


	//   ....[17]....
        /*009c*/ 	.word	0xffffffff


	//   ....[18]....
        /*00a0*/ 	.word	0xffffffff


	//   ....[19]....
        /*00a4*/ 	.word	0xffffffff


	//   ....[20]....
        /*00a8*/ 	.word	0xffffffff


	//   ....[21]....
        /*00ac*/ 	.word	0xffffffff


	//   ....[22]....
        /*00b0*/ 	.word	0xffffffff


	//   ....[23]....
        /*00b4*/ 	.word	0xffffffff


	//   ....[24]....
        /*00b8*/ 	.word	0xffffffff


	//   ....[25]....
        /*00bc*/ 	.word	0xffffffff


	//   ....[26]....
        /*00c0*/ 	.word	0xffffffff


	//   ....[27]....
        /*00c4*/ 	.word	0xffffffff


	//   ....[28]....
        /*00c8*/ 	.word	0xffffffff


	//   ....[29]....
        /*00cc*/ 	.word	0xffffffff


	//   ....[30]....
        /*00d0*/ 	.word	0xffffffff


	//   ....[31]....
        /*00d4*/ 	.word	0xffffffff


	//   ....[32]....
        /*00d8*/ 	.word	0xffffffff


	//   ....[33]....
        /*00dc*/ 	.word	0xffffffff


	//   ....[34]....
        /*00e0*/ 	.word	0xffffffff


	//   ....[35]....
        /*00e4*/ 	.word	0xffffffff


	//   ....[36]....
        /*00e8*/ 	.word	0xffffffff


	//   ....[37]....
        /*00ec*/ 	.word	0xffffffff


	//   ....[38]....
        /*00f0*/ 	.word	0xffffffff


	//   ....[39]....
        /*00f4*/ 	.word	0xffffffff


	//   ....[40]....
        /*00f8*/ 	.word	0xffffffff


	//   ....[41]....
        /*00fc*/ 	.word	0xffffffff


	//   ....[42]....
        /*0100*/ 	.word	0xffffffff


	//   ....[43]....
        /*0104*/ 	.word	0xffffffff


	//   ....[44]....
        /*0108*/ 	.word	0xffffffff


	//   ....[45]....
        /*010c*/ 	.word	0xffffffff


	//   ....[46]....
        /*0110*/ 	.word	0xffffffff


	//   ....[47]....
        /*0114*/ 	.word	0xffffffff


	//   ....[48]....
        /*0118*/ 	.word	0xffffffff


	//   ....[49]....
        /*011c*/ 	.word	0xffffffff


	//   ....[50]....
        /*0120*/ 	.word	0xffffffff


	//   ....[51]....
        /*0124*/ 	.word	0xffffffff


	//   ....[52]....
        /*0128*/ 	.word	0xffffffff


	//   ....[53]....
        /*012c*/ 	.word	0xffffffff


	//   ....[54]....
        /*0130*/ 	.word	0xffffffff


	//   ....[55]....
        /*0134*/ 	.word	0xffffffff


	//   ....[56]....
        /*0138*/ 	.word	0xffffffff


	//   ....[57]....
        /*013c*/ 	.word	0xffffffff


	//   ....[58]....
        /*0140*/ 	.word	0xffffffff


	//   ....[59]....
        /*0144*/ 	.word	0xffffffff


	//   ....[60]....
        /*0148*/ 	.word	0xffffffff


	//   ....[61]....
        /*014c*/ 	.word	0xffffffff


	//   ....[62]....
        /*0150*/ 	.word	0xffffffff


	//   ....[63]....
        /*0154*/ 	.word	0xffffffff


	//   ....[64]....
        /*0158*/ 	.word	0xffffffff


	//   ....[65]....
        /*015c*/ 	.word	0xffffffff


	//   ....[66]....
        /*0160*/ 	.word	0xffffffff


	//   ....[67]....
        /*0164*/ 	.word	0xffffffff


	//   ....[68]....
        /*0168*/ 	.word	0xffffffff


	//   ....[69]....
        /*016c*/ 	.word	0xffffffff


	//   ....[70]....
        /*0170*/ 	.word	0xffffffff


	//   ....[71]....
        /*0174*/ 	.word	0xffffffff


	//   ....[72]....
        /*0178*/ 	.word	0xffffffff


	//   ....[73]....
        /*017c*/ 	.word	0xffffffff


	//   ....[74]....
        /*0180*/ 	.word	0xffffffff


	//   ....[75]....
        /*0184*/ 	.word	0xffffffff


	//   ....[76]....
        /*0188*/ 	.word	0xffffffff


	//   ....[77]....
        /*018c*/ 	.word	0xffffffff


	//   ....[78]....
        /*0190*/ 	.word	0xffffffff


	//   ....[79]....
        /*0194*/ 	.word	0xffffffff


	//   ....[80]....
        /*0198*/ 	.word	0xffffffff


	//   ....[81]....
        /*019c*/ 	.word	0xffffffff


	//   ....[82]....
        /*01a0*/ 	.word	0xffffffff


	//   ....[83]....
        /*01a4*/ 	.word	0xffffffff


	//   ....[84]....
        /*01a8*/ 	.word	0xffffffff


	//   ....[85]....
        /*01ac*/ 	.word	0xffffffff


	//   ....[86]....
        /*01b0*/ 	.word	0xffffffff


	//   ....[87]....
        /*01b4*/ 	.word	0xffffffff


	//   ....[88]....
        /*01b8*/ 	.word	0xffffffff


	//   ....[89]....
        /*01bc*/ 	.word	0xffffffff


	//   ....[90]....
        /*01c0*/ 	.word	0xffffffff


	//   ....[91]....
        /*01c4*/ 	.word	0xffffffff


	//   ....[92]....
        /*01c8*/ 	.word	0xffffffff


	//   ....[93]....
        /*01cc*/ 	.word	0xffffffff


	//   ....[94]....
        /*01d0*/ 	.word	0xffffffff


	//   ....[95]....
        /*01d4*/ 	.word	0xffffffff


	//   ....[96]....
        /*01d8*/ 	.word	0xffffffff


	//   ....[97]....
        /*01dc*/ 	.word	0xffffffff


	//   ....[98]....
        /*01e0*/ 	.word	0xffffffff


	//   ....[99]....
        /*01e4*/ 	.word	0xffffffff


	//   ....[100]....
        /*01e8*/ 	.word	0xffffffff


	//   ....[101]....
        /*01ec*/ 	.word	0xffffffff


	//   ....[102]....
        /*01f0*/ 	.word	0xffffffff


	//   ....[103]....
        /*01f4*/ 	.word	0xffffffff


	//   ....[104]....
        /*01f8*/ 	.word	0xffffffff


	//   ....[105]....
        /*01fc*/ 	.word	0xffffffff


	//   ....[106]....
        /*0200*/ 	.word	0xffffffff


	//   ....[107]....
        /*0204*/ 	.word	0xffffffff


	//   ....[108]....
        /*0208*/ 	.word	0xffffffff


	//   ....[109]....
        /*020c*/ 	.word	0xffffffff


	//   ....[110]....
        /*0210*/ 	.word	0xffffffff


	//   ....[111]....
        /*0214*/ 	.word	0xffffffff


	//   ....[112]....
        /*0218*/ 	.word	0xffffffff


	//   ....[113]....
        /*021c*/ 	.word	0xffffffff


	//   ....[114]....
        /*0220*/ 	.word	0xffffffff


	//   ....[115]....
        /*0224*/ 	.word	0xffffffff


	//   ....[116]....
        /*0228*/ 	.word	0xffffffff


	//   ....[117]....
        /*022c*/ 	.word	0xffffffff


	//   ....[118]....
        /*0230*/ 	.word	0xffffffff


	//   ....[119]....
        /*0234*/ 	.word	0xffffffff


	//   ....[120]....
        /*0238*/ 	.word	0xffffffff


	//   ....[121]....
        /*023c*/ 	.word	0xffffffff


	//   ....[122]....
        /*0240*/ 	.word	0xffffffff


	//   ....[123]....
        /*0244*/ 	.word	0xffffffff


	//   ....[124]....
        /*0248*/ 	.word	0xffffffff


	//   ....[125]....
        /*024c*/ 	.word	0xffffffff


	//   ....[126]....
        /*0250*/ 	.word	0xffffffff


	//   ....[127]....
        /*0254*/ 	.word	0xffffffff


	//   ....[128]....
        /*0258*/ 	.word	0xffffffff


	//   ....[129]....
        /*025c*/ 	.word	0xffffffff


	//   ....[130]....
        /*0260*/ 	.word	0xffffffff


	//   ....[131]....
        /*0264*/ 	.word	0x0500000f


	//   ....[132]....
        /*0268*/ 	.word	0x0500000f


	//   ....[133]....
        /*026c*/ 	.word	0x0500000f


	//   ....[134]....
        /*0270*/ 	.word	0x0500000f


	//   ....[135]....
        /*0274*/ 	.word	0x0500000f


	//   ....[136]....
        /*0278*/ 	.word	0x0500000f


	//   ....[137]....
        /*027c*/ 	.word	0x0500000f


	//   ....[138]....
        /*0280*/ 	.word	0x0500000f


	//   ....[139]....
        /*0284*/ 	.word	0x0500000f


	//   ....[140]....
        /*0288*/ 	.word	0x0500000f


	//   ....[141]....
        /*028c*/ 	.word	0x0500000f


	//   ....[142]....
        /*0290*/ 	.word	0x0500000f


	//   ....[143]....
        /*0294*/ 	.word	0x0500000f


	//   ....[144]....
        /*0298*/ 	.word	0x0500000f


	//   ....[145]....
        /*029c*/ 	.word	0x0500000f


	//   ....[146]....
        /*02a0*/ 	.word	0x0500000f


	//   ....[147]....
        /*02a4*/ 	.word	0x0500000f


	//   ....[148]....
        /*02a8*/ 	.word	0x0500000f


	//   ....[149]....
        /*02ac*/ 	.word	0x0500000f


	//   ....[150]....
        /*02b0*/ 	.word	0x0500000f


	//   ....[151]....
        /*02b4*/ 	.word	0x0500000f


	//   ....[152]....
        /*02b8*/ 	.word	0x0500000f


	//   ....[153]....
        /*02bc*/ 	.word	0x0500000f


	//   ....[154]....
        /*02c0*/ 	.word	0x0500000f


	//   ....[155]....
        /*02c4*/ 	.word	0x0500000f


	//   ....[156]....
        /*02c8*/ 	.word	0x0500000f


	//   ....[157]....
        /*02cc*/ 	.word	0x0500000f


	//   ....[158]....
        /*02d0*/ 	.word	0x0500000f


	//   ....[159]....
        /*02d4*/ 	.word	0x0500000f


	//   ....[160]....
        /*02d8*/ 	.word	0x0500000f


	//   ....[161]....
        /*02dc*/ 	.word	0x0500000f


	//   ....[162]....
        /*02e0*/ 	.word	0x0500000f


	//   ....[163]....
        /*02e4*/ 	.word	0x0500000f


	//   ....[164]....
        /*02e8*/ 	.word	0x0500000f


	//   ....[165]....
        /*02ec*/ 	.word	0x0500000f


	//   ....[166]....
        /*02f0*/ 	.word	0x0500000f


	//   ....[167]....
        /*02f4*/ 	.word	0x0500000f


	//   ....[168]....
        /*02f8*/ 	.word	0x0500000f


	//   ....[169]....
        /*02fc*/ 	.word	0x0500000f


	//   ....[170]....
        /*0300*/ 	.word	0x0500000f


	//   ....[171]....
        /*0304*/ 	.word	0x0500000f


	//   ....[172]....
        /*0308*/ 	.word	0x0500000f


	//   ....[173]....
        /*030c*/ 	.word	0x0500000f


	//   ....[174]....
        /*0310*/ 	.word	0x0500000f


	//   ....[175]....
        /*0314*/ 	.word	0x0500000f


	//   ....[176]....
        /*0318*/ 	.word	0x0500000f


	//   ....[177]....
        /*031c*/ 	.word	0x0500000f


	//   ....[178]....
        /*0320*/ 	.word	0x0500000f


	//   ....[179]....
        /*0324*/ 	.word	0x0500000f


	//   ....[180]....
        /*0328*/ 	.word	0x0500000f


	//   ....[181]....
        /*032c*/ 	.word	0x0500000f


	//   ....[182]....
        /*0330*/ 	.word	0x0500000f


	//   ....[183]....
        /*0334*/ 	.word	0x0500000f


	//   ....[184]....
        /*0338*/ 	.word	0x0500000f


	//   ....[185]....
        /*033c*/ 	.word	0x0500000f


	//   ....[186]....
        /*0340*/ 	.word	0x0500000f


	//   ....[187]....
        /*0344*/ 	.word	0x0500000f


	//   ....[188]....
        /*0348*/ 	.word	0x0500000f


	//   ....[189]....
        /*034c*/ 	.word	0x0500000f


	//   ....[190]....
        /*0350*/ 	.word	0x0500000f


	//   ....[191]....
        /*0354*/ 	.word	0x0500000f


	//   ....[192]....
        /*0358*/ 	.word	0x0500000f


	//   ....[193]....
        /*035c*/ 	.word	0x0500000f


	//   ....[194]....
        /*0360*/ 	.word	0x0500000f


	//   ....[195]....
        /*0364*/ 	.word	0x0500000f


	//   ....[196]....
        /*0368*/ 	.word	0x0500000f


	//   ....[197]....
        /*036c*/ 	.word	0x0500000f


	//   ....[198]....
        /*0370*/ 	.word	0x0500000f


	//   ....[199]....
        /*0374*/ 	.word	0x0500000f


	//   ....[200]....
        /*0378*/ 	.word	0x0500000f


	//   ....[201]....
        /*037c*/ 	.word	0x0500000f


	//   ....[202]....
        /*0380*/ 	.word	0x0500000f


	//   ....[203]....
        /*0384*/ 	.word	0x0500000f


	//   ....[204]....
        /*0388*/ 	.word	0x0500000f


	//   ....[205]....
        /*038c*/ 	.word	0x0500000f


	//   ....[206]....
        /*0390*/ 	.word	0x0500000f


	//   ....[207]....
        /*0394*/ 	.word	0x0500000f


	//   ....[208]....
        /*0398*/ 	.word	0x0500000f


	//   ....[209]....
        /*039c*/ 	.word	0x0500000f


	//   ....[210]....
        /*03a0*/ 	.word	0x0500000f


	//   ....[211]....
        /*03a4*/ 	.word	0x0500000f


	//   ....[212]....
        /*03a8*/ 	.word	0x0500000f


	//   ....[213]....
        /*03ac*/ 	.word	0x0500000f


	//   ....[214]....
        /*03b0*/ 	.word	0x0500000f


	//   ....[215]....
        /*03b4*/ 	.word	0x0500000f


	//   ....[216]....
        /*03b8*/ 	.word	0x0500000f


	//   ....[217]....
        /*03bc*/ 	.word	0x0500000f


	//   ....[218]....
        /*03c0*/ 	.word	0x0500000f


	//   ....[219]....
        /*03c4*/ 	.word	0x0500000f


	//   ....[220]....
        /*03c8*/ 	.word	0x0500000f


	//----- nvinfo : EIATTR_COOP_GROUP_INSTR_OFFSETS
	.align		4
.L_171:
        /*03cc*/ 	.byte	0x04, 0x28
        /*03ce*/ 	.short	(.L_173 - .L_172)


	//   ....[0]....
.L_172:
        /*03d0*/ 	.word	0x00000080


	//   ....[1]....
        /*03d4*/ 	.word	0x00000090


	//   ....[2]....
        /*03d8*/ 	.word	0x000002d0


	//   ....[3]....
        /*03dc*/ 	.word	0x00000430


	//   ....[4]....
        /*03e0*/ 	.word	0x00000550


	//   ....[5]....
        /*03e4*/ 	.word	0x000006b0


	//   ....[6]....
        /*03e8*/ 	.word	0x00001420


	//   ....[7]....
        /*03ec*/ 	.word	0x00001c10


	//   ....[8]....
        /*03f0*/ 	.word	0x00001ea0


	//   ....[9]....
        /*03f4*/ 	.word	0x000031f0


	//   ....[10]....
        /*03f8*/ 	.word	0x00003300


	//   ....[11]....
        /*03fc*/ 	.word	0x00003b80


	//   ....[12]....
        /*0400*/ 	.word	0x00003be0


	//   ....[13]....
        /*0404*/ 	.word	0x00005210


	//   ....[14]....
        /*0408*/ 	.word	0x00005430


	//   ....[15]....
        /*040c*/ 	.word	0x00005fe0


	//   ....[16]....
        /*0410*/ 	.word	0x00006000


	//   ....[17]....
        /*0414*/ 	.word	0x000069c0


	//   ....[18]....
        /*0418*/ 	.word	0x00006a30


	//   ....[19]....
        /*041c*/ 	.word	0x00008640


	//   ....[20]....
        /*0420*/ 	.word	0x00008650


	//   ....[21]....
        /*0424*/ 	.word	0x00008690


	//   ....[22]....
        /*0428*/ 	.word	0x000086a0


	//   ....[23]....
        /*042c*/ 	.word	0x0000a030


	//   ....[24]....
        /*0430*/ 	.word	0x0000a250


	//   ....[25]....
        /*0434*/ 	.word	0x0000ae00


	//   ....[26]....
        /*0438*/ 	.word	0x0000ae20


	//   ....[27]....
        /*043c*/ 	.word	0x0000b7e0


	//   ....[28]....
        /*0440*/ 	.word	0x0000b840


	//   ....[29]....
        /*0444*/ 	.word	0x0000c740


	//   ....[30]....
        /*0448*/ 	.word	0x0000c760


	//   ....[31]....
        /*044c*/ 	.word	0x0000c820


	//   ....[32]....
        /*0450*/ 	.word	0x0000c830


	//   ....[33]....
        /*0454*/ 	.word	0x0000d570


	//   ....[34]....
        /*0458*/ 	.word	0x0000d5c0


	//   ....[35]....
        /*045c*/ 	.word	0x0000d600


	//   ....[36]....
        /*0460*/ 	.word	0x0000d630


	//   ....[37]....
        /*0464*/ 	.word	0x0000d660


	//   ....[38]....
        /*0468*/ 	.word	0x0000d680


	//   ....[39]....
        /*046c*/ 	.word	0x0000d9c0


	//   ....[40]....
        /*0470*/ 	.word	0x0000d9d0


	//   ....[41]....
        /*0474*/ 	.word	0x0000e0f0


	//   ....[42]....
        /*0478*/ 	.word	0x0000f640


	//   ....[43]....
        /*047c*/ 	.word	0x0000f660


	//   ....[44]....
        /*0480*/ 	.word	0x0000f670


	//   ....[45]....
        /*0484*/ 	.word	0x0000f680


	//   ....[46]....
        /*0488*/ 	.word	0x0000f690


	//   ....[47]....
        /*048c*/ 	.word	0x0000f6e0


	//   ....[48]....
        /*0490*/ 	.word	0x0000f710


	//   ....[49]....
        /*0494*/ 	.word	0x0000f740


	//   ....[50]....
        /*0498*/ 	.word	0x0000f760


	//   ....[51]....
        /*049c*/ 	.word	0x0000f7c0


	//   ....[52]....
        /*04a0*/ 	.word	0x0000f810


	//   ....[53]....
        /*04a4*/ 	.word	0x0000f840


	//   ....[54]....
        /*04a8*/ 	.word	0x0000f870


	//   ....[55]....
        /*04ac*/ 	.word	0x0000f8a0


	//   ....[56]....
        /*04b0*/ 	.word	0x0000f8d0


	//   ....[57]....
        /*04b4*/ 	.word	0x0000f8f0


	//   ....[58]....
        /*04b8*/ 	.word	0x000100c0


	//   ....[59]....
        /*04bc*/ 	.word	0x000100d0


	//   ....[60]....
        /*04c0*/ 	.word	0x000100e0


	//   ....[61]....
        /*04c4*/ 	.word	0x000100f0


	//   ....[62]....
        /*04c8*/ 	.word	0x00010100


	//   ....[63]....
        /*04cc*/ 	.word	0x000101c0


	//   ....[64]....
        /*04d0*/ 	.word	0x00010210


	//   ....[65]....
        /*04d4*/ 	.word	0x00010250


	//   ....[66]....
        /*04d8*/ 	.word	0x000102a0


	//   ....[67]....
        /*04dc*/ 	.word	0x000102d0


	//   ....[68]....
        /*04e0*/ 	.word	0x00010320


	//   ....[69]....
        /*04e4*/ 	.word	0x00010350


	//   ....[70]....
        /*04e8*/ 	.word	0x000103a0


	//   ....[71]....
        /*04ec*/ 	.word	0x000103c0


	//   ....[72]....
        /*04f0*/ 	.word	0x000103d0


	//   ....[73]....
        /*04f4*/ 	.word	0x00010400


	//   ....[74]....
        /*04f8*/ 	.word	0x000104a0


	//   ....[75]....
        /*04fc*/ 	.word	0x000104d0


	//   ....[76]....
        /*0500*/ 	.word	0x00010530


	//   ....[77]....
        /*0504*/ 	.word	0x00010550


	//   ....[78]....
        /*0508*/ 	.word	0x00010590


	//   ....[79]....
        /*050c*/ 	.word	0x000105b0


	//   ....[80]....
        /*0510*/ 	.word	0x000105d0


	//   ....[81]....
        /*0514*/ 	.word	0x00010650


	//   ....[82]....
        /*0518*/ 	.word	0x00010d70


	//   ....[83]....
        /*051c*/ 	.word	0x00010da0


	//   ....[84]....
        /*0520*/ 	.word	0x00010db0


	//   ....[85]....
        /*0524*/ 	.word	0x00010df0


	//   ....[86]....
        /*0528*/ 	.word	0x00010e00


	//   ....[87]....
        /*052c*/ 	.word	0x00010e40


	//   ....[88]....
        /*0530*/ 	.word	0x00010e50


	//   ....[89]....
        /*0534*/ 	.word	0x00010e90


	//   ....[90]....
        /*0538*/ 	.word	0x00010ea0


	//   ....[91]....
        /*053c*/ 	.word	0x00010ee0


	//   ....[92]....
        /*0540*/ 	.word	0x00010ef0


	//   ....[93]....
        /*0544*/ 	.word	0x00010f30


	//   ....[94]....
        /*0548*/ 	.word	0x00010f40


	//   ....[95]....
        /*054c*/ 	.word	0x00010f80


	//   ....[96]....
        /*0550*/ 	.word	0x00010f90


	//   ....[97]....
        /*0554*/ 	.word	0x00010fa0


	//   ....[98]....
        /*0558*/ 	.word	0x00011200


	//   ....[99]....
        /*055c*/ 	.word	0x00011230


	//   ....[100]....
        /*0560*/ 	.word	0x00011240


	//   ....[101]....
        /*0564*/ 	.word	0x00011250


	//   ....[102]....
        /*0568*/ 	.word	0x00011260


	//   ....[103]....
        /*056c*/ 	.word	0x00011270


	//   ....[104]....
        /*0570*/ 	.word	0x00011290


	//   ....[105]....
        /*0574*/ 	.word	0x000112e0


	//   ....[106]....
        /*0578*/ 	.word	0x00011300


	//   ....[107]....
        /*057c*/ 	.word	0x00011340


	//   ....[108]....
        /*0580*/ 	.word	0x00011360


	//   ....[109]....
        /*0584*/ 	.word	0x000113a0


	//   ....[110]....
        /*0588*/ 	.word	0x000113c0


	//   ....[111]....
        /*058c*/ 	.word	0x00011400


	//   ....[112]....
        /*0590*/ 	.word	0x00011420


	//   ....[113]....
        /*0594*/ 	.word	0x00011450


	//   ....[114]....
        /*0598*/ 	.word	0x00011960


	//   ....[115]....
        /*059c*/ 	.word	0x00011990


	//   ....[116]....
        /*05a0*/ 	.word	0x000119c0


	//   ....[117]....
        /*05a4*/ 	.word	0x000119e0


	//   ....[118]....
        /*05a8*/ 	.word	0x000119f0


	//   ....[119]....
        /*05ac*/ 	.word	0x00011a00


	//   ....[120]....
        /*05b0*/ 	.word	0x00011a20


	//   ....[121]....
        /*05b4*/ 	.word	0x00011a40


	//   ....[122]....
        /*05b8*/ 	.word	0x00011a60


	//   ....[123]....
        /*05bc*/ 	.word	0x00011a80


	//   ....[124]....
        /*05c0*/ 	.word	0x00011aa0


	//   ....[125]....
        /*05c4*/ 	.word	0x00011ac0


	//   ....[126]....
        /*05c8*/ 	.word	0x00011af0


	//   ....[127]....
        /*05cc*/ 	.word	0x00011b10


	//   ....[128]....
        /*05d0*/ 	.word	0x00011b50


	//   ....[129]....
        /*05d4*/ 	.word	0x00011ba0


	//   ....[130]....
        /*05d8*/ 	.word	0x00011eb0


	//   ....[131]....
        /*05dc*/ 	.word	0x000124d0


	//   ....[132]....
        /*05e0*/ 	.word	0x000125c0


	//   ....[133]....
        /*05e4*/ 	.word	0x00012660


	//   ....[134]....
        /*05e8*/ 	.word	0x000126f0


	//   ....[135]....
        /*05ec*/ 	.word	0x000127a0


	//   ....[136]....
        /*05f0*/ 	.word	0x00012800


	//   ....[137]....
        /*05f4*/ 	.word	0x000128a0


	//   ....[138]....
        /*05f8*/ 	.word	0x00012900


	//   ....[139]....
        /*05fc*/ 	.word	0x000129f0


	//   ....[140]....
        /*0600*/ 	.word	0x00012a60


	//   ....[141]....
        /*0604*/ 	.word	0x00012b00


	//   ....[142]....
        /*0608*/ 	.word	0x00012b60


	//   ....[143]....
        /*060c*/ 	.word	0x00012c30


	//   ....[144]....
        /*0610*/ 	.word	0x00012c90


	//   ....[145]....
        /*0614*/ 	.word	0x00012d40


	//   ....[146]....
        /*0618*/ 	.word	0x00012da0


	//   ....[147]....
        /*061c*/ 	.word	0x00012e60


	//   ....[148]....
        /*0620*/ 	.word	0x00012ef0


	//   ....[149]....
        /*0624*/ 	.word	0x00012f50


	//   ....[150]....
        /*0628*/ 	.word	0x00013010


	//   ....[151]....
        /*062c*/ 	.word	0x000130c0


	//   ....[152]....
        /*0630*/ 	.word	0x00013120


	//   ....[153]....
        /*0634*/ 	.word	0x00013200


	//   ....[154]....
        /*0638*/ 	.word	0x00013270


	//   ....[155]....
        /*063c*/ 	.word	0x00013330


	//   ....[156]....
        /*0640*/ 	.word	0x00013390


	//   ....[157]....
        /*0644*/ 	.word	0x00013470


	//   ....[158]....
        /*0648*/ 	.word	0x000134e0


	//   ....[159]....
        /*064c*/ 	.word	0x00013590


	//   ....[160]....
        /*0650*/ 	.word	0x000135f0


	//   ....[161]....
        /*0654*/ 	.word	0x000136d0


	//   ....[162]....
        /*0658*/ 	.word	0x00013740


	//   ....[163]....
        /*065c*/ 	.word	0x00013800


	//   ....[164]....
        /*0660*/ 	.word	0x00013870


	//   ....[165]....
        /*0664*/ 	.word	0x00013950


	//   ....[166]....
        /*0668*/ 	.word	0x000139c0


	//   ....[167]....
        /*066c*/ 	.word	0x00013a70


	//   ....[168]....
        /*0670*/ 	.word	0x00013ad0


	//   ....[169]....
        /*0674*/ 	.word	0x00013b90


	//   ....[170]....
        /*0678*/ 	.word	0x00013c10


	//   ....[171]....
        /*067c*/ 	.word	0x00013cc0


	//   ....[172]....
        /*0680*/ 	.word	0x00013e00


	//   ....[173]....
        /*0684*/ 	.word	0x00013ea0


	//   ....[174]....
        /*0688*/ 	.word	0x00013f40


	//   ....[175]....
        /*068c*/ 	.word	0x00013fd0


	//   ....[176]....
        /*0690*/ 	.word	0x00014070


	//   ....[177]....
        /*0694*/ 	.word	0x00014100


	//   ....[178]....
        /*0698*/ 	.word	0x000141a0


	//   ....[179]....
        /*069c*/ 	.word	0x00014230


	//   ....[180]....
        /*06a0*/ 	.word	0x000142d0


	//   ....[181]....
        /*06a4*/ 	.word	0x00014360


	//   ....[182]....
        /*06a8*/ 	.word	0x00014400


	//   ....[183]....
        /*06ac*/ 	.word	0x00014490


	//   ....[184]....
        /*06b0*/ 	.word	0x00014530


	//   ....[185]....
        /*06b4*/ 	.word	0x000145c0


	//   ....[186]....
        /*06b8*/ 	.word	0x00014660


	//   ....[187]....
        /*06bc*/ 	.word	0x000146f0


	//   ....[188]....
        /*06c0*/ 	.word	0x000147d0


	//   ....[189]....
        /*06c4*/ 	.word	0x00014880


	//   ....[190]....
        /*06c8*/ 	.word	0x000148e0


	//   ....[191]....
        /*06cc*/ 	.word	0x00014990


	//   ....[192]....
        /*06d0*/ 	.word	0x00014a20


	//   ....[193]....
        /*06d4*/ 	.word	0x00014ac0


	//   ....[194]....
        /*06d8*/ 	.word	0x00014b40


	//   ....[195]....
        /*06dc*/ 	.word	0x00014be0


	//   ....[196]....
        /*06e0*/ 	.word	0x00014c70


	//   ....[197]....
        /*06e4*/ 	.word	0x00014d10


	//   ....[198]....
        /*06e8*/ 	.word	0x00014d90


	//   ....[199]....
        /*06ec*/ 	.word	0x00014e30


	//   ....[200]....
        /*06f0*/ 	.word	0x00014ec0


	//   ....[201]....
        /*06f4*/ 	.word	0x00014f60


	//   ....[202]....
        /*06f8*/ 	.word	0x00014fe0


	//   ....[203]....
        /*06fc*/ 	.word	0x00015070


	//   ....[204]....
        /*0700*/ 	.word	0x00015150


	//   ....[205]....
        /*0704*/ 	.word	0x00015210


	//   ....[206]....
        /*0708*/ 	.word	0x00015270


	//   ....[207]....
        /*070c*/ 	.word	0x00015320


	//   ....[208]....
        /*0710*/ 	.word	0x00015380


	//   ....[209]....
        /*0714*/ 	.word	0x00015440


	//   ....[210]....
        /*0718*/ 	.word	0x000154a0


	//   ....[211]....
        /*071c*/ 	.word	0x00015560


	//   ....[212]....
        /*0720*/ 	.word	0x000155c0


	//   ....[213]....
        /*0724*/ 	.word	0x00015680


	//   ....[214]....
        /*0728*/ 	.word	0x000156e0


	//   ....[215]....
        /*072c*/ 	.word	0x000157a0


	//   ....[216]....
        /*0730*/ 	.word	0x00015800


	//   ....[217]....
        /*0734*/ 	.word	0x000158c0


	//   ....[218]....
        /*0738*/ 	.word	0x00015920


	//   ....[219]....
        /*073c*/ 	.word	0x000159d0


	//   ....[220]....
        /*0740*/ 	.word	0x00015ae0


	//----- nvinfo : EIATTR_REG_RECONFIG
	.align		4
.L_173:
        /*0744*/ 	.byte	0x01, 0x54
	.zero		2


	//----- nvinfo : EIATTR_SYSCALL_OFFSETS
	.align		4
        /*0748*/ 	.byte	0x04, 0x46
        /*074a*/ 	.short	(.L_175 - .L_174)


	//   ....[0]....
.L_174:
        /*074c*/ 	.word	0x000015e0


	//   ....[1]....
        /*0750*/ 	.word	0x0000ecb0


	//   ....[2]....
        /*0754*/ 	.word	0x0000edf0


	//   ....[3]....
        /*0758*/ 	.word	0x0000eee0


	//   ....[4]....
        /*075c*/ 	.word	0x0000fc40


	//----- nvinfo : EIATTR_MBARRIER_INSTR_OFFSETS
	.align		4
.L_175:
        /*0760*/ 	.byte	0x04, 0x39
        /*0762*/ 	.short	(.L_177 - .L_176)


	//   ....[0]....
.L_176:
        /*0764*/ 	.word	0x00000180
        /*0768*/ 	.word	0x000000ff
        /*076c*/ 	.word	0x00016800
        /*0770*/ 	.short	0x0100
        /*0772*/ 	.byte	0x08
	.zero		1


	//   ....[1]....
        /*0774*/ 	.word	0x00000190
        /*0778*/ 	.word	0x000000ff
        /*077c*/ 	.word	0x00016820
        /*0780*/ 	.short	0x0100
        /*0782*/ 	.byte	0x08
	.zero		1


	//   ....[2]....
        /*0784*/ 	.word	0x00000280
        /*0788*/ 	.word	0x000000ff
        /*078c*/ 	.word	0x00016830
        /*0790*/ 	.short	0x0100
        /*0792*/ 	.byte	0x08
	.zero		1


	//   ....[3]....
        /*0794*/ 	.word	0x00000290
        /*0798*/ 	.word	0x000000ff
        /*079c*/ 	.word	0x00016840
        /*07a0*/ 	.short	0x0100
        /*07a2*/ 	.byte	0x08
	.zero		1


	//   ....[4]....
        /*07a4*/ 	.word	0x000002a0
        /*07a8*/ 	.word	0x000000ff
        /*07ac*/ 	.word	0x00016838
        /*07b0*/ 	.short	0x0100
        /*07b2*/ 	.byte	0x08
	.zero		1


	//   ....[5]....
        /*07b4*/ 	.word	0x000002b0
        /*07b8*/ 	.word	0x000000ff
        /*07bc*/ 	.word	0x00016848
        /*07c0*/ 	.short	0x0100
        /*07c2*/ 	.byte	0x08
	.zero		1


	//   ....[6]....
        /*07c4*/ 	.word	0x000003e0
        /*07c8*/ 	.word	0x000000ff
        /*07cc*/ 	.word	0x00016850
        /*07d0*/ 	.short	0x0100
        /*07d2*/ 	.byte	0x08
	.zero		1


	//   ....[7]....
        /*07d4*/ 	.word	0x000003f0
        /*07d8*/ 	.word	0x000000ff
        /*07dc*/ 	.word	0x00016860
        /*07e0*/ 	.short	0x0100
        /*07e2*/ 	.byte	0x08
	.zero		1


	//   ....[8]....
        /*07e4*/ 	.word	0x00000400
        /*07e8*/ 	.word	0x000000ff
        /*07ec*/ 	.word	0x00016858
        /*07f0*/ 	.short	0x0100
        /*07f2*/ 	.byte	0x08
	.zero		1


	//   ....[9]....
        /*07f4*/ 	.word	0x00000410
        /*07f8*/ 	.word	0x000000ff
        /*07fc*/ 	.word	0x00016868
        /*0800*/ 	.short	0x0100
        /*0802*/ 	.byte	0x08
	.zero		1


	//   ....[10]....
        /*0804*/ 	.word	0x00000500
        /*0808*/ 	.word	0x000000ff
        /*080c*/ 	.word	0x00016870
        /*0810*/ 	.short	0x0100
        /*0812*/ 	.byte	0x06
	.zero		1


	//   ....[11]....
        /*0814*/ 	.word	0x00000510
        /*0818*/ 	.word	0x000000ff
        /*081c*/ 	.word	0x00016880
        /*0820*/ 	.short	0x0100
        /*0822*/ 	.byte	0x06
	.zero		1


	//   ....[12]....
        /*0824*/ 	.word	0x00000520
        /*0828*/ 	.word	0x000000ff
        /*082c*/ 	.word	0x00016878
        /*0830*/ 	.short	0x0100
        /*0832*/ 	.byte	0x06
	.zero		1


	//   ....[13]....
        /*0834*/ 	.word	0x00000530
        /*0838*/ 	.word	0x000000ff
        /*083c*/ 	.word	0x00016888
        /*0840*/ 	.short	0x0100
        /*0842*/ 	.byte	0x06
	.zero		1


	//   ....[14]....
        /*0844*/ 	.word	0x00000660
        /*0848*/ 	.word	0x000000ff
        /*084c*/ 	.word	0x00016890
        /*0850*/ 	.short	0x0100
        /*0852*/ 	.byte	0x08
	.zero		1


	//   ....[15]....
        /*0854*/ 	.word	0x00000670
        /*0858*/ 	.word	0x000000ff
        /*085c*/ 	.word	0x000168a0
        /*0860*/ 	.short	0x0100
        /*0862*/ 	.byte	0x08
	.zero		1


	//   ....[16]....
        /*0864*/ 	.word	0x00000680
        /*0868*/ 	.word	0x000000ff
        /*086c*/ 	.word	0x00016898
        /*0870*/ 	.short	0x0100
        /*0872*/ 	.byte	0x08
	.zero		1


	//   ....[17]....
        /*0874*/ 	.word	0x00000690
        /*0878*/ 	.word	0x000000ff
        /*087c*/ 	.word	0x000168a8
        /*0880*/ 	.short	0x0100
        /*0882*/ 	.byte	0x08
	.zero		1


	//   ....[18]....
        /*0884*/ 	.word	0x000007d0
        /*0888*/ 	.word	0x000000ff
        /*088c*/ 	.word	0x000168b0
        /*0890*/ 	.short	0x0100
        /*0892*/ 	.byte	0x08
	.zero		1


	//   ....[19]....
        /*0894*/ 	.word	0x000007e0
        /*0898*/ 	.word	0x000000ff
        /*089c*/ 	.word	0x000168c0
        /*08a0*/ 	.short	0x0100
        /*08a2*/ 	.byte	0x08
	.zero		1


	//   ....[20]....
        /*08a4*/ 	.word	0x000007f0
        /*08a8*/ 	.word	0x000000ff
        /*08ac*/ 	.word	0x000168b8
        /*08b0*/ 	.short	0x0100
        /*08b2*/ 	.byte	0x08
	.zero		1


	//   ....[21]....
        /*08b4*/ 	.word	0x00000800
        /*08b8*/ 	.word	0x000000ff
        /*08bc*/ 	.word	0x000168c8
        /*08c0*/ 	.short	0x0100
        /*08c2*/ 	.byte	0x08
	.zero		1


	//   ....[22]....
        /*08c4*/ 	.word	0x00001600
        /*08c8*/ 	.word	0x000000ff
        /*08cc*/ 	.word	0x00016800
        /*08d0*/ 	.short	0x010a
        /*08d2*/ 	.byte	0x2b
	.zero		1


	//   ....[23]....
        /*08d4*/ 	.word	0x00001670
        /*08d8*/ 	.word	0x000000ff
        /*08dc*/ 	.word	0x00016830
        /*08e0*/ 	.short	0x010a
        /*08e2*/ 	.byte	0x2b
	.zero		1


	//   ....[24]....
        /*08e4*/ 	.word	0x000016d0
        /*08e8*/ 	.word	0x000000ff
        /*08ec*/ 	.word	0x00016830
        /*08f0*/ 	.short	0x010a
        /*08f2*/ 	.byte	0x2b
	.zero		1


	//   ....[25]....
        /*08f4*/ 	.word	0x00001c30
        /*08f8*/ 	.word	0x000000ff
        /*08fc*/ 	.word	0x00000000
        /*0900*/ 	.short	0x0101
        /*0902*/ 	.byte	0x04
	.zero		1


	//   ....[26]....
        /*0904*/ 	.word	0x00004b20
        /*0908*/ 	.word	0x000000ff
        /*090c*/ 	.word	0x00016830
        /*0910*/ 	.short	0x010a
        /*0912*/ 	.byte	0x07
	.zero		1


	//   ....[27]....
        /*0914*/ 	.word	0x00004b60
        /*0918*/ 	.word	0x000000ff
        /*091c*/ 	.word	0x00016830
        /*0920*/ 	.short	0x010a
        /*0922*/ 	.byte	0x07
	.zero		1


	//   ....[28]....
        /*0924*/ 	.word	0x00004d90
        /*0928*/ 	.word	0x000000ff
        /*092c*/ 	.word	0x00016850
        /*0930*/ 	.short	0x010a
        /*0932*/ 	.byte	0x0a
	.zero		1


	//   ....[29]....
        /*0934*/ 	.word	0x00004dd0
        /*0938*/ 	.word	0x000000ff
        /*093c*/ 	.word	0x00016850
        /*0940*/ 	.short	0x010a
        /*0942*/ 	.byte	0x0a
	.zero		1


	//   ....[30]....
        /*0944*/ 	.word	0x000051e0
        /*0948*/ 	.word	0x000000ff
        /*094c*/ 	.word	0x00000000
        /*0950*/ 	.short	0x0101
        /*0952*/ 	.byte	0x0a
	.zero		1


	//   ....[31]....
        /*0954*/ 	.word	0x000074a0
        /*0958*/ 	.word	0x000000ff
        /*095c*/ 	.word	0x00000000
        /*0960*/ 	.short	0x0101
        /*0962*/ 	.byte	0x0a
	.zero		1


	//   ....[32]....
        /*0964*/ 	.word	0x00007c10
        /*0968*/ 	.word	0x000000ff
        /*096c*/ 	.word	0x00016830
        /*0970*/ 	.short	0x010a
        /*0972*/ 	.byte	0x07
	.zero		1


	//   ....[33]....
        /*0974*/ 	.word	0x00007c50
        /*0978*/ 	.word	0x000000ff
        /*097c*/ 	.word	0x00016830
        /*0980*/ 	.short	0x010a
        /*0982*/ 	.byte	0x07
	.zero		1


	//   ....[34]....
        /*0984*/ 	.word	0x00007e80
        /*0988*/ 	.word	0x000000ff
        /*098c*/ 	.word	0x00016850
        /*0990*/ 	.short	0x010a
        /*0992*/ 	.byte	0x0a
	.zero		1


	//   ....[35]....
        /*0994*/ 	.word	0x00007ec0
        /*0998*/ 	.word	0x000000ff
        /*099c*/ 	.word	0x00016850
        /*09a0*/ 	.short	0x010a
        /*09a2*/ 	.byte	0x0a
	.zero		1


	//   ....[36]....
        /*09a4*/ 	.word	0x000082d0
        /*09a8*/ 	.word	0x000000ff
        /*09ac*/ 	.word	0x00000000
        /*09b0*/ 	.short	0x0101
        /*09b2*/ 	.byte	0x0a
	.zero		1


	//   ....[37]....
        /*09b4*/ 	.word	0x00009480
        /*09b8*/ 	.word	0x000000ff
        /*09bc*/ 	.word	0x00000000
        /*09c0*/ 	.short	0x0101
        /*09c2*/ 	.byte	0x0a
	.zero		1


	//   ....[38]....
        /*09c4*/ 	.word	0x000099c0
        /*09c8*/ 	.word	0x000000ff
        /*09cc*/ 	.word	0x00016830
        /*09d0*/ 	.short	0x010a
        /*09d2*/ 	.byte	0x0a
	.zero		1


	//   ....[39]....
        /*09d4*/ 	.word	0x00009a00
        /*09d8*/ 	.word	0x000000ff
        /*09dc*/ 	.word	0x00016830
        /*09e0*/ 	.short	0x010a
        /*09e2*/ 	.byte	0x0a
	.zero		1


	//   ....[40]....
        /*09e4*/ 	.word	0x00009bf0
        /*09e8*/ 	.word	0x000000ff
        /*09ec*/ 	.word	0x00016850
        /*09f0*/ 	.short	0x010a
        /*09f2*/ 	.byte	0x0a
	.zero		1


	//   ....[41]....
        /*09f4*/ 	.word	0x00009c30
        /*09f8*/ 	.word	0x000000ff
        /*09fc*/ 	.word	0x00016850
        /*0a00*/ 	.short	0x010a
        /*0a02*/ 	.byte	0x0a
	.zero		1


	//   ....[42]....
        /*0a04*/ 	.word	0x0000a000
        /*0a08*/ 	.word	0x000000ff
        /*0a0c*/ 	.word	0x00000000
        /*0a10*/ 	.short	0x0101
        /*0a12*/ 	.byte	0x0a
	.zero		1


	//   ....[43]....
        /*0a14*/ 	.word	0x0000c2c0
        /*0a18*/ 	.word	0x000000ff
        /*0a1c*/ 	.word	0x00000000
        /*0a20*/ 	.short	0x0101
        /*0a22*/ 	.byte	0x0a
	.zero		1


	//   ....[44]....
        /*0a24*/ 	.word	0x0000c6c0
        /*0a28*/ 	.word	0x000000ff
        /*0a2c*/ 	.word	0x00016850
        /*0a30*/ 	.short	0x010a
        /*0a32*/ 	.byte	0x08
	.zero		1


	//   ....[45]....
        /*0a34*/ 	.word	0x0000c700
        /*0a38*/ 	.word	0x000000ff
        /*0a3c*/ 	.word	0x00016850
        /*0a40*/ 	.short	0x010a
        /*0a42*/ 	.byte	0x08
	.zero		1


	//   ....[46]....
        /*0a44*/ 	.word	0x0000cc50
        /*0a48*/ 	.word	0x000000ff
        /*0a4c*/ 	.word	0x00000000
        /*0a50*/ 	.short	0x0101
        /*0a52*/ 	.byte	0x04
	.zero		1


	//   ....[47]....
        /*0a54*/ 	.word	0x0000d640
        /*0a58*/ 	.word	0x000000ff
        /*0a5c*/ 	.word	0x00000000
        /*0a60*/ 	.short	0x0101
        /*0a62*/ 	.byte	0x04
	.zero		1


	//   ....[48]....
        /*0a64*/ 	.word	0x0000f340
        /*0a68*/ 	.word	0x000000ff
        /*0a6c*/ 	.word	0x00016840
        /*0a70*/ 	.short	0x010a
        /*0a72*/ 	.byte	0x30
	.zero		1


	//   ....[49]....
        /*0a74*/ 	.word	0x0000f9f0
        /*0a78*/ 	.word	0x000000ff
        /*0a7c*/ 	.word	0x00016830
        /*0a80*/ 	.short	0x0107
        /*0a82*/ 	.byte	0x30
	.zero		1


	//   ....[50]....
        /*0a84*/ 	.word	0x0000fa80
        /*0a88*/ 	.word	0x000000ff
        /*0a8c*/ 	.word	0x00016830
        /*0a90*/ 	.short	0x0101
        /*0a92*/ 	.byte	0x30
	.zero		1


	//   ....[51]....
        /*0a94*/ 	.word	0x00010740
        /*0a98*/ 	.word	0x000000ff
        /*0a9c*/ 	.word	0x00016800
        /*0aa0*/ 	.short	0x0107
        /*0aa2*/ 	.byte	0x30
	.zero		1


	//   ....[52]....
        /*0aa4*/ 	.word	0x00010780
        /*0aa8*/ 	.word	0x000000ff
        /*0aac*/ 	.word	0x00016800
        /*0ab0*/ 	.short	0x0101
        /*0ab2*/ 	.byte	0x30
	.zero		1


	//   ....[53]....
        /*0ab4*/ 	.word	0x000107b0
        /*0ab8*/ 	.word	0x000000ff
        /*0abc*/ 	.word	0x00016820
        /*0ac0*/ 	.short	0x010a
        /*0ac2*/ 	.byte	0x30
	.zero		1


	//   ....[54]....
        /*0ac4*/ 	.word	0x00010b80
        /*0ac8*/ 	.word	0x00000007
        /*0acc*/ 	.word	0x00016840
        /*0ad0*/ 	.short	0x010a
        /*0ad2*/ 	.byte	0x3f
	.zero		1


	//   ....[55]....
        /*0ad4*/ 	.word	0x00011060
        /*0ad8*/ 	.word	0x00000007
        /*0adc*/ 	.word	0x00016830
        /*0ae0*/ 	.short	0x0107
        /*0ae2*/ 	.byte	0x3f
	.zero		1


	//   ....[56]....
        /*0ae4*/ 	.word	0x00011130
        /*0ae8*/ 	.word	0x00000007
        /*0aec*/ 	.word	0x00016830
        /*0af0*/ 	.short	0x0101
        /*0af2*/ 	.byte	0x3f
	.zero		1


	//   ....[57]....
        /*0af4*/ 	.word	0x00011190
        /*0af8*/ 	.word	0x00000007
        /*0afc*/ 	.word	0x00016860
        /*0b00*/ 	.short	0x010a
        /*0b02*/ 	.byte	0x3f
	.zero		1


	//   ....[58]....
        /*0b04*/ 	.word	0x00011580
        /*0b08*/ 	.word	0x00000007
        /*0b0c*/ 	.word	0x00016850
        /*0b10*/ 	.short	0x0107
        /*0b12*/ 	.byte	0x3f
	.zero		1


	//   ....[59]....
        /*0b14*/ 	.word	0x000116f0
        /*0b18*/ 	.word	0x00000007
        /*0b1c*/ 	.word	0x00016850
        /*0b20*/ 	.short	0x0101
        /*0b22*/ 	.byte	0x3f
	.zero		1


	//   ....[60]....
        /*0b24*/ 	.word	0x000118b0
        /*0b28*/ 	.word	0x00000000
        /*0b2c*/ 	.word	0x00016860
        /*0b30*/ 	.short	0x010a
        /*0b32*/ 	.byte	0x3f
	.zero		1


	//   ....[61]....
        /*0b34*/ 	.word	0x00011cd0
        /*0b38*/ 	.word	0x00000000
        /*0b3c*/ 	.word	0x00016850
        /*0b40*/ 	.short	0x0107
        /*0b42*/ 	.byte	0x3f
	.zero		1


	//   ....[62]....
        /*0b44*/ 	.word	0x00011db0
        /*0b48*/ 	.word	0x00000000
        /*0b4c*/ 	.word	0x00016850
        /*0b50*/ 	.short	0x0101
        /*0b52*/ 	.byte	0x3f
	.zero		1


	//   ....[63]....
        /*0b54*/ 	.word	0x00011e40
        /*0b58*/ 	.word	0x00000007
        /*0b5c*/ 	.word	0x00016820
        /*0b60*/ 	.short	0x010a
        /*0b62*/ 	.byte	0x3f
	.zero		1


	//   ....[64]....
        /*0b64*/ 	.word	0x00011fa0
        /*0b68*/ 	.word	0x00000005
        /*0b6c*/ 	.word	0x00016840
        /*0b70*/ 	.short	0x010a
        /*0b72*/ 	.byte	0x3f
	.zero		1


	//   ....[65]....
        /*0b74*/ 	.word	0x00012040
        /*0b78*/ 	.word	0x00000003
        /*0b7c*/ 	.word	0x00016840
        /*0b80*/ 	.short	0x010a
        /*0b82*/ 	.byte	0x3f
	.zero		1


	//   ....[66]....
        /*0b84*/ 	.word	0x00012080
        /*0b88*/ 	.word	0x00000005
        /*0b8c*/ 	.word	0x00016860
        /*0b90*/ 	.short	0x010a
        /*0b92*/ 	.byte	0x3f
	.zero		1


	//   ....[67]....
        /*0b94*/ 	.word	0x000120c0
        /*0b98*/ 	.word	0x00000003
        /*0b9c*/ 	.word	0x00016860
        /*0ba0*/ 	.short	0x010a
        /*0ba2*/ 	.byte	0x3f
	.zero		1


	//   ....[68]....
        /*0ba4*/ 	.word	0x00012130
        /*0ba8*/ 	.word	0x00000003
        /*0bac*/ 	.word	0x00016800
        /*0bb0*/ 	.short	0x010a
        /*0bb2*/ 	.byte	0x3f
	.zero		1


	//   ....[69]....
        /*0bb4*/ 	.word	0x00012190
        /*0bb8*/ 	.word	0x00000003
        /*0bbc*/ 	.word	0x00016830
        /*0bc0*/ 	.short	0x010a
        /*0bc2*/ 	.byte	0x3f
	.zero		1


	//   ....[70]....
        /*0bc4*/ 	.word	0x000121f0
        /*0bc8*/ 	.word	0x00000005
        /*0bcc*/ 	.word	0x00016830
        /*0bd0*/ 	.short	0x010a
        /*0bd2*/ 	.byte	0x3f
	.zero		1


	//   ....[71]....
        /*0bd4*/ 	.word	0x00012250
        /*0bd8*/ 	.word	0x00000005
        /*0bdc*/ 	.word	0x00016850
        /*0be0*/ 	.short	0x010a
        /*0be2*/ 	.byte	0x3f
	.zero		1


	//   ....[72]....
        /*0be4*/ 	.word	0x000122b0
        /*0be8*/ 	.word	0x0000000b
        /*0bec*/ 	.word	0x00016830
        /*0bf0*/ 	.short	0x010a
        /*0bf2*/ 	.byte	0x3f
	.zero		1


	//   ....[73]....
        /*0bf4*/ 	.word	0x00012310
        /*0bf8*/ 	.word	0x0000000b
        /*0bfc*/ 	.word	0x00016850
        /*0c00*/ 	.short	0x010a
        /*0c02*/ 	.byte	0x3f
	.zero		1


	//   ....[74]....
        /*0c04*/ 	.word	0x00012370
        /*0c08*/ 	.word	0x0000000d
        /*0c0c*/ 	.word	0x00016830
        /*0c10*/ 	.short	0x010a
        /*0c12*/ 	.byte	0x3f
	.zero		1


	//   ....[75]....
        /*0c14*/ 	.word	0x000123d0
        /*0c18*/ 	.word	0x0000000d
        /*0c1c*/ 	.word	0x00016850
        /*0c20*/ 	.short	0x010a
        /*0c22*/ 	.byte	0x3f
	.zero		1


	//   ....[76]....
        /*0c24*/ 	.word	0x00012430
        /*0c28*/ 	.word	0x00000006
        /*0c2c*/ 	.word	0x00016850
        /*0c30*/ 	.short	0x010a
        /*0c32*/ 	.byte	0x3f
	.zero		1


	//   ....[77]....
        /*0c34*/ 	.word	0x00012510
        /*0c38*/ 	.word	0x00000002
        /*0c3c*/ 	.word	0x00016840
        /*0c40*/ 	.short	0x010a
        /*0c42*/ 	.byte	0x3f
	.zero		1


	//   ....[78]....
        /*0c44*/ 	.word	0x00013d00
        /*0c48*/ 	.word	0x00000003
        /*0c4c*/ 	.word	0x00016820
        /*0c50*/ 	.short	0x010a
        /*0c52*/ 	.byte	0x3f
	.zero		1


	//   ....[79]....
        /*0c54*/ 	.word	0x00013d50
        /*0c58*/ 	.word	0x00000007
        /*0c5c*/ 	.word	0x00016840
        /*0c60*/ 	.short	0x010a
        /*0c62*/ 	.byte	0x3f
	.zero		1


	//   ....[80]....
        /*0c64*/ 	.word	0x00014720
        /*0c68*/ 	.word	0x00000007
        /*0c6c*/ 	.word	0x00016860
        /*0c70*/ 	.short	0x010a
        /*0c72*/ 	.byte	0x3f
	.zero		1


	//   ....[81]....
        /*0c74*/ 	.word	0x000150a0
        /*0c78*/ 	.word	0x00000000
        /*0c7c*/ 	.word	0x00016860
        /*0c80*/ 	.short	0x010a
        /*0c82*/ 	.byte	0x3f
	.zero		1


	//   ....[82]....
        /*0c84*/ 	.word	0x00015a00
        /*0c88*/ 	.word	0x00000007
        /*0c8c*/ 	.word	0x00016820
        /*0c90*/ 	.short	0x010a
        /*0c92*/ 	.byte	0x3f
	.zero		1


	//   ....[83]....
        /*0c94*/ 	.word	0x00015ba0
        /*0c98*/ 	.word	0x00000005
        /*0c9c*/ 	.word	0x00016840
        /*0ca0*/ 	.short	0x010a
        /*0ca2*/ 	.byte	0x3f
	.zero		1


	//   ....[84]....
        /*0ca4*/ 	.word	0x00015bf0
        /*0ca8*/ 	.word	0x00000003
        /*0cac*/ 	.word	0x00016840
        /*0cb0*/ 	.short	0x010a
        /*0cb2*/ 	.byte	0x3f
	.zero		1


	//   ....[85]....
        /*0cb4*/ 	.word	0x00015c40
        /*0cb8*/ 	.word	0x00000005
        /*0cbc*/ 	.word	0x00016860
        /*0cc0*/ 	.short	0x010a
        /*0cc2*/ 	.byte	0x3f
	.zero		1


	//----- nvinfo : EIATTR_NUM_MBARRIERS
	.align		4
.L_177:
        /*0cc4*/ 	.byte	0x03, 0x38
        /*0cc6*/ 	.short	0x0016


	//----- nvinfo : EIATTR_EXIT_INSTR_OFFSETS
	.align		4
        /*0cc8*/ 	.byte	0x04, 0x1c
        /*0cca*/ 	.short	(.L_179 - .L_178)


	//   ....[0]....
.L_178:
        /*0ccc*/ 	.word	0x00012110


	//----- nvinfo : EIATTR_MAX_THREADS
	.align		4
.L_179:
        /*0cd0*/ 	.byte	0x04, 0x05
        /*0cd2*/ 	.short	(.L_181 - .L_180)
.L_180:
        /*0cd4*/ 	.word	0x00000200
        /*0cd8*/ 	.word	0x00000001
        /*0cdc*/ 	.word	0x00000001


	//----- nvinfo : EIATTR_CRS_STACK_SIZE
	.align		4
.L_181:
        /*0ce0*/ 	.byte	0x04, 0x1e
        /*0ce2*/ 	.short	(.L_183 - .L_182)
.L_182:
        /*0ce4*/ 	.word	0x00000000


	//----- nvinfo : EIATTR_CBANK_PARAM_SIZE
	.align		4
.L_183:
        /*0ce8*/ 	.byte	0x03, 0x19
        /*0cea*/ 	.short	0x0a70


	//----- nvinfo : EIATTR_PARAM_CBANK
	.align		4
        /*0cec*/ 	.byte	0x04, 0x0a
        /*0cee*/ 	.short	(.L_185 - .L_184)
	.align		4
.L_184:
        /*0cf0*/ 	.word	index@(.nv.constant0._ZN7cutlass13device_kernelIN5flash11enable_sm90INS1_16FlashAttnFwdSm90INS1_25CollectiveMainloopFwdSm90ILi2EN4cute5tupleIJNS5_1CILi1EEES8_S8_EEENS6_IJNS7_ILi192EEENS7_ILi128EEENS7_ILi64EEEEEELi64ENS_10bfloat16_tEfNS_4arch4Sm90ELb0ELb1ELb0ELb0ELb1ELb0ELb0ELb1ELb1ELb1ELb1ELb0EEENS1_21CollectiveEpilogueFwdINS6_IJSA_SC_SB_EEES9_SE_SG_Li384ELb0ELb1ELb1ELb0EEENS1_19SingleTileSchedulerILb0ELb1ELb1ELi192EEEEEEEEEvNT_6ParamsE)
        /*0cf4*/ 	.short	0x0210
        /*0cf6*/ 	.short	0x0a70


	//----- nvinfo : EIATTR_SW_WAR
	.align		4
.L_185:
        /*0cf8*/ 	.byte	0x04, 0x36
        /*0cfa*/ 	.short	(.L_187 - .L_186)
.L_186:
        /*0cfc*/ 	.word	0x00000008
.L_187:


//--------------------- .nv.info._ZN7cutlass13device_kernelIN5flash11enable_sm90INS1_16FlashAttnFwdSm90INS1_25CollectiveMainloopFwdSm90ILi2EN4cute5tupleIJNS5_1CILi1EEES8_S8_EEENS6_IJNS7_ILi192EEENS7_ILi128EEENS7_ILi64EEEEEELi64ENS_10bfloat16_tEfNS_4arch4Sm90ELb0ELb1ELb0ELb1ELb1ELb0ELb0ELb1ELb1ELb1ELb1ELb0EEENS1_21CollectiveEpilogueFwdINS6_IJSA_SC_SB_EEES9_SE_SG_Li384ELb1ELb1ELb1ELb0EEENS1_36VarlenDynamicPersistentTileSchedulerILi192ELi128ELi384ELi128ELb1ELb1ELb1ELb1ELb0ELb1EEEEEEEEEvNT_6ParamsE --------------------------
	.section	.nv.info._ZN7cutlass13device_kernelIN5flash11enable_sm90INS1_16FlashAttnFwdSm90INS1_25CollectiveMainloopFwdSm90ILi2EN4cute5tupleIJNS5_1CILi1EEES8_S8_EEENS6_IJNS7_ILi192EEENS7_ILi128EEENS7_ILi64EEEEEELi64ENS_10bfloat16_tEfNS_4arch4Sm90ELb0ELb1ELb0ELb1ELb1ELb0ELb0ELb1ELb1ELb1ELb1ELb0EEENS1_21CollectiveEpilogueFwdINS6_IJSA_SC_SB_EEES9_SE_SG_Li384ELb1ELb1ELb1ELb0EEENS1_36VarlenDynamicPersistentTileSchedulerILi192ELi128ELi384ELi128ELb1ELb1ELb1ELb1ELb0ELb1EEEEEEEEEvNT_6ParamsE,"",@"SHT_CUDA_INFO"
	.sectionflags	@""
	.align	4


	//----- nvinfo : EIATTR_CUDA_API_VERSION
	.align		4
        /*0000*/ 	.byte	0x04, 0x37
        /*0002*/ 	.short	(.L_189 - .L_188)
.L_188:
        /*0004*/ 	.word	0x00000082


	//----- nvinfo : EIATTR_KPARAM_INFO
	.align		4
.L_189:
        /*0008*/ 	.byte	0x04, 0x17
        /*000a*/ 	.short	(.L_191 - .L_190)
.L_190:
        /*000c*/ 	.word	0x00000000
        /*0010*/ 	.short	0x0000
        /*0012*/ 	.short	0x0070
        /*0014*/ 	.byte	0x00, 0xf0, 0x01, 0x2a


	//----- nvinfo : EIATTR_SPARSE_MMA_MASK
	.align		4
.L_191:
        /*0018*/ 	.byte	0x03, 0x50
        /*001a*/ 	.short	0x0000


	//----- nvinfo : EIATTR_MAXREG_COUNT
	.align		4
        /*001c*/ 	.byte	0x03, 0x1b
        /*001e*/ 	.short	0x0080


	//----- nvinfo : EIATTR_NUM_BARRIERS
	.align		4
        /*0020*/ 	.byte	0x02, 0x4c
        /*0022*/ 	.byte	0x10
	.zero		1


	//----- nvinfo : EIATTR_EXTERNS
	.align		4
        /*0024*/ 	.byte	0x04, 0x0f
        /*0026*/ 	.short	(.L_193 - .L_192)


	//   ....[0]....
	.align		4
.L_192:
        /*0028*/ 	.word	index@(__assertfail)


	//----- nvinfo : EIATTR_ANNOTATIONS
	.align		4
.L_193:
        /*002c*/ 	.byte	0x04, 0x55
        /*002e*/ 	.short	(.L_195 - .L_194)


	//   ....[0]....
.L_194:
        /* <DEDUP_REMOVED lines=22> */


	//----- nvinfo : EIATTR_MERCURY_ISA_VERSION
	.align		4
.L_195:
        /*0178*/ 	.byte	0x03, 0x5f
        /*017a*/ 	.short	0x0101


	//----- nvinfo : EIATTR_UNUSED_LOAD_BYTE_OFFSET
	.align		4
        /*017c*/ 	.byte	0x04, 0x44
        /*017e*/ 	.short	(.L_197 - .L_196)


	//   ....[0]....
.L_196:
        /*0180*/ 	.word	0x00000970
        /*0184*/ 	.word	0x0000fff0


	//   ....[1]....
        /*0188*/ 	.word	0x0000d510
        /*018c*/ 	.word	0x0000fff0


	//----- nvinfo : EIATTR_INT_WARP_WIDE_INSTR_OFFSETS
	.align		4
.L_197:
        /*0190*/ 	.byte	0x04, 0x31
        /*0192*/ 	.short	(.L_199 - .L_198)


	//   ....[0]....
.L_198:
        /*0194*/ 	.word	0x000000c0


	//   ....[1]....
        /*0198*/ 	.word	0x000000d0


	//   ....[2]....
        /*019c*/ 	.word	0x00000170


	//   ....[3]....
        /*01a0*/ 	.word	0x00011600


	//   ....[4]....
        /*01a4*/ 	.word	0x00011690


	//   ....[5]....
        /*01a8*/ 	.word	0x00014720


	//   ....[6]....
        /*01ac*/ 	.word	0x000147b0


	//----- nvinfo : EIATTR_COOP_GROUP_MASK_REGIDS
	.align		4
.L_199:
        /*01b0*/ 	.byte	0x04, 0x29
        /*01b2*/ 	.short	(.L_201 - .L_200)


	//   ....[0]....
.L_200:
        /*01b4*/ 	.word	0xffffffff


	//   ....[1]....
        /*01b8*/ 	.word	0xffffffff


	//   ....[2]....
        /*01bc*/ 	.word	0xffffffff


	//   ....[3]....
        /*01c0*/ 	.word	0xffffffff


	//   ....[4]....
        /*01c4*/ 	.word	0xffffffff


	//   ....[5]....
        /*01c8*/ 	.word	0xffffffff


	//   ....[6]....
        /*01cc*/ 	.word	0xffffffff


	//   ....[7]....
        /*01d0*/ 	.word	0xffffffff


	//   ....[8]....
        /*01d4*/ 	.word	0xffffffff


	//   ....[9]....
        /*01d8*/ 	.word	0xffffffff


	//   ....[10]....
        /*01dc*/ 	.word	0xffffffff


	//   ....[11]....
        /*01e0*/ 	.word	0xffffffff


	//   ....[12]....
        /*01e4*/ 	.word	0xffffffff


	//   ....[13]....
        /*01e8*/ 	.word	0xffffffff


	//   ....[14]....
        /*01ec*/ 	.word	0xffffffff


	//   ....[15]....
        /*01f0*/ 	.word	0xffffffff


	//   ....[16]....
        /*01f4*/ 	.word	0xffffffff


	//   ....[17]....
        /*01f8*/ 	.word	0xffffffff


	//   ....[18]....
        /*01fc*/ 	.word	0xffffffff


	//   ....[19]....
        /*0200*/ 	.word	0xffffffff


	//   ....[20]....
        /*0204*/ 	.word	0xffffffff


	//   ....[21]....
        /*0208*/ 	.word	0xffffffff


	//   ....[22]....
        /*020c*/ 	.word	0xffffffff


	//   ....[23]....
        /*0210*/ 	.word	0xffffffff


	//   ....[24]....
        /*0214*/ 	.word	0xffffffff


	//   ....[25]....
        /*0218*/ 	.word	0xffffffff


	//   ....[26]....
        /*021c*/ 	.word	0xffffffff


	//   ....[27]....
        /*0220*/ 	.word	0xffffffff


	//   ....[28]....
        /*0224*/ 	.word	0xffffffff


	//   ....[29]....
        /*0228*/ 	.word	0xffffffff


	//   ....[30]....
        /*022c*/ 	.word	0xffffffff


	//   ....[31]....
        /*0230*/ 	.word	0xffffffff


	//   ....[32]....
        /*0234*/ 	.word	0xffffffff


	//   ....[33]....
        /*0238*/ 	.word	0xffffffff


	//   ....[34]....
        /*023c*/ 	.word	0xffffffff


	//   ....[35]....
        /*0240*/ 	.word	0xffffffff


	//   ....[36]....
        /*0244*/ 	.word	0xffffffff


	//   ....[37]....
        /*0248*/ 	.word	0xffffffff


	//   ....[38]....
        /*024c*/ 	.word	0xffffffff


	//   ....[39]....
        /*0250*/ 	.word	0xffffffff


	//   ....[40]....
        /*0254*/ 	.word	0xffffffff


	//   ....[41]....
        /*0258*/ 	.word	0xffffffff


	//   ....[42]....
        /*025c*/ 	.word	0xffffffff


	//   ....[43]....
        /*0260*/ 	.word	0xffffffff


	//   ....[44]....
        /*0264*/ 	.word	0xffffffff


	//   ....[45]....
        /*0268*/ 	.word	0xffffffff


	//   ....[46]....
        /*026c*/ 	.word	0xffffffff


	//   ....[47]....
        /*0270*/ 	.word	0xffffffff


	//   ....[48]....
        /*0274*/ 	.word	0xffffffff


	//   ....[49]....
        /*0278*/ 	.word	0xffffffff


	//   ....[50]....
        /*027c*/ 	.word	0xffffffff


	//   ....[51]....
        /*0280*/ 	.word	0xffffffff


	//   ....[52]....
        /*0284*/ 	.word	0xffffffff


	//   ....[53]....
        /*0288*/ 	.word	0xffffffff


	//   ....[54]....
        /*028c*/ 	.word	0xffffffff


	//   ....[55]....
        /*0290*/ 	.word	0xffffffff


	//   ....[56]....
        /*0294*/ 	.word	0xffffffff


	//   ....[57]....
        /*0298*/ 	.word	0xffffffff


	//   ....[58]....
        /*029c*/ 	.word	0xffffffff


	//   ....[59]....
        /*02a0*/ 	.word	0xffffffff


	//   ....[60]....
        /*02a4*/ 	.word	0xffffffff


	//   ....[61]....
        /*02a8*/ 	.word	0xffffffff


	//   ....[62]....
        /*02ac*/ 	.word	0xffffffff


	//   ....[63]....
        /*02b0*/ 	.word	0xffffffff


	//   ....[64]....
        /*02b4*/ 	.word	0xffffffff


	//   ....[65]....
        /*02b8*/ 	.word	0xffffffff


	//   ....[66]....
        /*02bc*/ 	.word	0xffffffff


	//   ....[67]....
        /*02c0*/ 	.word	0xffffffff


	//   ....[68]....
        /*02c4*/ 	.word	0xffffffff


	//   ....[69]....
        /*02c8*/ 	.word	0xffffffff


	//   ....[70]....
        /*02cc*/ 	.word	0xffffffff


	//   ....[71]....
        /*02d0*/ 	.word	0xffffffff


	//   ....[72]....
        /*02d4*/ 	.word	0xffffffff


	//   ....[73]....
        /*02d8*/ 	.word	0xffffffff


	//   ....[74]....
        /*02dc*/ 	.word	0xffffffff


	//   ....[75]....
        /*02e0*/ 	.word	0xffffffff


	//   ....[76]....
        /*02e4*/ 	.word	0xffffffff


	//   ....[77]....
        /*02e8*/ 	.word	0xffffffff


	//   ....[78]....
        /*02ec*/ 	.word	0xffffffff


	//   ....[79]....
        /*02f0*/ 	.word	0xffffffff


	//   ....[80]....
        /*02f4*/ 	.word	0xffffffff


	//   ....[81]....
        /*02f8*/ 	.word	0xffffffff


	//   ....[82]....
        /*02fc*/ 	.word	0xffffffff


	//   ....[83]....
        /*0300*/ 	.word	0xffffffff


	//   ....[84]....
        /*0304*/ 	.word	0xffffffff


	//   ....[85]....
        /*0308*/ 	.word	0xffffffff


	//   ....[86]....
        /*030c*/ 	.word	0xffffffff


	//   ....[87]....
        /*0310*/ 	.word	0xffffffff


	//   ....[88]....
        /*0314*/ 	.word	0xffffffff


	//   ....[89]....
        /*0318*/ 	.word	0xffffffff


	//   ....[90]....
        /*031c*/ 	.word	0xffffffff


	//   ....[91]....
        /*0320*/ 	.word	0xffffffff


	//   ....[92]....
        /*0324*/ 	.word	0xffffffff


	//   ....[93]....
        /*0328*/ 	.word	0xffffffff


	//   ....[94]....
        /*032c*/ 	.word	0xffffffff


	//   ....[95]....
        /*0330*/ 	.word	0xffffffff


	//   ....[96]....
        /*0334*/ 	.word	0xffffffff


	//   ....[97]....
        /*0338*/ 	.word	0xffffffff


	//   ....[98]....
        /*033c*/ 	.word	0xffffffff


	//   ....[99]....
        /*0340*/ 	.word	0xffffffff


	//   ....[100]....
        /*0344*/ 	.word	0xffffffff


	//   ....[101]....
        /*0348*/ 	.word	0xffffffff


	//   ....[102]....
        /*034c*/ 	.word	0xffffffff


	//   ....[103]....
        /*0350*/ 	.word	0xffffffff


	//   ....[104]....
        /*0354*/ 	.word	0xffffffff


	//   ....[105]....
        /*0358*/ 	.word	0xffffffff


	//   ....[106]....
        /*035c*/ 	.word	0xffffffff


	//   ....[107]....
        /*0360*/ 	.word	0xffffffff


	//   ....[108]....
        /*0364*/ 	.word	0xffffffff


	//   ....[109]....
        /*0368*/ 	.word	0xffffffff


	//   ....[110]....
        /*036c*/ 	.word	0xffffffff


	//   ....[111]....
        /*0370*/ 	.word	0xffffffff


	//   ....[112]....
        /*0374*/ 	.word	0xffffffff


	//   ....[113]....
        /*0378*/ 	.word	0xffffffff


	//   ....[114]....
        /*037c*/ 	.word	0xffffffff


	//   ....[115]....
        /*0380*/ 	.word	0xffffffff


	//   ....[116]....
        /*0384*/ 	.word	0xffffffff


	//   ....[117]....
        /*0388*/ 	.word	0xffffffff


	//   ....[118]....
        /*038c*/ 	.word	0xffffffff


	//   ....[119]....
        /*0390*/ 	.word	0xffffffff


	//   ....[120]....
        /*0394*/ 	.word	0xffffffff


	//   ....[121]....
        /*0398*/ 	.word	0xffffffff


	//   ....[122]....
        /*039c*/ 	.word	0xffffffff


	//   ....[123]....
        /*03a0*/ 	.word	0xffffffff


	//   ....[124]....
        /*03a4*/ 	.word	0xffffffff


	//   ....[125]....
        /*03a8*/ 	.word	0xffffffff


	//   ....[126]....
        /*03ac*/ 	.word	0xffffffff


	//   ....[127]....
        /*03b0*/ 	.word	0xffffffff


	//   ....[128]....
        /*03b4*/ 	.word	0xffffffff


	//   ....[129]....
        /*03b8*/ 	.word	0xffffffff


	//   ....[130]....
        /*03bc*/ 	.word	0xffffffff


	//   ....[131]....
        /*03c0*/ 	.word	0xffffffff


	//   ....[132]....
        /*03c4*/ 	.word	0xffffffff


	//   ....[133]....
        /*03c8*/ 	.word	0xffffffff


	//   ....[134]....
        /*03cc*/ 	.word	0xffffffff


	//   ....[135]....
        /*03d0*/ 	.word	0xffffffff


	//   ....[136]....
        /*03d4*/ 	.word	0xffffffff


	//   ....[137]....
        /*03d8*/ 	.word	0xffffffff


	//   ....[138]....
        /*03dc*/ 	.word	0xffffffff


	//   ....[139]....
        /*03e0*/ 	.word	0xffffffff


	//   ....[140]....
        /*03e4*/ 	.word	0xffffffff


	//   ....[141]....
        /*03e8*/ 	.word	0xffffffff


	//   ....[142]....
        /*03ec*/ 	.word	0xffffffff


	//   ....[143]....
        /*03f0*/ 	.word	0xffffffff


	//   ....[144]....
        /*03f4*/ 	.word	0xffffffff


	//   ....[145]....
        /*03f8*/ 	.word	0xffffffff


	//   ....[146]....
        /*03fc*/ 	.word	0xffffffff


	//   ....[147]....
        /*0400*/ 	.word	0xffffffff


	//   ....[148]....
        /*0404*/ 	.word	0xffffffff


	//   ....[149]....
        /*0408*/ 	.word	0xffffffff


	//   ....[150]....
        /*040c*/ 	.word	0xffffffff


	//   ....[151]....
        /*0410*/ 	.word	0xffffffff


	//   ....[152]....
        /*0414*/ 	.word	0xffffffff


	//   ....[153]....
        /*0418*/ 	.word	0xffffffff


	//   ....[154]....
        /*041c*/ 	.word	0xffffffff


	//   ....[155]....
        /*0420*/ 	.word	0xffffffff


	//   ....[156]....
        /*0424*/ 	.word	0xffffffff


	//   ....[157]....
        /*0428*/ 	.word	0xffffffff


	//   ....[158]....
        /*042c*/ 	.word	0xffffffff


	//   ....[159]....
        /*0430*/ 	.word	0xffffffff


	//   ....[160]....
        /*0434*/ 	.word	0xffffffff


	//   ....[161]....
        /*0438*/ 	.word	0xffffffff


	//   ....[162]....
        /*043c*/ 	.word	0xffffffff


	//   ....[163]....
        /*0440*/ 	.word	0xffffffff


	//   ....[164]....
        /*0444*/ 	.word	0xffffffff


	//   ....[165]....
        /*0448*/ 	.word	0xffffffff


	//   ....[166]....
        /*044c*/ 	.word	0xffffffff


	//   ....[167]....
        /*0450*/ 	.word	0xffffffff


	//   ....[168]....
        /*0454*/ 	.word	0xffffffff


	//   ....[169]....
        /*0458*/ 	.word	0xffffffff


	//   ....[170]....
        /*045c*/ 	.word	0xffffffff


	//   ....[171]....
        /*0460*/ 	.word	0xffffffff


	//   ....[172]....
        /*0464*/ 	.word	0xffffffff


	//   ....[173]....
        /*0468*/ 	.word	0xffffffff


	//   ....[174]....
        /*046c*/ 	.word	0xffffffff


	//   ....[175]....
        /*0470*/ 	.word	0xffffffff


	//   ....[176]....
        /*0474*/ 	.word	0xffffffff


	//   ....[177]....
        /*0478*/ 	.word	0xffffffff


	//   ....[178]....
        /*047c*/ 	.word	0xffffffff


	//   ....[179]....
        /*0480*/ 	.word	0xffffffff


	//   ....[180]....
        /*0484*/ 	.word	0xffffffff


	//   ....[181]....
        /*0488*/ 	.word	0x0500000f


	//   ....[182]....
        /*048c*/ 	.word	0x0500000f


	//   ....[183]....
        /*0490*/ 	.word	0x0500000f


	//   ....[184]....
        /*0494*/ 	.word	0x0500000f


	//   ....[185]....
        /*0498*/ 	.word	0x0500000f


	//   ....[186]....
        /*049c*/ 	.word	0x0500000f


	//   ....[187]....
        /*04a0*/ 	.word	0x0500000f


	//   ....[188]....
        /*04a4*/ 	.word	0x0500000f


	//   ....[189]....
        /*04a8*/ 	.word	0x0500000f


	//   ....[190]....
        /*04ac*/ 	.word	0x0500000f


	//   ....[191]....
        /*04b0*/ 	.word	0x0500000f


	//   ....[192]....
        /*04b4*/ 	.word	0x0500000f


	//   ....[193]....
        /*04b8*/ 	.word	0x0500000f


	//   ....[194]....
        /*04bc*/ 	.word	0x0500000f


	//   ....[195]....
        /*04c0*/ 	.word	0x0500000f


	//   ....[196]....
        /*04c4*/ 	.word	0x0500000f


	//   ....[197]....
        /*04c8*/ 	.word	0x0500000f


	//   ....[198]....
        /*04cc*/ 	.word	0x0500000f


	//   ....[199]....
        /*04d0*/ 	.word	0x0500000f


	//   ....[200]....
        /*04d4*/ 	.word	0x0500000f


	//   ....[201]....
        /*04d8*/ 	.word	0x0500000f


	//   ....[202]....
        /*04dc*/ 	.word	0x0500000f


	//   ....[203]....
        /*04e0*/ 	.word	0x0500000f


	//   ....[204]....
        /*04e4*/ 	.word	0x0500000f


	//   ....[205]....
        /*04e8*/ 	.word	0x0500000f


	//   ....[206]....
        /*04ec*/ 	.word	0x0500000f


	//   ....[207]....
        /*04f0*/ 	.word	0x0500000f


	//   ....[208]....
        /*04f4*/ 	.word	0x0500000f


	//   ....[209]....
        /*04f8*/ 	.word	0x0500000f


	//   ....[210]....
        /*04fc*/ 	.word	0x0500000f


	//   ....[211]....
        /*0500*/ 	.word	0x0500000f


	//   ....[212]....
        /*0504*/ 	.word	0x0500000f


	//   ....[213]....
        /*0508*/ 	.word	0x0500000f


	//   ....[214]....
        /*050c*/ 	.word	0x0500000f


	//   ....[215]....
        /*0510*/ 	.word	0x0500000f


	//   ....[216]....
        /*0514*/ 	.word	0x0500000f


	//   ....[217]....
        /*0518*/ 	.word	0x0500000f


	//   ....[218]....
        /*051c*/ 	.word	0x0500000f


	//   ....[219]....
        /*0520*/ 	.word	0x0500000f


	//   ....[220]....
        /*0524*/ 	.word	0x0500000f


	//   ....[221]....
        /*0528*/ 	.word	0x0500000f


	//   ....[222]....
        /*052c*/ 	.word	0x0500000f


	//   ....[223]....
        /*0530*/ 	.word	0x0500000f


	//   ....[224]....
        /*0534*/ 	.word	0x0500000f


	//   ....[225]....
        /*0538*/ 	.word	0x0500000f


	//   ....[226]....
        /*053c*/ 	.word	0x0500000f


	//   ....[227]....
        /*0540*/ 	.word	0x0500000f


	//   ....[228]....
        /*0544*/ 	.word	0x0500000f


	//   ....[229]....
        /*0548*/ 	.word	0x0500000f


	//   ....[230]....
        /*054c*/ 	.word	0x0500000f


	//   ....[231]....
        /*0550*/ 	.word	0x0500000f


	//   ....[232]....
        /*0554*/ 	.word	0x0500000f


	//   ....[233]....
        /*0558*/ 	.word	0x0500000f


	//   ....[234]....
        /*055c*/ 	.word	0x0500000f


	//   ....[235]....
        /*0560*/ 	.word	0x0500000f


	//   ....[236]....
        /*0564*/ 	.word	0x0500000f


	//   ....[237]....
        /*0568*/ 	.word	0x0500000f


	//   ....[238]....
        /*056c*/ 	.word	0x0500000f


	//   ....[239]....
        /*0570*/ 	.word	0x0500000f


	//   ....[240]....
        /*0574*/ 	.word	0x0500000f


	//   ....[241]....
        /*0578*/ 	.word	0x0500000f


	//   ....[242]....
        /*057c*/ 	.word	0x0500000f


	//   ....[243]....
        /*0580*/ 	.word	0x0500000f


	//   ....[244]....
        /*0584*/ 	.word	0x0500000f


	//   ....[245]....
        /*0588*/ 	.word	0x0500000f


	//   ....[246]....
        /*058c*/ 	.word	0x0500000f


	//   ....[247]....
        /*0590*/ 	.word	0x0500000f


	//   ....[248]....
        /*0594*/ 	.word	0x0500000f


	//   ....[249]....
        /*0598*/ 	.word	0x0500000f


	//   ....[250]....
        /*059c*/ 	.word	0x0500000f


	//   ....[251]....
        /*05a0*/ 	.word	0x0500000f


	//   ....[252]....
        /*05a4*/ 	.word	0x0500000f


	//   ....[253]....
        /*05a8*/ 	.word	0x0500000f


	//   ....[254]....
        /*05ac*/ 	.word	0x0500000f


	//   ....[255]....
        /*05b0*/ 	.word	0x0500000f


	//   ....[0]....
        /*05b4*/ 	.word	0x0500000f


	//   ....[1]....
        /*05b8*/ 	.word	0x0500000f


	//   ....[2]....
        /*05bc*/ 	.word	0x0500000f


	//   ....[3]....
        /*05c0*/ 	.word	0x0500000f


	//   ....[4]....
        /*05c4*/ 	.word	0x0500000f


	//   ....[5]....
        /*05c8*/ 	.word	0x0500000f


	//   ....[6]....
        /*05cc*/ 	.word	0x0500000f


	//   ....[7]....
        /*05d0*/ 	.word	0x0500000f


	//   ....[8]....
        /*05d4*/ 	.word	0x0500000f


	//   ....[9]....
        /*05d8*/ 	.word	0x0500000f


	//   ....[10]....
        /*05dc*/ 	.word	0x0500000f


	//   ....[11]....
        /*05e0*/ 	.word	0x0500000f


	//   ....[12]....
        /*05e4*/ 	.word	0x0500000f


	//   ....[13]....
        /*05e8*/ 	.word	0x0500000f


	//   ....[14]....
        /*05ec*/ 	.word	0x0500000f


	//   ....[15]....
        /*05f0*/ 	.word	0x0500000f


	//   ....[16]....
        /*05f4*/ 	.word	0x0500000f


	//   ....[17]....
        /*05f8*/ 	.word	0x0500000f


	//   ....[18]....
        /*05fc*/ 	.word	0x0500000f


	//   ....[19]....
        /*0600*/ 	.word	0x0500000f


	//   ....[20]....
        /*0604*/ 	.word	0x0500000f


	//   ....[21]....
        /*0608*/ 	.word	0x0500000f


	//   ....[22]....
        /*060c*/ 	.word	0x0500000f


	//   ....[23]....
        /*0610*/ 	.word	0x0500000f


	//   ....[24]....
        /*0614*/ 	.word	0x0500000f


	//   ....[25]....
        /*0618*/ 	.word	0x0500000f


	//   ....[26]....
        /*061c*/ 	.word	0x0500000f


	//   ....[27]....
        /*0620*/ 	.word	0x0500000f


	//   ....[28]....
        /*0624*/ 	.word	0x0500000f


	//   ....[29]....
        /*0628*/ 	.word	0x0500000f


	//   ....[30]....
        /*062c*/ 	.word	0x0500000f


	//   ....[31]....
        /*0630*/ 	.word	0x0500000f


	//   ....[32]....
        /*0634*/ 	.word	0x0500000f


	//----- nvinfo : EIATTR_COOP_GROUP_INSTR_OFFSETS
	.align		4
.L_201:
        /*0638*/ 	.byte	0x04, 0x28
        /*063a*/ 	.short	(.L_203 - .L_202)


	//   ....[0]....
.L_202:
        /*063c*/ 	.word	0x00000080


	//   ....[1]....
        /*0640*/ 	.word	0x00000090


	//   ....[2]....
        /*0644*/ 	.word	0x000002d0


	//   ....[3]....
        /*0648*/ 	.word	0x00000430


	//   ....[4]....
        /*064c*/ 	.word	0x00000550


	//   ....[5]....
        /*0650*/ 	.word	0x000006b0


	//   ....[6]....
        /*0654*/ 	.word	0x00001c80


	//   ....[7]....
        /*0658*/ 	.word	0x00002300


	//   ....[8]....
        /*065c*/ 	.word	0x00003060


	//   ....[9]....
        /*0660*/ 	.word	0x000038b0


	//   ....[10]....
        /*0664*/ 	.word	0x000039c0


	//   ....[11]....
        /*0668*/ 	.word	0x00004220


	//   ....[12]....
        /*066c*/ 	.word	0x00004280


	//   ....[13]....
        /*0670*/ 	.word	0x000058c0


	//   ....[14]....
        /*0674*/ 	.word	0x00005ac0


	//   ....[15]....
        /*0678*/ 	.word	0x000066a0


	//   ....[16]....
        /*067c*/ 	.word	0x000067a0


	//   ....[17]....
        /*0680*/ 	.word	0x00006f90


	//   ....[18]....
        /*0684*/ 	.word	0x00007000


	//   ....[19]....
        /*0688*/ 	.word	0x00008cb0


	//   ....[20]....
        /*068c*/ 	.word	0x00008cc0


	//   ....[21]....
        /*0690*/ 	.word	0x00008cf0


	//   ....[22]....
        /*0694*/ 	.word	0x00008d00


	//   ....[23]....
        /*0698*/ 	.word	0x0000a6d0


	//   ....[24]....
        /*069c*/ 	.word	0x0000a8d0


	//   ....[25]....
        /*06a0*/ 	.word	0x0000b4b0


	//   ....[26]....
        /*06a4*/ 	.word	0x0000b5b0


	//   ....[27]....
        /*06a8*/ 	.word	0x0000bda0


	//   ....[28]....
        /*06ac*/ 	.word	0x0000be10


	//   ....[29]....
        /*06b0*/ 	.word	0x0000cdc0


	//   ....[30]....
        /*06b4*/ 	.word	0x0000cdf0


	//   ....[31]....
        /*06b8*/ 	.word	0x0000ceb0


	//   ....[32]....
        /*06bc*/ 	.word	0x0000cec0


	//   ....[33]....
        /*06c0*/ 	.word	0x0000ddb0


	//   ....[34]....
        /*06c4*/ 	.word	0x0000ddc0


	//   ....[35]....
        /*06c8*/ 	.word	0x0000ddd0


	//   ....[36]....
        /*06cc*/ 	.word	0x0000de10


	//   ....[37]....
        /*06d0*/ 	.word	0x0000e430


	//   ....[38]....
        /*06d4*/ 	.word	0x0000e470


	//   ....[39]....
        /*06d8*/ 	.word	0x0000e490


	//   ....[40]....
        /*06dc*/ 	.word	0x0000e4d0


	//   ....[41]....
        /*06e0*/ 	.word	0x0000e4f0


	//   ....[42]....
        /*06e4*/ 	.word	0x0000e500


	//   ....[43]....
        /*06e8*/ 	.word	0x0000e520


	//   ....[44]....
        /*06ec*/ 	.word	0x0000e540


	//   ....[45]....
        /*06f0*/ 	.word	0x0000e950


	//   ....[46]....
        /*06f4*/ 	.word	0x0000e980


	//   ....[47]....
        /*06f8*/ 	.word	0x0000ebc0


	//   ....[48]....
        /*06fc*/ 	.word	0x0000ebd0


	//   ....[49]....
        /*0700*/ 	.word	0x0000f720


	//   ....[50]....
        /*0704*/ 	.word	0x0000f750


	//   ....[51]....
        /*0708*/ 	.word	0x0000f790


	//   ....[52]....
        /*070c*/ 	.word	0x0000f7c0


	//   ....[53]....
        /*0710*/ 	.word	0x0000f7d0


	//   ....[54]....
        /*0714*/ 	.word	0x0000f7e0


	//   ....[55]....
        /*0718*/ 	.word	0x0000f7f0


	//   ....[56]....
        /*071c*/ 	.word	0x0000f810


	//   ....[57]....
        /*0720*/ 	.word	0x0000f980


	//   ....[58]....
        /*0724*/ 	.word	0x0000fb80


	//   ....[59]....
        /*0728*/ 	.word	0x0000fbb0


	//   ....[60]....
        /*072c*/ 	.word	0x0000fbe0


	//   ....[61]....
        /*0730*/ 	.word	0x0000fc10


	//   ....[62]....
        /*0734*/ 	.word	0x0000fc40


	//   ....[63]....
        /*0738*/ 	.word	0x0000fc70


	//   ....[64]....
        /*073c*/ 	.word	0x0000fdd0


	//   ....[65]....
        /*0740*/ 	.word	0x0000fe00


	//   ....[66]....
        /*0744*/ 	.word	0x0000fe30


	//   ....[67]....
        /*0748*/ 	.word	0x0000fe60


	//   ....[68]....
        /*074c*/ 	.word	0x0000fe90


	//   ....[69]....
        /*0750*/ 	.word	0x0000fec0


	//   ....[70]....
        /*0754*/ 	.word	0x0000ff50


	//   ....[71]....
        /*0758*/ 	.word	0x0000ff80


	//   ....[72]....
        /*075c*/ 	.word	0x0000ff90


	//   ....[73]....
        /*0760*/ 	.word	0x0000ffd0


	//   ....[74]....
        /*0764*/ 	.word	0x00012150


	//   ....[75]....
        /*0768*/ 	.word	0x00012170


	//   ....[76]....
        /*076c*/ 	.word	0x00012200


	//   ....[77]....
        /*0770*/ 	.word	0x00012220


	//   ....[78]....
        /*0774*/ 	.word	0x000122a0


	//   ....[79]....
        /*0778*/ 	.word	0x000122c0


	//   ....[80]....
        /*077c*/ 	.word	0x00012340


	//   ....[81]....
        /*0780*/ 	.word	0x00012360


	//   ....[82]....
        /*0784*/ 	.word	0x000123e0


	//   ....[83]....
        /*0788*/ 	.word	0x00012400


	//   ....[84]....
        /*078c*/ 	.word	0x00012480


	//   ....[85]....
        /*0790*/ 	.word	0x000124a0


	//   ....[86]....
        /*0794*/ 	.word	0x00012520


	//   ....[87]....
        /*0798*/ 	.word	0x00012540


	//   ....[88]....
        /*079c*/ 	.word	0x00012550


	//   ....[89]....
        /*07a0*/ 	.word	0x00012560


	//   ....[90]....
        /*07a4*/ 	.word	0x00012e10


	//   ....[91]....
        /*07a8*/ 	.word	0x00012e40


	//   ....[92]....
        /*07ac*/ 	.word	0x00012ee0


	//   ....[93]....
        /*07b0*/ 	.word	0x00012f00


	//   ....[94]....
        /*07b4*/ 	.word	0x00012f80


	//   ....[95]....
        /*07b8*/ 	.word	0x00012fa0


	//   ....[96]....
        /*07bc*/ 	.word	0x00013020


	//   ....[97]....
        /*07c0*/ 	.word	0x00013040


	//   ....[98]....
        /*07c4*/ 	.word	0x000130c0


	//   ....[99]....
        /*07c8*/ 	.word	0x000130e0


	//   ....[100]....
        /*07cc*/ 	.word	0x00013160


	//   ....[101]....
        /*07d0*/ 	.word	0x00013180


	//   ....[102]....
        /*07d4*/ 	.word	0x00013200


	//   ....[103]....
        /*07d8*/ 	.word	0x00013220


	//   ....[104]....
        /*07dc*/ 	.word	0x00013230


	//   ....[105]....
        /*07e0*/ 	.word	0x000132a0


	//   ....[106]....
        /*07e4*/ 	.word	0x000132f0


	//   ....[107]....
        /*07e8*/ 	.word	0x00013320


	//   ....[108]....
        /*07ec*/ 	.word	0x000133b0


	//   ....[109]....
        /*07f0*/ 	.word	0x000133c0


	//   ....[110]....
        /*07f4*/ 	.word	0x00013430


	//   ....[111]....
        /*07f8*/ 	.word	0x00013440


	//   ....[112]....
        /*07fc*/ 	.word	0x00013480


	//   ....[113]....
        /*0800*/ 	.word	0x000134a0


	//   ....[114]....
        /*0804*/ 	.word	0x00013be0


	//   ....[115]....
        /*0808*/ 	.word	0x00013c10


	//   ....[116]....
        /*080c*/ 	.word	0x00013c60


	//   ....[117]....
        /*0810*/ 	.word	0x00013c70


	//   ....[118]....
        /*0814*/ 	.word	0x00013cb0


	//   ....[119]....
        /*0818*/ 	.word	0x00013cc0


	//   ....[120]....
        /*081c*/ 	.word	0x00013d00


	//   ....[121]....
        /*0820*/ 	.word	0x00013d10


	//   ....[122]....
        /*0824*/ 	.word	0x00013d50


	//   ....[123]....
        /*0828*/ 	.word	0x00013d60


	//   ....[124]....
        /*082c*/ 	.word	0x00013da0


	//   ....[125]....
        /*0830*/ 	.word	0x00013db0


	//   ....[126]....
        /*0834*/ 	.word	0x00013df0


	//   ....[127]....
        /*0838*/ 	.word	0x00013e00


	//   ....[128]....
        /*083c*/ 	.word	0x00013e10


	//   ....[129]....
        /*0840*/ 	.word	0x00013e50


	//   ....[130]....
        /*0844*/ 	.word	0x00014110


	//   ....[131]....
        /*0848*/ 	.word	0x00014140


	//   ....[132]....
        /*084c*/ 	.word	0x000141a0


	//   ....[133]....
        /*0850*/ 	.word	0x000141b0


	//   ....[134]....
        /*0854*/ 	.word	0x00014200


	//   ....[135]....
        /*0858*/ 	.word	0x00014210


	//   ....[136]....
        /*085c*/ 	.word	0x00014260


	//   ....[137]....
        /*0860*/ 	.word	0x00014270


	//   ....[138]....
        /*0864*/ 	.word	0x000142c0


	//   ....[139]....
        /*0868*/ 	.word	0x000142d0


	//   ....[140]....
        /*086c*/ 	.word	0x00014320


	//   ....[141]....
        /*0870*/ 	.word	0x00014330


	//   ....[142]....
        /*0874*/ 	.word	0x00014380


	//   ....[143]....
        /*0878*/ 	.word	0x00014390


	//   ....[144]....
        /*087c*/ 	.word	0x000143a0


	//   ....[145]....
        /*0880*/ 	.word	0x000143e0


	//   ....[146]....
        /*0884*/ 	.word	0x00014980


	//   ....[147]....
        /*0888*/ 	.word	0x000149c0


	//   ....[148]....
        /*088c*/ 	.word	0x000149d0


	//   ....[149]....
        /*0890*/ 	.word	0x000149e0


	//   ....[150]....
        /*0894*/ 	.word	0x000149f0


	//   ....[151]....
        /*0898*/ 	.word	0x00014a00


	//   ....[152]....
        /*089c*/ 	.word	0x00014a20


	//   ....[153]....
        /*08a0*/ 	.word	0x00014a70


	//   ....[154]....
        /*08a4*/ 	.word	0x00014a90


	//   ....[155]....
        /*08a8*/ 	.word	0x00014ad0


	//   ....[156]....
        /*08ac*/ 	.word	0x00014af0


	//   ....[157]....
        /*08b0*/ 	.word	0x00014b30


	//   ....[158]....
        /*08b4*/ 	.word	0x00014b50


	//   ....[159]....
        /*08b8*/ 	.word	0x00014ba0


	//   ....[160]....
        /*08bc*/ 	.word	0x00014bd0


	//   ....[161]....
        /*08c0*/ 	.word	0x00014c30


	//   ....[162]....
        /*08c4*/ 	.word	0x00014fe0


	//   ....[163]....
        /*08c8*/ 	.word	0x00015010


	//   ....[164]....
        /*08cc*/ 	.word	0x00015070


	//   ....[165]....
        /*08d0*/ 	.word	0x000150a0


	//   ....[166]....
        /*08d4*/ 	.word	0x000150d0


	//   ....[167]....
        /*08d8*/ 	.word	0x00015100


	//   ....[168]....
        /*08dc*/ 	.word	0x00015130


	//   ....[169]....
        /*08e0*/ 	.word	0x00015160


	//   ....[170]....
        /*08e4*/ 	.word	0x00015300


	//   ....[171]....
        /*08e8*/ 	.word	0x00015330


	//   ....[172]....
        /*08ec*/ 	.word	0x00015360


	//   ....[173]....
        /*08f0*/ 	.word	0x00015390


	//   ....[174]....
        /*08f4*/ 	.word	0x000153c0


	//   ....[175]....
        /*08f8*/ 	.word	0x000153f0


	//   ....[176]....
        /*08fc*/ 	.word	0x000154b0


	//   ....[177]....
        /*0900*/ 	.word	0x000154d0


	//   ....[178]....
        /*0904*/ 	.word	0x000154f0


	//   ....[179]....
        /*0908*/ 	.word	0x00015550


	//   ....[180]....
        /*090c*/ 	.word	0x00015f70


	//   ....[181]....
        /*0910*/ 	.word	0x000165d0


	//   ....[182]....
        /*0914*/ 	.word	0x000166c0


	//   ....[183]....
        /*0918*/ 	.word	0x00016760


	//   ....[184]....
        /*091c*/ 	.word	0x000167c0


	//   ....[185]....
        /*0920*/ 	.word	0x000168b0


	//   ....[186]....
        /*0924*/ 	.word	0x00016920


	//   ....[187]....
        /*0928*/ 	.word	0x00016a10


	//   ....[188]....
        /*092c*/ 	.word	0x00016a80


	//   ....[189]....
        /*0930*/ 	.word	0x00016b70


	//   ....[190]....
        /*0934*/ 	.word	0x00016be0


	//   ....[191]....
        /*0938*/ 	.word	0x00016cd0


	//   ....[192]....
        /*093c*/ 	.word	0x00016d40


	//   ....[193]....
        /*0940*/ 	.word	0x00016e30


	//   ....[194]....
        /*0944*/ 	.word	0x00016ea0


	//   ....[195]....
        /*0948*/ 	.word	0x00016f90


	//   ....[196]....
        /*094c*/ 	.word	0x00017000


	//   ....[197]....
        /*0950*/ 	.word	0x000170a0


	//   ....[198]....
        /*0954*/ 	.word	0x00017190


	//   ....[199]....
        /*0958*/ 	.word	0x00017200


	//   ....[200]....
        /*095c*/ 	.word	0x00017260


	//   ....[201]....
        /*0960*/ 	.word	0x00017350


	//   ....[202]....
        /*0964*/ 	.word	0x000173b0


	//   ....[203]....
        /*0968*/ 	.word	0x000174b0


	//   ....[204]....
        /*096c*/ 	.word	0x00017510


	//   ....[205]....
        /*0970*/ 	.word	0x00017610


	//   ....[206]....
        /*0974*/ 	.word	0x00017670


	//   ....[207]....
        /*0978*/ 	.word	0x00017770


	//   ....[208]....
        /*097c*/ 	.word	0x000177d0


	//   ....[209]....
        /*0980*/ 	.word	0x000178d0


	//   ....[210]....
        /*0984*/ 	.word	0x00017930


	//   ....[211]....
        /*0988*/ 	.word	0x00017a30


	//   ....[212]....
        /*098c*/ 	.word	0x00017a90


	//   ....[213]....
        /*0990*/ 	.word	0x00017b40


	//   ....[214]....
        /*0994*/ 	.word	0x00017c00


	//   ....[215]....
        /*0998*/ 	.word	0x00017cc0


	//   ....[216]....
        /*099c*/ 	.word	0x00017d20


	//   ....[217]....
        /*09a0*/ 	.word	0x00017e20


	//   ....[218]....
        /*09a4*/ 	.word	0x00017e80


	//   ....[219]....
        /*09a8*/ 	.word	0x00017f50


	//   ....[220]....
        /*09ac*/ 	.word	0x00017fb0


	//   ....[221]....
        /*09b0*/ 	.word	0x00018070


	//   ....[222]....
        /*09b4*/ 	.word	0x000181b0


	//   ....[223]....
        /*09b8*/ 	.word	0x00018250


	//   ....[224]....
        /*09bc*/ 	.word	0x000182c0


	//   ....[225]....
        /*09c0*/ 	.word	0x00018370


	//   ....[226]....
        /*09c4*/ 	.word	0x000183d0


	//   ....[227]....
        /*09c8*/ 	.word	0x00018480


	//   ....[228]....
        /*09cc*/ 	.word	0x000184e0


	//   ....[229]....
        /*09d0*/ 	.word	0x00018590


	//   ....[230]....
        /*09d4*/ 	.word	0x000185f0


	//   ....[231]....
        /*09d8*/ 	.word	0x000186a0


	//   ....[232]....
        /*09dc*/ 	.word	0x00018700


	//   ....[233]....
        /*09e0*/ 	.word	0x000187b0


	//   ....[234]....
        /*09e4*/ 	.word	0x00018810


	//   ....[235]....
        /*09e8*/ 	.word	0x000188c0


	//   ....[236]....
        /*09ec*/ 	.word	0x00018920


	//   ....[237]....
        /*09f0*/ 	.word	0x000189d0


	//   ....[238]....
        /*09f4*/ 	.word	0x00018ac0


	//   ....[239]....
        /*09f8*/ 	.word	0x00018b70


	//   ....[240]....
        /*09fc*/ 	.word	0x00018bd0


	//   ....[241]....
        /*0a00*/ 	.word	0x00018c90


	//   ....[242]....
        /*0a04*/ 	.word	0x00018cf0


	//   ....[243]....
        /*0a08*/ 	.word	0x00018db0


	//   ....[244]....
        /*0a0c*/ 	.word	0x00018e10


	//   ....[245]....
        /*0a10*/ 	.word	0x00018ed0


	//   ....[246]....
        /*0a14*/ 	.word	0x00018f30


	//   ....[247]....
        /*0a18*/ 	.word	0x00018ff0


	//   ....[248]....
        /*0a1c*/ 	.word	0x00019050


	//   ....[249]....
        /*0a20*/ 	.word	0x00019110


	//   ....[250]....
        /*0a24*/ 	.word	0x00019170


	//   ....[251]....
        /*0a28*/ 	.word	0x00019230


	//   ....[252]....
        /*0a2c*/ 	.word	0x00019290


	//   ....[253]....
        /*0a30*/ 	.word	0x00019340


	//   ....[254]....
        /*0a34*/ 	.word	0x00019430


	//   ....[255]....
        /*0a38*/ 	.word	0x000194e0


	//   ....[0]....
        /*0a3c*/ 	.word	0x00019550


	//   ....[1]....
        /*0a40*/ 	.word	0x00019600


	//   ....[2]....
        /*0a44*/ 	.word	0x00019660


	//   ....[3]....
        /*0a48*/ 	.word	0x00019720


	//   ....[4]....
        /*0a4c*/ 	.word	0x00019780


	//   ....[5]....
        /*0a50*/ 	.word	0x00019840


	//   ....[6]....
        /*0a54*/ 	.word	0x000198a0


	//   ....[7]....
        /*0a58*/ 	.word	0x00019960


	//   ....[8]....
        /*0a5c*/ 	.word	0x000199c0


	//   ....[9]....
        /*0a60*/ 	.word	0x00019a80


	//   ....[10]....
        /*0a64*/ 	.word	0x00019ae0


	//   ....[11]....
        /*0a68*/ 	.word	0x00019ba0


	//   ....[12]....
        /*0a6c*/ 	.word	0x00019c00


	//   ....[13]....
        /*0a70*/ 	.word	0x00019ca0


	//   ....[14]....
        /*0a74*/ 	.word	0x00019d30


	//   ....[15]....
        /*0a78*/ 	.word	0x00019dd0


	//   ....[16]....
        /*0a7c*/ 	.word	0x00019f40


	//   ....[17]....
        /*0a80*/ 	.word	0x00019fb0


	//   ....[18]....
        /*0a84*/ 	.word	0x0001a020


	//   ....[19]....
        /*0a88*/ 	.word	0x0001a090


	//   ....[20]....
        /*0a8c*/ 	.word	0x0001a100


	//   ....[21]....
        /*0a90*/ 	.word	0x0001a180


	//   ....[22]....
        /*0a94*/ 	.word	0x0001a200


	//   ....[23]....
        /*0a98*/ 	.word	0x0001a290


	//   ....[24]....
        /*0a9c*/ 	.word	0x0001a300


	//   ....[25]....
        /*0aa0*/ 	.word	0x0001a370


	//   ....[26]....
        /*0aa4*/ 	.word	0x0001a3e0


	//   ....[27]....
        /*0aa8*/ 	.word	0x0001a460


	//   ....[28]....
        /*0aac*/ 	.word	0x0001a4d0


	//   ....[29]....
        /*0ab0*/ 	.word	0x0001a580


	//   ....[30]....
        /*0ab4*/ 	.word	0x0001a5d0


	//   ....[31]....
        /*0ab8*/ 	.word	0x0001a660


	//   ....[32]....
        /*0abc*/ 	.word	0x0001a790


	//----- nvinfo : EIATTR_REG_RECONFIG
	.align		4
.L_203:
        /*0ac0*/ 	.byte	0x01, 0x54
	.zero		2


	//----- nvinfo : EIATTR_SYSCALL_OFFSETS
	.align		4
        /*0ac4*/ 	.byte	0x04, 0x46
        /*0ac6*/ 	.short	(.L_205 - .L_204)


	//   ....[0]....
.L_204:
        /*0ac8*/ 	.word	0x00001e30


	//   ....[1]....
        /*0acc*/ 	.word	0x000117f0


	//   ....[2]....
        /*0ad0*/ 	.word	0x00011940


	//   ....[3]....
        /*0ad4*/ 	.word	0x00011a30


	//   ....[4]....
        /*0ad8*/ 	.word	0x00012910


	//----- nvinfo : EIATTR_MBARRIER_INSTR_OFFSETS
	.align		4
.L_205:
        /*0adc*/ 	.byte	0x04, 0x39
        /*0ade*/ 	.short	(.L_207 - .L_206)


	//   ....[0]....
.L_206:
        /*0ae0*/ 	.word	0x00000180
        /*0ae4*/ 	.word	0x000000ff
        /*0ae8*/ 	.word	0x00016800
        /*0aec*/ 	.short	0x0100
        /*0aee*/ 	.byte	0x08
	.zero		1


	//   ....[1]....
        /*0af0*/ 	.word	0x00000190
        /*0af4*/ 	.word	0x000000ff
        /*0af8*/ 	.word	0x00016820
        /*0afc*/ 	.short	0x0100
        /*0afe*/ 	.byte	0x08
	.zero		1


	//   ....[2]....
        /*0b00*/ 	.word	0x00000280
        /*0b04*/ 	.word	0x000000ff
        /*0b08*/ 	.word	0x00016830
        /*0b0c*/ 	.short	0x0100
        /*0b0e*/ 	.byte	0x08
	.zero		1


	//   ....[3]....
        /*0b10*/ 	.word	0x00000290
        /*0b14*/ 	.word	0x000000ff
        /*0b18*/ 	.word	0x00016840
        /*0b1c*/ 	.short	0x0100
        /*0b1e*/ 	.byte	0x08
	.zero		1


	//   ....[4]....
        /*0b20*/ 	.word	0x000002a0
        /*0b24*/ 	.word	0x000000ff
        /*0b28*/ 	.word	0x00016838
        /*0b2c*/ 	.short	0x0100
        /*0b2e*/ 	.byte	0x08
	.zero		1


	//   ....[5]....
        /*0b30*/ 	.word	0x000002b0
        /*0b34*/ 	.word	0x000000ff
        /*0b38*/ 	.word	0x00016848
        /*0b3c*/ 	.short	0x0100
        /*0b3e*/ 	.byte	0x08
	.zero		1


	//   ....[6]....
        /*0b40*/ 	.word	0x000003e0
        /*0b44*/ 	.word	0x000000ff
        /*0b48*/ 	.word	0x00016850
        /*0b4c*/ 	.short	0x0100
        /*0b4e*/ 	.byte	0x08
	.zero		1


	//   ....[7]....
        /*0b50*/ 	.word	0x000003f0
        /*0b54*/ 	.word	0x000000ff
        /*0b58*/ 	.word	0x00016860
        /*0b5c*/ 	.short	0x0100
        /*0b5e*/ 	.byte	0x08
	.zero		1


	//   ....[8]....
        /*0b60*/ 	.word	0x00000400
        /*0b64*/ 	.word	0x000000ff
        /*0b68*/ 	.word	0x00016858
        /*0b6c*/ 	.short	0x0100
        /*0b6e*/ 	.byte	0x08
	.zero		1


	//   ....[9]....
        /*0b70*/ 	.word	0x00000410
        /*0b74*/ 	.word	0x000000ff
        /*0b78*/ 	.word	0x00016868
        /*0b7c*/ 	.short	0x0100
        /*0b7e*/ 	.byte	0x08
	.zero		1


	//   ....[10]....
        /*0b80*/ 	.word	0x00000500
        /*0b84*/ 	.word	0x000000ff
        /*0b88*/ 	.word	0x00016870
        /*0b8c*/ 	.short	0x0100
        /*0b8e*/ 	.byte	0x06
	.zero		1


	//   ....[11]....
        /*0b90*/ 	.word	0x00000510
        /*0b94*/ 	.word	0x000000ff
        /*0b98*/ 	.word	0x00016880
        /*0b9c*/ 	.short	0x0100
        /*0b9e*/ 	.byte	0x06
	.zero		1


	//   ....[12]....
        /*0ba0*/ 	.word	0x00000520
        /*0ba4*/ 	.word	0x000000ff
        /*0ba8*/ 	.word	0x00016878
        /*0bac*/ 	.short	0x0100
        /*0bae*/ 	.byte	0x06
	.zero		1


	//   ....[13]....
        /*0bb0*/ 	.word	0x00000530
        /*0bb4*/ 	.word	0x000000ff
        /*0bb8*/ 	.word	0x00016888
        /*0bbc*/ 	.short	0x0100
        /*0bbe*/ 	.byte	0x06
	.zero		1


	//   ....[14]....
        /*0bc0*/ 	.word	0x00000660
        /*0bc4*/ 	.word	0x000000ff
        /*0bc8*/ 	.word	0x00016890
        /*0bcc*/ 	.short	0x0100
        /*0bce*/ 	.byte	0x08
	.zero		1


	//   ....[15]....
        /*0bd0*/ 	.word	0x00000670
        /*0bd4*/ 	.word	0x000000ff
        /*0bd8*/ 	.word	0x000168a0
        /*0bdc*/ 	.short	0x0100
        /*0bde*/ 	.byte	0x08
	.zero		1


	//   ....[16]....
        /*0be0*/ 	.word	0x00000680
        /*0be4*/ 	.word	0x000000ff
        /*0be8*/ 	.word	0x00016898
        /*0bec*/ 	.short	0x0100
        /*0bee*/ 	.byte	0x08
	.zero		1


	//   ....[17]....
        /*0bf0*/ 	.word	0x00000690
        /*0bf4*/ 	.word	0x000000ff
        /*0bf8*/ 	.word	0x000168a8
        /*0bfc*/ 	.short	0x0100
        /*0bfe*/ 	.byte	0x08
	.zero		1


	//   ....[18]....
        /*0c00*/ 	.word	0x000007d0
        /*0c04*/ 	.word	0x000000ff
        /*0c08*/ 	.word	0x000168b0
        /*0c0c*/ 	.short	0x0100
        /*0c0e*/ 	.byte	0x08
	.zero		1


	//   ....[19]....
        /*0c10*/ 	.word	0x000007e0
        /*0c14*/ 	.word	0x000000ff
        /*0c18*/ 	.word	0x000168c0
        /*0c1c*/ 	.short	0x0100
        /*0c1e*/ 	.byte	0x08
	.zero		1


	//   ....[20]....
        /*0c20*/ 	.word	0x000007f0
        /*0c24*/ 	.word	0x000000ff
        /*0c28*/ 	.word	0x000168b8
        /*0c2c*/ 	.short	0x0100
        /*0c2e*/ 	.byte	0x08
	.zero		1


	//   ....[21]....
        /*0c30*/ 	.word	0x00000800
        /*0c34*/ 	.word	0x000000ff
        /*0c38*/ 	.word	0x000168c8
        /*0c3c*/ 	.short	0x0100
        /*0c3e*/ 	.byte	0x08
	.zero		1


	//   ....[22]....
        /*0c40*/ 	.word	0x00001eb0
        /*0c44*/ 	.word	0x000000ff
        /*0c48*/ 	.word	0x00016800
        /*0c4c*/ 	.short	0x010a
        /*0c4e*/ 	.byte	0x2d
	.zero		1


	//   ....[23]....
        /*0c50*/ 	.word	0x00001f30
        /*0c54*/ 	.word	0x00000003
        /*0c58*/ 	.word	0x00016830
        /*0c5c*/ 	.short	0x010a
        /*0c5e*/ 	.byte	0x3f
	.zero		1


	//   ....[24]....
        /*0c60*/ 	.word	0x00001f70
        /*0c64*/ 	.word	0x00000003
        /*0c68*/ 	.word	0x00016830
        /*0c6c*/ 	.short	0x010a
        /*0c6e*/ 	.byte	0x3f
	.zero		1


	//   ....[25]....
        /*0c70*/ 	.word	0x00002310
        /*0c74*/ 	.word	0x000000ff
        /*0c78*/ 	.word	0x00000000
        /*0c7c*/ 	.short	0x0101
        /*0c7e*/ 	.byte	0x06
	.zero		1


	//   ....[26]....
        /*0c80*/ 	.word	0x000051a0
        /*0c84*/ 	.word	0x000000ff
        /*0c88*/ 	.word	0x00016830
        /*0c8c*/ 	.short	0x010a
        /*0c8e*/ 	.byte	0x06
	.zero		1


	//   ....[27]....
        /*0c90*/ 	.word	0x000051e0
        /*0c94*/ 	.word	0x000000ff
        /*0c98*/ 	.word	0x00016830
        /*0c9c*/ 	.short	0x010a
        /*0c9e*/ 	.byte	0x06
	.zero		1


	//   ....[28]....
        /*0ca0*/ 	.word	0x00005410
        /*0ca4*/ 	.word	0x000000ff
        /*0ca8*/ 	.word	0x00016850
        /*0cac*/ 	.short	0x010a
        /*0cae*/ 	.byte	0x06
	.zero		1


	//   ....[29]....
        /*0cb0*/ 	.word	0x00005450
        /*0cb4*/ 	.word	0x000000ff
        /*0cb8*/ 	.word	0x00016850
        /*0cbc*/ 	.short	0x010a
        /*0cbe*/ 	.byte	0x06
	.zero		1


	//   ....[30]....
        /*0cc0*/ 	.word	0x00005880
        /*0cc4*/ 	.word	0x000000ff
        /*0cc8*/ 	.word	0x00000000
        /*0ccc*/ 	.short	0x0101
        /*0cce*/ 	.byte	0x06
	.zero		1


	//   ....[31]....
        /*0cd0*/ 	.word	0x00007b20
        /*0cd4*/ 	.word	0x000000ff
        /*0cd8*/ 	.word	0x00000000
        /*0cdc*/ 	.short	0x0101
        /*0cde*/ 	.byte	0x06
	.zero		1


	//   ....[32]....
        /*0ce0*/ 	.word	0x00008260
        /*0ce4*/ 	.word	0x000000ff
        /*0ce8*/ 	.word	0x00016830
        /*0cec*/ 	.short	0x010a
        /*0cee*/ 	.byte	0x06
	.zero		1


	//   ....[33]....
        /*0cf0*/ 	.word	0x000082a0
        /*0cf4*/ 	.word	0x000000ff
        /*0cf8*/ 	.word	0x00016830
        /*0cfc*/ 	.short	0x010a
        /*0cfe*/ 	.byte	0x06
	.zero		1


	//   ....[34]....
        /*0d00*/ 	.word	0x000084d0
        /*0d04*/ 	.word	0x000000ff
        /*0d08*/ 	.word	0x00016850
        /*0d0c*/ 	.short	0x010a
        /*0d0e*/ 	.byte	0x06
	.zero		1


	//   ....[35]....
        /*0d10*/ 	.word	0x00008510
        /*0d14*/ 	.word	0x000000ff
        /*0d18*/ 	.word	0x00016850
        /*0d1c*/ 	.short	0x010a
        /*0d1e*/ 	.byte	0x06
	.zero		1


	//   ....[36]....
        /*0d20*/ 	.word	0x00008940
        /*0d24*/ 	.word	0x000000ff
        /*0d28*/ 	.word	0x00000000
        /*0d2c*/ 	.short	0x0101
        /*0d2e*/ 	.byte	0x06
	.zero		1


	//   ....[37]....
        /*0d30*/ 	.word	0x00009ae0
        /*0d34*/ 	.word	0x000000ff
        /*0d38*/ 	.word	0x00000000
        /*0d3c*/ 	.short	0x0101
        /*0d3e*/ 	.byte	0x06
	.zero		1


	//   ....[38]....
        /*0d40*/ 	.word	0x00009fe0
        /*0d44*/ 	.word	0x000000ff
        /*0d48*/ 	.word	0x00016830
        /*0d4c*/ 	.short	0x010a
        /*0d4e*/ 	.byte	0x06
	.zero		1


	//   ....[39]....
        /*0d50*/ 	.word	0x0000a020
        /*0d54*/ 	.word	0x000000ff
        /*0d58*/ 	.word	0x00016830
        /*0d5c*/ 	.short	0x010a
        /*0d5e*/ 	.byte	0x06
	.zero		1


	//   ....[40]....
        /*0d60*/ 	.word	0x0000a220
        /*0d64*/ 	.word	0x000000ff
        /*0d68*/ 	.word	0x00016850
        /*0d6c*/ 	.short	0x010a
        /*0d6e*/ 	.byte	0x06
	.zero		1


	//   ....[41]....
        /*0d70*/ 	.word	0x0000a260
        /*0d74*/ 	.word	0x000000ff
        /*0d78*/ 	.word	0x00016850
        /*0d7c*/ 	.short	0x010a
        /*0d7e*/ 	.byte	0x06
	.zero		1


	//   ....[42]....
        /*0d80*/ 	.word	0x0000a690
        /*0d84*/ 	.word	0x000000ff
        /*0d88*/ 	.word	0x00000000
        /*0d8c*/ 	.short	0x0101
        /*0d8e*/ 	.byte	0x06
	.zero		1


	//   ....[43]....
        /*0d90*/ 	.word	0x0000c930
        /*0d94*/ 	.word	0x000000ff
        /*0d98*/ 	.word	0x00000000
        /*0d9c*/ 	.short	0x0101
        /*0d9e*/ 	.byte	0x06
	.zero		1


	//   ....[44]....
        /*0da0*/ 	.word	0x0000cd30
        /*0da4*/ 	.word	0x000000ff
        /*0da8*/ 	.word	0x00016850
        /*0dac*/ 	.short	0x010a
        /*0dae*/ 	.byte	0x05
	.zero		1


	//   ....[45]....
        /*0db0*/ 	.word	0x0000cd70
        /*0db4*/ 	.word	0x000000ff
        /*0db8*/ 	.word	0x00016850
        /*0dbc*/ 	.short	0x010a
        /*0dbe*/ 	.byte	0x05
	.zero		1


	//   ....[46]....
        /*0dc0*/ 	.word	0x0000d2f0
        /*0dc4*/ 	.word	0x000000ff
        /*0dc8*/ 	.word	0x00000000
        /*0dcc*/ 	.short	0x0101
        /*0dce*/ 	.byte	0x04
	.zero		1


	//   ....[47]....
        /*0dd0*/ 	.word	0x0000e2e0
        /*0dd4*/ 	.word	0x00000000
        /*0dd8*/ 	.word	0x00000000
        /*0ddc*/ 	.short	0x0101
        /*0dde*/ 	.byte	0x3f
	.zero		1


	//   ....[48]....
        /*0de0*/ 	.word	0x0000e970
        /*0de4*/ 	.word	0x00000006
        /*0de8*/ 	.word	0x00000000
        /*0dec*/ 	.short	0x0101
        /*0dee*/ 	.byte	0x3f
	.zero		1


	//   ....[49]....
        /*0df0*/ 	.word	0x00011ef0
        /*0df4*/ 	.word	0x00000005
        /*0df8*/ 	.word	0x00016840
        /*0dfc*/ 	.short	0x010a
        /*0dfe*/ 	.byte	0x3f
	.zero		1


	//   ....[50]....
        /*0e00*/ 	.word	0x00012660
        /*0e04*/ 	.word	0x00000005
        /*0e08*/ 	.word	0x00016830
        /*0e0c*/ 	.short	0x0107
        /*0e0e*/ 	.byte	0x3f
	.zero		1


	//   ....[51]....
        /*0e10*/ 	.word	0x00012730
        /*0e14*/ 	.word	0x00000005
        /*0e18*/ 	.word	0x00016830
        /*0e1c*/ 	.short	0x0101
        /*0e1e*/ 	.byte	0x3f
	.zero		1


	//   ....[52]....
        /*0e20*/ 	.word	0x00013540
        /*0e24*/ 	.word	0x00000016
        /*0e28*/ 	.word	0x00016800
        /*0e2c*/ 	.short	0x0107
        /*0e2e*/ 	.byte	0x3f
	.zero		1


	//   ....[53]....
        /*0e30*/ 	.word	0x00013640
        /*0e34*/ 	.word	0x00000016
        /*0e38*/ 	.word	0x00016800
        /*0e3c*/ 	.short	0x0101
        /*0e3e*/ 	.byte	0x3f
	.zero		1


	//   ....[54]....
        /*0e40*/ 	.word	0x00013670
        /*0e44*/ 	.word	0x00000016
        /*0e48*/ 	.word	0x00016820
        /*0e4c*/ 	.short	0x010a
        /*0e4e*/ 	.byte	0x3f
	.zero		1


	//   ....[55]....
        /*0e50*/ 	.word	0x00013a00
        /*0e54*/ 	.word	0x00000005
        /*0e58*/ 	.word	0x00016840
        /*0e5c*/ 	.short	0x010a
        /*0e5e*/ 	.byte	0x3f
	.zero		1


	//   ....[56]....
        /*0e60*/ 	.word	0x00013ed0
        /*0e64*/ 	.word	0x00000005
        /*0e68*/ 	.word	0x00016830
        /*0e6c*/ 	.short	0x0107
        /*0e6e*/ 	.byte	0x3f
	.zero		1


	//   ....[57]....
        /*0e70*/ 	.word	0x00013f90
        /*0e74*/ 	.word	0x00000005
        /*0e78*/ 	.word	0x00016830
        /*0e7c*/ 	.short	0x0101
        /*0e7e*/ 	.byte	0x3f
	.zero		1


	//   ....[58]....
        /*0e80*/ 	.word	0x00013ff0
        /*0e84*/ 	.word	0x00000005
        /*0e88*/ 	.word	0x00016860
        /*0e8c*/ 	.short	0x010a
        /*0e8e*/ 	.byte	0x3f
	.zero		1


	//   ....[59]....
        /*0e90*/ 	.word	0x000144d0
        /*0e94*/ 	.word	0x00000005
        /*0e98*/ 	.word	0x00016850
        /*0e9c*/ 	.short	0x0107
        /*0e9e*/ 	.byte	0x3f
	.zero		1


	//   ....[60]....
        /*0ea0*/ 	.word	0x00014640
        /*0ea4*/ 	.word	0x00000005
        /*0ea8*/ 	.word	0x00016850
        /*0eac*/ 	.short	0x0101
        /*0eae*/ 	.byte	0x3f
	.zero		1


	//   ....[61]....
        /*0eb0*/ 	.word	0x00014860
        /*0eb4*/ 	.word	0x00000000
        /*0eb8*/ 	.word	0x00016860
        /*0ebc*/ 	.short	0x010a
        /*0ebe*/ 	.byte	0x3f
	.zero		1


	//   ....[62]....
        /*0ec0*/ 	.word	0x00014ce0
        /*0ec4*/ 	.word	0x00000000
        /*0ec8*/ 	.word	0x00016850
        /*0ecc*/ 	.short	0x0107
        /*0ece*/ 	.byte	0x3f
	.zero		1


	//   ....[63]....
        /*0ed0*/ 	.word	0x00014da0
        /*0ed4*/ 	.word	0x00000000
        /*0ed8*/ 	.word	0x00016850
        /*0edc*/ 	.short	0x0101
        /*0ede*/ 	.byte	0x3f
	.zero		1


	//   ....[64]....
        /*0ee0*/ 	.word	0x00015ef0
        /*0ee4*/ 	.word	0x00000004
        /*0ee8*/ 	.word	0x00016820
        /*0eec*/ 	.short	0x010a
        /*0eee*/ 	.byte	0x3f
	.zero		1


	//   ....[65]....
        /*0ef0*/ 	.word	0x00016070
        /*0ef4*/ 	.word	0x00000005
        /*0ef8*/ 	.word	0x00016840
        /*0efc*/ 	.short	0x010a
        /*0efe*/ 	.byte	0x3f
	.zero		1


	//   ....[66]....
        /*0f00*/ 	.word	0x00016110
        /*0f04*/ 	.word	0x00000019
        /*0f08*/ 	.word	0x00016840
        /*0f0c*/ 	.short	0x010a
        /*0f0e*/ 	.byte	0x3f
	.zero		1


	//   ....[67]....
        /*0f10*/ 	.word	0x00016150
        /*0f14*/ 	.word	0x00000005
        /*0f18*/ 	.word	0x00016860
        /*0f1c*/ 	.short	0x010a
        /*0f1e*/ 	.byte	0x3f
	.zero		1


	//   ....[68]....
        /*0f20*/ 	.word	0x00016190
        /*0f24*/ 	.word	0x00000019
        /*0f28*/ 	.word	0x00016860
        /*0f2c*/ 	.short	0x010a
        /*0f2e*/ 	.byte	0x3f
	.zero		1


	//   ....[69]....
        /*0f30*/ 	.word	0x00016200
        /*0f34*/ 	.word	0x00000003
        /*0f38*/ 	.word	0x00016800
        /*0f3c*/ 	.short	0x010a
        /*0f3e*/ 	.byte	0x3f
	.zero		1


	//   ....[70]....
        /*0f40*/ 	.word	0x00016250
        /*0f44*/ 	.word	0x00000003
        /*0f48*/ 	.word	0x00016830
        /*0f4c*/ 	.short	0x010a
        /*0f4e*/ 	.byte	0x3f
	.zero		1


	//   ....[71]....
        /*0f50*/ 	.word	0x000162b0
        /*0f54*/ 	.word	0x00000005
        /*0f58*/ 	.word	0x00016830
        /*0f5c*/ 	.short	0x010a
        /*0f5e*/ 	.byte	0x3f
	.zero		1


	//   ....[72]....
        /*0f60*/ 	.word	0x00016310
        /*0f64*/ 	.word	0x00000005
        /*0f68*/ 	.word	0x00016850
        /*0f6c*/ 	.short	0x010a
        /*0f6e*/ 	.byte	0x3f
	.zero		1


	//   ....[73]....
        /*0f70*/ 	.word	0x00016370
        /*0f74*/ 	.word	0x00000005
        /*0f78*/ 	.word	0x00016830
        /*0f7c*/ 	.short	0x010a
        /*0f7e*/ 	.byte	0x3f
	.zero		1


	//   ....[74]....
        /*0f80*/ 	.word	0x000163d0
        /*0f84*/ 	.word	0x00000005
        /*0f88*/ 	.word	0x00016850
        /*0f8c*/ 	.short	0x010a
        /*0f8e*/ 	.byte	0x3f
	.zero		1


	//   ....[75]....
        /*0f90*/ 	.word	0x00016430
        /*0f94*/ 	.word	0x00000005
        /*0f98*/ 	.word	0x00016830
        /*0f9c*/ 	.short	0x010a
        /*0f9e*/ 	.byte	0x3f
	.zero		1


	//   ....[76]....
        /*0fa0*/ 	.word	0x00016490
        /*0fa4*/ 	.word	0x00000005
        /*0fa8*/ 	.word	0x00016850
        /*0fac*/ 	.short	0x010a
        /*0fae*/ 	.byte	0x3f
	.zero		1


	//   ....[77]....
        /*0fb0*/ 	.word	0x000164f0
        /*0fb4*/ 	.word	0x00000007
        /*0fb8*/ 	.word	0x00016850
        /*0fbc*/ 	.short	0x010a
        /*0fbe*/ 	.byte	0x3f
	.zero		1


	//   ....[78]....
        /*0fc0*/ 	.word	0x00016610
        /*0fc4*/ 	.word	0x00000005
        /*0fc8*/ 	.word	0x00016840
        /*0fcc*/ 	.short	0x010a
        /*0fce*/ 	.byte	0x3f
	.zero		1


	//   ....[79]....
        /*0fd0*/ 	.word	0x000180b0
        /*0fd4*/ 	.word	0x00000016
        /*0fd8*/ 	.word	0x00016820
        /*0fdc*/ 	.short	0x010a
        /*0fde*/ 	.byte	0x3f
	.zero		1


	//   ....[80]....
        /*0fe0*/ 	.word	0x00018100
        /*0fe4*/ 	.word	0x00000005
        /*0fe8*/ 	.word	0x00016840
        /*0fec*/ 	.short	0x010a
        /*0fee*/ 	.byte	0x3f
	.zero		1


	//   ....[81]....
        /*0ff0*/ 	.word	0x00018a10
        /*0ff4*/ 	.word	0x00000005
        /*0ff8*/ 	.word	0x00016860
        /*0ffc*/ 	.short	0x010a
        /*0ffe*/ 	.byte	0x3f
	.zero		1


	//   ....[82]....
        /*1000*/ 	.word	0x00019380
        /*1004*/ 	.word	0x00000000
        /*1008*/ 	.word	0x00016860
        /*100c*/ 	.short	0x010a
        /*100e*/ 	.byte	0x3f
	.zero		1


	//   ....[83]....
        /*1010*/ 	.word	0x0001a6b0
        /*1014*/ 	.word	0x00000004
        /*1018*/ 	.word	0x00016820
        /*101c*/ 	.short	0x010a
        /*101e*/ 	.byte	0x3f
	.zero		1


	//   ....[84]....
        /*1020*/ 	.word	0x0001a850
        /*1024*/ 	.word	0x00000005
        /*1028*/ 	.word	0x00016840
        /*102c*/ 	.short	0x010a
        /*102e*/ 	.byte	0x3f
	.zero		1


	//   ....[85]....
        /*1030*/ 	.word	0x0001a8a0
        /*1034*/ 	.word	0x00000019
        /*1038*/ 	.word	0x00016840
        /*103c*/ 	.short	0x010a
        /*103e*/ 	.byte	0x3f
	.zero		1


	//   ....[86]....
        /*1040*/ 	.word	0x0001a8f0
        /*1044*/ 	.word	0x00000005
        /*1048*/ 	.word	0x00016860
        /*104c*/ 	.short	0x010a
        /*104e*/ 	.byte	0x3f
	.zero		1


	//----- nvinfo : EIATTR_NUM_MBARRIERS
	.align		4
.L_207:
        /*1050*/ 	.byte	0x03, 0x38
        /*1052*/ 	.short	0x0016


	//----- nvinfo : EIATTR_EXIT_INSTR_OFFSETS
	.align		4
        /*1054*/ 	.byte	0x04, 0x1c
        /*1056*/ 	.short	(.L_209 - .L_208)


	//   ....[0]....
.L_208:
        /*1058*/ 	.word	0x000009b0


	//   ....[1]....
        /*105c*/ 	.word	0x0000f920


	//   ....[2]....
        /*1060*/ 	.word	0x000161e0


	//----- nvinfo : EIATTR_MAX_THREADS
	.align		4
.L_209:
        /*1064*/ 	.byte	0x04, 0x05
        /*1066*/ 	.short	(.L_211 - .L_210)
.L_210:
        /*1068*/ 	.word	0x00000200
        /*106c*/ 	.word	0x00000001
        /*1070*/ 	.word	0x00000001


	//----- nvinfo : EIATTR_CRS_STACK_SIZE
	.align		4
.L_211:
        /*1074*/ 	.byte	0x04, 0x1e
        /*1076*/ 	.short	(.L_213 - .L_212)
.L_212:
        /*1078*/ 	.word	0x00000000


	//----- nvinfo : EIATTR_CBANK_PARAM_SIZE
	.align		4
.L_213:
        /*107c*/ 	.byte	0x03, 0x19
        /*107e*/ 	.short	0x0af0


	//----- nvinfo : EIATTR_PARAM_CBANK
	.align		4
        /*1080*/ 	.byte	0x04, 0x0a
        /*1082*/ 	.short	(.L_215 - .L_214)
	.align		4
.L_214:
        /*1084*/ 	.word	index@(.nv.constant0._ZN7cutlass13device_kernelIN5flash11enable_sm90INS1_16FlashAttnFwdSm90INS1_25CollectiveMainloopFwdSm90ILi2EN4cute5tupleIJNS5_1CILi1EEES8_S8_EEENS6_IJNS7_ILi192EEENS7_ILi128EEENS7_ILi64EEEEEELi64ENS_10bfloat16_tEfNS_4arch4Sm90ELb0ELb1ELb0ELb1ELb1ELb0ELb0ELb1ELb1ELb1ELb1ELb0EEENS1_21CollectiveEpilogueFwdINS6_IJSA_SC_SB_EEES9_SE_SG_Li384ELb1ELb1ELb1ELb0EEENS1_36VarlenDynamicPersistentTileSchedulerILi192ELi128ELi384ELi128ELb1ELb1ELb1ELb1ELb0ELb1EEEEEEEEEvNT_6ParamsE)
        /*1088*/ 	.short	0x0210
        /*108a*/ 	.short	0x0af0


	//----- nvinfo : EIATTR_SW_WAR
	.align		4
.L_215:
        /*108c*/ 	.byte	0x04, 0x36
        /*108e*/ 	.short	(.L_217 - .L_216)
.L_216:
        /*1090*/ 	.word	0x00000008
.L_217:


//--------------------- .nv.info._ZN7cutlass13device_kernelIN5flash11enable_sm90INS1_16FlashAttnFwdSm90INS1_25CollectiveMainloopFwdSm90ILi2EN4cute5tupleIJNS5_1CILi1EEES8_S8_EEENS6_IJNS7_ILi192EEENS7_ILi128EEENS7_ILi64EEEEEELi64ENS_10bfloat16_tEfNS_4arch4Sm90ELb0ELb1ELb0ELb1ELb1ELb1ELb0ELb1ELb1ELb1ELb1ELb0EEENS1_21CollectiveEpilogueFwdINS6_IJSA_SC_SB_EEES9_SE_SG_Li384ELb1ELb1ELb1ELb0EEENS1_36VarlenDynamicPersistentTileSchedulerILi192ELi128ELi384ELi128ELb1ELb1ELb1ELb1ELb0ELb1EEEEEEEEEvNT_6ParamsE --------------------------
	.section	.nv.info._ZN7cutlass13device_kernelIN5flash11enable_sm90INS1_16FlashAttnFwdSm90INS1_25CollectiveMainloopFwdSm90ILi2EN4cute5tupleIJNS5_1CILi1EEES8_S8_EEENS6_IJNS7_ILi192EEENS7_ILi128EEENS7_ILi64EEEEEELi64ENS_10bfloat16_tEfNS_4arch4Sm90ELb0ELb1ELb0ELb1ELb1ELb1ELb0ELb1ELb1ELb1ELb1ELb0EEENS1_21CollectiveEpilogueFwdINS6_IJSA_SC_SB_EEES9_SE_SG_Li384ELb1ELb1ELb1ELb0EEENS1_36VarlenDynamicPersistentTileSchedulerILi192ELi128ELi384ELi128ELb1ELb1ELb1ELb1ELb0ELb1EEEEEEEEEvNT_6ParamsE,"",@"SHT_CUDA_INFO"
	.sectionflags	@""
	.align	4


	//----- nvinfo : EIATTR_CUDA_API_VERSION
	.align		4
        /*0000*/ 	.byte	0x04, 0x37
        /*0002*/ 	.short	(.L_219 - .L_218)
.L_218:
        /*0004*/ 	.word	0x00000082


	//----- nvinfo : EIATTR_KPARAM_INFO
	.align		4
.L_219:
        /*0008*/ 	.byte	0x04, 0x17
        /*000a*/ 	.short	(.L_221 - .L_220)
.L_220:
        /*000c*/ 	.word	0x00000000
        /*0010*/ 	.short	0x0000
        /*0012*/ 	.short	0x0070
        /*0014*/ 	.byte	0x00, 0xf0, 0x01, 0x2a


	//----- nvinfo : EIATTR_SPARSE_MMA_MASK
	.align		4
.L_221:
        /*0018*/ 	.byte	0x03, 0x50
        /*001a*/ 	.short	0x0000


	//----- nvinfo : EIATTR_MAXREG_COUNT
	.align		4
        /*001c*/ 	.byte	0x03, 0x1b
        /*001e*/ 	.short	0x0080


	//----- nvinfo : EIATTR_NUM_BARRIERS
	.align		4
        /*0020*/ 	.byte	0x02, 0x4c
        /*0022*/ 	.byte	0x10
	.zero		1


	//----- nvinfo : EIATTR_EXTERNS
	.align		4
        /*0024*/ 	.byte	0x04, 0x0f
        /*0026*/ 	.short	(.L_223 - .L_222)


	//   ....[0]....
	.align		4
.L_222:
        /*0028*/ 	.word	index@(__assertfail)


	//----- nvinfo : EIATTR_ANNOTATIONS
	.align		4
.L_223:
        /*002c*/ 	.byte	0x04, 0x55
        /*002e*/ 	.short	(.L_225 - .L_224)


	//   ....[0]....
.L_224:
        /* <DEDUP_REMOVED lines=82> */


	//----- nvinfo : EIATTR_MERCURY_ISA_VERSION
	.align		4
.L_225:
        /*0538*/ 	.byte	0x03, 0x5f
        /*053a*/ 	.short	0x0101


	//----- nvinfo : EIATTR_UNUSED_LOAD_BYTE_OFFSET
	.align		4
        /*053c*/ 	.byte	0x04, 0x44
        /*053e*/ 	.short	(.L_227 - .L_226)


	//   ....[0]....
.L_226:
        /*0540*/ 	.word	0x00000a90
        /*0544*/ 	.word	0x0000fff0


	//   ....[1]....
        /*0548*/ 	.word	0x00016030
        /*054c*/ 	.word	0x0000fff0


	//----- nvinfo : EIATTR_INT_WARP_WIDE_INSTR_OFFSETS
	.align		4
.L_227:
        /*0550*/ 	.byte	0x04, 0x31
        /*0552*/ 	.short	(.L_229 - .L_228)


	//   ....[0]....
.L_228:
        /*0554*/ 	.word	0x00000130


	//   ....[1]....
        /*0558*/ 	.word	0x00000170


	//   ....[2]....
        /*055c*/ 	.word	0x000001e0


	//   ....[3]....
        /*0560*/ 	.word	0x0001b610


	//   ....[4]....
        /*0564*/ 	.word	0x0001b6a0


	//   ....[5]....
        /*0568*/ 	.word	0x0001e7f0


	//   ....[6]....
        /*056c*/ 	.word	0x0001e880


	//----- nvinfo : EIATTR_COOP_GROUP_MASK_REGIDS
	.align		4
.L_229:
        /*0570*/ 	.byte	0x04, 0x29
        /*0572*/ 	.short	(.L_231 - .L_230)


	//   ....[0]....
.L_230:
        /*0574*/ 	.word	0xffffffff


	//   ....[1]....
        /*0578*/ 	.word	0xffffffff


	//   ....[2]....
        /*057c*/ 	.word	0xffffffff


	//   ....[3]....
        /*0580*/ 	.word	0xffffffff


	//   ....[4]....
        /*0584*/ 	.word	0xffffffff


	//   ....[5]....
        /*0588*/ 	.word	0xffffffff


	//   ....[6]....
        /*058c*/ 	.word	0xffffffff


	//   ....[7]....
        /*0590*/ 	.word	0xffffffff


	//   ....[8]....
        /*0594*/ 	.word	0xffffffff


	//   ....[9]....
        /*0598*/ 	.word	0xffffffff


	//   ....[10]....
        /*059c*/ 	.word	0xffffffff


	//   ....[11]....
        /*05a0*/ 	.word	0xffffffff


	//   ....[12]....
        /*05a4*/ 	.word	0xffffffff


	//   ....[13]....
        /*05a8*/ 	.word	0xffffffff


	//   ....[14]....
        /*05ac*/ 	.word	0xffffffff


	//   ....[15]....
        /*05b0*/ 	.word	0xffffffff


	//   ....[16]....
        /*05b4*/ 	.word	0xffffffff


	//   ....[17]....
        /*05b8*/ 	.word	0xffffffff


	//   ....[18]....
        /*05bc*/ 	.word	0xffffffff


	//   ....[19]....
        /*05c0*/ 	.word	0xffffffff


	//   ....[20]....
        /*05c4*/ 	.word	0xffffffff


	//   ....[21]....
        /*05c8*/ 	.word	0xffffffff


	//   ....[22]....
        /*05cc*/ 	.word	0xffffffff


	//   ....[23]....
        /*05d0*/ 	.word	0xffffffff


	//   ....[24]....
        /*05d4*/ 	.word	0xffffffff


	//   ....[25]....
        /*05d8*/ 	.word	0xffffffff


	//   ....[26]....
        /*05dc*/ 	.word	0xffffffff


	//   ....[27]....
        /*05e0*/ 	.word	0xffffffff


	//   ....[28]....
        /*05e4*/ 	.word	0xffffffff


	//   ....[29]....
        /*05e8*/ 	.word	0xffffffff


	//   ....[30]....
        /*05ec*/ 	.word	0xffffffff


	//   ....[31]....
        /*05f0*/ 	.word	0xffffffff


	//   ....[32]....
        /*05f4*/ 	.word	0xffffffff


	//   ....[33]....
        /*05f8*/ 	.word	0xffffffff


	//   ....[34]....
        /*05fc*/ 	.word	0xffffffff


	//   ....[35]....
        /*0600*/ 	.word	0xffffffff


	//   ....[36]....
        /*0604*/ 	.word	0xffffffff


	//   ....[37]....
        /*0608*/ 	.word	0xffffffff


	//   ....[38]....
        /*060c*/ 	.word	0xffffffff


	//   ....[39]....
        /*0610*/ 	.word	0xffffffff


	//   ....[40]....
        /*0614*/ 	.word	0xffffffff


	//   ....[41]....
        /*0618*/ 	.word	0xffffffff


	//   ....[42]....
        /*061c*/ 	.word	0xffffffff


	//   ....[43]....
        /*0620*/ 	.word	0xffffffff


	//   ....[44]....
        /*0624*/ 	.word	0xffffffff


	//   ....[45]....
        /*0628*/ 	.word	0xffffffff


	//   ....[46]....
        /*062c*/ 	.word	0xffffffff


	//   ....[47]....
        /*0630*/ 	.word	0xffffffff


	//   ....[48]....
        /*0634*/ 	.word	0xffffffff


	//   ....[49]....
        /*0638*/ 	.word	0xffffffff


	//   ....[50]....
        /*063c*/ 	.word	0xffffffff


	//   ....[51]....
        /*0640*/ 	.word	0xffffffff


	//   ....[52]....
        /*0644*/ 	.word	0xffffffff


	//   ....[53]....
        /*0648*/ 	.word	0xffffffff


	//   ....[54]....
        /*064c*/ 	.word	0xffffffff


	//   ....[55]....
        /*0650*/ 	.word	0xffffffff


	//   ....[56]....
        /*0654*/ 	.word	0xffffffff


	//   ....[57]....
        /*0658*/ 	.word	0xffffffff


	//   ....[58]....
        /*065c*/ 	.word	0xffffffff


	//   ....[59]....
        /*0660*/ 	.word	0xffffffff


	//   ....[60]....
        /*0664*/ 	.word	0xffffffff


	//   ....[61]....
        /*0668*/ 	.word	0xffffffff


	//   ....[62]....
        /*066c*/ 	.word	0xffffffff


	//   ....[63]....
        /*0670*/ 	.word	0xffffffff


	//   ....[64]....
        /*0674*/ 	.word	0xffffffff


	//   ....[65]....
        /*0678*/ 	.word	0xffffffff


	//   ....[66]....
        /*067c*/ 	.word	0xffffffff


	//   ....[67]....
        /*0680*/ 	.word	0xffffffff


	//   ....[68]....
        /*0684*/ 	.word	0xffffffff


	//   ....[69]....
        /*0688*/ 	.word	0xffffffff


	//   ....[70]....
        /*068c*/ 	.word	0xffffffff


	//   ....[71]....
        /*0690*/ 	.word	0xffffffff


	//   ....[72]....
        /*0694*/ 	.word	0xffffffff


	//   ....[73]....
        /*0698*/ 	.word	0xffffffff


	//   ....[74]....
        /*069c*/ 	.word	0xffffffff


	//   ....[75]....
        /*06a0*/ 	.word	0xffffffff


	//   ....[76]....
        /*06a4*/ 	.word	0xffffffff


	//   ....[77]....
        /*06a8*/ 	.word	0xffffffff


	//   ....[78]....
        /*06ac*/ 	.word	0xffffffff


	//   ....[79]....
        /*06b0*/ 	.word	0xffffffff


	//   ....[80]....
        /*06b4*/ 	.word	0xffffffff


	//   ....[81]....
        /*06b8*/ 	.word	0xffffffff


	//   ....[82]....
        /*06bc*/ 	.word	0xffffffff


	//   ....[83]....
        /*06c0*/ 	.word	0xffffffff


	//   ....[84]....
        /*06c4*/ 	.word	0xffffffff


	//   ....[85]....
        /*06c8*/ 	.word	0xffffffff


	//   ....[86]....
        /*06cc*/ 	.word	0xffffffff


	//   ....[87]....
        /*06d0*/ 	.word	0xffffffff


	//   ....[88]....
        /*06d4*/ 	.word	0xffffffff


	//   ....[89]....
        /*06d8*/ 	.word	0xffffffff


	//   ....[90]....
        /*06dc*/ 	.word	0xffffffff


	//   ....[91]....
        /*06e0*/ 	.word	0xffffffff


	//   ....[92]....
        /*06e4*/ 	.word	0xffffffff


	//   ....[93]....
        /*06e8*/ 	.word	0xffffffff


	//   ....[94]....
        /*06ec*/ 	.word	0xffffffff


	//   ....[95]....
        /*06f0*/ 	.word	0xffffffff


	//   ....[96]....
        /*06f4*/ 	.word	0xffffffff


	//   ....[97]....
        /*06f8*/ 	.word	0xffffffff


	//   ....[98]....
        /*06fc*/ 	.word	0xffffffff


	//   ....[99]....
        /*0700*/ 	.word	0xffffffff


	//   ....[100]....
        /*0704*/ 	.word	0xffffffff


	//   ....[101]....
        /*0708*/ 	.word	0xffffffff


	//   ....[102]....
        /*070c*/ 	.word	0xffffffff


	//   ....[103]....
        /*0710*/ 	.word	0xffffffff


	//   ....[104]....
        /*0714*/ 	.word	0xffffffff


	//   ....[105]....
        /*0718*/ 	.word	0xffffffff


	//   ....[106]....
        /*071c*/ 	.word	0xffffffff


	//   ....[107]....
        /*0720*/ 	.word	0xffffffff


	//   ....[108]....
        /*0724*/ 	.word	0xffffffff


	//   ....[109]....
        /*0728*/ 	.word	0xffffffff


	//   ....[110]....
        /*072c*/ 	.word	0xffffffff


	//   ....[111]....
        /*0730*/ 	.word	0xffffffff


	//   ....[112]....
        /*0734*/ 	.word	0xffffffff


	//   ....[113]....
        /*0738*/ 	.word	0xffffffff


	//   ....[114]....
        /*073c*/ 	.word	0xffffffff


	//   ....[115]....
        /*0740*/ 	.word	0xffffffff


	//   ....[116]....
        /*0744*/ 	.word	0xffffffff


	//   ....[117]....
        /*0748*/ 	.word	0xffffffff


	//   ....[118]....
        /*074c*/ 	.word	0xffffffff


	//   ....[119]....
        /*0750*/ 	.word	0xffffffff


	//   ....[120]....
        /*0754*/ 	.word	0xffffffff


	//   ....[121]....
        /*0758*/ 	.word	0xffffffff


	//   ....[122]....
        /*075c*/ 	.word	0xffffffff


	//   ....[123]....
        /*0760*/ 	.word	0xffffffff


	//   ....[124]....
        /*0764*/ 	.word	0xffffffff


	//   ....[125]....
        /*0768*/ 	.word	0xffffffff


	//   ....[126]....
        /*076c*/ 	.word	0xffffffff


	//   ....[127]....
        /*0770*/ 	.word	0xffffffff


	//   ....[128]....
        /*0774*/ 	.word	0xffffffff


	//   ....[129]....
        /*0778*/ 	.word	0xffffffff


	//   ....[130]....
        /*077c*/ 	.word	0xffffffff


	//   ....[131]....
        /*0780*/ 	.word	0xffffffff


	//   ....[132]....
        /*0784*/ 	.word	0xffffffff


	//   ....[133]....
        /*0788*/ 	.word	0xffffffff


	//   ....[134]....
        /*078c*/ 	.word	0xffffffff


	//   ....[135]....
        /*0790*/ 	.word	0xffffffff


	//   ....[136]....
        /*0794*/ 	.word	0xffffffff


	//   ....[137]....
        /*0798*/ 	.word	0xffffffff


	//   ....[138]....
        /*079c*/ 	.word	0xffffffff


	//   ....[139]....
        /*07a0*/ 	.word	0xffffffff


	//   ....[140]....
        /*07a4*/ 	.word	0xffffffff


	//   ....[141]....
        /*07a8*/ 	.word	0xffffffff


	//   ....[142]....
        /*07ac*/ 	.word	0xffffffff


	//   ....[143]....
        /*07b0*/ 	.word	0xffffffff


	//   ....[144]....
        /*07b4*/ 	.word	0xffffffff


	//   ....[145]....
        /*07b8*/ 	.word	0xffffffff


	//   ....[146]....
        /*07bc*/ 	.word	0xffffffff


	//   ....[147]....
        /*07c0*/ 	.word	0xffffffff


	//   ....[148]....
        /*07c4*/ 	.word	0xffffffff


	//   ....[149]....
        /*07c8*/ 	.word	0xffffffff


	//   ....[150]....
        /*07cc*/ 	.word	0xffffffff


	//   ....[151]....
        /*07d0*/ 	.word	0xffffffff


	//   ....[152]....
        /*07d4*/ 	.word	0xffffffff


	//   ....[153]....
        /*07d8*/ 	.word	0xffffffff


	//   ....[154]....
        /*07dc*/ 	.word	0xffffffff


	//   ....[155]....
        /*07e0*/ 	.word	0xffffffff


	//   ....[156]....
        /*07e4*/ 	.word	0xffffffff


	//   ....[157]....
        /*07e8*/ 	.word	0xffffffff


	//   ....[158]....
        /*07ec*/ 	.word	0xffffffff


	//   ....[159]....
        /*07f0*/ 	.word	0xffffffff


	//   ....[160]....
        /*07f4*/ 	.word	0xffffffff


	//   ....[161]....
        /*07f8*/ 	.word	0xffffffff


	//   ....[162]....
        /*07fc*/ 	.word	0xffffffff


	//   ....[163]....
        /*0800*/ 	.word	0xffffffff


	//   ....[164]....
        /*0804*/ 	.word	0xffffffff


	//   ....[165]....
        /*0808*/ 	.word	0xffffffff


	//   ....[166]....
        /*080c*/ 	.word	0xffffffff


	//   ....[167]....
        /*0810*/ 	.word	0xffffffff


	//   ....[168]....
        /*0814*/ 	.word	0xffffffff


	//   ....[169]....
        /*0818*/ 	.word	0xffffffff


	//   ....[170]....
        /*081c*/ 	.word	0xffffffff


	//   ....[171]....
        /*0820*/ 	.word	0xffffffff


	//   ....[172]....
        /*0824*/ 	.word	0xffffffff


	//   ....[173]....
        /*0828*/ 	.word	0xffffffff


	//   ....[174]....
        /*082c*/ 	.word	0xffffffff


	//   ....[175]....
        /*0830*/ 	.word	0xffffffff


	//   ....[176]....
        /*0834*/ 	.word	0xffffffff


	//   ....[177]....
        /*0838*/ 	.word	0xffffffff


	//   ....[178]....
        /*083c*/ 	.word	0xffffffff


	//   ....[179]....
        /*0840*/ 	.word	0xffffffff


	//   ....[180]....
        /*0844*/ 	.word	0xffffffff


	//   ....[181]....
        /*0848*/ 	.word	0xffffffff


	//   ....[182]....
        /*084c*/ 	.word	0xffffffff


	//   ....[183]....
        /*0850*/ 	.word	0xffffffff


	//   ....[184]....
        /*0854*/ 	.word	0xffffffff


	//   ....[185]....
        /*0858*/ 	.word	0xffffffff


	//   ....[186]....
        /*085c*/ 	.word	0xffffffff


	//   ....[187]....
        /*0860*/ 	.word	0xffffffff


	//   ....[188]....
        /*0864*/ 	.word	0xffffffff


	//   ....[189]....
        /*0868*/ 	.word	0xffffffff


	//   ....[190]....
        /*086c*/ 	.word	0xffffffff


	//   ....[191]....
        /*0870*/ 	.word	0xffffffff


	//   ....[192]....
        /*0874*/ 	.word	0xffffffff


	//   ....[193]....
        /*0878*/ 	.word	0xffffffff


	//   ....[194]....
        /*087c*/ 	.word	0xffffffff


	//   ....[195]....
        /*0880*/ 	.word	0xffffffff


	//   ....[196]....
        /*0884*/ 	.word	0xffffffff


	//   ....[197]....
        /*0888*/ 	.word	0xffffffff


	//   ....[198]....
        /*088c*/ 	.word	0xffffffff


	//   ....[199]....
        /*0890*/ 	.word	0xffffffff


	//   ....[200]....
        /*0894*/ 	.word	0xffffffff


	//   ....[201]....
        /*0898*/ 	.word	0xffffffff


	//   ....[202]....
        /*089c*/ 	.word	0xffffffff


	//   ....[203]....
        /*08a0*/ 	.word	0xffffffff


	//   ....[204]....
        /*08a4*/ 	.word	0xffffffff


	//   ....[205]....
        /*08a8*/ 	.word	0xffffffff


	//   ....[206]....
        /*08ac*/ 	.word	0xffffffff


	//   ....[207]....
        /*08b0*/ 	.word	0xffffffff


	//   ....[208]....
        /*08b4*/ 	.word	0xffffffff


	//   ....[209]....
        /*08b8*/ 	.word	0xffffffff


	//   ....[210]....
        /*08bc*/ 	.word	0xffffffff


	//   ....[211]....
        /*08c0*/ 	.word	0xffffffff


	//   ....[212]....
        /*08c4*/ 	.word	0xffffffff


	//   ....[213]....
        /*08c8*/ 	.word	0xffffffff


	//   ....[214]....
        /*08cc*/ 	.word	0xffffffff


	//   ....[215]....
        /*08d0*/ 	.word	0x0500000f


	//   ....[216]....
        /*08d4*/ 	.word	0x0500000f


	//   ....[217]....
        /*08d8*/ 	.word	0x0500000f


	//   ....[218]....
        /*08dc*/ 	.word	0x0500000f


	//   ....[219]....
        /*08e0*/ 	.word	0x0500000f


	//   ....[220]....
        /*08e4*/ 	.word	0x0500000f


	//   ....[221]....
        /*08e8*/ 	.word	0x0500000f


	//   ....[222]....
        /*08ec*/ 	.word	0x0500000f


	//   ....[223]....
        /*08f0*/ 	.word	0x0500000f


	//   ....[224]....
        /*08f4*/ 	.word	0x0500000f


	//   ....[225]....
        /*08f8*/ 	.word	0x0500000f


	//   ....[226]....
        /*08fc*/ 	.word	0x0500000f


	//   ....[227]....
        /*0900*/ 	.word	0x0500000f


	//   ....[228]....
        /*0904*/ 	.word	0x0500000f


	//   ....[229]....
        /*0908*/ 	.word	0x0500000f


	//   ....[230]....
        /*090c*/ 	.word	0x0500000f


	//   ....[231]....
        /*0910*/ 	.word	0x0500000f


	//   ....[232]....
        /*0914*/ 	.word	0x0500000f


	//   ....[233]....
        /*0918*/ 	.word	0x0500000f


	//   ....[234]....
        /*091c*/ 	.word	0x0500000f


	//   ....[235]....
        /*0920*/ 	.word	0x0500000f


	//   ....[236]....
        /*0924*/ 	.word	0x0500000f


	//   ....[237]....
        /*0928*/ 	.word	0x0500000f


	//   ....[238]....
        /*092c*/ 	.word	0x0500000f


	//   ....[239]....
        /*0930*/ 	.word	0x0500000f


	//   ....[240]....
        /*0934*/ 	.word	0x0500000f


	//   ....[241]....
        /*0938*/ 	.word	0x0500000f


	//   ....[242]....
        /*093c*/ 	.word	0x0500000f


	//   ....[243]....
        /*0940*/ 	.word	0x0500000f


	//   ....[244]....
        /*0944*/ 	.word	0x0500000f


	//   ....[245]....
        /*0948*/ 	.word	0x0500000f


	//   ....[246]....
        /*094c*/ 	.word	0x0500000f


	//   ....[247]....
        /*0950*/ 	.word	0x0500000f


	//   ....[248]....
        /*0954*/ 	.word	0x0500000f


	//   ....[249]....
        /*0958*/ 	.word	0x0500000f


	//   ....[250]....
        /*095c*/ 	.word	0x0500000f


	//   ....[251]....
        /*0960*/ 	.word	0x0500000f


	//   ....[252]....
        /*0964*/ 	.word	0x0500000f


	//   ....[253]....
        /*0968*/ 	.word	0x0500000f


	//   ....[254]....
        /*096c*/ 	.word	0x0500000f


	//   ....[255]....
        /*0970*/ 	.word	0x0500000f


	//   ....[0]....
        /*0974*/ 	.word	0x0500000f


	//   ....[1]....
        /*0978*/ 	.word	0x0500000f


	//   ....[2]....
        /*097c*/ 	.word	0x0500000f


	//   ....[3]....
        /*0980*/ 	.word	0x0500000f


	//   ....[4]....
        /*0984*/ 	.word	0x0500000f


	//   ....[5]....
        /*0988*/ 	.word	0x0500000f


	//   ....[6]....
        /*098c*/ 	.word	0x0500000f


	//   ....[7]....
        /*0990*/ 	.word	0x0500000f


	//   ....[8]....
        /*0994*/ 	.word	0x0500000f


	//   ....[9]....
        /*0998*/ 	.word	0x0500000f


	//   ....[10]....
        /*099c*/ 	.word	0x0500000f


	//   ....[11]....
        /*09a0*/ 	.word	0x0500000f


	//   ....[12]....
        /*09a4*/ 	.word	0x0500000f


	//   ....[13]....
        /*09a8*/ 	.word	0x0500000f


	//   ....[14]....
        /*09ac*/ 	.word	0x0500000f


	//   ....[15]....
        /*09b0*/ 	.word	0x0500000f


	//   ....[16]....
        /*09b4*/ 	.word	0x0500000f


	//   ....[17]....
        /*09b8*/ 	.word	0x0500000f


	//   ....[18]....
        /*09bc*/ 	.word	0x0500000f


	//   ....[19]....
        /*09c0*/ 	.word	0x0500000f


	//   ....[20]....
        /*09c4*/ 	.word	0x0500000f


	//   ....[21]....
        /*09c8*/ 	.word	0x0500000f


	//   ....[22]....
        /*09cc*/ 	.word	0x0500000f


	//   ....[23]....
        /*09d0*/ 	.word	0x0500000f


	//   ....[24]....
        /*09d4*/ 	.word	0x0500000f


	//   ....[25]....
        /*09d8*/ 	.word	0x0500000f


	//   ....[26]....
        /*09dc*/ 	.word	0x0500000f


	//   ....[27]....
        /*09e0*/ 	.word	0x0500000f


	//   ....[28]....
        /*09e4*/ 	.word	0x0500000f


	//   ....[29]....
        /*09e8*/ 	.word	0x0500000f


	//   ....[30]....
        /*09ec*/ 	.word	0x0500000f


	//   ....[31]....
        /*09f0*/ 	.word	0x0500000f


	//   ....[32]....
        /*09f4*/ 	.word	0x0500000f


	//   ....[33]....
        /*09f8*/ 	.word	0x0500000f


	//   ....[34]....
        /*09fc*/ 	.word	0x0500000f


	//   ....[35]....
        /*0a00*/ 	.word	0x0500000f


	//   ....[36]....
        /*0a04*/ 	.word	0x0500000f


	//   ....[37]....
        /*0a08*/ 	.word	0x0500000f


	//   ....[38]....
        /*0a0c*/ 	.word	0x0500000f


	//   ....[39]....
        /*0a10*/ 	.word	0x0500000f


	//   ....[40]....
        /*0a14*/ 	.word	0x0500000f


	//   ....[41]....
        /*0a18*/ 	.word	0x0500000f


	//   ....[42]....
        /*0a1c*/ 	.word	0x0500000f


	//   ....[43]....
        /*0a20*/ 	.word	0x0500000f


	//   ....[44]....
        /*0a24*/ 	.word	0x0500000f


	//   ....[45]....
        /*0a28*/ 	.word	0x0500000f


	//   ....[46]....
        /*0a2c*/ 	.word	0x0500000f


	//   ....[47]....
        /*0a30*/ 	.word	0x0500000f


	//   ....[48]....
        /*0a34*/ 	.word	0x0500000f


	//   ....[49]....
        /*0a38*/ 	.word	0x0500000f


	//   ....[50]....
        /*0a3c*/ 	.word	0x0500000f


	//   ....[51]....
        /*0a40*/ 	.word	0x0500000f


	//   ....[52]....
        /*0a44*/ 	.word	0x0500000f


	//   ....[53]....
        /*0a48*/ 	.word	0x0500000f


	//   ....[54]....
        /*0a4c*/ 	.word	0x0500000f


	//   ....[55]....
        /*0a50*/ 	.word	0x0500000f


	//   ....[56]....
        /*0a54*/ 	.word	0x0500000f


	//   ....[57]....
        /*0a58*/ 	.word	0x0500000f


	//   ....[58]....
        /*0a5c*/ 	.word	0x0500000f


	//   ....[59]....
        /*0a60*/ 	.word	0x0500000f


	//   ....[60]....
        /*0a64*/ 	.word	0x0500000f


	//   ....[61]....
        /*0a68*/ 	.word	0x0500000f


	//   ....[62]....
        /*0a6c*/ 	.word	0x0500000f


	//   ....[63]....
        /*0a70*/ 	.word	0x0500000f


	//   ....[64]....
        /*0a74*/ 	.word	0x0500000f


	//   ....[65]....
        /*0a78*/ 	.word	0x0500000f


	//   ....[66]....
        /*0a7c*/ 	.word	0x0500000f


	//   ....[67]....
        /*0a80*/ 	.word	0x0500000f


	//   ....[68]....
        /*0a84*/ 	.word	0x0500000f


	//   ....[69]....
        /*0a88*/ 	.word	0x0500000f


	//   ....[70]....
        /*0a8c*/ 	.word	0x0500000f


	//   ....[71]....
        /*0a90*/ 	.word	0x0500000f


	//   ....[72]....
        /*0a94*/ 	.word	0x0500000f


	//   ....[73]....
        /*0a98*/ 	.word	0x0500000f


	//   ....[74]....
        /*0a9c*/ 	.word	0x0500000f


	//   ....[75]....
        /*0aa0*/ 	.word	0x0500000f


	//   ....[76]....
        /*0aa4*/ 	.word	0x0500000f


	//   ....[77]....
        /*0aa8*/ 	.word	0x0500000f


	//   ....[78]....
        /*0aac*/ 	.word	0x0500000f


	//   ....[79]....
        /*0ab0*/ 	.word	0x0500000f


	//   ....[80]....
        /*0ab4*/ 	.word	0x0500000f


	//   ....[81]....
        /*0ab8*/ 	.word	0x0500000f


	//   ....[82]....
        /*0abc*/ 	.word	0x0500000f


	//   ....[83]....
        /*0ac0*/ 	.word	0x0500000f


	//   ....[84]....
        /*0ac4*/ 	.word	0x0500000f


	//   ....[85]....
        /*0ac8*/ 	.word	0x0500000f


	//   ....[86]....
        /*0acc*/ 	.word	0x0500000f


	//   ....[87]....
        /*0ad0*/ 	.word	0x0500000f


	//   ....[88]....
        /*0ad4*/ 	.word	0x0500000f


	//   ....[89]....
        /*0ad8*/ 	.word	0x0500000f


	//   ....[90]....
        /*0adc*/ 	.word	0x0500000f


	//   ....[91]....
        /*0ae0*/ 	.word	0x0500000f


	//   ....[92]....
        /*0ae4*/ 	.word	0x0500000f


	//   ....[93]....
        /*0ae8*/ 	.word	0x0500000f


	//   ....[94]....
        /*0aec*/ 	.word	0x0500000f


	//   ....[95]....
        /*0af0*/ 	.word	0x0500000f


	//   ....[96]....
        /*0af4*/ 	.word	0x0500000f


	//   ....[97]....
        /*0af8*/ 	.word	0x0500000f


	//   ....[98]....
        /*0afc*/ 	.word	0x0500000f


	//   ....[99]....
        /*0b00*/ 	.word	0x0500000f


	//   ....[100]....
        /*0b04*/ 	.word	0x0500000f


	//   ....[101]....
        /*0b08*/ 	.word	0x0500000f


	//   ....[102]....
        /*0b0c*/ 	.word	0x0500000f


	//   ....[103]....
        /*0b10*/ 	.word	0x0500000f


	//   ....[104]....
        /*0b14*/ 	.word	0x0500000f


	//   ....[105]....
        /*0b18*/ 	.word	0x0500000f


	//   ....[106]....
        /*0b1c*/ 	.word	0x0500000f


	//   ....[107]....
        /*0b20*/ 	.word	0x0500000f


	//   ....[108]....
        /*0b24*/ 	.word	0x0500000f


	//   ....[109]....
        /*0b28*/ 	.word	0x0500000f


	//   ....[110]....
        /*0b2c*/ 	.word	0x0500000f


	//   ....[111]....
        /*0b30*/ 	.word	0x0500000f


	//   ....[112]....
        /*0b34*/ 	.word	0x0500000f


	//   ....[113]....
        /*0b38*/ 	.word	0x0500000f


	//   ....[114]....
        /*0b3c*/ 	.word	0x0500000f


	//   ....[115]....
        /*0b40*/ 	.word	0x0500000f


	//   ....[116]....
        /*0b44*/ 	.word	0x0500000f


	//----- nvinfo : EIATTR_COOP_GROUP_INSTR_OFFSETS
	.align		4
.L_231:
        /*0b48*/ 	.byte	0x04, 0x28
        /*0b4a*/ 	.short	(.L_233 - .L_232)


	//   ....[0]....
.L_232:
        /*0b4c*/ 	.word	0x00000070


	//   ....[1]....
        /*0b50*/ 	.word	0x00000140


	//   ....[2]....
        /*0b54*/ 	.word	0x00000190


	//   ....[3]....
        /*0b58*/ 	.word	0x000003c0


	//   ....[4]....
        /*0b5c*/ 	.word	0x00000520


	//   ....[5]....
        /*0b60*/ 	.word	0x00000640


	//   ....[6]....
        /*0b64*/ 	.word	0x000007a0


	//   ....[7]....
        /*0b68*/ 	.word	0x000031a0


	//   ....[8]....
        /*0b6c*/ 	.word	0x000031b0


	//   ....[9]....
        /*0b70*/ 	.word	0x00003920


	//   ....[10]....
        /*0b74*/ 	.word	0x00003930


	//   ....[11]....
        /*0b78*/ 	.word	0x00004720


	//   ....[12]....
        /*0b7c*/ 	.word	0x00004730


	//   ....[13]....
        /*0b80*/ 	.word	0x00004f50


	//   ....[14]....
        /*0b84*/ 	.word	0x00004f60


	//   ....[15]....
        /*0b88*/ 	.word	0x000059f0


	//   ....[16]....
        /*0b8c*/ 	.word	0x00005a00


	//   ....[17]....
        /*0b90*/ 	.word	0x00005b20


	//   ....[18]....
        /*0b94*/ 	.word	0x00005b30


	//   ....[19]....
        /*0b98*/ 	.word	0x00005ed0


	//   ....[20]....
        /*0b9c*/ 	.word	0x00005ef0


	//   ....[21]....
        /*0ba0*/ 	.word	0x00006010


	//   ....[22]....
        /*0ba4*/ 	.word	0x00006030


	//   ....[23]....
        /*0ba8*/ 	.word	0x00006b40


	//   ....[24]....
        /*0bac*/ 	.word	0x00007350


	//   ....[25]....
        /*0bb0*/ 	.word	0x00007360


	//   ....[26]....
        /*0bb4*/ 	.word	0x00007370


	//   ....[27]....
        /*0bb8*/ 	.word	0x00007380


	//   ....[28]....
        /*0bbc*/ 	.word	0x000076b0


	//   ....[29]....
        /*0bc0*/ 	.word	0x000076c0


	//   ....[30]....
        /*0bc4*/ 	.word	0x000076d0


	//   ....[31]....
        /*0bc8*/ 	.word	0x000076e0


	//   ....[32]....
        /*0bcc*/ 	.word	0x00008b10


	//   ....[33]....
        /*0bd0*/ 	.word	0x00008b30


	//   ....[34]....
        /*0bd4*/ 	.word	0x00008b40


	//   ....[35]....
        /*0bd8*/ 	.word	0x00008b50


	//   ....[36]....
        /*0bdc*/ 	.word	0x00008c40


	//   ....[37]....
        /*0be0*/ 	.word	0x00008c60


	//   ....[38]....
        /*0be4*/ 	.word	0x00008cf0


	//   ....[39]....
        /*0be8*/ 	.word	0x00008d20


	//   ....[40]....
        /*0bec*/ 	.word	0x0000a510


	//   ....[41]....
        /*0bf0*/ 	.word	0x0000b290


	//   ....[42]....
        /*0bf4*/ 	.word	0x0000ba00


	//   ....[43]....
        /*0bf8*/ 	.word	0x0000bb00


	//   ....[44]....
        /*0bfc*/ 	.word	0x0000c2f0


	//   ....[45]....
        /*0c00*/ 	.word	0x0000c360


	//   ....[46]....
        /*0c04*/ 	.word	0x0000dc80


	//   ....[47]....
        /*0c08*/ 	.word	0x0000dea0


	//   ....[48]....
        /*0c0c*/ 	.word	0x0000ee90


	//   ....[49]....
        /*0c10*/ 	.word	0x0000eec0


	//   ....[50]....
        /*0c14*/ 	.word	0x0000f450


	//   ....[51]....
        /*0c18*/ 	.word	0x0000f4a0


	//   ....[52]....
        /*0c1c*/ 	.word	0x00011390


	//   ....[53]....
        /*0c20*/ 	.word	0x000113d0


	//   ....[54]....
        /*0c24*/ 	.word	0x00011410


	//   ....[55]....
        /*0c28*/ 	.word	0x00011460


	//   ....[56]....
        /*0c2c*/ 	.word	0x00013030


	//   ....[57]....
        /*0c30*/ 	.word	0x00013250


	//   ....[58]....
        /*0c34*/ 	.word	0x000141a0


	//   ....[59]....
        /*0c38*/ 	.word	0x00014370


	//   ....[60]....
        /*0c3c*/ 	.word	0x000146a0


	//   ....[61]....
        /*0c40*/ 	.word	0x000146f0


	//   ....[62]....
        /*0c44*/ 	.word	0x000157a0


	//   ....[63]....
        /*0c48*/ 	.word	0x000157d0


	//   ....[64]....
        /*0c4c*/ 	.word	0x00015890


	//   ....[65]....
        /*0c50*/ 	.word	0x00015b80


	//   ....[66]....
        /*0c54*/ 	.word	0x000168d0


	//   ....[67]....
        /*0c58*/ 	.word	0x000168f0


	//   ....[68]....
        /*0c5c*/ 	.word	0x00016900


	//   ....[69]....
        /*0c60*/ 	.word	0x00016910


	//   ....[70]....
        /*0c64*/ 	.word	0x00016e60


	//   ....[71]....
        /*0c68*/ 	.word	0x00016ea0


	//   ....[72]....
        /*0c6c*/ 	.word	0x00016ed0


	//   ....[73]....
        /*0c70*/ 	.word	0x00016f00


	//   ....[74]....
        /*0c74*/ 	.word	0x00016f20


	//   ....[75]....
        /*0c78*/ 	.word	0x00016f30


	//   ....[76]....
        /*0c7c*/ 	.word	0x00016f70


	//   ....[77]....
        /*0c80*/ 	.word	0x00016fa0


	//   ....[78]....
        /*0c84*/ 	.word	0x00017450


	//   ....[79]....
        /*0c88*/ 	.word	0x00017460


	//   ....[80]....
        /*0c8c*/ 	.word	0x000176e0


	//   ....[81]....
        /*0c90*/ 	.word	0x000176f0


	//   ....[82]....
        /*0c94*/ 	.word	0x000181b0


	//   ....[83]....
        /*0c98*/ 	.word	0x000181e0


	//   ....[84]....
        /*0c9c*/ 	.word	0x00018200


	//   ....[85]....
        /*0ca0*/ 	.word	0x00018230


	//   ....[86]....
        /*0ca4*/ 	.word	0x00018260


	//   ....[87]....
        /*0ca8*/ 	.word	0x00018270


	//   ....[88]....
        /*0cac*/ 	.word	0x000182a0


	//   ....[89]....
        /*0cb0*/ 	.word	0x00018310


	//   ....[90]....
        /*0cb4*/ 	.word	0x00018440


	//   ....[91]....
        /*0cb8*/ 	.word	0x00018640


	//   ....[92]....
        /*0cbc*/ 	.word	0x00018670


	//   ....[93]....
        /*0cc0*/ 	.word	0x000186a0


	//   ....[94]....
        /*0cc4*/ 	.word	0x000186d0


	//   ....[95]....
        /*0cc8*/ 	.word	0x00018700


	//   ....[96]....
        /*0ccc*/ 	.word	0x00018730


	//   ....[97]....
        /*0cd0*/ 	.word	0x000188c0


	//   ....[98]....
        /*0cd4*/ 	.word	0x000188f0


	//   ....[99]....
        /*0cd8*/ 	.word	0x00018920


	//   ....[100]....
        /*0cdc*/ 	.word	0x00018950


	//   ....[101]....
        /*0ce0*/ 	.word	0x00018980


	//   ....[102]....
        /*0ce4*/ 	.word	0x000189b0


	//   ....[103]....
        /*0ce8*/ 	.word	0x00018a40


	//   ....[104]....
        /*0cec*/ 	.word	0x00018a70


	//   ....[105]....
        /*0cf0*/ 	.word	0x00018a80


	//   ....[106]....
        /*0cf4*/ 	.word	0x00018ac0


	//   ....[107]....
        /*0cf8*/ 	.word	0x0001a290


	//   ....[108]....
        /*0cfc*/ 	.word	0x0001c170


	//   ....[109]....
        /*0d00*/ 	.word	0x0001c190


	//   ....[110]....
        /*0d04*/ 	.word	0x0001c220


	//   ....[111]....
        /*0d08*/ 	.word	0x0001c240


	//   ....[112]....
        /*0d0c*/ 	.word	0x0001c2c0


	//   ....[113]....
        /*0d10*/ 	.word	0x0001c2e0


	//   ....[114]....
        /*0d14*/ 	.word	0x0001c360


	//   ....[115]....
        /*0d18*/ 	.word	0x0001c380


	//   ....[116]....
        /*0d1c*/ 	.word	0x0001c400


	//   ....[117]....
        /*0d20*/ 	.word	0x0001c420


	//   ....[118]....
        /*0d24*/ 	.word	0x0001c4a0


	//   ....[119]....
        /*0d28*/ 	.word	0x0001c4c0


	//   ....[120]....
        /*0d2c*/ 	.word	0x0001c540


	//   ....[121]....
        /*0d30*/ 	.word	0x0001c560


	//   ....[122]....
        /*0d34*/ 	.word	0x0001c570


	//   ....[123]....
        /*0d38*/ 	.word	0x0001c580


	//   ....[124]....
        /*0d3c*/ 	.word	0x0001ce80


	//   ....[125]....
        /*0d40*/ 	.word	0x0001ceb0


	//   ....[126]....
        /*0d44*/ 	.word	0x0001ced0


	//   ....[127]....
        /*0d48*/ 	.word	0x0001cf50


	//   ....[128]....
        /*0d4c*/ 	.word	0x0001cf70


	//   ....[129]....
        /*0d50*/ 	.word	0x0001cff0


	//   ....[130]....
        /*0d54*/ 	.word	0x0001d010


	//   ....[131]....
        /*0d58*/ 	.word	0x0001d090


	//   ....[132]....
        /*0d5c*/ 	.word	0x0001d0b0


	//   ....[133]....
        /*0d60*/ 	.word	0x0001d130


	//   ....[134]....
        /*0d64*/ 	.word	0x0001d150


	//   ....[135]....
        /*0d68*/ 	.word	0x0001d1d0


	//   ....[136]....
        /*0d6c*/ 	.word	0x0001d1f0


	//   ....[137]....
        /*0d70*/ 	.word	0x0001d270


	//   ....[138]....
        /*0d74*/ 	.word	0x0001d290


	//   ....[139]....
        /*0d78*/ 	.word	0x0001d2a0


	//   ....[140]....
        /*0d7c*/ 	.word	0x0001d310


	//   ....[141]....
        /*0d80*/ 	.word	0x0001d360


	//   ....[142]....
        /*0d84*/ 	.word	0x0001d410


	//   ....[143]....
        /*0d88*/ 	.word	0x0001d420


	//   ....[144]....
        /*0d8c*/ 	.word	0x0001d490


	//   ....[145]....
        /*0d90*/ 	.word	0x0001d4a0


	//   ....[146]....
        /*0d94*/ 	.word	0x0001d4b0


	//   ....[147]....
        /*0d98*/ 	.word	0x0001d4c0


	//   ....[148]....
        /*0d9c*/ 	.word	0x0001dca0


	//   ....[149]....
        /*0da0*/ 	.word	0x0001dcc0


	//   ....[150]....
        /*0da4*/ 	.word	0x0001dd30


	//   ....[151]....
        /*0da8*/ 	.word	0x0001dd40


	//   ....[152]....
        /*0dac*/ 	.word	0x0001dd80


	//   ....[153]....
        /*0db0*/ 	.word	0x0001dd90


	//   ....[154]....
        /*0db4*/ 	.word	0x0001ddd0


	//   ....[155]....
        /*0db8*/ 	.word	0x0001dde0


	//   ....[156]....
        /*0dbc*/ 	.word	0x0001de20


	//   ....[157]....
        /*0dc0*/ 	.word	0x0001de30


	//   ....[158]....
        /*0dc4*/ 	.word	0x0001de70


	//   ....[159]....
        /*0dc8*/ 	.word	0x0001de80


	//   ....[160]....
        /*0dcc*/ 	.word	0x0001dec0


	//   ....[161]....
        /*0dd0*/ 	.word	0x0001ded0


	//   ....[162]....
        /*0dd4*/ 	.word	0x0001dee0


	//   ....[163]....
        /*0dd8*/ 	.word	0x0001df20


	//   ....[164]....
        /*0ddc*/ 	.word	0x0001e1d0


	//   ....[165]....
        /*0de0*/ 	.word	0x0001e200


	//   ....[166]....
        /*0de4*/ 	.word	0x0001e260


	//   ....[167]....
        /*0de8*/ 	.word	0x0001e270


	//   ....[168]....
        /*0dec*/ 	.word	0x0001e2c0


	//   ....[169]....
        /*0df0*/ 	.word	0x0001e2d0


	//   ....[170]....
        /*0df4*/ 	.word	0x0001e320


	//   ....[171]....
        /*0df8*/ 	.word	0x0001e330


	//   ....[172]....
        /*0dfc*/ 	.word	0x0001e380


	//   ....[173]....
        /*0e00*/ 	.word	0x0001e390


	//   ....[174]....
        /*0e04*/ 	.word	0x0001e3e0


	//   ....[175]....
        /*0e08*/ 	.word	0x0001e3f0


	//   ....[176]....
        /*0e0c*/ 	.word	0x0001e440


	//   ....[177]....
        /*0e10*/ 	.word	0x0001e450


	//   ....[178]....
        /*0e14*/ 	.word	0x0001e460


	//   ....[179]....
        /*0e18*/ 	.word	0x0001e4a0


	//   ....[180]....
        /*0e1c*/ 	.word	0x0001ea80


	//   ....[181]....
        /*0e20*/ 	.word	0x0001eac0


	//   ....[182]....
        /*0e24*/ 	.word	0x0001eae0


	//   ....[183]....
        /*0e28*/ 	.word	0x0001eb20


	//   ....[184]....
        /*0e2c*/ 	.word	0x0001eb40


	//   ....[185]....
        /*0e30*/ 	.word	0x0001eb80


	//   ....[186]....
        /*0e34*/ 	.word	0x0001eba0


	//   ....[187]....
        /*0e38*/ 	.word	0x0001ebe0


	//   ....[188]....
        /*0e3c*/ 	.word	0x0001ec00


	//   ....[189]....
        /*0e40*/ 	.word	0x0001ec40


	//   ....[190]....
        /*0e44*/ 	.word	0x0001ec60


	//   ....[191]....
        /*0e48*/ 	.word	0x0001eca0


	//   ....[192]....
        /*0e4c*/ 	.word	0x0001ecc0


	//   ....[193]....
        /*0e50*/ 	.word	0x0001ed00


	//   ....[194]....
        /*0e54*/ 	.word	0x0001ed20


	//   ....[195]....
        /*0e58*/ 	.word	0x0001ed30


	//   ....[196]....
        /*0e5c*/ 	.word	0x0001f100


	//   ....[197]....
        /*0e60*/ 	.word	0x0001f130


	//   ....[198]....
        /*0e64*/ 	.word	0x0001f190


	//   ....[199]....
        /*0e68*/ 	.word	0x0001f1c0


	//   ....[200]....
        /*0e6c*/ 	.word	0x0001f1f0


	//   ....[201]....
        /*0e70*/ 	.word	0x0001f220


	//   ....[202]....
        /*0e74*/ 	.word	0x0001f250


	//   ....[203]....
        /*0e78*/ 	.word	0x0001f280


	//   ....[204]....
        /*0e7c*/ 	.word	0x0001f420


	//   ....[205]....
        /*0e80*/ 	.word	0x0001f450


	//   ....[206]....
        /*0e84*/ 	.word	0x0001f480


	//   ....[207]....
        /*0e88*/ 	.word	0x0001f4b0


	//   ....[208]....
        /*0e8c*/ 	.word	0x0001f4e0


	//   ....[209]....
        /*0e90*/ 	.word	0x0001f510


	//   ....[210]....
        /*0e94*/ 	.word	0x0001f5d0


	//   ....[211]....
        /*0e98*/ 	.word	0x0001f5f0


	//   ....[212]....
        /*0e9c*/ 	.word	0x0001f610


	//   ....[213]....
        /*0ea0*/ 	.word	0x0001f670


	//   ....[214]....
        /*0ea4*/ 	.word	0x000200a0


	//   ....[215]....
        /*0ea8*/ 	.word	0x000203e0


	//   ....[216]....
        /*0eac*/ 	.word	0x00020470


	//   ....[217]....
        /*0eb0*/ 	.word	0x00020500


	//   ....[218]....
        /*0eb4*/ 	.word	0x00020590


	//   ....[219]....
        /*0eb8*/ 	.word	0x00020670


	//   ....[220]....
        /*0ebc*/ 	.word	0x00020700


	//   ....[221]....
        /*0ec0*/ 	.word	0x000207a0


	//   ....[222]....
        /*0ec4*/ 	.word	0x00020830


	//   ....[223]....
        /*0ec8*/ 	.word	0x00020920


	//   ....[224]....
        /*0ecc*/ 	.word	0x000209b0


	//   ....[225]....
        /*0ed0*/ 	.word	0x00020a50


	//   ....[226]....
        /*0ed4*/ 	.word	0x00020ae0


	//   ....[227]....
        /*0ed8*/ 	.word	0x00020c20


	//   ....[228]....
        /*0edc*/ 	.word	0x00020cd0


	//   ....[229]....
        /*0ee0*/ 	.word	0x00020d60


	//   ....[230]....
        /*0ee4*/ 	.word	0x00020db0


	//   ....[231]....
        /*0ee8*/ 	.word	0x00020e00


	//   ....[232]....
        /*0eec*/ 	.word	0x00020e90


	//   ....[233]....
        /*0ef0*/ 	.word	0x00020f20


	//   ....[234]....
        /*0ef4*/ 	.word	0x00020f70


	//   ....[235]....
        /*0ef8*/ 	.word	0x00020fc0


	//   ....[236]....
        /*0efc*/ 	.word	0x000210b0


	//   ....[237]....
        /*0f00*/ 	.word	0x00021160


	//   ....[238]....
        /*0f04*/ 	.word	0x000211e0


	//   ....[239]....
        /*0f08*/ 	.word	0x00021250


	//   ....[240]....
        /*0f0c*/ 	.word	0x00021380


	//   ....[241]....
        /*0f10*/ 	.word	0x000214a0


	//   ....[242]....
        /*0f14*/ 	.word	0x00021580


	//   ....[243]....
        /*0f18*/ 	.word	0x000215d0


	//   ....[244]....
        /*0f1c*/ 	.word	0x00021930


	//   ....[245]....
        /*0f20*/ 	.word	0x00021990


	//   ....[246]....
        /*0f24*/ 	.word	0x00021a50


	//   ....[247]....
        /*0f28*/ 	.word	0x00021ac0


	//   ....[248]....
        /*0f2c*/ 	.word	0x00021b20


	//   ....[249]....
        /*0f30*/ 	.word	0x00021bd0


	//   ....[250]....
        /*0f34*/ 	.word	0x00021c30


	//   ....[251]....
        /*0f38*/ 	.word	0x00021cc0


	//   ....[252]....
        /*0f3c*/ 	.word	0x00021d40


	//   ....[253]....
        /*0f40*/ 	.word	0x00021d90


	//   ....[254]....
        /*0f44*/ 	.word	0x00021e20


	//   ....[255]....
        /*0f48*/ 	.word	0x00021eb0


	//   ....[0]....
        /*0f4c*/ 	.word	0x00021f50


	//   ....[1]....
        /*0f50*/ 	.word	0x00021ff0


	//   ....[2]....
        /*0f54*/ 	.word	0x00022050


	//   ....[3]....
        /*0f58*/ 	.word	0x000220c0


	//   ....[4]....
        /*0f5c*/ 	.word	0x00022120


	//   ....[5]....
        /*0f60*/ 	.word	0x00022190


	//   ....[6]....
        /*0f64*/ 	.word	0x00022250


	//   ....[7]....
        /*0f68*/ 	.word	0x000222b0


	//   ....[8]....
        /*0f6c*/ 	.word	0x00022370


	//   ....[9]....
        /*0f70*/ 	.word	0x00022650


	//   ....[10]....
        /*0f74*/ 	.word	0x00022740


	//   ....[11]....
        /*0f78*/ 	.word	0x000227e0


	//   ....[12]....
        /*0f7c*/ 	.word	0x00022840


	//   ....[13]....
        /*0f80*/ 	.word	0x00022930


	//   ....[14]....
        /*0f84*/ 	.word	0x000229a0


	//   ....[15]....
        /*0f88*/ 	.word	0x00022a90


	//   ....[16]....
        /*0f8c*/ 	.word	0x00022b00


	//   ....[17]....
        /*0f90*/ 	.word	0x00022bf0


	//   ....[18]....
        /*0f94*/ 	.word	0x00022c60


	//   ....[19]....
        /*0f98*/ 	.word	0x00022d50


	//   ....[20]....
        /*0f9c*/ 	.word	0x00022dc0


	//   ....[21]....
        /*0fa0*/ 	.word	0x00022eb0


	//   ....[22]....
        /*0fa4*/ 	.word	0x00022f20


	//   ....[23]....
        /*0fa8*/ 	.word	0x00023010


	//   ....[24]....
        /*0fac*/ 	.word	0x00023080


	//   ....[25]....
        /*0fb0*/ 	.word	0x00023120


	//   ....[26]....
        /*0fb4*/ 	.word	0x00023210


	//   ....[27]....
        /*0fb8*/ 	.word	0x00023280


	//   ....[28]....
        /*0fbc*/ 	.word	0x000232e0


	//   ....[29]....
        /*0fc0*/ 	.word	0x000233d0


	//   ....[30]....
        /*0fc4*/ 	.word	0x00023430


	//   ....[31]....
        /*0fc8*/ 	.word	0x00023530


	//   ....[32]....
        /*0fcc*/ 	.word	0x00023590


	//   ....[33]....
        /*0fd0*/ 	.word	0x00023690


	//   ....[34]....
        /*0fd4*/ 	.word	0x000236f0


	//   ....[35]....
        /*0fd8*/ 	.word	0x000237f0


	//   ....[36]....
        /*0fdc*/ 	.word	0x00023850


	//   ....[37]....
        /*0fe0*/ 	.word	0x00023950


	//   ....[38]....
        /*0fe4*/ 	.word	0x000239b0


	//   ....[39]....
        /*0fe8*/ 	.word	0x00023ab0


	//   ....[40]....
        /*0fec*/ 	.word	0x00023b10


	//   ....[41]....
        /*0ff0*/ 	.word	0x00023bc0


	//   ....[42]....
        /*0ff4*/ 	.word	0x00023c80


	//   ....[43]....
        /*0ff8*/ 	.word	0x00023d60


	//   ....[44]....
        /*0ffc*/ 	.word	0x00023dc0


	//   ....[45]....
        /*1000*/ 	.word	0x00023ea0


	//   ....[46]....
        /*1004*/ 	.word	0x00023f00


	//   ....[47]....
        /*1008*/ 	.word	0x00023fd0


	//   ....[48]....
        /*100c*/ 	.word	0x00024030


	//   ....[49]....
        /*1010*/ 	.word	0x000240f0


	//   ....[50]....
        /*1014*/ 	.word	0x00024230


	//   ....[51]....
        /*1018*/ 	.word	0x000242e0


	//   ....[52]....
        /*101c*/ 	.word	0x00024360


	//   ....[53]....
        /*1020*/ 	.word	0x00024420


	//   ....[54]....
        /*1024*/ 	.word	0x00024480


	//   ....[55]....
        /*1028*/ 	.word	0x00024530


	//   ....[56]....
        /*102c*/ 	.word	0x00024590


	//   ....[57]....
        /*1030*/ 	.word	0x00024640


	//   ....[58]....
        /*1034*/ 	.word	0x000246a0


	//   ....[59]....
        /*1038*/ 	.word	0x00024750


	//   ....[60]....
        /*103c*/ 	.word	0x000247b0


	//   ....[61]....
        /*1040*/ 	.word	0x00024860


	//   ....[62]....
        /*1044*/ 	.word	0x000248c0


	//   ....[63]....
        /*1048*/ 	.word	0x00024970


	//   ....[64]....
        /*104c*/ 	.word	0x000249d0


	//   ....[65]....
        /*1050*/ 	.word	0x00024a80


	//   ....[66]....
        /*1054*/ 	.word	0x00024b70


	//   ....[67]....
        /*1058*/ 	.word	0x00024c20


	//   ....[68]....
        /*105c*/ 	.word	0x00024c80


	//   ....[69]....
        /*1060*/ 	.word	0x00024d40


	//   ....[70]....
        /*1064*/ 	.word	0x00024da0


	//   ....[71]....
        /*1068*/ 	.word	0x00024e60


	//   ....[72]....
        /*106c*/ 	.word	0x00024ec0


	//   ....[73]....
        /*1070*/ 	.word	0x00024f80


	//   ....[74]....
        /*1074*/ 	.word	0x00024fe0


	//   ....[75]....
        /*1078*/ 	.word	0x000250a0


	//   ....[76]....
        /*107c*/ 	.word	0x00025100


	//   ....[77]....
        /*1080*/ 	.word	0x000251c0


	//   ....[78]....
        /*1084*/ 	.word	0x00025220


	//   ....[79]....
        /*1088*/ 	.word	0x000252e0


	//   ....[80]....
        /*108c*/ 	.word	0x00025340


	//   ....[81]....
        /*1090*/ 	.word	0x000253f0


	//   ....[82]....
        /*1094*/ 	.word	0x000254e0


	//   ....[83]....
        /*1098*/ 	.word	0x00025590


	//   ....[84]....
        /*109c*/ 	.word	0x00025600


	//   ....[85]....
        /*10a0*/ 	.word	0x000256b0


	//   ....[86]....
        /*10a4*/ 	.word	0x00025710


	//   ....[87]....
        /*10a8*/ 	.word	0x000257c0


	//   ....[88]....
        /*10ac*/ 	.word	0x00025820


	//   ....[89]....
        /*10b0*/ 	.word	0x000258d0


	//   ....[90]....
        /*10b4*/ 	.word	0x00025930


	//   ....[91]....
        /*10b8*/ 	.word	0x000259e0


	//   ....[92]....
        /*10bc*/ 	.word	0x00025a40


	//   ....[93]....
        /*10c0*/ 	.word	0x00025af0


	//   ....[94]....
        /*10c4*/ 	.word	0x00025b50


	//   ....[95]....
        /*10c8*/ 	.word	0x00025c00


	//   ....[96]....
        /*10cc*/ 	.word	0x00025c60


	//   ....[97]....
        /*10d0*/ 	.word	0x00025d00


	//   ....[98]....
        /*10d4*/ 	.word	0x00025d90


	//   ....[99]....
        /*10d8*/ 	.word	0x00025e30


	//   ....[100]....
        /*10dc*/ 	.word	0x00025fa0


	//   ....[101]....
        /*10e0*/ 	.word	0x00026010


	//   ....[102]....
        /*10e4*/ 	.word	0x00026080


	//   ....[103]....
        /*10e8*/ 	.word	0x000260f0


	//   ....[104]....
        /*10ec*/ 	.word	0x00026160


	//   ....[105]....
        /*10f0*/ 	.word	0x000261e0


	//   ....[106]....
        /*10f4*/ 	.word	0x00026260


	//   ....[107]....
        /*10f8*/ 	.word	0x000262f0


	//   ....[108]....
        /*10fc*/ 	.word	0x00026360


	//   ....[109]....
        /*1100*/ 	.word	0x000263d0


	//   ....[110]....
        /*1104*/ 	.word	0x00026440


	//   ....[111]....
        /*1108*/ 	.word	0x000264c0


	//   ....[112]....
        /*110c*/ 	.word	0x00026530


	//   ....[113]....
        /*1110*/ 	.word	0x000265e0


	//   ....[114]....
        /*1114*/ 	.word	0x00026630


	//   ....[115]....
        /*1118*/ 	.word	0x000266c0


	//   ....[116]....
        /*111c*/ 	.word	0x000267f0


	//----- nvinfo : EIATTR_REG_RECONFIG
	.align		4
.L_233:
        /*1120*/ 	.byte	0x01, 0x54
	.zero		2


	//----- nvinfo : EIATTR_SYSCALL_OFFSETS
	.align		4
        /*1124*/ 	.byte	0x04, 0x46
        /*1126*/ 	.short	(.L_235 - .L_234)


	//   ....[0]....
.L_234:
        /*1128*/ 	.word	0x00001e50


	//   ....[1]....
        /*112c*/ 	.word	0x00001fa0


	//   ....[2]....
        /*1130*/ 	.word	0x00006d10


	//   ....[3]....
        /*1134*/ 	.word	0x00007030


	//   ....[4]....
        /*1138*/ 	.word	0x0001b800


	//   ....[5]....
        /*113c*/ 	.word	0x0001b950


	//   ....[6]....
        /*1140*/ 	.word	0x0001ba40


	//   ....[7]....
        /*1144*/ 	.word	0x0001c9a0


	//----- nvinfo : EIATTR_MBARRIER_INSTR_OFFSETS
	.align		4
.L_235:
        /*1148*/ 	.byte	0x04, 0x39
        /*114a*/ 	.short	(.L_237 - .L_236)


	//   ....[0]....
.L_236:
        /*114c*/ 	.word	0x00000270
        /*1150*/ 	.word	0x000000ff
        /*1154*/ 	.word	0x00016800
        /*1158*/ 	.short	0x0100
        /*115a*/ 	.byte	0x08
	.zero		1


	//   ....[1]....
        /*115c*/ 	.word	0x00000280
        /*1160*/ 	.word	0x000000ff
        /*1164*/ 	.word	0x00016820
        /*1168*/ 	.short	0x0100
        /*116a*/ 	.byte	0x08
	.zero		1


	//   ....[2]....
        /*116c*/ 	.word	0x00000370
        /*1170*/ 	.word	0x000000ff
        /*1174*/ 	.word	0x00016830
        /*1178*/ 	.short	0x0100
        /*117a*/ 	.byte	0x08
	.zero		1


	//   ....[3]....
        /*117c*/ 	.word	0x00000380
        /*1180*/ 	.word	0x000000ff
        /*1184*/ 	.word	0x00016840
        /*1188*/ 	.short	0x0100
        /*118a*/ 	.byte	0x08
	.zero		1


	//   ....[4]....
        /*118c*/ 	.word	0x00000390
        /*1190*/ 	.word	0x000000ff
        /*1194*/ 	.word	0x00016838
        /*1198*/ 	.short	0x0100
        /*119a*/ 	.byte	0x08
	.zero		1


	//   ....[5]....
        /*119c*/ 	.word	0x000003a0
        /*11a0*/ 	.word	0x000000ff
        /*11a4*/ 	.word	0x00016848
        /*11a8*/ 	.short	0x0100
        /*11aa*/ 	.byte	0x08
	.zero		1


	//   ....[6]....
        /*11ac*/ 	.word	0x000004d0
        /*11b0*/ 	.word	0x000000ff
        /*11b4*/ 	.word	0x00016850
        /*11b8*/ 	.short	0x0100
        /*11ba*/ 	.byte	0x08
	.zero		1


	//   ....[7]....
        /*11bc*/ 	.word	0x000004e0
        /*11c0*/ 	.word	0x000000ff
        /*11c4*/ 	.word	0x00016860
        /*11c8*/ 	.short	0x0100
        /*11ca*/ 	.byte	0x08
	.zero		1


	//   ....[8]....
        /*11cc*/ 	.word	0x000004f0
        /*11d0*/ 	.word	0x000000ff
        /*11d4*/ 	.word	0x00016858
        /*11d8*/ 	.short	0x0100
        /*11da*/ 	.byte	0x08
	.zero		1


	//   ....[9]....
        /*11dc*/ 	.word	0x00000500
        /*11e0*/ 	.word	0x000000ff
        /*11e4*/ 	.word	0x00016868
        /*11e8*/ 	.short	0x0100
        /*11ea*/ 	.byte	0x08
	.zero		1


	//   ....[10]....
        /*11ec*/ 	.word	0x000005f0
        /*11f0*/ 	.word	0x000000ff
        /*11f4*/ 	.word	0x00016870
        /*11f8*/ 	.short	0x0100
        /*11fa*/ 	.byte	0x06
	.zero		1


	//   ....[11]....
        /*11fc*/ 	.word	0x00000600
        /*1200*/ 	.word	0x000000ff
        /*1204*/ 	.word	0x00016880
        /*1208*/ 	.short	0x0100
        /*120a*/ 	.byte	0x06
	.zero		1


	//   ....[12]....
        /*120c*/ 	.word	0x00000610
        /*1210*/ 	.word	0x000000ff
        /*1214*/ 	.word	0x00016878
        /*1218*/ 	.short	0x0100
        /*121a*/ 	.byte	0x06
	.zero		1


	//   ....[13]....
        /*121c*/ 	.word	0x00000620
        /*1220*/ 	.word	0x000000ff
        /*1224*/ 	.word	0x00016888
        /*1228*/ 	.short	0x0100
        /*122a*/ 	.byte	0x06
	.zero		1


	//   ....[14]....
        /*122c*/ 	.word	0x00000750
        /*1230*/ 	.word	0x000000ff
        /*1234*/ 	.word	0x00016890
        /*1238*/ 	.short	0x0100
        /*123a*/ 	.byte	0x08
	.zero		1


	//   ....[15]....
        /*123c*/ 	.word	0x00000760
        /*1240*/ 	.word	0x000000ff
        /*1244*/ 	.word	0x000168a0
        /*1248*/ 	.short	0x0100
        /*124a*/ 	.byte	0x08
	.zero		1


	//   ....[16]....
        /*124c*/ 	.word	0x00000770
        /*1250*/ 	.word	0x000000ff
        /*1254*/ 	.word	0x00016898
        /*1258*/ 	.short	0x0100
        /*125a*/ 	.byte	0x08
	.zero		1


	//   ....[17]....
        /*125c*/ 	.word	0x00000780
        /*1260*/ 	.word	0x000000ff
        /*1264*/ 	.word	0x000168a8
        /*1268*/ 	.short	0x0100
        /*126a*/ 	.byte	0x08
	.zero		1


	//   ....[18]....
        /*126c*/ 	.word	0x000008b0
        /*1270*/ 	.word	0x000000ff
        /*1274*/ 	.word	0x000168b0
        /*1278*/ 	.short	0x0100
        /*127a*/ 	.byte	0x08
	.zero		1


	//   ....[19]....
        /*127c*/ 	.word	0x000008c0
        /*1280*/ 	.word	0x000000ff
        /*1284*/ 	.word	0x000168c0
        /*1288*/ 	.short	0x0100
        /*128a*/ 	.byte	0x08
	.zero		1


	//   ....[20]....
        /*128c*/ 	.word	0x000008d0
        /*1290*/ 	.word	0x000000ff
        /*1294*/ 	.word	0x000168b8
        /*1298*/ 	.short	0x0100
        /*129a*/ 	.byte	0x08
	.zero		1


	//   ....[21]....
        /*129c*/ 	.word	0x000008e0
        /*12a0*/ 	.word	0x000000ff
        /*12a4*/ 	.word	0x000168c8
        /*12a8*/ 	.short	0x0100
        /*12aa*/ 	.byte	0x08
	.zero		1


	//   ....[22]....
        /*12ac*/ 	.word	0x00003150
        /*12b0*/ 	.word	0x00000045
        /*12b4*/ 	.word	0x00016890
        /*12b8*/ 	.short	0x010a
        /*12ba*/ 	.byte	0x3f
	.zero		1


	//   ....[23]....
        /*12bc*/ 	.word	0x000046c0
        /*12c0*/ 	.word	0x00000045
        /*12c4*/ 	.word	0x00016890
        /*12c8*/ 	.short	0x010a
        /*12ca*/ 	.byte	0x3f
	.zero		1


	//   ....[24]....
        /*12cc*/ 	.word	0x00005800
        /*12d0*/ 	.word	0x00000045
        /*12d4*/ 	.word	0x00016890
        /*12d8*/ 	.short	0x010a
        /*12da*/ 	.byte	0x3f
	.zero		1


	//   ....[25]....
        /*12dc*/ 	.word	0x00005d00
        /*12e0*/ 	.word	0x00000008
        /*12e4*/ 	.word	0x00000000
        /*12e8*/ 	.short	0x0101
        /*12ea*/ 	.byte	0x3f
	.zero		1


	//   ....[26]....
        /*12ec*/ 	.word	0x00005d40
        /*12f0*/ 	.word	0x00000045
        /*12f4*/ 	.word	0x000168b0
        /*12f8*/ 	.short	0x010a
        /*12fa*/ 	.byte	0x3f
	.zero		1


	//   ....[27]....
        /*12fc*/ 	.word	0x000061c0
        /*1300*/ 	.word	0x00000045
        /*1304*/ 	.word	0x00000000
        /*1308*/ 	.short	0x0101
        /*130a*/ 	.byte	0x3f
	.zero		1


	//   ....[28]....
        /*130c*/ 	.word	0x00006db0
        /*1310*/ 	.word	0x00000002
        /*1314*/ 	.word	0x00016800
        /*1318*/ 	.short	0x010a
        /*131a*/ 	.byte	0x3f
	.zero		1


	//   ....[29]....
        /*131c*/ 	.word	0x00006e00
        /*1320*/ 	.word	0x00000002
        /*1324*/ 	.word	0x00016800
        /*1328*/ 	.short	0x010a
        /*132a*/ 	.byte	0x3f
	.zero		1


	//   ....[30]....
        /*132c*/ 	.word	0x00007a30
        /*1330*/ 	.word	0x00000002
        /*1334*/ 	.word	0x00016800
        /*1338*/ 	.short	0x010a
        /*133a*/ 	.byte	0x3f
	.zero		1


	//   ....[31]....
        /*133c*/ 	.word	0x00009040
        /*1340*/ 	.word	0x00000002
        /*1344*/ 	.word	0x00016800
        /*1348*/ 	.short	0x010a
        /*134a*/ 	.byte	0x3f
	.zero		1


	//   ....[32]....
        /*134c*/ 	.word	0x0000a020
        /*1350*/ 	.word	0x0000000c
        /*1354*/ 	.word	0x00016830
        /*1358*/ 	.short	0x010a
        /*135a*/ 	.byte	0x3f
	.zero		1


	//   ....[33]....
        /*135c*/ 	.word	0x0000a0d0
        /*1360*/ 	.word	0x0000000c
        /*1364*/ 	.word	0x00016830
        /*1368*/ 	.short	0x010a
        /*136a*/ 	.byte	0x3f
	.zero		1


	//   ....[34]....
        /*136c*/ 	.word	0x0000a5a0
        /*1370*/ 	.word	0x00000000
        /*1374*/ 	.word	0x00000000
        /*1378*/ 	.short	0x0101
        /*137a*/ 	.byte	0x3f
	.zero		1


	//   ....[35]....
        /*137c*/ 	.word	0x0000d360
        /*1380*/ 	.word	0x0000000b
        /*1384*/ 	.word	0x00016830
        /*1388*/ 	.short	0x010a
        /*138a*/ 	.byte	0x3f
	.zero		1


	//   ....[36]....
        /*138c*/ 	.word	0x0000d3b0
        /*1390*/ 	.word	0x0000000b
        /*1394*/ 	.word	0x00016830
        /*1398*/ 	.short	0x010a
        /*139a*/ 	.byte	0x3f
	.zero		1


	//   ....[37]....
        /*139c*/ 	.word	0x0000d6e0
        /*13a0*/ 	.word	0x0000000b
        /*13a4*/ 	.word	0x00016850
        /*13a8*/ 	.short	0x010a
        /*13aa*/ 	.byte	0x3f
	.zero		1


	//   ....[38]....
        /*13ac*/ 	.word	0x0000d720
        /*13b0*/ 	.word	0x0000000b
        /*13b4*/ 	.word	0x00016850
        /*13b8*/ 	.short	0x010a
        /*13ba*/ 	.byte	0x3f
	.zero		1


	//   ....[39]....
        /*13bc*/ 	.word	0x0000dca0
        /*13c0*/ 	.word	0x0000000a
        /*13c4*/ 	.word	0x00000000
        /*13c8*/ 	.short	0x0101
        /*13ca*/ 	.byte	0x3f
	.zero		1


	//   ....[40]....
        /*13cc*/ 	.word	0x0000ff10
        /*13d0*/ 	.word	0x0000000c
        /*13d4*/ 	.word	0x00000000
        /*13d8*/ 	.short	0x0101
        /*13da*/ 	.byte	0x3f
	.zero		1


	//   ....[41]....
        /*13dc*/ 	.word	0x000106f0
        /*13e0*/ 	.word	0x00000003
        /*13e4*/ 	.word	0x00016830
        /*13e8*/ 	.short	0x010a
        /*13ea*/ 	.byte	0x3f
	.zero		1


	//   ....[42]....
        /*13ec*/ 	.word	0x00010740
        /*13f0*/ 	.word	0x00000003
        /*13f4*/ 	.word	0x00016830
        /*13f8*/ 	.short	0x010a
        /*13fa*/ 	.byte	0x3f
	.zero		1


	//   ....[43]....
        /*13fc*/ 	.word	0x00010ac0
        /*1400*/ 	.word	0x00000003
        /*1404*/ 	.word	0x00016850
        /*1408*/ 	.short	0x010a
        /*140a*/ 	.byte	0x3f
	.zero		1


	//   ....[44]....
        /*140c*/ 	.word	0x00010b00
        /*1410*/ 	.word	0x00000003
        /*1414*/ 	.word	0x00016850
        /*1418*/ 	.short	0x010a
        /*141a*/ 	.byte	0x3f
	.zero		1


	//   ....[45]....
        /*141c*/ 	.word	0x00010fd0
        /*1420*/ 	.word	0x00000000
        /*1424*/ 	.word	0x00000000
        /*1428*/ 	.short	0x0101
        /*142a*/ 	.byte	0x3f
	.zero		1


	//   ....[46]....
        /*142c*/ 	.word	0x000121c0
        /*1430*/ 	.word	0x0000000c
        /*1434*/ 	.word	0x00000000
        /*1438*/ 	.short	0x0101
        /*143a*/ 	.byte	0x3f
	.zero		1


	//   ....[47]....
        /*143c*/ 	.word	0x00012700
        /*1440*/ 	.word	0x00000003
        /*1444*/ 	.word	0x00016830
        /*1448*/ 	.short	0x010a
        /*144a*/ 	.byte	0x3f
	.zero		1


	//   ....[48]....
        /*144c*/ 	.word	0x00012750
        /*1450*/ 	.word	0x00000003
        /*1454*/ 	.word	0x00016830
        /*1458*/ 	.short	0x010a
        /*145a*/ 	.byte	0x3f
	.zero		1


	//   ....[49]....
        /*145c*/ 	.word	0x00012ad0
        /*1460*/ 	.word	0x00000003
        /*1464*/ 	.word	0x00016850
        /*1468*/ 	.short	0x010a
        /*146a*/ 	.byte	0x3f
	.zero		1


	//   ....[50]....
        /*146c*/ 	.word	0x00012b10
        /*1470*/ 	.word	0x00000003
        /*1474*/ 	.word	0x00016850
        /*1478*/ 	.short	0x010a
        /*147a*/ 	.byte	0x3f
	.zero		1


	//   ....[51]....
        /*147c*/ 	.word	0x00013050
        /*1480*/ 	.word	0x00000000
        /*1484*/ 	.word	0x00000000
        /*1488*/ 	.short	0x0101
        /*148a*/ 	.byte	0x3f
	.zero		1


	//   ....[52]....
        /*148c*/ 	.word	0x00015260
        /*1490*/ 	.word	0x00000015
        /*1494*/ 	.word	0x00000000
        /*1498*/ 	.short	0x0101
        /*149a*/ 	.byte	0x3f
	.zero		1


	//   ....[53]....
        /*149c*/ 	.word	0x000156b0
        /*14a0*/ 	.word	0x0000000b
        /*14a4*/ 	.word	0x00016850
        /*14a8*/ 	.short	0x010a
        /*14aa*/ 	.byte	0x3f
	.zero		1


	//   ....[54]....
        /*14ac*/ 	.word	0x00015720
        /*14b0*/ 	.word	0x0000000b
        /*14b4*/ 	.word	0x00016850
        /*14b8*/ 	.short	0x010a
        /*14ba*/ 	.byte	0x3f
	.zero		1


	//   ....[55]....
        /*14bc*/ 	.word	0x00015d40
        /*14c0*/ 	.word	0x00000000
        /*14c4*/ 	.word	0x00000000
        /*14c8*/ 	.short	0x0101
        /*14ca*/ 	.byte	0x3f
	.zero		1


	//   ....[56]....
        /*14cc*/ 	.word	0x00016e30
        /*14d0*/ 	.word	0x00000003
        /*14d4*/ 	.word	0x00000000
        /*14d8*/ 	.short	0x0101
        /*14da*/ 	.byte	0x3f
	.zero		1


	//   ....[57]....
        /*14dc*/ 	.word	0x000173d0
        /*14e0*/ 	.word	0x00000008
        /*14e4*/ 	.word	0x00000000
        /*14e8*/ 	.short	0x0101
        /*14ea*/ 	.byte	0x3f
	.zero		1


	//   ....[58]....
        /*14ec*/ 	.word	0x0001a370
        /*14f0*/ 	.word	0x00000010
        /*14f4*/ 	.word	0x00016820
        /*14f8*/ 	.short	0x010a
        /*14fa*/ 	.byte	0x3f
	.zero		1


	//   ....[59]....
        /*14fc*/ 	.word	0x0001a430
        /*1500*/ 	.word	0x00000005
        /*1504*/ 	.word	0x000168a0
        /*1508*/ 	.short	0x010a
        /*150a*/ 	.byte	0x3f
	.zero		1


	//   ....[60]....
        /*150c*/ 	.word	0x0001a670
        /*1510*/ 	.word	0x00000005
        /*1514*/ 	.word	0x000168c0
        /*1518*/ 	.short	0x010a
        /*151a*/ 	.byte	0x3f
	.zero		1


	//   ....[61]....
        /*151c*/ 	.word	0x0001aa00
        /*1520*/ 	.word	0x00000005
        /*1524*/ 	.word	0x000168a0
        /*1528*/ 	.short	0x010a
        /*152a*/ 	.byte	0x3f
	.zero		1


	//   ....[62]....
        /*152c*/ 	.word	0x0001ac20
        /*1530*/ 	.word	0x00000005
        /*1534*/ 	.word	0x000168c0
        /*1538*/ 	.short	0x010a
        /*153a*/ 	.byte	0x3f
	.zero		1


	//   ....[63]....
        /*153c*/ 	.word	0x0001bef0
        /*1540*/ 	.word	0x00000003
        /*1544*/ 	.word	0x00016840
        /*1548*/ 	.short	0x010a
        /*154a*/ 	.byte	0x3f
	.zero		1


	//   ....[64]....
        /*154c*/ 	.word	0x0001c680
        /*1550*/ 	.word	0x00000003
        /*1554*/ 	.word	0x00016830
        /*1558*/ 	.short	0x0107
        /*155a*/ 	.byte	0x3f
	.zero		1


	//   ....[65]....
        /*155c*/ 	.word	0x0001c750
        /*1560*/ 	.word	0x00000003
        /*1564*/ 	.word	0x00016830
        /*1568*/ 	.short	0x0101
        /*156a*/ 	.byte	0x3f
	.zero		1


	//   ....[66]....
        /*156c*/ 	.word	0x0001d5a0
        /*1570*/ 	.word	0x00000010
        /*1574*/ 	.word	0x00016800
        /*1578*/ 	.short	0x0107
        /*157a*/ 	.byte	0x3f
	.zero		1


	//   ....[67]....
        /*157c*/ 	.word	0x0001d690
        /*1580*/ 	.word	0x00000010
        /*1584*/ 	.word	0x00016800
        /*1588*/ 	.short	0x0101
        /*158a*/ 	.byte	0x3f
	.zero		1


	//   ....[68]....
        /*158c*/ 	.word	0x0001d6b0
        /*1590*/ 	.word	0x00000010
        /*1594*/ 	.word	0x00016820
        /*1598*/ 	.short	0x010a
        /*159a*/ 	.byte	0x3f
	.zero		1


	//   ....[69]....
        /*159c*/ 	.word	0x0001da90
        /*15a0*/ 	.word	0x00000005
        /*15a4*/ 	.word	0x00016840
        /*15a8*/ 	.short	0x010a
        /*15aa*/ 	.byte	0x3f
	.zero		1


	//   ....[70]....
        /*15ac*/ 	.word	0x0001dfa0
        /*15b0*/ 	.word	0x00000005
        /*15b4*/ 	.word	0x00016830
        /*15b8*/ 	.short	0x0107
        /*15ba*/ 	.byte	0x3f
	.zero		1


	//   ....[71]....
        /*15bc*/ 	.word	0x0001e060
        /*15c0*/ 	.word	0x00000005
        /*15c4*/ 	.word	0x00016830
        /*15c8*/ 	.short	0x0101
        /*15ca*/ 	.byte	0x3f
	.zero		1


	//   ....[72]....
        /*15cc*/ 	.word	0x0001e0c0
        /*15d0*/ 	.word	0x00000005
        /*15d4*/ 	.word	0x00016860
        /*15d8*/ 	.short	0x010a
        /*15da*/ 	.byte	0x3f
	.zero		1


	//   ....[73]....
        /*15dc*/ 	.word	0x0001e590
        /*15e0*/ 	.word	0x00000005
        /*15e4*/ 	.word	0x00016850
        /*15e8*/ 	.short	0x0107
        /*15ea*/ 	.byte	0x3f
	.zero		1


	//   ....[74]....
        /*15ec*/ 	.word	0x0001e710
        /*15f0*/ 	.word	0x00000005
        /*15f4*/ 	.word	0x00016850
        /*15f8*/ 	.short	0x0101
        /*15fa*/ 	.byte	0x3f
	.zero		1


	//   ....[75]....
        /*15fc*/ 	.word	0x0001e940
        /*1600*/ 	.word	0x00000000
        /*1604*/ 	.word	0x00016860
        /*1608*/ 	.short	0x010a
        /*160a*/ 	.byte	0x3f
	.zero		1


	//   ....[76]....
        /*160c*/ 	.word	0x0001ede0
        /*1610*/ 	.word	0x00000000
        /*1614*/ 	.word	0x00016850
        /*1618*/ 	.short	0x0107
        /*161a*/ 	.byte	0x3f
	.zero		1


	//   ....[77]....
        /*161c*/ 	.word	0x0001eec0
        /*1620*/ 	.word	0x00000000
        /*1624*/ 	.word	0x00016850
        /*1628*/ 	.short	0x0101
        /*162a*/ 	.byte	0x3f
	.zero		1


	//   ....[78]....
        /*162c*/ 	.word	0x00020020
        /*1630*/ 	.word	0x00000005
        /*1634*/ 	.word	0x00016820
        /*1638*/ 	.short	0x010a
        /*163a*/ 	.byte	0x3f
	.zero		1


	//   ....[79]....
        /*163c*/ 	.word	0x000201c0
        /*1640*/ 	.word	0x00000003
        /*1644*/ 	.word	0x00016840
        /*1648*/ 	.short	0x010a
        /*164a*/ 	.byte	0x3f
	.zero		1


	//   ....[80]....
        /*164c*/ 	.word	0x00020250
        /*1650*/ 	.word	0x00000005
        /*1654*/ 	.word	0x00016840
        /*1658*/ 	.short	0x010a
        /*165a*/ 	.byte	0x3f
	.zero		1


	//   ....[81]....
        /*165c*/ 	.word	0x00020290
        /*1660*/ 	.word	0x00000003
        /*1664*/ 	.word	0x00016860
        /*1668*/ 	.short	0x010a
        /*166a*/ 	.byte	0x3f
	.zero		1


	//   ....[82]....
        /*166c*/ 	.word	0x000202d0
        /*1670*/ 	.word	0x00000005
        /*1674*/ 	.word	0x00016860
        /*1678*/ 	.short	0x010a
        /*167a*/ 	.byte	0x3f
	.zero		1


	//   ....[83]....
        /*167c*/ 	.word	0x00020330
        /*1680*/ 	.word	0x00000045
        /*1684*/ 	.word	0x00016890
        /*1688*/ 	.short	0x010a
        /*168a*/ 	.byte	0x3f
	.zero		1


	//   ....[84]....
        /*168c*/ 	.word	0x000205c0
        /*1690*/ 	.word	0x00000045
        /*1694*/ 	.word	0x00016890
        /*1698*/ 	.short	0x010a
        /*169a*/ 	.byte	0x3f
	.zero		1


	//   ....[85]....
        /*169c*/ 	.word	0x00020870
        /*16a0*/ 	.word	0x00000045
        /*16a4*/ 	.word	0x00016890
        /*16a8*/ 	.short	0x010a
        /*16aa*/ 	.byte	0x3f
	.zero		1


	//   ....[86]....
        /*16ac*/ 	.word	0x00020b20
        /*16b0*/ 	.word	0x00000045
        /*16b4*/ 	.word	0x000168b0
        /*16b8*/ 	.short	0x010a
        /*16ba*/ 	.byte	0x3f
	.zero		1


	//   ....[87]....
        /*16bc*/ 	.word	0x00020ff0
        /*16c0*/ 	.word	0x00000002
        /*16c4*/ 	.word	0x00016800
        /*16c8*/ 	.short	0x010a
        /*16ca*/ 	.byte	0x3f
	.zero		1


	//   ....[88]....
        /*16cc*/ 	.word	0x00021600
        /*16d0*/ 	.word	0x00000002
        /*16d4*/ 	.word	0x00016800
        /*16d8*/ 	.short	0x010a
        /*16da*/ 	.byte	0x3f
	.zero		1


	//   ....[89]....
        /*16dc*/ 	.word	0x00021650
        /*16e0*/ 	.word	0x0000000c
        /*16e4*/ 	.word	0x00016830
        /*16e8*/ 	.short	0x010a
        /*16ea*/ 	.byte	0x3f
	.zero		1


	//   ....[90]....
        /*16ec*/ 	.word	0x000216a0
        /*16f0*/ 	.word	0x0000000b
        /*16f4*/ 	.word	0x00016830
        /*16f8*/ 	.short	0x010a
        /*16fa*/ 	.byte	0x3f
	.zero		1


	//   ....[91]....
        /*16fc*/ 	.word	0x000216f0
        /*1700*/ 	.word	0x0000000b
        /*1704*/ 	.word	0x00016850
        /*1708*/ 	.short	0x010a
        /*170a*/ 	.byte	0x3f
	.zero		1


	//   ....[92]....
        /*170c*/ 	.word	0x00021740
        /*1710*/ 	.word	0x00000003
        /*1714*/ 	.word	0x00016830
        /*1718*/ 	.short	0x010a
        /*171a*/ 	.byte	0x3f
	.zero		1


	//   ....[93]....
        /*171c*/ 	.word	0x00021790
        /*1720*/ 	.word	0x00000003
        /*1724*/ 	.word	0x00016850
        /*1728*/ 	.short	0x010a
        /*172a*/ 	.byte	0x3f
	.zero		1


	//   ....[94]....
        /*172c*/ 	.word	0x000217e0
        /*1730*/ 	.word	0x00000003
        /*1734*/ 	.word	0x00016830
        /*1738*/ 	.short	0x010a
        /*173a*/ 	.byte	0x3f
	.zero		1


	//   ....[95]....
        /*173c*/ 	.word	0x00021830
        /*1740*/ 	.word	0x00000003
        /*1744*/ 	.word	0x00016850
        /*1748*/ 	.short	0x010a
        /*174a*/ 	.byte	0x3f
	.zero		1


	//   ....[96]....
        /*174c*/ 	.word	0x00021880
        /*1750*/ 	.word	0x0000000b
        /*1754*/ 	.word	0x00016850
        /*1758*/ 	.short	0x010a
        /*175a*/ 	.byte	0x3f
	.zero		1


	//   ....[97]....
        /*175c*/ 	.word	0x00022430
        /*1760*/ 	.word	0x00000010
        /*1764*/ 	.word	0x00016820
        /*1768*/ 	.short	0x010a
        /*176a*/ 	.byte	0x3f
	.zero		1


	//   ....[98]....
        /*176c*/ 	.word	0x00022480
        /*1770*/ 	.word	0x00000005
        /*1774*/ 	.word	0x000168a0
        /*1778*/ 	.short	0x010a
        /*177a*/ 	.byte	0x3f
	.zero		1


	//   ....[99]....
        /*177c*/ 	.word	0x000224d0
        /*1780*/ 	.word	0x00000005
        /*1784*/ 	.word	0x000168c0
        /*1788*/ 	.short	0x010a
        /*178a*/ 	.byte	0x3f
	.zero		1


	//   ....[100]....
        /*178c*/ 	.word	0x00022520
        /*1790*/ 	.word	0x00000005
        /*1794*/ 	.word	0x000168a0
        /*1798*/ 	.short	0x010a
        /*179a*/ 	.byte	0x3f
	.zero		1


	//   ....[101]....
        /*179c*/ 	.word	0x00022570
        /*17a0*/ 	.word	0x00000005
        /*17a4*/ 	.word	0x000168c0
        /*17a8*/ 	.short	0x010a
        /*17aa*/ 	.byte	0x3f
	.zero		1


	//   ....[102]....
        /*17ac*/ 	.word	0x00022690
        /*17b0*/ 	.word	0x00000003
        /*17b4*/ 	.word	0x00016840
        /*17b8*/ 	.short	0x010a
        /*17ba*/ 	.byte	0x3f
	.zero		1


	//   ....[103]....
        /*17bc*/ 	.word	0x00024130
        /*17c0*/ 	.word	0x00000010
        /*17c4*/ 	.word	0x00016820
        /*17c8*/ 	.short	0x010a
        /*17ca*/ 	.byte	0x3f
	.zero		1


	//   ....[104]....
        /*17cc*/ 	.word	0x00024180
        /*17d0*/ 	.word	0x00000005
        /*17d4*/ 	.word	0x00016840
        /*17d8*/ 	.short	0x010a
        /*17da*/ 	.byte	0x3f
	.zero		1


	//   ....[105]....
        /*17dc*/ 	.word	0x00024ac0
        /*17e0*/ 	.word	0x00000005
        /*17e4*/ 	.word	0x00016860
        /*17e8*/ 	.short	0x010a
        /*17ea*/ 	.byte	0x3f
	.zero		1


	//   ....[106]....
        /*17ec*/ 	.word	0x00025430
        /*17f0*/ 	.word	0x00000000
        /*17f4*/ 	.word	0x00016860
        /*17f8*/ 	.short	0x010a
        /*17fa*/ 	.byte	0x3f
	.zero		1


	//   ....[107]....
        /*17fc*/ 	.word	0x00026710
        /*1800*/ 	.word	0x00000005
        /*1804*/ 	.word	0x00016820
        /*1808*/ 	.short	0x010a
        /*180a*/ 	.byte	0x3f
	.zero		1


	//   ....[108]....
        /*180c*/ 	.word	0x000268b0
        /*1810*/ 	.word	0x00000003
        /*1814*/ 	.word	0x00016840
        /*1818*/ 	.short	0x010a
        /*181a*/ 	.byte	0x3f
	.zero		1


	//   ....[109]....
        /*181c*/ 	.word	0x00026900
        /*1820*/ 	.word	0x00000005
        /*1824*/ 	.word	0x00016840
        /*1828*/ 	.short	0x010a
        /*182a*/ 	.byte	0x3f
	.zero		1


	//   ....[110]....
        /*182c*/ 	.word	0x00026950
        /*1830*/ 	.word	0x00000003
        /*1834*/ 	.word	0x00016860
        /*1838*/ 	.short	0x010a
        /*183a*/ 	.byte	0x3f
	.zero		1


	//----- nvinfo : EIATTR_NUM_MBARRIERS
	.align		4
.L_237:
        /*183c*/ 	.byte	0x03, 0x38
        /*183e*/ 	.short	0x0016


	//----- nvinfo : EIATTR_EXIT_INSTR_OFFSETS
	.align		4
        /*1840*/ 	.byte	0x04, 0x1c
        /*1842*/ 	.short	(.L_239 - .L_238)


	//   ....[0]....
.L_238:
        /*1844*/ 	.word	0x00020320


	//----- nvinfo : EIATTR_MAX_THREADS
	.align		4
.L_239:
        /*1848*/ 	.byte	0x04, 0x05
        /*184a*/ 	.short	(.L_241 - .L_240)
.L_240:
        /*184c*/ 	.word	0x00000200
        /*1850*/ 	.word	0x00000001
        /*1854*/ 	.word	0x00000001


	//----- nvinfo : EIATTR_CRS_STACK_SIZE
	.align		4
.L_241:
        /*1858*/ 	.byte	0x04, 0x1e
        /*185a*/ 	.short	(.L_243 - .L_242)
.L_242:
        /*185c*/ 	.word	0x00000000


	//----- nvinfo : EIATTR_CBANK_PARAM_SIZE
	.align		4
.L_243:
        /*1860*/ 	.byte	0x03, 0x19
        /*1862*/ 	.short	0x0af0


	//----- nvinfo : EIATTR_PARAM_CBANK
	.align		4
        /*1864*/ 	.byte	0x04, 0x0a
        /*1866*/ 	.short	(.L_245 - .L_244)
	.align		4
.L_244:
        /*1868*/ 	.word	index@(.nv.constant0._ZN7cutlass13device_kernelIN5flash11enable_sm90INS1_16FlashAttnFwdSm90INS1_25CollectiveMainloopFwdSm90ILi2EN4cute5tupleIJNS5_1CILi1EEES8_S8_EEENS6_IJNS7_ILi192EEENS7_ILi128EEENS7_ILi64EEEEEELi64ENS_10bfloat16_tEfNS_4arch4Sm90ELb0ELb1ELb0ELb1ELb1ELb1ELb0ELb1ELb1ELb1ELb1ELb0EEENS1_21CollectiveEpilogueFwdINS6_IJSA_SC_SB_EEES9_SE_SG_Li384ELb1ELb1ELb1ELb0EEENS1_36VarlenDynamicPersistentTileSchedulerILi192ELi128ELi384ELi128ELb1ELb1ELb1ELb1ELb0ELb1EEEEEEEEEvNT_6ParamsE)
        /*186c*/ 	.short	0x0210
        /*186e*/ 	.short	0x0af0


	//----- nvinfo : EIATTR_SW_WAR
	.align		4
.L_245:
        /*1870*/ 	.byte	0x04, 0x36
        /*1872*/ 	.short	(.L_247 - .L_246)
.L_246:
        /*1874*/ 	.word	0x00000008
.L_247:


//--------------------- .nv.info._ZN7cutlass13device_kernelIN5flash11enable_sm90INS1_16FlashAttnFwdSm90INS1_25CollectiveMainloopFwdSm90ILi2EN4cute5tupleIJNS5_1CILi1EEES8_S8_EEENS6_IJNS7_ILi192EEENS7_ILi128EEENS7_ILi64EEEEEELi64ENS_10bfloat16_tEfNS_4arch4Sm90ELb1ELb0ELb0ELb0ELb1ELb0ELb0ELb1ELb1ELb1ELb1ELb0EEENS1_21CollectiveEpilogueFwdINS6_IJSA_SC_SB_EEES9_SE_SG_Li384ELb0ELb1ELb1ELb0EEENS1_19SingleTileSchedulerILb0ELb1ELb1ELi192EEEEEEEEEvNT_6ParamsE --------------------------
	.section	.nv.info._ZN7cutlass13device_kernelIN5flash11enable_sm90INS1_16FlashAttnFwdSm90INS1_25CollectiveMainloopFwdSm90ILi2EN4cute5tupleIJNS5_1CILi1EEES8_S8_EEENS6_IJNS7_ILi192EEENS7_ILi128EEENS7_ILi64EEEEEELi64ENS_10bfloat16_tEfNS_4arch4Sm90ELb1ELb0ELb0ELb0ELb1ELb0ELb0ELb1ELb1ELb1ELb1ELb0EEENS1_21CollectiveEpilogueFwdINS6_IJSA_SC_SB_EEES9_SE_SG_Li384ELb0ELb1ELb1ELb0EEENS1_19SingleTileSchedulerILb0ELb1ELb1ELi192EEEEEEEEEvNT_6ParamsE,"",@"SHT_CUDA_INFO"
	.sectionflags	@""
	.align	4


	//----- nvinfo : EIATTR_CUDA_API_VERSION
	.align		4
        /*0000*/ 	.byte	0x04, 0x37
        /*0002*/ 	.short	(.L_249 - .L_248)
.L_248:
        /*0004*/ 	.word	0x00000082


	//----- nvinfo : EIATTR_KPARAM_INFO
	.align		4
.L_249:
        /*0008*/ 	.byte	0x04, 0x17
        /*000a*/ 	.short	(.L_251 - .L_250)
.L_250:
        /*000c*/ 	.word	0x00000000
        /*0010*/ 	.short	0x0000
        /*0012*/ 	.short	0x0070
        /*0014*/ 	.byte	0x00, 0xf0, 0x01, 0x28


	//----- nvinfo : EIATTR_SPARSE_MMA_MASK
	.align		4
.L_251:
        /*0018*/ 	.byte	0x03, 0x50
        /*001a*/ 	.short	0x0000


	//----- nvinfo : EIATTR_MAXREG_COUNT
	.align		4
        /*001c*/ 	.byte	0x03, 0x1b
        /*001e*/ 	.short	0x0080


	//----- nvinfo : EIATTR_NUM_BARRIERS
	.align		4
        /*0020*/ 	.byte	0x02, 0x4c
        /*0022*/ 	.byte	0x10
	.zero		1


	//----- nvinfo : EIATTR_EXTERNS
	.align		4
        /*0024*/ 	.byte	0x04, 0x0f
        /*0026*/ 	.short	(.L_253 - .L_252)


	//   ....[0]....
	.align		4
.L_252:
        /*0028*/ 	.word	index@(__assertfail)


	//----- nvinfo : EIATTR_ANNOTATIONS
	.align		4
.L_253:
        /*002c*/ 	.byte	0x04, 0x55
        /*002e*/ 	.short	(.L_255 - .L_254)


	//   ....[0]....
.L_254:
        /*0030*/ 	.word	0x00000001
        /*0034*/ 	.byte	0x40, 0xa6, 0x00, 0x00, 0x01, 0x00, 0x00, 0x00, 0xf0, 0xbb, 0x00, 0x00


	//----- nvinfo : EIATTR_MERCURY_ISA_VERSION
	.align		4
.L_255:
        /*0040*/ 	.byte	0x03, 0x5f
        /*0042*/ 	.short	0x0101


	//----- nvinfo : EIATTR_INT_WARP_WIDE_INSTR_OFFSETS
	.align		4
        /*0044*/ 	.byte	0x04, 0x31
        /*0046*/ 	.short	(.L_257 - .L_256)


	//   ....[0]....
.L_256:
        /*0048*/ 	.word	0x000000c0


	//   ....[1]....
        /*004c*/ 	.word	0x000000d0


	//   ....[2]....
        /*0050*/ 	.word	0x00000170


	//----- nvinfo : EIATTR_COOP_GROUP_MASK_REGIDS
	.align		4
.L_257:
        /*0054*/ 	.byte	0x04, 0x29
        /*0056*/ 	.short	(.L_259 - .L_258)


	//   ....[0]....
.L_258:
        /*0058*/ 	.word	0xffffffff


	//   ....[1]....
        /*005c*/ 	.word	0xffffffff


	//   ....[2]....
        /*0060*/ 	.word	0xffffffff


	//   ....[3]....
        /*0064*/ 	.word	0xffffffff


	//   ....[4]....
        /*0068*/ 	.word	0xffffffff


	//   ....[5]....
        /*006c*/ 	.word	0xffffffff


	//   ....[6]....
        /*0070*/ 	.word	0xffffffff


	//   ....[7]....
        /*0074*/ 	.word	0xffffffff


	//   ....[8]....
        /*0078*/ 	.word	0xffffffff


	//   ....[9]....
        /*007c*/ 	.word	0xffffffff


	//   ....[10]....
        /*0080*/ 	.word	0xffffffff


	//   ....[11]....
        /*0084*/ 	.word	0xffffffff


	//   ....[12]....
        /*0088*/ 	.word	0xffffffff


	//   ....[13]....
        /*008c*/ 	.word	0xffffffff


	//   ....[14]....
        /*0090*/ 	.word	0xffffffff


	//   ....[15]....
        /*0094*/ 	.word	0xffffffff


	//   ....[16]....
        /*0098*/ 	.word	0xffffffff


	//   ....[17]....
        /*009c*/ 	.word	0xffffffff


	//   ....[18]....
        /*00a0*/ 	.word	0xffffffff


	//   ....[19]....
        /*00a4*/ 	.word	0xffffffff


	//   ....[20]....
        /*00a8*/ 	.word	0xffffffff


	//   ....[21]....
        /*00ac*/ 	.word	0xffffffff


	//   ....[22]....
        /*00b0*/ 	.word	0xffffffff


	//   ....[23]....
        /*00b4*/ 	.word	0xffffffff


	//   ....[24]....
        /*00b8*/ 	.word	0xffffffff


	//   ....[25]....
        /*00bc*/ 	.word	0xffffffff


	//   ....[26]....
        /*00c0*/ 	.word	0xffffffff


	//   ....[27]....
        /*00c4*/ 	.word	0xffffffff


	//   ....[28]....
        /*00c8*/ 	.word	0xffffffff


	//   ....[29]....
        /*00cc*/ 	.word	0xffffffff


	//   ....[30]....
        /*00d0*/ 	.word	0xffffffff


	//   ....[31]....
        /*00d4*/ 	.word	0xffffffff


	//   ....[32]....
        /*00d8*/ 	.word	0xffffffff


	//   ....[33]....
        /*00dc*/ 	.word	0xffffffff


	//   ....[34]....
        /*00e0*/ 	.word	0xffffffff


	//   ....[35]....
        /*00e4*/ 	.word	0xffffffff


	//   ....[36]....
        /*00e8*/ 	.word	0xffffffff


	//   ....[37]....
        /*00ec*/ 	.word	0xffffffff


	//   ....[38]....
        /*00f0*/ 	.word	0xffffffff


	//   ....[39]....
        /*00f4*/ 	.word	0xffffffff


	//   ....[40]....
        /*00f8*/ 	.word	0xffffffff


	//   ....[41]....
        /*00fc*/ 	.word	0xffffffff


	//   ....[42]....
        /*0100*/ 	.word	0xffffffff


	//   ....[43]....
        /*0104*/ 	.word	0xffffffff


	//   ....[44]....
        /*0108*/ 	.word	0xffffffff


	//   ....[45]....
        /*010c*/ 	.word	0xffffffff


	//   ....[46]....
        /*0110*/ 	.word	0xffffffff


	//   ....[47]....
        /*0114*/ 	.word	0xffffffff


	//   ....[48]....
        /*0118*/ 	.word	0xffffffff


	//   ....[49]....
        /*011c*/ 	.word	0xffffffff


	//   ....[50]....
        /*0120*/ 	.word	0xffffffff


	//   ....[51]....
        /*0124*/ 	.word	0xffffffff


	//   ....[52]....
        /*0128*/ 	.word	0xffffffff


	//   ....[53]....
        /*012c*/ 	.word	0xffffffff


	//   ....[54]....
        /*0130*/ 	.word	0xffffffff


	//   ....[55]....
        /*0134*/ 	.word	0xffffffff


	//   ....[56]....
        /*0138*/ 	.word	0xffffffff


	//   ....[57]....
        /*013c*/ 	.word	0xffffffff


	//   ....[58]....
        /*0140*/ 	.word	0xffffffff


	//   ....[59]....
        /*0144*/ 	.word	0xffffffff


	//   ....[60]....
        /*0148*/ 	.word	0xffffffff


	//   ....[61]....
        /*014c*/ 	.word	0xffffffff


	//   ....[62]....
        /*0150*/ 	.word	0xffffffff


	//   ....[63]....
        /*0154*/ 	.word	0xffffffff


	//   ....[64]....
        /*0158*/ 	.word	0xffffffff


	//   ....[65]....
        /*015c*/ 	.word	0xffffffff


	//   ....[66]....
        /*0160*/ 	.word	0xffffffff


	//   ....[67]....
        /*0164*/ 	.word	0xffffffff


	//   ....[68]....
        /*0168*/ 	.word	0xffffffff


	//   ....[69]....
        /*016c*/ 	.word	0xffffffff


	//   ....[70]....
        /*0170*/ 	.word	0xffffffff


	//   ....[71]....
        /*0174*/ 	.word	0xffffffff


	//   ....[72]....
        /*0178*/ 	.word	0xffffffff


	//   ....[73]....
        /*017c*/ 	.word	0xffffffff


	//   ....[74]....
        /*0180*/ 	.word	0xffffffff


	//   ....[75]....
        /*0184*/ 	.word	0xffffffff


	//   ....[76]....
        /*0188*/ 	.word	0xffffffff


	//   ....[77]....
        /*018c*/ 	.word	0xffffffff


	//   ....[78]....
        /*0190*/ 	.word	0xffffffff


	//   ....[79]....
        /*0194*/ 	.word	0xffffffff


	//   ....[80]....
        /*0198*/ 	.word	0xffffffff


	//   ....[81]....
        /*019c*/ 	.word	0xffffffff


	//   ....[82]....
        /*01a0*/ 	.word	0xffffffff


	//   ....[83]....
        /*01a4*/ 	.word	0xffffffff


	//   ....[84]....
        /*01a8*/ 	.word	0xffffffff


	//   ....[85]....
        /*01ac*/ 	.word	0xffffffff


	//   ....[86]....
        /*01b0*/ 	.word	0xffffffff


	//   ....[87]....
        /*01b4*/ 	.word	0xffffffff


	//   ....[88]....
        /*01b8*/ 	.word	0xffffffff


	//   ....[89]....
        /*01bc*/ 	.word	0xffffffff


	//   ....[90]....
        /*01c0*/ 	.word	0xffffffff


	//   ....[91]....
        /*01c4*/ 	.word	0xffffffff


	//   ....[92]....
        /*01c8*/ 	.word	0xffffffff


	//   ....[93]....
        /*01cc*/ 	.word	0xffffffff


	//   ....[94]....
        /*01d0*/ 	.word	0xffffffff


	//   ....[95]....
        /*01d4*/ 	.word	0xffffffff


	//   ....[96]....
        /*01d8*/ 	.word	0xffffffff


	//   ....[97]....
        /*01dc*/ 	.word	0xffffffff


	//   ....[98]....
        /*01e0*/ 	.word	0xffffffff


	//   ....[99]....
        /*01e4*/ 	.word	0xffffffff


	//   ....[100]....
        /*01e8*/ 	.word	0xffffffff


	//   ....[101]....
        /*01ec*/ 	.word	0xffffffff


	//   ....[102]....
        /*01f0*/ 	.word	0xffffffff


	//   ....[103]....
        /*01f4*/ 	.word	0xffffffff


	//   ....[104]....
        /*01f8*/ 	.word	0xffffffff


	//   ....[105]....
        /*01fc*/ 	.word	0xffffffff


	//   ....[106]....
        /*0200*/ 	.word	0xffffffff


	//   ....[107]....
        /*0204*/ 	.word	0xffffffff


	//   ....[108]....
        /*0208*/ 	.word	0xffffffff


	//   ....[109]....
        /*020c*/ 	.word	0xffffffff


	//   ....[110]....
        /*0210*/ 	.word	0xffffffff


	//   ....[111]....
        /*0214*/ 	.word	0xffffffff


	//   ....[112]....
        /*0218*/ 	.word	0xffffffff


	//   ....[113]....
        /*021c*/ 	.word	0xffffffff


	//   ....[114]....
        /*0220*/ 	.word	0xffffffff


	//   ....[115]....
        /*0224*/ 	.word	0xffffffff


	//   ....[116]....
        /*0228*/ 	.word	0xffffffff


	//   ....[117]....
        /*022c*/ 	.word	0xffffffff


	//   ....[118]....
        /*0230*/ 	.word	0xffffffff


	//   ....[119]....
        /*0234*/ 	.word	0xffffffff


	//   ....[120]....
        /*0238*/ 	.word	0xffffffff


	//   ....[121]....
        /*023c*/ 	.word	0xffffffff


	//   ....[122]....
        /*0240*/ 	.word	0xffffffff


	//   ....[123]....
        /*0244*/ 	.word	0xffffffff


	//   ....[124]....
        /*0248*/ 	.word	0xffffffff


	//   ....[125]....
        /*024c*/ 	.word	0x0500000f


	//   ....[126]....
        /*0250*/ 	.word	0x0500000f


	//   ....[127]....
        /*0254*/ 	.word	0x0500000f


	//   ....[128]....
        /*0258*/ 	.word	0x0500000f


	//   ....[129]....
        /*025c*/ 	.word	0x0500000f


	//   ....[130]....
        /*0260*/ 	.word	0x0500000f


	//   ....[131]....
        /*0264*/ 	.word	0x0500000f


	//   ....[132]....
        /*0268*/ 	.word	0x0500000f


	//   ....[133]....
        /*026c*/ 	.word	0x0500000f


	//   ....[134]....
        /*0270*/ 	.word	0x0500000f


	//   ....[135]....
        /*0274*/ 	.word	0x0500000f


	//   ....[136]....
        /*0278*/ 	.word	0x0500000f


	//   ....[137]....
        /*027c*/ 	.word	0x0500000f


	//   ....[138]....
        /*0280*/ 	.word	0x0500000f


	//   ....[139]....
        /*0284*/ 	.word	0x0500000f


	//   ....[140]....
        /*0288*/ 	.word	0x0500000f


	//   ....[141]....
        /*028c*/ 	.word	0x0500000f


	//   ....[142]....
        /*0290*/ 	.word	0x0500000f


	//   ....[143]....
        /*0294*/ 	.word	0x0500000f


	//   ....[144]....
        /*0298*/ 	.word	0x0500000f


	//   ....[145]....
        /*029c*/ 	.word	0x0500000f


	//   ....[146]....
        /*02a0*/ 	.word	0x0500000f


	//   ....[147]....
        /*02a4*/ 	.word	0x0500000f


	//   ....[148]....
        /*02a8*/ 	.word	0x0500000f


	//   ....[149]....
        /*02ac*/ 	.word	0x0500000f


	//   ....[150]....
        /*02b0*/ 	.word	0x0500000f


	//   ....[151]....
        /*02b4*/ 	.word	0x0500000f


	//   ....[152]....
        /*02b8*/ 	.word	0x0500000f


	//   ....[153]....
        /*02bc*/ 	.word	0x0500000f


	//   ....[154]....
        /*02c0*/ 	.word	0x0500000f


	//   ....[155]....
        /*02c4*/ 	.word	0x0500000f


	//   ....[156]....
        /*02c8*/ 	.word	0x0500000f


	//   ....[157]....
        /*02cc*/ 	.word	0x0500000f


	//   ....[158]....
        /*02d0*/ 	.word	0x0500000f


	//   ....[159]....
        /*02d4*/ 	.word	0x0500000f


	//   ....[160]....
        /*02d8*/ 	.word	0x0500000f


	//   ....[161]....
        /*02dc*/ 	.word	0x0500000f


	//   ....[162]....
        /*02e0*/ 	.word	0x0500000f


	//   ....[163]....
        /*02e4*/ 	.word	0x0500000f


	//   ....[164]....
        /*02e8*/ 	.word	0x0500000f


	//   ....[165]....
        /*02ec*/ 	.word	0x0500000f


	//   ....[166]....
        /*02f0*/ 	.word	0x0500000f


	//   ....[167]....
        /*02f4*/ 	.word	0x0500000f


	//   ....[168]....
        /*02f8*/ 	.word	0x0500000f


	//   ....[169]....
        /*02fc*/ 	.word	0x0500000f


	//   ....[170]....
        /*0300*/ 	.word	0x0500000f


	//   ....[171]....
        /*0304*/ 	.word	0x0500000f


	//   ....[172]....
        /*0308*/ 	.word	0x0500000f


	//   ....[173]....
        /*030c*/ 	.word	0x0500000f


	//   ....[174]....
        /*0310*/ 	.word	0x0500000f


	//   ....[175]....
        /*0314*/ 	.word	0x0500000f


	//   ....[176]....
        /*0318*/ 	.word	0x0500000f


	//   ....[177]....
        /*031c*/ 	.word	0x0500000f


	//   ....[178]....
        /*0320*/ 	.word	0x0500000f


	//   ....[179]....
        /*0324*/ 	.word	0x0500000f


	//   ....[180]....
        /*0328*/ 	.word	0x0500000f


	//   ....[181]....
        /*032c*/ 	.word	0x0500000f


	//   ....[182]....
        /*0330*/ 	.word	0x0500000f


	//   ....[183]....
        /*0334*/ 	.word	0x0500000f


	//   ....[184]....
        /*0338*/ 	.word	0x0500000f


	//   ....[185]....
        /*033c*/ 	.word	0x0500000f


	//   ....[186]....
        /*0340*/ 	.word	0x0500000f


	//   ....[187]....
        /*0344*/ 	.word	0x0500000f


	//   ....[188]....
        /*0348*/ 	.word	0x0500000f


	//   ....[189]....
        /*034c*/ 	.word	0x0500000f


	//   ....[190]....
        /*0350*/ 	.word	0x0500000f


	//   ....[191]....
        /*0354*/ 	.word	0x0500000f


	//   ....[192]....
        /*0358*/ 	.word	0x0500000f


	//   ....[193]....
        /*035c*/ 	.word	0x0500000f


	//   ....[194]....
        /*0360*/ 	.word	0x0500000f


	//   ....[195]....
        /*0364*/ 	.word	0x0500000f


	//   ....[196]....
        /*0368*/ 	.word	0x0500000f


	//   ....[197]....
        /*036c*/ 	.word	0x0500000f


	//   ....[198]....
        /*0370*/ 	.word	0x0500000f


	//   ....[199]....
        /*0374*/ 	.word	0x0500000f


	//   ....[200]....
        /*0378*/ 	.word	0x0500000f


	//   ....[201]....
        /*037c*/ 	.word	0x0500000f


	//   ....[202]....
        /*0380*/ 	.word	0x0500000f


	//   ....[203]....
        /*0384*/ 	.word	0x0500000f


	//   ....[204]....
        /*0388*/ 	.word	0x0500000f


	//   ....[205]....
        /*038c*/ 	.word	0x0500000f


	//   ....[206]....
        /*0390*/ 	.word	0x0500000f


	//   ....[207]....
        /*0394*/ 	.word	0x0500000f


	//   ....[208]....
        /*0398*/ 	.word	0x0500000f


	//   ....[209]....
        /*039c*/ 	.word	0x0500000f


	//   ....[210]....
        /*03a0*/ 	.word	0x0500000f


	//   ....[211]....
        /*03a4*/ 	.word	0x0500000f


	//   ....[212]....
        /*03a8*/ 	.word	0x0500000f


	//   ....[213]....
        /*03ac*/ 	.word	0x0500000f


	//   ....[214]....
        /*03b0*/ 	.word	0x0500000f


	//----- nvinfo : EIATTR_COOP_GROUP_INSTR_OFFSETS
	.align		4
.L_259:
        /*03b4*/ 	.byte	0x04, 0x28
        /*03b6*/ 	.short	(.L_261 - .L_260)


	//   ....[0]....
.L_260:
        /*03b8*/ 	.word	0x00000080


	//   ....[1]....
        /*03bc*/ 	.word	0x00000090


	//   ....[2]....
        /*03c0*/ 	.word	0x000002d0


	//   ....[3]....
        /*03c4*/ 	.word	0x00000430


	//   ....[4]....
        /*03c8*/ 	.word	0x00000550


	//   ....[5]....
        /*03cc*/ 	.word	0x000006b0


	//   ....[6]....
        /*03d0*/ 	.word	0x00001080


	//   ....[7]....
        /*03d4*/ 	.word	0x00001880


	//   ....[8]....
        /*03d8*/ 	.word	0x000018c0


	//   ....[9]....
        /*03dc*/ 	.word	0x00001f80


	//   ....[10]....
        /*03e0*/ 	.word	0x00002060


	//   ....[11]....
        /*03e4*/ 	.word	0x000029c0


	//   ....[12]....
        /*03e8*/ 	.word	0x00002a10


	//   ....[13]....
        /*03ec*/ 	.word	0x00003dc0


	//   ....[14]....
        /*03f0*/ 	.word	0x00004420


	//   ....[15]....
        /*03f4*/ 	.word	0x00004460


	//   ....[16]....
        /*03f8*/ 	.word	0x00004500


	//   ....[17]....
        /*03fc*/ 	.word	0x00004af0


	//   ....[18]....
        /*0400*/ 	.word	0x00004cb0


	//   ....[19]....
        /*0404*/ 	.word	0x00006810


	//   ....[20]....
        /*0408*/ 	.word	0x00006820


	//   ....[21]....
        /*040c*/ 	.word	0x00006850


	//   ....[22]....
        /*0410*/ 	.word	0x00006860


	//   ....[23]....
        /*0414*/ 	.word	0x00007af0


	//   ....[24]....
        /*0418*/ 	.word	0x00007b10


	//   ....[25]....
        /*041c*/ 	.word	0x00007be0


	//   ....[26]....
        /*0420*/ 	.word	0x00007bf0


	//   ....[27]....
        /*0424*/ 	.word	0x00008950


	//   ....[28]....
        /*0428*/ 	.word	0x00008990


	//   ....[29]....
        /*042c*/ 	.word	0x000089d0


	//   ....[30]....
        /*0430*/ 	.word	0x00008a10


	//   ....[31]....
        /*0434*/ 	.word	0x00008a50


	//   ....[32]....
        /*0438*/ 	.word	0x00008a70


	//   ....[33]....
        /*043c*/ 	.word	0x00008dc0


	//   ....[34]....
        /*0440*/ 	.word	0x00008dd0


	//   ....[35]....
        /*0444*/ 	.word	0x000094f0


	//   ....[36]....
        /*0448*/ 	.word	0x0000a690


	//   ....[37]....
        /*044c*/ 	.word	0x0000a6b0


	//   ....[38]....
        /*0450*/ 	.word	0x0000a6c0


	//   ....[39]....
        /*0454*/ 	.word	0x0000a6d0


	//   ....[40]....
        /*0458*/ 	.word	0x0000a6e0


	//   ....[41]....
        /*045c*/ 	.word	0x0000a730


	//   ....[42]....
        /*0460*/ 	.word	0x0000a770


	//   ....[43]....
        /*0464*/ 	.word	0x0000a7a0


	//   ....[44]....
        /*0468*/ 	.word	0x0000a7e0


	//   ....[45]....
        /*046c*/ 	.word	0x0000a810


	//   ....[46]....
        /*0470*/ 	.word	0x0000a860


	//   ....[47]....
        /*0474*/ 	.word	0x0000a890


	//   ....[48]....
        /*0478*/ 	.word	0x0000a8c0


	//   ....[49]....
        /*047c*/ 	.word	0x0000a8f0


	//   ....[50]....
        /*0480*/ 	.word	0x0000a920


	//   ....[51]....
        /*0484*/ 	.word	0x0000a940


	//   ....[52]....
        /*0488*/ 	.word	0x0000b100


	//   ....[53]....
        /*048c*/ 	.word	0x0000b130


	//   ....[54]....
        /*0490*/ 	.word	0x0000b160


	//   ....[55]....
        /*0494*/ 	.word	0x0000b190


	//   ....[56]....
        /*0498*/ 	.word	0x0000b1c0


	//   ....[57]....
        /*049c*/ 	.word	0x0000b210


	//   ....[58]....
        /*04a0*/ 	.word	0x0000b270


	//   ....[59]....
        /*04a4*/ 	.word	0x0000b2a0


	//   ....[60]....
        /*04a8*/ 	.word	0x0000b2d0


	//   ....[61]....
        /*04ac*/ 	.word	0x0000b340


	//   ....[62]....
        /*04b0*/ 	.word	0x0000b380


	//   ....[63]....
        /*04b4*/ 	.word	0x0000b3a0


	//   ....[64]....
        /*04b8*/ 	.word	0x0000b3d0


	//   ....[65]....
        /*04bc*/ 	.word	0x0000b440


	//   ....[66]....
        /*04c0*/ 	.word	0x0000b450


	//   ....[67]....
        /*04c4*/ 	.word	0x0000b480


	//   ....[68]....
        /*04c8*/ 	.word	0x0000b4d0


	//   ....[69]....
        /*04cc*/ 	.word	0x0000b540


	//   ....[70]....
        /*04d0*/ 	.word	0x0000b580


	//   ....[71]....
        /*04d4*/ 	.word	0x0000b5a0


	//   ....[72]....
        /*04d8*/ 	.word	0x0000b5d0


	//   ....[73]....
        /*04dc*/ 	.word	0x0000b5e0


	//   ....[74]....
        /*04e0*/ 	.word	0x0000b620


	//   ....[75]....
        /*04e4*/ 	.word	0x0000b6a0


	//   ....[76]....
        /*04e8*/ 	.word	0x0000bdc0


	//   ....[77]....
        /*04ec*/ 	.word	0x0000bdf0


	//   ....[78]....
        /*04f0*/ 	.word	0x0000be00


	//   ....[79]....
        /*04f4*/ 	.word	0x0000be40


	//   ....[80]....
        /*04f8*/ 	.word	0x0000be50


	//   ....[81]....
        /*04fc*/ 	.word	0x0000be90


	//   ....[82]....
        /*0500*/ 	.word	0x0000bea0


	//   ....[83]....
        /*0504*/ 	.word	0x0000bee0


	//   ....[84]....
        /*0508*/ 	.word	0x0000bef0


	//   ....[85]....
        /*050c*/ 	.word	0x0000bf30


	//   ....[86]....
        /*0510*/ 	.word	0x0000bf40


	//   ....[87]....
        /*0514*/ 	.word	0x0000bf80


	//   ....[88]....
        /*0518*/ 	.word	0x0000bf90


	//   ....[89]....
        /*051c*/ 	.word	0x0000bfd0


	//   ....[90]....
        /*0520*/ 	.word	0x0000bfe0


	//   ....[91]....
        /*0524*/ 	.word	0x0000bff0


	//   ....[92]....
        /*0528*/ 	.word	0x0000c250


	//   ....[93]....
        /*052c*/ 	.word	0x0000c280


	//   ....[94]....
        /*0530*/ 	.word	0x0000c290


	//   ....[95]....
        /*0534*/ 	.word	0x0000c2a0


	//   ....[96]....
        /*0538*/ 	.word	0x0000c2b0


	//   ....[97]....
        /*053c*/ 	.word	0x0000c2c0


	//   ....[98]....
        /*0540*/ 	.word	0x0000c2e0


	//   ....[99]....
        /*0544*/ 	.word	0x0000c330


	//   ....[100]....
        /*0548*/ 	.word	0x0000c350


	//   ....[101]....
        /*054c*/ 	.word	0x0000c390


	//   ....[102]....
        /*0550*/ 	.word	0x0000c3b0


	//   ....[103]....
        /*0554*/ 	.word	0x0000c3f0


	//   ....[104]....
        /*0558*/ 	.word	0x0000c410


	//   ....[105]....
        /*055c*/ 	.word	0x0000c450


	//   ....[106]....
        /*0560*/ 	.word	0x0000c470


	//   ....[107]....
        /*0564*/ 	.word	0x0000c4a0


	//   ....[108]....
        /*0568*/ 	.word	0x0000c9b0


	//   ....[109]....
        /*056c*/ 	.word	0x0000c9e0


	//   ....[110]....
        /*0570*/ 	.word	0x0000ca10


	//   ....[111]....
        /*0574*/ 	.word	0x0000ca30


	//   ....[112]....
        /*0578*/ 	.word	0x0000ca40


	//   ....[113]....
        /*057c*/ 	.word	0x0000ca50


	//   ....[114]....
        /*0580*/ 	.word	0x0000ca70


	//   ....[115]....
        /*0584*/ 	.word	0x0000ca90


	//   ....[116]....
        /*0588*/ 	.word	0x0000cab0


	//   ....[117]....
        /*058c*/ 	.word	0x0000cad0


	//   ....[118]....
        /*0590*/ 	.word	0x0000caf0


	//   ....[119]....
        /*0594*/ 	.word	0x0000cb10


	//   ....[120]....
        /*0598*/ 	.word	0x0000cb40


	//   ....[121]....
        /*059c*/ 	.word	0x0000cb60


	//   ....[122]....
        /*05a0*/ 	.word	0x0000cbc0


	//   ....[123]....
        /*05a4*/ 	.word	0x0000cbf0


	//   ....[124]....
        /*05a8*/ 	.word	0x0000cf00


	//   ....[125]....
        /*05ac*/ 	.word	0x0000d460


	//   ....[126]....
        /*05b0*/ 	.word	0x0000d550


	//   ....[127]....
        /*05b4*/ 	.word	0x0000d5f0


	//   ....[128]....
        /*05b8*/ 	.word	0x0000d680


	//   ....[129]....
        /*05bc*/ 	.word	0x0000d740


	//   ....[130]....
        /*05c0*/ 	.word	0x0000d7a0


	//   ....[131]....
        /*05c4*/ 	.word	0x0000d840


	//   ....[132]....
        /*05c8*/ 	.word	0x0000d8a0


	//   ....[133]....
        /*05cc*/ 	.word	0x0000d980


	//   ....[134]....
        /*05d0*/ 	.word	0x0000d9f0


	//   ....[135]....
        /*05d4*/ 	.word	0x0000da90


	//   ....[136]....
        /*05d8*/ 	.word	0x0000daf0


	//   ....[137]....
        /*05dc*/ 	.word	0x0000dbc0


	//   ....[138]....
        /*05e0*/ 	.word	0x0000dc20


	//   ....[139]....
        /*05e4*/ 	.word	0x0000dcd0


	//   ....[140]....
        /*05e8*/ 	.word	0x0000dd30


	//   ....[141]....
        /*05ec*/ 	.word	0x0000ddf0


	//   ....[142]....
        /*05f0*/ 	.word	0x0000de80


	//   ....[143]....
        /*05f4*/ 	.word	0x0000dee0


	//   ....[144]....
        /*05f8*/ 	.word	0x0000dfb0


	//   ....[145]....
        /*05fc*/ 	.word	0x0000e070


	//   ....[146]....
        /*0600*/ 	.word	0x0000e0d0


	//   ....[147]....
        /*0604*/ 	.word	0x0000e190


	//   ....[148]....
        /*0608*/ 	.word	0x0000e200


	//   ....[149]....
        /*060c*/ 	.word	0x0000e2e0


	//   ....[150]....
        /*0610*/ 	.word	0x0000e340


	//   ....[151]....
        /*0614*/ 	.word	0x0000e400


	//   ....[152]....
        /*0618*/ 	.word	0x0000e470


	//   ....[153]....
        /*061c*/ 	.word	0x0000e550


	//   ....[154]....
        /*0620*/ 	.word	0x0000e5b0


	//   ....[155]....
        /*0624*/ 	.word	0x0000e670


	//   ....[156]....
        /*0628*/ 	.word	0x0000e6e0


	//   ....[157]....
        /*062c*/ 	.word	0x0000e7b0


	//   ....[158]....
        /*0630*/ 	.word	0x0000e820


	//   ....[159]....
        /*0634*/ 	.word	0x0000e8e0


	//   ....[160]....
        /*0638*/ 	.word	0x0000e940


	//   ....[161]....
        /*063c*/ 	.word	0x0000ea10


	//   ....[162]....
        /*0640*/ 	.word	0x0000ea70


	//   ....[163]....
        /*0644*/ 	.word	0x0000eb30


	//   ....[164]....
        /*0648*/ 	.word	0x0000ebb0


	//   ....[165]....
        /*064c*/ 	.word	0x0000ec60


	//   ....[166]....
        /*0650*/ 	.word	0x0000eda0


	//   ....[167]....
        /*0654*/ 	.word	0x0000ee40


	//   ....[168]....
        /*0658*/ 	.word	0x0000eee0


	//   ....[169]....
        /*065c*/ 	.word	0x0000ef70


	//   ....[170]....
        /*0660*/ 	.word	0x0000f010


	//   ....[171]....
        /*0664*/ 	.word	0x0000f0a0


	//   ....[172]....
        /*0668*/ 	.word	0x0000f140


	//   ....[173]....
        /*066c*/ 	.word	0x0000f1d0


	//   ....[174]....
        /*0670*/ 	.word	0x0000f270


	//   ....[175]....
        /*0674*/ 	.word	0x0000f300


	//   ....[176]....
        /*0678*/ 	.word	0x0000f3a0


	//   ....[177]....
        /*067c*/ 	.word	0x0000f430


	//   ....[178]....
        /*0680*/ 	.word	0x0000f4d0


	//   ....[179]....
        /*0684*/ 	.word	0x0000f560


	//   ....[180]....
        /*0688*/ 	.word	0x0000f600


	//   ....[181]....
        /*068c*/ 	.word	0x0000f690


	//   ....[182]....
        /*0690*/ 	.word	0x0000f770


	//   ....[183]....
        /*0694*/ 	.word	0x0000f820


	//   ....[184]....
        /*0698*/ 	.word	0x0000f880


	//   ....[185]....
        /*069c*/ 	.word	0x0000f930


	//   ....[186]....
        /*06a0*/ 	.word	0x0000f9c0


	//   ....[187]....
        /*06a4*/ 	.word	0x0000fa60


	//   ....[188]....
        /*06a8*/ 	.word	0x0000fae0


	//   ....[189]....
        /*06ac*/ 	.word	0x0000fb80


	//   ....[190]....
        /*06b0*/ 	.word	0x0000fc10


	//   ....[191]....
        /*06b4*/ 	.word	0x0000fcb0


	//   ....[192]....
        /*06b8*/ 	.word	0x0000fd30


	//   ....[193]....
        /*06bc*/ 	.word	0x0000fdd0


	//   ....[194]....
        /*06c0*/ 	.word	0x0000fe60


	//   ....[195]....
        /*06c4*/ 	.word	0x0000ff00


	//   ....[196]....
        /*06c8*/ 	.word	0x0000ff80


	//   ....[197]....
        /*06cc*/ 	.word	0x00010010


	//   ....[198]....
        /*06d0*/ 	.word	0x000100f0


	//   ....[199]....
        /*06d4*/ 	.word	0x000101b0


	//   ....[200]....
        /*06d8*/ 	.word	0x00010210


	//   ....[201]....
        /*06dc*/ 	.word	0x000102c0


	//   ....[202]....
        /*06e0*/ 	.word	0x00010320


	//   ....[203]....
        /*06e4*/ 	.word	0x000103e0


	//   ....[204]....
        /*06e8*/ 	.word	0x00010440


	//   ....[205]....
        /*06ec*/ 	.word	0x00010500


	//   ....[206]....
        /*06f0*/ 	.word	0x00010560


	//   ....[207]....
        /*06f4*/ 	.word	0x00010620


	//   ....[208]....
        /*06f8*/ 	.word	0x00010680


	//   ....[209]....
        /*06fc*/ 	.word	0x00010740


	//   ....[210]....
        /*0700*/ 	.word	0x000107a0


	//   ....[211]....
        /*0704*/ 	.word	0x00010860


	//   ....[212]....
        /*0708*/ 	.word	0x000108c0


	//   ....[213]....
        /*070c*/ 	.word	0x00010970


	//   ....[214]....
        /*0710*/ 	.word	0x00010a80


	//----- nvinfo : EIATTR_REG_RECONFIG
	.align		4
.L_261:
        /*0714*/ 	.byte	0x01, 0x54
	.zero		2


	//----- nvinfo : EIATTR_SYSCALL_OFFSETS
	.align		4
        /*0718*/ 	.byte	0x04, 0x46
        /*071a*/ 	.short	(.L_263 - .L_262)


	//   ....[0]....
.L_262:
        /*071c*/ 	.word	0x00001240


	//   ....[1]....
        /*0720*/ 	.word	0x00009d40


	//   ....[2]....
        /*0724*/ 	.word	0x00009e80


	//   ....[3]....
        /*0728*/ 	.word	0x00009f70


	//   ....[4]....
        /*072c*/ 	.word	0x0000aca0


	//----- nvinfo : EIATTR_MBARRIER_INSTR_OFFSETS
	.align		4
.L_263:
        /*0730*/ 	.byte	0x04, 0x39
        /*0732*/ 	.short	(.L_265 - .L_264)


	//   ....[0]....
.L_264:
        /*0734*/ 	.word	0x00000180
        /*0738*/ 	.word	0x000000ff
        /*073c*/ 	.word	0x00016800
        /*0740*/ 	.short	0x0100
        /*0742*/ 	.byte	0x08
	.zero		1


	//   ....[1]....
        /*0744*/ 	.word	0x00000190
        /*0748*/ 	.word	0x000000ff
        /*074c*/ 	.word	0x00016820
        /*0750*/ 	.short	0x0100
        /*0752*/ 	.byte	0x08
	.zero		1


	//   ....[2]....
        /*0754*/ 	.word	0x00000280
        /*0758*/ 	.word	0x000000ff
        /*075c*/ 	.word	0x00016830
        /*0760*/ 	.short	0x0100
        /*0762*/ 	.byte	0x08
	.zero		1


	//   ....[3]....
        /*0764*/ 	.word	0x00000290
        /*0768*/ 	.word	0x000000ff
        /*076c*/ 	.word	0x00016840
        /*0770*/ 	.short	0x0100
        /*0772*/ 	.byte	0x08
	.zero		1


	//   ....[4]....
        /*0774*/ 	.word	0x000002a0
        /*0778*/ 	.word	0x000000ff
        /*077c*/ 	.word	0x00016838
        /*0780*/ 	.short	0x0100
        /*0782*/ 	.byte	0x08
	.zero		1


	//   ....[5]....
        /*0784*/ 	.word	0x000002b0
        /*0788*/ 	.word	0x000000ff
        /*078c*/ 	.word	0x00016848
        /*0790*/ 	.short	0x0100
        /*0792*/ 	.byte	0x08
	.zero		1


	//   ....[6]....
        /*0794*/ 	.word	0x000003e0
        /*0798*/ 	.word	0x000000ff
        /*079c*/ 	.word	0x00016850
        /*07a0*/ 	.short	0x0100
        /*07a2*/ 	.byte	0x08
	.zero		1


	//   ....[7]....
        /*07a4*/ 	.word	0x000003f0
        /*07a8*/ 	.word	0x000000ff
        /*07ac*/ 	.word	0x00016860
        /*07b0*/ 	.short	0x0100
        /*07b2*/ 	.byte	0x08
	.zero		1


	//   ....[8]....
        /*07b4*/ 	.word	0x00000400
        /*07b8*/ 	.word	0x000000ff
        /*07bc*/ 	.word	0x00016858
        /*07c0*/ 	.short	0x0100
        /*07c2*/ 	.byte	0x08
	.zero		1


	//   ....[9]....
        /*07c4*/ 	.word	0x00000410
        /*07c8*/ 	.word	0x000000ff
        /*07cc*/ 	.word	0x00016868
        /*07d0*/ 	.short	0x0100
        /*07d2*/ 	.byte	0x08
	.zero		1


	//   ....[10]....
        /*07d4*/ 	.word	0x00000500
        /*07d8*/ 	.word	0x000000ff
        /*07dc*/ 	.word	0x00016870
        /*07e0*/ 	.short	0x0100
        /*07e2*/ 	.byte	0x06
	.zero		1


	//   ....[11]....
        /*07e4*/ 	.word	0x00000510
        /*07e8*/ 	.word	0x000000ff
        /*07ec*/ 	.word	0x00016880
        /*07f0*/ 	.short	0x0100
        /*07f2*/ 	.byte	0x06
	.zero		1


	//   ....[12]....
        /*07f4*/ 	.word	0x00000520
        /*07f8*/ 	.word	0x000000ff
        /*07fc*/ 	.word	0x00016878
        /*0800*/ 	.short	0x0100
        /*0802*/ 	.byte	0x06
	.zero		1


	//   ....[13]....
        /*0804*/ 	.word	0x00000530
        /*0808*/ 	.word	0x000000ff
        /*080c*/ 	.word	0x00016888
        /*0810*/ 	.short	0x0100
        /*0812*/ 	.byte	0x06
	.zero		1


	//   ....[14]....
        /*0814*/ 	.word	0x00000660
        /*0818*/ 	.word	0x000000ff
        /*081c*/ 	.word	0x00016890
        /*0820*/ 	.short	0x0100
        /*0822*/ 	.byte	0x08
	.zero		1


	//   ....[15]....
        /*0824*/ 	.word	0x00000670
        /*0828*/ 	.word	0x000000ff
        /*082c*/ 	.word	0x000168a0
        /*0830*/ 	.short	0x0100
        /*0832*/ 	.byte	0x08
	.zero		1


	//   ....[16]....
        /*0834*/ 	.word	0x00000680
        /*0838*/ 	.word	0x000000ff
        /*083c*/ 	.word	0x00016898
        /*0840*/ 	.short	0x0100
        /*0842*/ 	.byte	0x08
	.zero		1


	//   ....[17]....
        /*0844*/ 	.word	0x00000690
        /*0848*/ 	.word	0x000000ff
        /*084c*/ 	.word	0x000168a8
        /*0850*/ 	.short	0x0100
        /*0852*/ 	.byte	0x08
	.zero		1


	//   ....[18]....
        /*0854*/ 	.word	0x000007d0
        /*0858*/ 	.word	0x000000ff
        /*085c*/ 	.word	0x000168b0
        /*0860*/ 	.short	0x0100
        /*0862*/ 	.byte	0x08
	.zero		1


	//   ....[19]....
        /*0864*/ 	.word	0x000007e0
        /*0868*/ 	.word	0x000000ff
        /*086c*/ 	.word	0x000168c0
        /*0870*/ 	.short	0x0100
        /*0872*/ 	.byte	0x08
	.zero		1


	//   ....[20]....
        /*0874*/ 	.word	0x000007f0
        /*0878*/ 	.word	0x000000ff
        /*087c*/ 	.word	0x000168b8
        /*0880*/ 	.short	0x0100
        /*0882*/ 	.byte	0x08
	.zero		1


	//   ....[21]....
        /*0884*/ 	.word	0x00000800
        /*0888*/ 	.word	0x000000ff
        /*088c*/ 	.word	0x000168c8
        /*0890*/ 	.short	0x0100
        /*0892*/ 	.byte	0x08
	.zero		1


	//   ....[22]....
        /*0894*/ 	.word	0x00001260
        /*0898*/ 	.word	0x000000ff
        /*089c*/ 	.word	0x00016800
        /*08a0*/ 	.short	0x010a
        /*08a2*/ 	.byte	0x2a
	.zero		1


	//   ....[23]....
        /*08a4*/ 	.word	0x000012d0
        /*08a8*/ 	.word	0x000000ff
        /*08ac*/ 	.word	0x00016830
        /*08b0*/ 	.short	0x010a
        /*08b2*/ 	.byte	0x2a
	.zero		1


	//   ....[24]....
        /*08b4*/ 	.word	0x00001330
        /*08b8*/ 	.word	0x000000ff
        /*08bc*/ 	.word	0x00016830
        /*08c0*/ 	.short	0x010a
        /*08c2*/ 	.byte	0x2a
	.zero		1


	//   ....[25]....
        /*08c4*/ 	.word	0x000017e0
        /*08c8*/ 	.word	0x000000ff
        /*08cc*/ 	.word	0x00000000
        /*08d0*/ 	.short	0x0101
        /*08d2*/ 	.byte	0x06
	.zero		1


	//   ....[26]....
        /*08d4*/ 	.word	0x00003720
        /*08d8*/ 	.word	0x000000ff
        /*08dc*/ 	.word	0x00016830
        /*08e0*/ 	.short	0x010a
        /*08e2*/ 	.byte	0x04
	.zero		1


	//   ....[27]....
        /*08e4*/ 	.word	0x00003760
        /*08e8*/ 	.word	0x000000ff
        /*08ec*/ 	.word	0x00016830
        /*08f0*/ 	.short	0x010a
        /*08f2*/ 	.byte	0x04
	.zero		1


	//   ....[28]....
        /*08f4*/ 	.word	0x00003990
        /*08f8*/ 	.word	0x000000ff
        /*08fc*/ 	.word	0x00016850
        /*0900*/ 	.short	0x010a
        /*0902*/ 	.byte	0x0a
	.zero		1


	//   ....[29]....
        /*0904*/ 	.word	0x000039d0
        /*0908*/ 	.word	0x000000ff
        /*090c*/ 	.word	0x00016850
        /*0910*/ 	.short	0x010a
        /*0912*/ 	.byte	0x0a
	.zero		1


	//   ....[30]....
        /*0914*/ 	.word	0x00003e30
        /*0918*/ 	.word	0x000000ff
        /*091c*/ 	.word	0x00000000
        /*0920*/ 	.short	0x0101
        /*0922*/ 	.byte	0x07
	.zero		1


	//   ....[31]....
        /*0924*/ 	.word	0x00005920
        /*0928*/ 	.word	0x000000ff
        /*092c*/ 	.word	0x00000000
        /*0930*/ 	.short	0x0101
        /*0932*/ 	.byte	0x06
	.zero		1


	//   ....[32]....
        /*0934*/ 	.word	0x00005e50
        /*0938*/ 	.word	0x000000ff
        /*093c*/ 	.word	0x00016830
        /*0940*/ 	.short	0x010a
        /*0942*/ 	.byte	0x0a
	.zero		1


	//   ....[33]....
        /*0944*/ 	.word	0x00005e90
        /*0948*/ 	.word	0x000000ff
        /*094c*/ 	.word	0x00016830
        /*0950*/ 	.short	0x010a
        /*0952*/ 	.byte	0x0a
	.zero		1


	//   ....[34]....
        /*0954*/ 	.word	0x00006080
        /*0958*/ 	.word	0x000000ff
        /*095c*/ 	.word	0x00016850
        /*0960*/ 	.short	0x010a
        /*0962*/ 	.byte	0x0a
	.zero		1


	//   ....[35]....
        /*0964*/ 	.word	0x000060c0
        /*0968*/ 	.word	0x000000ff
        /*096c*/ 	.word	0x00016850
        /*0970*/ 	.short	0x010a
        /*0972*/ 	.byte	0x0a
	.zero		1


	//   ....[36]....
        /*0974*/ 	.word	0x00006490
        /*0978*/ 	.word	0x000000ff
        /*097c*/ 	.word	0x00000000
        /*0980*/ 	.short	0x0101
        /*0982*/ 	.byte	0x07
	.zero		1


	//   ....[37]....
        /*0984*/ 	.word	0x00007640
        /*0988*/ 	.word	0x000000ff
        /*098c*/ 	.word	0x00000000
        /*0990*/ 	.short	0x0101
        /*0992*/ 	.byte	0x06
	.zero		1


	//   ....[38]....
        /*0994*/ 	.word	0x00007a60
        /*0998*/ 	.word	0x000000ff
        /*099c*/ 	.word	0x00016850
        /*09a0*/ 	.short	0x010a
        /*09a2*/ 	.byte	0x07
	.zero		1


	//   ....[39]....
        /*09a4*/ 	.word	0x00007aa0
        /*09a8*/ 	.word	0x000000ff
        /*09ac*/ 	.word	0x00016850
        /*09b0*/ 	.short	0x010a
        /*09b2*/ 	.byte	0x07
	.zero		1


	//   ....[40]....
        /*09b4*/ 	.word	0x00008050
        /*09b8*/ 	.word	0x000000ff
        /*09bc*/ 	.word	0x00000000
        /*09c0*/ 	.short	0x0101
        /*09c2*/ 	.byte	0x04
	.zero		1


	//   ....[41]....
        /*09c4*/ 	.word	0x00008a80
        /*09c8*/ 	.word	0x000000ff
        /*09cc*/ 	.word	0x00000000
        /*09d0*/ 	.short	0x0101
        /*09d2*/ 	.byte	0x04
	.zero		1


	//   ....[42]....
        /*09d4*/ 	.word	0x0000a310
        /*09d8*/ 	.word	0x000000ff
        /*09dc*/ 	.word	0x00016840
        /*09e0*/ 	.short	0x010a
        /*09e2*/ 	.byte	0x2f
	.zero		1


	//   ....[43]....
        /*09e4*/ 	.word	0x0000aa40
        /*09e8*/ 	.word	0x000000ff
        /*09ec*/ 	.word	0x00016830
        /*09f0*/ 	.short	0x0107
        /*09f2*/ 	.byte	0x2f
	.zero		1


	//   ....[44]....
        /*09f4*/ 	.word	0x0000aad0
        /*09f8*/ 	.word	0x000000ff
        /*09fc*/ 	.word	0x00016830
        /*0a00*/ 	.short	0x0101
        /*0a02*/ 	.byte	0x2f
	.zero		1


	//   ....[45]....
        /*0a04*/ 	.word	0x0000b790
        /*0a08*/ 	.word	0x000000ff
        /*0a0c*/ 	.word	0x00016800
        /*0a10*/ 	.short	0x0107
        /*0a12*/ 	.byte	0x2f
	.zero		1


	//   ....[46]....
        /*0a14*/ 	.word	0x0000b7d0
        /*0a18*/ 	.word	0x000000ff
        /*0a1c*/ 	.word	0x00016800
        /*0a20*/ 	.short	0x0101
        /*0a22*/ 	.byte	0x2f
	.zero		1


	//   ....[47]....
        /*0a24*/ 	.word	0x0000b7e0
        /*0a28*/ 	.word	0x000000ff
        /*0a2c*/ 	.word	0x00016820
        /*0a30*/ 	.short	0x010a
        /*0a32*/ 	.byte	0x2f
	.zero		1


	//   ....[48]....
        /*0a34*/ 	.word	0x0000bbc0
        /*0a38*/ 	.word	0x00000007
        /*0a3c*/ 	.word	0x00016840
        /*0a40*/ 	.short	0x010a
        /*0a42*/ 	.byte	0x3f
	.zero		1


	//   ....[49]....
        /*0a44*/ 	.word	0x0000c0b0
        /*0a48*/ 	.word	0x00000007
        /*0a4c*/ 	.word	0x00016830
        /*0a50*/ 	.short	0x0107
        /*0a52*/ 	.byte	0x3f
	.zero		1


	//   ....[50]....
        /*0a54*/ 	.word	0x0000c180
        /*0a58*/ 	.word	0x00000007
        /*0a5c*/ 	.word	0x00016830
        /*0a60*/ 	.short	0x0101
        /*0a62*/ 	.byte	0x3f
	.zero		1


	//   ....[51]....
        /*0a64*/ 	.word	0x0000c1e0
        /*0a68*/ 	.word	0x00000007
        /*0a6c*/ 	.word	0x00016860
        /*0a70*/ 	.short	0x010a
        /*0a72*/ 	.byte	0x3f
	.zero		1


	//   ....[52]....
        /*0a74*/ 	.word	0x0000c5d0
        /*0a78*/ 	.word	0x00000007
        /*0a7c*/ 	.word	0x00016850
        /*0a80*/ 	.short	0x0107
        /*0a82*/ 	.byte	0x3f
	.zero		1


	//   ....[53]....
        /*0a84*/ 	.word	0x0000c760
        /*0a88*/ 	.word	0x00000007
        /*0a8c*/ 	.word	0x00016850
        /*0a90*/ 	.short	0x0101
        /*0a92*/ 	.byte	0x3f
	.zero		1


	//   ....[54]....
        /*0a94*/ 	.word	0x0000c900
        /*0a98*/ 	.word	0x00000000
        /*0a9c*/ 	.word	0x00016860
        /*0aa0*/ 	.short	0x010a
        /*0aa2*/ 	.byte	0x3f
	.zero		1


	//   ....[55]....
        /*0aa4*/ 	.word	0x0000cd20
        /*0aa8*/ 	.word	0x00000000
        /*0aac*/ 	.word	0x00016850
        /*0ab0*/ 	.short	0x0107
        /*0ab2*/ 	.byte	0x3f
	.zero		1


	//   ....[56]....
        /*0ab4*/ 	.word	0x0000ce00
        /*0ab8*/ 	.word	0x00000000
        /*0abc*/ 	.word	0x00016850
        /*0ac0*/ 	.short	0x0101
        /*0ac2*/ 	.byte	0x3f
	.zero		1


	//   ....[57]....
        /*0ac4*/ 	.word	0x0000ce90
        /*0ac8*/ 	.word	0x00000007
        /*0acc*/ 	.word	0x00016820
        /*0ad0*/ 	.short	0x010a
        /*0ad2*/ 	.byte	0x3f
	.zero		1


	//   ....[58]....
        /*0ad4*/ 	.word	0x0000cff0
        /*0ad8*/ 	.word	0x00000005
        /*0adc*/ 	.word	0x00016840
        /*0ae0*/ 	.short	0x010a
        /*0ae2*/ 	.byte	0x3f
	.zero		1


	//   ....[59]....
        /*0ae4*/ 	.word	0x0000d090
        /*0ae8*/ 	.word	0x00000003
        /*0aec*/ 	.word	0x00016840
        /*0af0*/ 	.short	0x010a
        /*0af2*/ 	.byte	0x3f
	.zero		1


	//   ....[60]....
        /*0af4*/ 	.word	0x0000d0d0
        /*0af8*/ 	.word	0x00000005
        /*0afc*/ 	.word	0x00016860
        /*0b00*/ 	.short	0x010a
        /*0b02*/ 	.byte	0x3f
	.zero		1


	//   ....[61]....
        /*0b04*/ 	.word	0x0000d110
        /*0b08*/ 	.word	0x00000003
        /*0b0c*/ 	.word	0x00016860
        /*0b10*/ 	.short	0x010a
        /*0b12*/ 	.byte	0x3f
	.zero		1


	//   ....[62]....
        /*0b14*/ 	.word	0x0000d180
        /*0b18*/ 	.word	0x00000003
        /*0b1c*/ 	.word	0x00016800
        /*0b20*/ 	.short	0x010a
        /*0b22*/ 	.byte	0x3f
	.zero		1


	//   ....[63]....
        /*0b24*/ 	.word	0x0000d1e0
        /*0b28*/ 	.word	0x00000003
        /*0b2c*/ 	.word	0x00016830
        /*0b30*/ 	.short	0x010a
        /*0b32*/ 	.byte	0x3f
	.zero		1


	//   ....[64]....
        /*0b34*/ 	.word	0x0000d240
        /*0b38*/ 	.word	0x0000000b
        /*0b3c*/ 	.word	0x00016830
        /*0b40*/ 	.short	0x010a
        /*0b42*/ 	.byte	0x3f
	.zero		1


	//   ....[65]....
        /*0b44*/ 	.word	0x0000d2a0
        /*0b48*/ 	.word	0x0000000b
        /*0b4c*/ 	.word	0x00016850
        /*0b50*/ 	.short	0x010a
        /*0b52*/ 	.byte	0x3f
	.zero		1


	//   ....[66]....
        /*0b54*/ 	.word	0x0000d300
        /*0b58*/ 	.word	0x0000000b
        /*0b5c*/ 	.word	0x00016830
        /*0b60*/ 	.short	0x010a
        /*0b62*/ 	.byte	0x3f
	.zero		1


	//   ....[67]....
        /*0b64*/ 	.word	0x0000d360
        /*0b68*/ 	.word	0x0000000b
        /*0b6c*/ 	.word	0x00016850
        /*0b70*/ 	.short	0x010a
        /*0b72*/ 	.byte	0x3f
	.zero		1


	//   ....[68]....
        /*0b74*/ 	.word	0x0000d3c0
        /*0b78*/ 	.word	0x00000006
        /*0b7c*/ 	.word	0x00016850
        /*0b80*/ 	.short	0x010a
        /*0b82*/ 	.byte	0x3f
	.zero		1


	//   ....[69]....
        /*0b84*/ 	.word	0x0000d4a0
        /*0b88*/ 	.word	0x00000003
        /*0b8c*/ 	.word	0x00016840
        /*0b90*/ 	.short	0x010a
        /*0b92*/ 	.byte	0x3f
	.zero		1


	//   ....[70]....
        /*0b94*/ 	.word	0x0000eca0
        /*0b98*/ 	.word	0x00000003
        /*0b9c*/ 	.word	0x00016820
        /*0ba0*/ 	.short	0x010a
        /*0ba2*/ 	.byte	0x3f
	.zero		1


	//   ....[71]....
        /*0ba4*/ 	.word	0x0000ecf0
        /*0ba8*/ 	.word	0x00000007
        /*0bac*/ 	.word	0x00016840
        /*0bb0*/ 	.short	0x010a
        /*0bb2*/ 	.byte	0x3f
	.zero		1


	//   ....[72]....
        /*0bb4*/ 	.word	0x0000f6c0
        /*0bb8*/ 	.word	0x00000007
        /*0bbc*/ 	.word	0x00016860
        /*0bc0*/ 	.short	0x010a
        /*0bc2*/ 	.byte	0x3f
	.zero		1


	//   ....[73]....
        /*0bc4*/ 	.word	0x00010040
        /*0bc8*/ 	.word	0x00000000
        /*0bcc*/ 	.word	0x00016860
        /*0bd0*/ 	.short	0x010a
        /*0bd2*/ 	.byte	0x3f
	.zero		1


	//   ....[74]....
        /*0bd4*/ 	.word	0x000109a0
        /*0bd8*/ 	.word	0x00000007
        /*0bdc*/ 	.word	0x00016820
        /*0be0*/ 	.short	0x010a
        /*0be2*/ 	.byte	0x3f
	.zero		1


	//   ....[75]....
        /*0be4*/ 	.word	0x00010b40
        /*0be8*/ 	.word	0x00000005
        /*0bec*/ 	.word	0x00016840
        /*0bf0*/ 	.short	0x010a
        /*0bf2*/ 	.byte	0x3f
	.zero		1


	//   ....[76]....
        /*0bf4*/ 	.word	0x00010b90
        /*0bf8*/ 	.word	0x00000003
        /*0bfc*/ 	.word	0x00016840
        /*0c00*/ 	.short	0x010a
        /*0c02*/ 	.byte	0x3f
	.zero		1


	//   ....[77]....
        /*0c04*/ 	.word	0x00010be0
        /*0c08*/ 	.word	0x00000005
        /*0c0c*/ 	.word	0x00016860
        /*0c10*/ 	.short	0x010a
        /*0c12*/ 	.byte	0x3f
	.zero		1


	//----- nvinfo : EIATTR_NUM_MBARRIERS
	.align		4
.L_265:
        /*0c14*/ 	.byte	0x03, 0x38
        /*0c16*/ 	.short	0x0016


	//----- nvinfo : EIATTR_EXIT_INSTR_OFFSETS
	.align		4
        /*0c18*/ 	.byte	0x04, 0x1c
        /*0c1a*/ 	.short	(.L_267 - .L_266)


	//   ....[0]....
.L_266:
        /*0c1c*/ 	.word	0x0000d160


	//----- nvinfo : EIATTR_MAX_THREADS
	.align		4
.L_267:
        /*0c20*/ 	.byte	0x04, 0x05
        /*0c22*/ 	.short	(.L_269 - .L_268)
.L_268:
        /*0c24*/ 	.word	0x00000200
        /*0c28*/ 	.word	0x00000001
        /*0c2c*/ 	.word	0x00000001


	//----- nvinfo : EIATTR_CRS_STACK_SIZE
	.align		4
.L_269:
        /*0c30*/ 	.byte	0x04, 0x1e
        /*0c32*/ 	.short	(.L_271 - .L_270)
.L_270:
        /*0c34*/ 	.word	0x00000000


	//----- nvinfo : EIATTR_CBANK_PARAM_SIZE
	.align		4
.L_271:
        /*0c38*/ 	.byte	0x03, 0x19
        /*0c3a*/ 	.short	0x0a70


	//----- nvinfo : EIATTR_PARAM_CBANK
	.align		4
        /*0c3c*/ 	.byte	0x04, 0x0a
        /*0c3e*/ 	.short	(.L_273 - .L_272)
	.align		4
.L_272:
        /*0c40*/ 	.word	index@(.nv.constant0._ZN7cutlass13device_kernelIN5flash11enable_sm90INS1_16FlashAttnFwdSm90INS1_25CollectiveMainloopFwdSm90ILi2EN4cute5tupleIJNS5_1CILi1EEES8_S8_EEENS6_IJNS7_ILi192EEENS7_ILi128EEENS7_ILi64EEEEEELi64ENS_10bfloat16_tEfNS_4arch4Sm90ELb1ELb0ELb0ELb0ELb1ELb0ELb0ELb1ELb1ELb1ELb1ELb0EEENS1_21CollectiveEpilogueFwdINS6_IJSA_SC_SB_EEES9_SE_SG_Li384ELb0ELb1ELb1ELb0EEENS1_19SingleTileSchedulerILb0ELb1ELb1ELi192EEEEEEEEEvNT_6ParamsE)
        /*0c44*/ 	.short	0x0210
        /*0c46*/ 	.short	0x0a70


	//----- nvinfo : EIATTR_SW_WAR
	.align		4
.L_273:
        /*0c48*/ 	.byte	0x04, 0x36
        /*0c4a*/ 	.short	(.L_275 - .L_274)
.L_274:
        /*0c4c*/ 	.word	0x00000008
.L_275:


//--------------------- .nv.info._ZN7cutlass13device_kernelIN5flash11enable_sm90INS1_16FlashAttnFwdSm90INS1_25CollectiveMainloopFwdSm90ILi2EN4cute5tupleIJNS5_1CILi1EEES8_S8_EEENS6_IJNS7_ILi192EEENS7_ILi128EEENS7_ILi64EEEEEELi64ENS_10bfloat16_tEfNS_4arch4Sm90ELb1ELb0ELb0ELb1ELb1ELb0ELb0ELb1ELb1ELb1ELb1ELb0EEENS1_21CollectiveEpilogueFwdINS6_IJSA_SC_SB_EEES9_SE_SG_Li384ELb1ELb1ELb1ELb0EEENS1_36VarlenDynamicPersistentTileSchedulerILi192ELi128ELi384ELi128ELb1ELb1ELb1ELb1ELb1ELb1EEEEEEEEEvNT_6ParamsE --------------------------
	.section	.nv.info._ZN7cutlass13device_kernelIN5flash11enable_sm90INS1_16FlashAttnFwdSm90INS1_25CollectiveMainloopFwdSm90ILi2EN4cute5tupleIJNS5_1CILi1EEES8_S8_EEENS6_IJNS7_ILi192EEENS7_ILi128EEENS7_ILi64EEEEEELi64ENS_10bfloat16_tEfNS_4arch4Sm90ELb1ELb0ELb0ELb1ELb1ELb0ELb0ELb1ELb1ELb1ELb1ELb0EEENS1_21CollectiveEpilogueFwdINS6_IJSA_SC_SB_EEES9_SE_SG_Li384ELb1ELb1ELb1ELb0EEENS1_36VarlenDynamicPersistentTileSchedulerILi192ELi128ELi384ELi128ELb1ELb1ELb1ELb1ELb1ELb1EEEEEEEEEvNT_6ParamsE,"",@"SHT_CUDA_INFO"
	.sectionflags	@""
	.align	4


	//----- nvinfo : EIATTR_CUDA_API_VERSION
	.align		4
        /*0000*/ 	.byte	0x04, 0x37
        /*0002*/ 	.short	(.L_277 - .L_276)
.L_276:
        /*0004*/ 	.word	0x00000082


	//----- nvinfo : EIATTR_KPARAM_INFO
	.align		4
.L_277:
        /*0008*/ 	.byte	0x04, 0x17
        /*000a*/ 	.short	(.L_279 - .L_278)
.L_278:
        /*000c*/ 	.word	0x00000000
        /*0010*/ 	.short	0x0000
        /*0012*/ 	.short	0x0070
        /*0014*/ 	.byte	0x00, 0xf0, 0x01, 0x2a


	//----- nvinfo : EIATTR_SPARSE_MMA_MASK
	.align		4
.L_279:
        /*0018*/ 	.byte	0x03, 0x50
        /*001a*/ 	.short	0x0000


	//----- nvinfo : EIATTR_MAXREG_COUNT
	.align		4
        /*001c*/ 	.byte	0x03, 0x1b
        /*001e*/ 	.short	0x0080


	//----- nvinfo : EIATTR_NUM_BARRIERS
	.align		4
        /*0020*/ 	.byte	0x02, 0x4c
        /*0022*/ 	.byte	0x10
	.zero		1


	//----- nvinfo : EIATTR_EXTERNS
	.align		4
        /*0024*/ 	.byte	0x04, 0x0f
        /*0026*/ 	.short	(.L_281 - .L_280)


	//   ....[0]....
	.align		4
.L_280:
        /*0028*/ 	.word	index@(__assertfail)


	//----- nvinfo : EIATTR_ANNOTATIONS
	.align		4
.L_281:
        /*002c*/ 	.byte	0x04, 0x55
        /*002e*/ 	.short	(.L_283 - .L_282)


	//   ....[0]....
.L_282:
        /* <DEDUP_REMOVED lines=30> */


	//----- nvinfo : EIATTR_MERCURY_ISA_VERSION
	.align		4
.L_283:
        /*0200*/ 	.byte	0x03, 0x5f
        /*0202*/ 	.short	0x0101


	//----- nvinfo : EIATTR_UNUSED_LOAD_BYTE_OFFSET
	.align		4
        /*0204*/ 	.byte	0x04, 0x44
        /*0206*/ 	.short	(.L_285 - .L_284)


	//   ....[0]....
.L_284:
        /*0208*/ 	.word	0x00000970
        /*020c*/ 	.word	0x0000fff0


	//   ....[1]....
        /*0210*/ 	.word	0x000088d0
        /*0214*/ 	.word	0x0000fff0


	//----- nvinfo : EIATTR_INT_WARP_WIDE_INSTR_OFFSETS
	.align		4
.L_285:
        /*0218*/ 	.byte	0x04, 0x31
        /*021a*/ 	.short	(.L_287 - .L_286)


	//   ....[0]....
.L_286:
        /*021c*/ 	.word	0x000000c0


	//   ....[1]....
        /*0220*/ 	.word	0x000000d0


	//   ....[2]....
        /*0224*/ 	.word	0x00000170


	//   ....[3]....
        /*0228*/ 	.word	0x0000c690


	//   ....[4]....
        /*022c*/ 	.word	0x0000c720


	//   ....[5]....
        /*0230*/ 	.word	0x0000f830


	//   ....[6]....
        /*0234*/ 	.word	0x0000f8c0


	//----- nvinfo : EIATTR_COOP_GROUP_MASK_REGIDS
	.align		4
.L_287:
        /*0238*/ 	.byte	0x04, 0x29
        /*023a*/ 	.short	(.L_289 - .L_288)


	//   ....[0]....
.L_288:
        /*023c*/ 	.word	0xffffffff


	//   ....[1]....
        /*0240*/ 	.word	0xffffffff


	//   ....[2]....
        /*0244*/ 	.word	0xffffffff


	//   ....[3]....
        /*0248*/ 	.word	0xffffffff


	//   ....[4]....
        /*024c*/ 	.word	0xffffffff


	//   ....[5]....
        /*0250*/ 	.word	0xffffffff


	//   ....[6]....
        /*0254*/ 	.word	0xffffffff


	//   ....[7]....
        /*0258*/ 	.word	0xffffffff


	//   ....[8]....
        /*025c*/ 	.word	0xffffffff


	//   ....[9]....
        /*0260*/ 	.word	0xffffffff


	//   ....[10]....
        /*0264*/ 	.word	0xffffffff


	//   ....[11]....
        /*0268*/ 	.word	0xffffffff


	//   ....[12]....
        /*026c*/ 	.word	0xffffffff


	//   ....[13]....
        /*0270*/ 	.word	0xffffffff


	//   ....[14]....
        /*0274*/ 	.word	0xffffffff


	//   ....[15]....
        /*0278*/ 	.word	0xffffffff


	//   ....[16]....
        /*027c*/ 	.word	0xffffffff


	//   ....[17]....
        /*0280*/ 	.word	0xffffffff


	//   ....[18]....
        /*0284*/ 	.word	0xffffffff


	//   ....[19]....
        /*0288*/ 	.word	0xffffffff


	//   ....[20]....
        /*028c*/ 	.word	0xffffffff


	//   ....[21]....
        /*0290*/ 	.word	0xffffffff


	//   ....[22]....
        /*0294*/ 	.word	0xffffffff


	//   ....[23]....
        /*0298*/ 	.word	0xffffffff


	//   ....[24]....
        /*029c*/ 	.word	0xffffffff


	//   ....[25]....
        /*02a0*/ 	.word	0xffffffff


	//   ....[26]....
        /*02a4*/ 	.word	0xffffffff


	//   ....[27]....
        /*02a8*/ 	.word	0xffffffff


	//   ....[28]....
        /*02ac*/ 	.word	0xffffffff


	//   ....[29]....
        /*02b0*/ 	.word	0xffffffff


	//   ....[30]....
        /*02b4*/ 	.word	0xffffffff


	//   ....[31]....
        /*02b8*/ 	.word	0xffffffff


	//   ....[32]....
        /*02bc*/ 	.word	0xffffffff


	//   ....[33]....
        /*02c0*/ 	.word	0xffffffff


	//   ....[34]....
        /*02c4*/ 	.word	0xffffffff


	//   ....[35]....
        /*02c8*/ 	.word	0xffffffff


	//   ....[36]....
        /*02cc*/ 	.word	0xffffffff


	//   ....[37]....
        /*02d0*/ 	.word	0xffffffff


	//   ....[38]....
        /*02d4*/ 	.word	0xffffffff


	//   ....[39]....
        /*02d8*/ 	.word	0xffffffff


	//   ....[40]....
        /*02dc*/ 	.word	0xffffffff


	//   ....[41]....
        /*02e0*/ 	.word	0xffffffff


	//   ....[42]....
        /*02e4*/ 	.word	0xffffffff


	//   ....[43]....
        /*02e8*/ 	.word	0xffffffff


	//   ....[44]....
        /*02ec*/ 	.word	0xffffffff


	//   ....[45]....
        /*02f0*/ 	.word	0xffffffff


	//   ....[46]....
        /*02f4*/ 	.word	0xffffffff


	//   ....[47]....
        /*02f8*/ 	.word	0xffffffff


	//   ....[48]....
        /*02fc*/ 	.word	0xffffffff


	//   ....[49]....
        /*0300*/ 	.word	0xffffffff


	//   ....[50]....
        /*0304*/ 	.word	0xffffffff


	//   ....[51]....
        /*0308*/ 	.word	0xffffffff


	//   ....[52]....
        /*030c*/ 	.word	0xffffffff


	//   ....[53]....
        /*0310*/ 	.word	0xffffffff


	//   ....[54]....
        /*0314*/ 	.word	0xffffffff


	//   ....[55]....
        /*0318*/ 	.word	0xffffffff


	//   ....[56]....
        /*031c*/ 	.word	0xffffffff


	//   ....[57]....
        /*0320*/ 	.word	0xffffffff


	//   ....[58]....
        /*0324*/ 	.word	0xffffffff


	//   ....[59]....
        /*0328*/ 	.word	0xffffffff


	//   ....[60]....
        /*032c*/ 	.word	0xffffffff


	//   ....[61]....
        /*0330*/ 	.word	0xffffffff


	//   ....[62]....
        /*0334*/ 	.word	0xffffffff


	//   ....[63]....
        /*0338*/ 	.word	0xffffffff


	//   ....[64]....
        /*033c*/ 	.word	0xffffffff


	//   ....[65]....
        /*0340*/ 	.word	0xffffffff


	//   ....[66]....
        /*0344*/ 	.word	0xffffffff


	//   ....[67]....
        /*0348*/ 	.word	0xffffffff


	//   ....[68]....
        /*034c*/ 	.word	0xffffffff


	//   ....[69]....
        /*0350*/ 	.word	0xffffffff


	//   ....[70]....
        /*0354*/ 	.word	0xffffffff


	//   ....[71]....
        /*0358*/ 	.word	0xffffffff


	//   ....[72]....
        /*035c*/ 	.word	0xffffffff


	//   ....[73]....
        /*0360*/ 	.word	0xffffffff


	//   ....[74]....
        /*0364*/ 	.word	0xffffffff


	//   ....[75]....
        /*0368*/ 	.word	0xffffffff


	//   ....[76]....
        /*036c*/ 	.word	0xffffffff


	//   ....[77]....
        /*0370*/ 	.word	0xffffffff


	//   ....[78]....
        /*0374*/ 	.word	0xffffffff


	//   ....[79]....
        /*0378*/ 	.word	0xffffffff


	//   ....[80]....
        /*037c*/ 	.word	0xffffffff


	//   ....[81]....
        /*0380*/ 	.word	0xffffffff


	//   ....[82]....
        /*0384*/ 	.word	0xffffffff


	//   ....[83]....
        /*0388*/ 	.word	0xffffffff


	//   ....[84]....
        /*038c*/ 	.word	0xffffffff


	//   ....[85]....
        /*0390*/ 	.word	0xffffffff


	//   ....[86]....
        /*0394*/ 	.word	0xffffffff


	//   ....[87]....
        /*0398*/ 	.word	0xffffffff


	//   ....[88]....
        /*039c*/ 	.word	0xffffffff


	//   ....[89]....
        /*03a0*/ 	.word	0xffffffff


	//   ....[90]....
        /*03a4*/ 	.word	0xffffffff


	//   ....[91]....
        /*03a8*/ 	.word	0xffffffff


	//   ....[92]....
        /*03ac*/ 	.word	0xffffffff


	//   ....[93]....
        /*03b0*/ 	.word	0xffffffff


	//   ....[94]....
        /*03b4*/ 	.word	0xffffffff


	//   ....[95]....
        /*03b8*/ 	.word	0xffffffff


	//   ....[96]....
        /*03bc*/ 	.word	0xffffffff


	//   ....[97]....
        /*03c0*/ 	.word	0xffffffff


	//   ....[98]....
        /*03c4*/ 	.word	0xffffffff


	//   ....[99]....
        /*03c8*/ 	.word	0xffffffff


	//   ....[100]....
        /*03cc*/ 	.word	0xffffffff


	//   ....[101]....
        /*03d0*/ 	.word	0xffffffff


	//   ....[102]....
        /*03d4*/ 	.word	0xffffffff


	//   ....[103]....
        /*03d8*/ 	.word	0xffffffff


	//   ....[104]....
        /*03dc*/ 	.word	0xffffffff


	//   ....[105]....
        /*03e0*/ 	.word	0xffffffff


	//   ....[106]....
        /*03e4*/ 	.word	0xffffffff


	//   ....[107]....
        /*03e8*/ 	.word	0xffffffff


	//   ....[108]....
        /*03ec*/ 	.word	0xffffffff


	//   ....[109]....
        /*03f0*/ 	.word	0xffffffff


	//   ....[110]....
        /*03f4*/ 	.word	0xffffffff


	//   ....[111]....
        /*03f8*/ 	.word	0xffffffff


	//   ....[112]....
        /*03fc*/ 	.word	0xffffffff


	//   ....[113]....
        /*0400*/ 	.word	0xffffffff


	//   ....[114]....
        /*0404*/ 	.word	0xffffffff


	//   ....[115]....
        /*0408*/ 	.word	0xffffffff


	//   ....[116]....
        /*040c*/ 	.word	0xffffffff


	//   ....[117]....
        /*0410*/ 	.word	0xffffffff


	//   ....[118]....
        /*0414*/ 	.word	0xffffffff


	//   ....[119]....
        /*0418*/ 	.word	0xffffffff


	//   ....[120]....
        /*041c*/ 	.word	0xffffffff


	//   ....[121]....
        /*0420*/ 	.word	0xffffffff


	//   ....[122]....
        /*0424*/ 	.word	0xffffffff


	//   ....[123]....
        /*0428*/ 	.word	0xffffffff


	//   ....[124]....
        /*042c*/ 	.word	0xffffffff


	//   ....[125]....
        /*0430*/ 	.word	0xffffffff


	//   ....[126]....
        /*0434*/ 	.word	0xffffffff


	//   ....[127]....
        /*0438*/ 	.word	0xffffffff


	//   ....[128]....
        /*043c*/ 	.word	0xffffffff


	//   ....[129]....
        /*0440*/ 	.word	0xffffffff


	//   ....[130]....
        /*0444*/ 	.word	0xffffffff


	//   ....[131]....
        /*0448*/ 	.word	0xffffffff


	//   ....[132]....
        /*044c*/ 	.word	0xffffffff


	//   ....[133]....
        /*0450*/ 	.word	0xffffffff


	//   ....[134]....
        /*0454*/ 	.word	0xffffffff


	//   ....[135]....
        /*0458*/ 	.word	0xffffffff


	//   ....[136]....
        /*045c*/ 	.word	0xffffffff


	//   ....[137]....
        /*0460*/ 	.word	0xffffffff


	//   ....[138]....
        /*0464*/ 	.word	0xffffffff


	//   ....[139]....
        /*0468*/ 	.word	0xffffffff


	//   ....[140]....
        /*046c*/ 	.word	0xffffffff


	//   ....[141]....
        /*0470*/ 	.word	0xffffffff


	//   ....[142]....
        /*0474*/ 	.word	0xffffffff


	//   ....[143]....
        /*0478*/ 	.word	0xffffffff


	//   ....[144]....
        /*047c*/ 	.word	0xffffffff


	//   ....[145]....
        /*0480*/ 	.word	0xffffffff


	//   ....[146]....
        /*0484*/ 	.word	0xffffffff


	//   ....[147]....
        /*0488*/ 	.word	0xffffffff


	//   ....[148]....
        /*048c*/ 	.word	0xffffffff


	//   ....[149]....
        /*0490*/ 	.word	0xffffffff


	//   ....[150]....
        /*0494*/ 	.word	0xffffffff


	//   ....[151]....
        /*0498*/ 	.word	0xffffffff


	//   ....[152]....
        /*049c*/ 	.word	0xffffffff


	//   ....[153]....
        /*04a0*/ 	.word	0xffffffff


	//   ....[154]....
        /*04a4*/ 	.word	0xffffffff


	//   ....[155]....
        /*04a8*/ 	.word	0xffffffff


	//   ....[156]....
        /*04ac*/ 	.word	0xffffffff


	//   ....[157]....
        /*04b0*/ 	.word	0xffffffff


	//   ....[158]....
        /*04b4*/ 	.word	0xffffffff


	//   ....[159]....
        /*04b8*/ 	.word	0xffffffff


	//   ....[160]....
        /*04bc*/ 	.word	0xffffffff


	//   ....[161]....
        /*04c0*/ 	.word	0xffffffff


	//   ....[162]....
        /*04c4*/ 	.word	0xffffffff


	//   ....[163]....
        /*04c8*/ 	.word	0xffffffff


	//   ....[164]....
        /*04cc*/ 	.word	0xffffffff


	//   ....[165]....
        /*04d0*/ 	.word	0xffffffff


	//   ....[166]....
        /*04d4*/ 	.word	0xffffffff


	//   ....[167]....
        /*04d8*/ 	.word	0xffffffff


	//   ....[168]....
        /*04dc*/ 	.word	0xffffffff


	//   ....[169]....
        /*04e0*/ 	.word	0xffffffff


	//   ....[170]....
        /*04e4*/ 	.word	0xffffffff


	//   ....[171]....
        /*04e8*/ 	.word	0xffffffff


	//   ....[172]....
        /*04ec*/ 	.word	0xffffffff


	//   ....[173]....
        /*04f0*/ 	.word	0xffffffff


	//   ....[174]....
        /*04f4*/ 	.word	0xffffffff


	//   ....[175]....
        /*04f8*/ 	.word	0x0500000f


	//   ....[176]....
        /*04fc*/ 	.word	0x0500000f


	//   ....[177]....
        /*0500*/ 	.word	0x0500000f


	//   ....[178]....
        /*0504*/ 	.word	0x0500000f


	//   ....[179]....
        /*0508*/ 	.word	0x0500000f


	//   ....[180]....
        /*050c*/ 	.word	0x0500000f


	//   ....[181]....
        /*0510*/ 	.word	0x0500000f


	//   ....[182]....
        /*0514*/ 	.word	0x0500000f


	//   ....[183]....
        /*0518*/ 	.word	0x0500000f


	//   ....[184]....
        /*051c*/ 	.word	0x0500000f


	//   ....[185]....
        /*0520*/ 	.word	0x0500000f


	//   ....[186]....
        /*0524*/ 	.word	0x0500000f


	//   ....[187]....
        /*0528*/ 	.word	0x0500000f


	//   ....[188]....
        /*052c*/ 	.word	0x0500000f


	//   ....[189]....
        /*0530*/ 	.word	0x0500000f


	//   ....[190]....
        /*0534*/ 	.word	0x0500000f


	//   ....[191]....
        /*0538*/ 	.word	0x0500000f


	//   ....[192]....
        /*053c*/ 	.word	0x0500000f


	//   ....[193]....
        /*0540*/ 	.word	0x0500000f


	//   ....[194]....
        /*0544*/ 	.word	0x0500000f


	//   ....[195]....
        /*0548*/ 	.word	0x0500000f


	//   ....[196]....
        /*054c*/ 	.word	0x0500000f


	//   ....[197]....
        /*0550*/ 	.word	0x0500000f


	//   ....[198]....
        /*0554*/ 	.word	0x0500000f


	//   ....[199]....
        /*0558*/ 	.word	0x0500000f


	//   ....[200]....
        /*055c*/ 	.word	0x0500000f


	//   ....[201]....
        /*0560*/ 	.word	0x0500000f


	//   ....[202]....
        /*0564*/ 	.word	0x0500000f


	//   ....[203]....
        /*0568*/ 	.word	0x0500000f


	//   ....[204]....
        /*056c*/ 	.word	0x0500000f


	//   ....[205]....
        /*0570*/ 	.word	0x0500000f


	//   ....[206]....
        /*0574*/ 	.word	0x0500000f


	//   ....[207]....
        /*0578*/ 	.word	0x0500000f


	//   ....[208]....
        /*057c*/ 	.word	0x0500000f


	//   ....[209]....
        /*0580*/ 	.word	0x0500000f


	//   ....[210]....
        /*0584*/ 	.word	0x0500000f


	//   ....[211]....
        /*0588*/ 	.word	0x0500000f


	//   ....[212]....
        /*058c*/ 	.word	0x0500000f


	//   ....[213]....
        /*0590*/ 	.word	0x0500000f


	//   ....[214]....
        /*0594*/ 	.word	0x0500000f


	//   ....[215]....
        /*0598*/ 	.word	0x0500000f


	//   ....[216]....
        /*059c*/ 	.word	0x0500000f


	//   ....[217]....
        /*05a0*/ 	.word	0x0500000f


	//   ....[218]....
        /*05a4*/ 	.word	0x0500000f


	//   ....[219]....
        /*05a8*/ 	.word	0x0500000f


	//   ....[220]....
        /*05ac*/ 	.word	0x0500000f


	//   ....[221]....
        /*05b0*/ 	.word	0x0500000f


	//   ....[222]....
        /*05b4*/ 	.word	0x0500000f


	//   ....[223]....
        /*05b8*/ 	.word	0x0500000f


	//   ....[224]....
        /*05bc*/ 	.word	0x0500000f


	//   ....[225]....
        /*05c0*/ 	.word	0x0500000f


	//   ....[226]....
        /*05c4*/ 	.word	0x0500000f


	//   ....[227]....
        /*05c8*/ 	.word	0x0500000f


	//   ....[228]....
        /*05cc*/ 	.word	0x0500000f


	//   ....[229]....
        /*05d0*/ 	.word	0x0500000f


	//   ....[230]....
        /*05d4*/ 	.word	0x0500000f


	//   ....[231]....
        /*05d8*/ 	.word	0x0500000f


	//   ....[232]....
        /*05dc*/ 	.word	0x0500000f


	//   ....[233]....
        /*05e0*/ 	.word	0x0500000f


	//   ....[234]....
        /*05e4*/ 	.word	0x0500000f


	//   ....[235]....
        /*05e8*/ 	.word	0x0500000f


	//   ....[236]....
        /*05ec*/ 	.word	0x0500000f


	//   ....[237]....
        /*05f0*/ 	.word	0x0500000f


	//   ....[238]....
        /*05f4*/ 	.word	0x0500000f


	//   ....[239]....
        /*05f8*/ 	.word	0x0500000f


	//   ....[240]....
        /*05fc*/ 	.word	0x0500000f


	//   ....[241]....
        /*0600*/ 	.word	0x0500000f


	//   ....[242]....
        /*0604*/ 	.word	0x0500000f


	//   ....[243]....
        /*0608*/ 	.word	0x0500000f


	//   ....[244]....
        /*060c*/ 	.word	0x0500000f


	//   ....[245]....
        /*0610*/ 	.word	0x0500000f


	//   ....[246]....
        /*0614*/ 	.word	0x0500000f


	//   ....[247]....
        /*0618*/ 	.word	0x0500000f


	//   ....[248]....
        /*061c*/ 	.word	0x0500000f


	//   ....[249]....
        /*0620*/ 	.word	0x0500000f


	//   ....[250]....
        /*0624*/ 	.word	0x0500000f


	//   ....[251]....
        /*0628*/ 	.word	0x0500000f


	//   ....[252]....
        /*062c*/ 	.word	0x0500000f


	//   ....[253]....
        /*0630*/ 	.word	0x0500000f


	//   ....[254]....
        /*0634*/ 	.word	0x0500000f


	//   ....[255]....
        /*0638*/ 	.word	0x0500000f


	//   ....[0]....
        /*063c*/ 	.word	0x0500000f


	//   ....[1]....
        /*0640*/ 	.word	0x0500000f


	//   ....[2]....
        /*0644*/ 	.word	0x0500000f


	//   ....[3]....
        /*0648*/ 	.word	0x0500000f


	//   ....[4]....
        /*064c*/ 	.word	0x0500000f


	//   ....[5]....
        /*0650*/ 	.word	0x0500000f


	//   ....[6]....
        /*0654*/ 	.word	0x0500000f


	//   ....[7]....
        /*0658*/ 	.word	0x0500000f


	//   ....[8]....
        /*065c*/ 	.word	0x0500000f


	//   ....[9]....
        /*0660*/ 	.word	0x0500000f


	//   ....[10]....
        /*0664*/ 	.word	0x0500000f


	//   ....[11]....
        /*0668*/ 	.word	0x0500000f


	//   ....[12]....
        /*066c*/ 	.word	0x0500000f


	//   ....[13]....
        /*0670*/ 	.word	0x0500000f


	//   ....[14]....
        /*0674*/ 	.word	0x0500000f


	//   ....[15]....
        /*0678*/ 	.word	0x0500000f


	//   ....[16]....
        /*067c*/ 	.word	0x0500000f


	//   ....[17]....
        /*0680*/ 	.word	0x0500000f


	//   ....[18]....
        /*0684*/ 	.word	0x0500000f


	//   ....[19]....
        /*0688*/ 	.word	0x0500000f


	//   ....[20]....
        /*068c*/ 	.word	0x0500000f


	//   ....[21]....
        /*0690*/ 	.word	0x0500000f


	//   ....[22]....
        /*0694*/ 	.word	0x0500000f


	//   ....[23]....
        /*0698*/ 	.word	0x0500000f


	//   ....[24]....
        /*069c*/ 	.word	0x0500000f


	//   ....[25]....
        /*06a0*/ 	.word	0x0500000f


	//   ....[26]....
        /*06a4*/ 	.word	0x0500000f


	//----- nvinfo : EIATTR_COOP_GROUP_INSTR_OFFSETS
	.align		4
.L_289:
        /*06a8*/ 	.byte	0x04, 0x28
        /*06aa*/ 	.short	(.L_291 - .L_290)


	//   ....[0]....
.L_290:
        /*06ac*/ 	.word	0x00000080


	//   ....[1]....
        /*06b0*/ 	.word	0x00000090


	//   ....[2]....
        /*06b4*/ 	.word	0x000002d0


	//   ....[3]....
        /*06b8*/ 	.word	0x00000430


	//   ....[4]....
        /*06bc*/ 	.word	0x00000550


	//   ....[5]....
        /*06c0*/ 	.word	0x000006b0


	//   ....[6]....
        /*06c4*/ 	.word	0x00001910


	//   ....[7]....
        /*06c8*/ 	.word	0x00001fd0


	//   ....[8]....
        /*06cc*/ 	.word	0x00001ff0


	//   ....[9]....
        /*06d0*/ 	.word	0x00002730


	//   ....[10]....
        /*06d4*/ 	.word	0x00002800


	//   ....[11]....
        /*06d8*/ 	.word	0x000030e0


	//   ....[12]....
        /*06dc*/ 	.word	0x00003140


	//   ....[13]....
        /*06e0*/ 	.word	0x00004450


	//   ....[14]....
        /*06e4*/ 	.word	0x00004a80


	//   ....[15]....
        /*06e8*/ 	.word	0x00004ae0


	//   ....[16]....
        /*06ec*/ 	.word	0x00004b90


	//   ....[17]....
        /*06f0*/ 	.word	0x00005160


	//   ....[18]....
        /*06f4*/ 	.word	0x00005320


	//   ....[19]....
        /*06f8*/ 	.word	0x00006eb0


	//   ....[20]....
        /*06fc*/ 	.word	0x00006ec0


	//   ....[21]....
        /*0700*/ 	.word	0x00006ef0


	//   ....[22]....
        /*0704*/ 	.word	0x00006f00


	//   ....[23]....
        /*0708*/ 	.word	0x00008190


	//   ....[24]....
        /*070c*/ 	.word	0x000081c0


	//   ....[25]....
        /*0710*/ 	.word	0x00008280


	//   ....[26]....
        /*0714*/ 	.word	0x00008290


	//   ....[27]....
        /*0718*/ 	.word	0x00009170


	//   ....[28]....
        /*071c*/ 	.word	0x00009180


	//   ....[29]....
        /*0720*/ 	.word	0x00009190


	//   ....[30]....
        /*0724*/ 	.word	0x000091e0


	//   ....[31]....
        /*0728*/ 	.word	0x000097a0


	//   ....[32]....
        /*072c*/ 	.word	0x000097e0


	//   ....[33]....
        /*0730*/ 	.word	0x00009800


	//   ....[34]....
        /*0734*/ 	.word	0x00009840


	//   ....[35]....
        /*0738*/ 	.word	0x00009860


	//   ....[36]....
        /*073c*/ 	.word	0x00009870


	//   ....[37]....
        /*0740*/ 	.word	0x00009890


	//   ....[38]....
        /*0744*/ 	.word	0x000098b0


	//   ....[39]....
        /*0748*/ 	.word	0x00009cd0


	//   ....[40]....
        /*074c*/ 	.word	0x00009ce0


	//   ....[41]....
        /*0750*/ 	.word	0x00009f10


	//   ....[42]....
        /*0754*/ 	.word	0x00009f20


	//   ....[43]....
        /*0758*/ 	.word	0x0000aa30


	//   ....[44]....
        /*075c*/ 	.word	0x0000aa60


	//   ....[45]....
        /*0760*/ 	.word	0x0000aaa0


	//   ....[46]....
        /*0764*/ 	.word	0x0000aad0


	//   ....[47]....
        /*0768*/ 	.word	0x0000aae0


	//   ....[48]....
        /*076c*/ 	.word	0x0000aaf0


	//   ....[49]....
        /*0770*/ 	.word	0x0000ab00


	//   ....[50]....
        /*0774*/ 	.word	0x0000ab20


	//   ....[51]....
        /*0778*/ 	.word	0x0000ac80


	//   ....[52]....
        /*077c*/ 	.word	0x0000aea0


	//   ....[53]....
        /*0780*/ 	.word	0x0000aed0


	//   ....[54]....
        /*0784*/ 	.word	0x0000af00


	//   ....[55]....
        /*0788*/ 	.word	0x0000af30


	//   ....[56]....
        /*078c*/ 	.word	0x0000af60


	//   ....[57]....
        /*0790*/ 	.word	0x0000af90


	//   ....[58]....
        /*0794*/ 	.word	0x0000b0f0


	//   ....[59]....
        /*0798*/ 	.word	0x0000b120


	//   ....[60]....
        /*079c*/ 	.word	0x0000b150


	//   ....[61]....
        /*07a0*/ 	.word	0x0000b180


	//   ....[62]....
        /*07a4*/ 	.word	0x0000b1b0


	//   ....[63]....
        /*07a8*/ 	.word	0x0000b1e0


	//   ....[64]....
        /*07ac*/ 	.word	0x0000b270


	//   ....[65]....
        /*07b0*/ 	.word	0x0000b2a0


	//   ....[66]....
        /*07b4*/ 	.word	0x0000b2b0


	//   ....[67]....
        /*07b8*/ 	.word	0x0000b2f0


	//   ....[68]....
        /*07bc*/ 	.word	0x0000d240


	//   ....[69]....
        /*07c0*/ 	.word	0x0000d260


	//   ....[70]....
        /*07c4*/ 	.word	0x0000d2f0


	//   ....[71]....
        /*07c8*/ 	.word	0x0000d310


	//   ....[72]....
        /*07cc*/ 	.word	0x0000d390


	//   ....[73]....
        /*07d0*/ 	.word	0x0000d3b0


	//   ....[74]....
        /*07d4*/ 	.word	0x0000d430


	//   ....[75]....
        /*07d8*/ 	.word	0x0000d450


	//   ....[76]....
        /*07dc*/ 	.word	0x0000d4d0


	//   ....[77]....
        /*07e0*/ 	.word	0x0000d4f0


	//   ....[78]....
        /*07e4*/ 	.word	0x0000d570


	//   ....[79]....
        /*07e8*/ 	.word	0x0000d590


	//   ....[80]....
        /*07ec*/ 	.word	0x0000d610


	//   ....[81]....
        /*07f0*/ 	.word	0x0000d630


	//   ....[82]....
        /*07f4*/ 	.word	0x0000d640


	//   ....[83]....
        /*07f8*/ 	.word	0x0000d650


	//   ....[84]....
        /*07fc*/ 	.word	0x0000df20


	//   ....[85]....
        /*0800*/ 	.word	0x0000df50


	//   ....[86]....
        /*0804*/ 	.word	0x0000dff0


	//   ....[87]....
        /*0808*/ 	.word	0x0000e010


	//   ....[88]....
        /*080c*/ 	.word	0x0000e090


	//   ....[89]....
        /*0810*/ 	.word	0x0000e0b0


	//   ....[90]....
        /*0814*/ 	.word	0x0000e130


	//   ....[91]....
        /*0818*/ 	.word	0x0000e150


	//   ....[92]....
        /*081c*/ 	.word	0x0000e1d0


	//   ....[93]....
        /*0820*/ 	.word	0x0000e1f0


	//   ....[94]....
        /*0824*/ 	.word	0x0000e270


	//   ....[95]....
        /*0828*/ 	.word	0x0000e290


	//   ....[96]....
        /*082c*/ 	.word	0x0000e310


	//   ....[97]....
        /*0830*/ 	.word	0x0000e330


	//   ....[98]....
        /*0834*/ 	.word	0x0000e340


	//   ....[99]....
        /*0838*/ 	.word	0x0000e3b0


	//   ....[100]....
        /*083c*/ 	.word	0x0000e400


	//   ....[101]....
        /*0840*/ 	.word	0x0000e430


	//   ....[102]....
        /*0844*/ 	.word	0x0000e4c0


	//   ....[103]....
        /*0848*/ 	.word	0x0000e4d0


	//   ....[104]....
        /*084c*/ 	.word	0x0000e540


	//   ....[105]....
        /*0850*/ 	.word	0x0000e550


	//   ....[106]....
        /*0854*/ 	.word	0x0000e590


	//   ....[107]....
        /*0858*/ 	.word	0x0000e5b0


	//   ....[108]....
        /*085c*/ 	.word	0x0000ed00


	//   ....[109]....
        /*0860*/ 	.word	0x0000ed30


	//   ....[110]....
        /*0864*/ 	.word	0x0000ed80


	//   ....[111]....
        /*0868*/ 	.word	0x0000ed90


	//   ....[112]....
        /*086c*/ 	.word	0x0000edd0


	//   ....[113]....
        /*0870*/ 	.word	0x0000ede0


	//   ....[114]....
        /*0874*/ 	.word	0x0000ee20


	//   ....[115]....
        /*0878*/ 	.word	0x0000ee30


	//   ....[116]....
        /*087c*/ 	.word	0x0000ee70


	//   ....[117]....
        /*0880*/ 	.word	0x0000ee80


	//   ....[118]....
        /*0884*/ 	.word	0x0000eec0


	//   ....[119]....
        /*0888*/ 	.word	0x0000eed0


	//   ....[120]....
        /*088c*/ 	.word	0x0000ef10


	//   ....[121]....
        /*0890*/ 	.word	0x0000ef20


	//   ....[122]....
        /*0894*/ 	.word	0x0000ef30


	//   ....[123]....
        /*0898*/ 	.word	0x0000ef70


	//   ....[124]....
        /*089c*/ 	.word	0x0000f220


	//   ....[125]....
        /*08a0*/ 	.word	0x0000f250


	//   ....[126]....
        /*08a4*/ 	.word	0x0000f2b0


	//   ....[127]....
        /*08a8*/ 	.word	0x0000f2c0


	//   ....[128]....
        /*08ac*/ 	.word	0x0000f310


	//   ....[129]....
        /*08b0*/ 	.word	0x0000f320


	//   ....[130]....
        /*08b4*/ 	.word	0x0000f370


	//   ....[131]....
        /*08b8*/ 	.word	0x0000f380


	//   ....[132]....
        /*08bc*/ 	.word	0x0000f3d0


	//   ....[133]....
        /*08c0*/ 	.word	0x0000f3e0


	//   ....[134]....
        /*08c4*/ 	.word	0x0000f430


	//   ....[135]....
        /*08c8*/ 	.word	0x0000f440


	//   ....[136]....
        /*08cc*/ 	.word	0x0000f490


	//   ....[137]....
        /*08d0*/ 	.word	0x0000f4a0


	//   ....[138]....
        /*08d4*/ 	.word	0x0000f4b0


	//   ....[139]....
        /*08d8*/ 	.word	0x0000f4f0


	//   ....[140]....
        /*08dc*/ 	.word	0x0000fa90


	//   ....[141]....
        /*08e0*/ 	.word	0x0000fad0


	//   ....[142]....
        /*08e4*/ 	.word	0x0000fae0


	//   ....[143]....
        /*08e8*/ 	.word	0x0000faf0


	//   ....[144]....
        /*08ec*/ 	.word	0x0000fb00


	//   ....[145]....
        /*08f0*/ 	.word	0x0000fb10


	//   ....[146]....
        /*08f4*/ 	.word	0x0000fb30


	//   ....[147]....
        /*08f8*/ 	.word	0x0000fb80


	//   ....[148]....
        /*08fc*/ 	.word	0x0000fba0


	//   ....[149]....
        /*0900*/ 	.word	0x0000fbe0


	//   ....[150]....
        /*0904*/ 	.word	0x0000fc00


	//   ....[151]....
        /*0908*/ 	.word	0x0000fc40


	//   ....[152]....
        /*090c*/ 	.word	0x0000fc60


	//   ....[153]....
        /*0910*/ 	.word	0x0000fcb0


	//   ....[154]....
        /*0914*/ 	.word	0x0000fce0


	//   ....[155]....
        /*0918*/ 	.word	0x0000fd40


	//   ....[156]....
        /*091c*/ 	.word	0x00010100


	//   ....[157]....
        /*0920*/ 	.word	0x00010130


	//   ....[158]....
        /*0924*/ 	.word	0x00010190


	//   ....[159]....
        /*0928*/ 	.word	0x000101c0


	//   ....[160]....
        /*092c*/ 	.word	0x000101f0


	//   ....[161]....
        /*0930*/ 	.word	0x00010220


	//   ....[162]....
        /*0934*/ 	.word	0x00010250


	//   ....[163]....
        /*0938*/ 	.word	0x00010280


	//   ....[164]....
        /*093c*/ 	.word	0x00010420


	//   ....[165]....
        /*0940*/ 	.word	0x00010450


	//   ....[166]....
        /*0944*/ 	.word	0x00010480


	//   ....[167]....
        /*0948*/ 	.word	0x000104b0


	//   ....[168]....
        /*094c*/ 	.word	0x000104e0


	//   ....[169]....
        /*0950*/ 	.word	0x00010510


	//   ....[170]....
        /*0954*/ 	.word	0x000105d0


	//   ....[171]....
        /*0958*/ 	.word	0x000105f0


	//   ....[172]....
        /*095c*/ 	.word	0x00010610


	//   ....[173]....
        /*0960*/ 	.word	0x00010670


	//   ....[174]....
        /*0964*/ 	.word	0x00011090


	//   ....[175]....
        /*0968*/ 	.word	0x00011630


	//   ....[176]....
        /*096c*/ 	.word	0x00011720


	//   ....[177]....
        /*0970*/ 	.word	0x000117c0


	//   ....[178]....
        /*0974*/ 	.word	0x00011820


	//   ....[179]....
        /*0978*/ 	.word	0x00011910


	//   ....[180]....
        /*097c*/ 	.word	0x00011980


	//   ....[181]....
        /*0980*/ 	.word	0x00011a70


	//   ....[182]....
        /*0984*/ 	.word	0x00011ae0


	//   ....[183]....
        /*0988*/ 	.word	0x00011bd0


	//   ....[184]....
        /*098c*/ 	.word	0x00011c40


	//   ....[185]....
        /*0990*/ 	.word	0x00011d30


	//   ....[186]....
        /*0994*/ 	.word	0x00011da0


	//   ....[187]....
        /*0998*/ 	.word	0x00011e90


	//   ....[188]....
        /*099c*/ 	.word	0x00011f00


	//   ....[189]....
        /*09a0*/ 	.word	0x00011ff0


	//   ....[190]....
        /*09a4*/ 	.word	0x00012060


	//   ....[191]....
        /*09a8*/ 	.word	0x00012140


	//   ....[192]....
        /*09ac*/ 	.word	0x000121f0


	//   ....[193]....
        /*09b0*/ 	.word	0x00012260


	//   ....[194]....
        /*09b4*/ 	.word	0x000122c0


	//   ....[195]....
        /*09b8*/ 	.word	0x000123b0


	//   ....[196]....
        /*09bc*/ 	.word	0x00012410


	//   ....[197]....
        /*09c0*/ 	.word	0x00012510


	//   ....[198]....
        /*09c4*/ 	.word	0x00012570


	//   ....[199]....
        /*09c8*/ 	.word	0x00012670


	//   ....[200]....
        /*09cc*/ 	.word	0x000126d0


	//   ....[201]....
        /*09d0*/ 	.word	0x000127d0


	//   ....[202]....
        /*09d4*/ 	.word	0x00012830


	//   ....[203]....
        /*09d8*/ 	.word	0x00012930


	//   ....[204]....
        /*09dc*/ 	.word	0x00012990


	//   ....[205]....
        /*09e0*/ 	.word	0x00012a90


	//   ....[206]....
        /*09e4*/ 	.word	0x00012af0


	//   ....[207]....
        /*09e8*/ 	.word	0x00012ba0


	//   ....[208]....
        /*09ec*/ 	.word	0x00012c60


	//   ....[209]....
        /*09f0*/ 	.word	0x00012d20


	//   ....[210]....
        /*09f4*/ 	.word	0x00012d80


	//   ....[211]....
        /*09f8*/ 	.word	0x00012e80


	//   ....[212]....
        /*09fc*/ 	.word	0x00012ee0


	//   ....[213]....
        /*0a00*/ 	.word	0x00012fb0


	//   ....[214]....
        /*0a04*/ 	.word	0x00013010


	//   ....[215]....
        /*0a08*/ 	.word	0x000130d0


	//   ....[216]....
        /*0a0c*/ 	.word	0x00013210


	//   ....[217]....
        /*0a10*/ 	.word	0x000132b0


	//   ....[218]....
        /*0a14*/ 	.word	0x00013320


	//   ....[219]....
        /*0a18*/ 	.word	0x000133d0


	//   ....[220]....
        /*0a1c*/ 	.word	0x00013430


	//   ....[221]....
        /*0a20*/ 	.word	0x000134e0


	//   ....[222]....
        /*0a24*/ 	.word	0x00013540


	//   ....[223]....
        /*0a28*/ 	.word	0x000135f0


	//   ....[224]....
        /*0a2c*/ 	.word	0x00013650


	//   ....[225]....
        /*0a30*/ 	.word	0x00013700


	//   ....[226]....
        /*0a34*/ 	.word	0x00013760


	//   ....[227]....
        /*0a38*/ 	.word	0x00013810


	//   ....[228]....
        /*0a3c*/ 	.word	0x00013870


	//   ....[229]....
        /*0a40*/ 	.word	0x00013920


	//   ....[230]....
        /*0a44*/ 	.word	0x00013980


	//   ....[231]....
        /*0a48*/ 	.word	0x00013a30


	//   ....[232]....
        /*0a4c*/ 	.word	0x00013b20


	//   ....[233]....
        /*0a50*/ 	.word	0x00013bd0


	//   ....[234]....
        /*0a54*/ 	.word	0x00013c30


	//   ....[235]....
        /*0a58*/ 	.word	0x00013cf0


	//   ....[236]....
        /*0a5c*/ 	.word	0x00013d50


	//   ....[237]....
        /*0a60*/ 	.word	0x00013e10


	//   ....[238]....
        /*0a64*/ 	.word	0x00013e70


	//   ....[239]....
        /*0a68*/ 	.word	0x00013f30


	//   ....[240]....
        /*0a6c*/ 	.word	0x00013f90


	//   ....[241]....
        /*0a70*/ 	.word	0x00014050


	//   ....[242]....
        /*0a74*/ 	.word	0x000140b0


	//   ....[243]....
        /*0a78*/ 	.word	0x00014170


	//   ....[244]....
        /*0a7c*/ 	.word	0x000141d0


	//   ....[245]....
        /*0a80*/ 	.word	0x00014290


	//   ....[246]....
        /*0a84*/ 	.word	0x000142f0


	//   ....[247]....
        /*0a88*/ 	.word	0x000143a0


	//   ....[248]....
        /*0a8c*/ 	.word	0x00014490


	//   ....[249]....
        /*0a90*/ 	.word	0x00014540


	//   ....[250]....
        /*0a94*/ 	.word	0x000145b0


	//   ....[251]....
        /*0a98*/ 	.word	0x00014660


	//   ....[252]....
        /*0a9c*/ 	.word	0x000146c0


	//   ....[253]....
        /*0aa0*/ 	.word	0x00014780


	//   ....[254]....
        /*0aa4*/ 	.word	0x000147e0


	//   ....[255]....
        /*0aa8*/ 	.word	0x000148a0


	//   ....[0]....
        /*0aac*/ 	.word	0x00014900


	//   ....[1]....
        /*0ab0*/ 	.word	0x000149c0


	//   ....[2]....
        /*0ab4*/ 	.word	0x00014a20


	//   ....[3]....
        /*0ab8*/ 	.word	0x00014ae0


	//   ....[4]....
        /*0abc*/ 	.word	0x00014b40


	//   ....[5]....
        /*0ac0*/ 	.word	0x00014c00


	//   ....[6]....
        /*0ac4*/ 	.word	0x00014c60


	//   ....[7]....
        /*0ac8*/ 	.word	0x00014d00


	//   ....[8]....
        /*0acc*/ 	.word	0x00014d90


	//   ....[9]....
        /*0ad0*/ 	.word	0x00014e30


	//   ....[10]....
        /*0ad4*/ 	.word	0x00014fa0


	//   ....[11]....
        /*0ad8*/ 	.word	0x00015010


	//   ....[12]....
        /*0adc*/ 	.word	0x00015080


	//   ....[13]....
        /*0ae0*/ 	.word	0x000150f0


	//   ....[14]....
        /*0ae4*/ 	.word	0x00015160


	//   ....[15]....
        /*0ae8*/ 	.word	0x000151e0


	//   ....[16]....
        /*0aec*/ 	.word	0x00015260


	//   ....[17]....
        /*0af0*/ 	.word	0x000152f0


	//   ....[18]....
        /*0af4*/ 	.word	0x00015360


	//   ....[19]....
        /*0af8*/ 	.word	0x000153d0


	//   ....[20]....
        /*0afc*/ 	.word	0x00015440


	//   ....[21]....
        /*0b00*/ 	.word	0x000154c0


	//   ....[22]....
        /*0b04*/ 	.word	0x00015530


	//   ....[23]....
        /*0b08*/ 	.word	0x000155e0


	//   ....[24]....
        /*0b0c*/ 	.word	0x00015630


	//   ....[25]....
        /*0b10*/ 	.word	0x000156c0


	//   ....[26]....
        /*0b14*/ 	.word	0x000157f0


	//----- nvinfo : EIATTR_REG_RECONFIG
	.align		4
.L_291:
        /*0b18*/ 	.byte	0x01, 0x54
	.zero		2


	//----- nvinfo : EIATTR_SYSCALL_OFFSETS
	.align		4
        /*0b1c*/ 	.byte	0x04, 0x46
        /*0b1e*/ 	.short	(.L_293 - .L_292)


	//   ....[0]....
.L_292:
        /*0b20*/ 	.word	0x00001ac0


	//   ....[1]....
        /*0b24*/ 	.word	0x0000c880


	//   ....[2]....
        /*0b28*/ 	.word	0x0000c9d0


	//   ....[3]....
        /*0b2c*/ 	.word	0x0000cac0


	//   ....[4]....
        /*0b30*/ 	.word	0x0000da60


	//----- nvinfo : EIATTR_MBARRIER_INSTR_OFFSETS
	.align		4
.L_293:
        /*0b34*/ 	.byte	0x04, 0x39
        /*0b36*/ 	.short	(.L_295 - .L_294)


	//   ....[0]....
.L_294:
        /*0b38*/ 	.word	0x00000180
        /*0b3c*/ 	.word	0x000000ff
        /*0b40*/ 	.word	0x00016800
        /*0b44*/ 	.short	0x0100
        /*0b46*/ 	.byte	0x08
	.zero		1


	//   ....[1]....
        /*0b48*/ 	.word	0x00000190
        /*0b4c*/ 	.word	0x000000ff
        /*0b50*/ 	.word	0x00016820
        /*0b54*/ 	.short	0x0100
        /*0b56*/ 	.byte	0x08
	.zero		1


	//   ....[2]....
        /*0b58*/ 	.word	0x00000280
        /*0b5c*/ 	.word	0x000000ff
        /*0b60*/ 	.word	0x00016830
        /*0b64*/ 	.short	0x0100
        /*0b66*/ 	.byte	0x08
	.zero		1


	//   ....[3]....
        /*0b68*/ 	.word	0x00000290
        /*0b6c*/ 	.word	0x000000ff
        /*0b70*/ 	.word	0x00016840
        /*0b74*/ 	.short	0x0100
        /*0b76*/ 	.byte	0x08
	.zero		1


	//   ....[4]....
        /*0b78*/ 	.word	0x000002a0
        /*0b7c*/ 	.word	0x000000ff
        /*0b80*/ 	.word	0x00016838
        /*0b84*/ 	.short	0x0100
        /*0b86*/ 	.byte	0x08
	.zero		1


	//   ....[5]....
        /*0b88*/ 	.word	0x000002b0
        /*0b8c*/ 	.word	0x000000ff
        /*0b90*/ 	.word	0x00016848
        /*0b94*/ 	.short	0x0100
        /*0b96*/ 	.byte	0x08
	.zero		1


	//   ....[6]....
        /*0b98*/ 	.word	0x000003e0
        /*0b9c*/ 	.word	0x000000ff
        /*0ba0*/ 	.word	0x00016850
        /*0ba4*/ 	.short	0x0100
        /*0ba6*/ 	.byte	0x08
	.zero		1


	//   ....[7]....
        /*0ba8*/ 	.word	0x000003f0
        /*0bac*/ 	.word	0x000000ff
        /*0bb0*/ 	.word	0x00016860
        /*0bb4*/ 	.short	0x0100
        /*0bb6*/ 	.byte	0x08
	.zero		1


	//   ....[8]....
        /*0bb8*/ 	.word	0x00000400
        /*0bbc*/ 	.word	0x000000ff
        /*0bc0*/ 	.word	0x00016858
        /*0bc4*/ 	.short	0x0100
        /*0bc6*/ 	.byte	0x08
	.zero		1


	//   ....[9]....
        /*0bc8*/ 	.word	0x00000410
        /*0bcc*/ 	.word	0x000000ff
        /*0bd0*/ 	.word	0x00016868
        /*0bd4*/ 	.short	0x0100
        /*0bd6*/ 	.byte	0x08
	.zero		1


	//   ....[10]....
        /*0bd8*/ 	.word	0x00000500
        /*0bdc*/ 	.word	0x000000ff
        /*0be0*/ 	.word	0x00016870
        /*0be4*/ 	.short	0x0100
        /*0be6*/ 	.byte	0x06
	.zero		1


	//   ....[11]....
        /*0be8*/ 	.word	0x00000510
        /*0bec*/ 	.word	0x000000ff
        /*0bf0*/ 	.word	0x00016880
        /*0bf4*/ 	.short	0x0100
        /*0bf6*/ 	.byte	0x06
	.zero		1


	//   ....[12]....
        /*0bf8*/ 	.word	0x00000520
        /*0bfc*/ 	.word	0x000000ff
        /*0c00*/ 	.word	0x00016878
        /*0c04*/ 	.short	0x0100
        /*0c06*/ 	.byte	0x06
	.zero		1


	//   ....[13]....
        /*0c08*/ 	.word	0x00000530
        /*0c0c*/ 	.word	0x000000ff
        /*0c10*/ 	.word	0x00016888
        /*0c14*/ 	.short	0x0100
        /*0c16*/ 	.byte	0x06
	.zero		1


	//   ....[14]....
        /*0c18*/ 	.word	0x00000660
        /*0c1c*/ 	.word	0x000000ff
        /*0c20*/ 	.word	0x00016890
        /*0c24*/ 	.short	0x0100
        /*0c26*/ 	.byte	0x08
	.zero		1


	//   ....[15]....
        /*0c28*/ 	.word	0x00000670
        /*0c2c*/ 	.word	0x000000ff
        /*0c30*/ 	.word	0x000168a0
        /*0c34*/ 	.short	0x0100
        /*0c36*/ 	.byte	0x08
	.zero		1


	//   ....[16]....
        /*0c38*/ 	.word	0x00000680
        /*0c3c*/ 	.word	0x000000ff
        /*0c40*/ 	.word	0x00016898
        /*0c44*/ 	.short	0x0100
        /*0c46*/ 	.byte	0x08
	.zero		1


	//   ....[17]....
        /*0c48*/ 	.word	0x00000690
        /*0c4c*/ 	.word	0x000000ff
        /*0c50*/ 	.word	0x000168a8
        /*0c54*/ 	.short	0x0100
        /*0c56*/ 	.byte	0x08
	.zero		1


	//   ....[18]....
        /*0c58*/ 	.word	0x000007d0
        /*0c5c*/ 	.word	0x000000ff
        /*0c60*/ 	.word	0x000168b0
        /*0c64*/ 	.short	0x0100
        /*0c66*/ 	.byte	0x08
	.zero		1


	//   ....[19]....
        /*0c68*/ 	.word	0x000007e0
        /*0c6c*/ 	.word	0x000000ff
        /*0c70*/ 	.word	0x000168c0
        /*0c74*/ 	.short	0x0100
        /*0c76*/ 	.byte	0x08
	.zero		1


	//   ....[20]....
        /*0c78*/ 	.word	0x000007f0
        /*0c7c*/ 	.word	0x000000ff
        /*0c80*/ 	.word	0x000168b8
        /*0c84*/ 	.short	0x0100
        /*0c86*/ 	.byte	0x08
	.zero		1


	//   ....[21]....
        /*0c88*/ 	.word	0x00000800
        /*0c8c*/ 	.word	0x000000ff
        /*0c90*/ 	.word	0x000168c8
        /*0c94*/ 	.short	0x0100
        /*0c96*/ 	.byte	0x08
	.zero		1


	//   ....[22]....
        /*0c98*/ 	.word	0x00001b40
        /*0c9c*/ 	.word	0x000000ff
        /*0ca0*/ 	.word	0x00016800
        /*0ca4*/ 	.short	0x010a
        /*0ca6*/ 	.byte	0x2d
	.zero		1


	//   ....[23]....
        /*0ca8*/ 	.word	0x00001bc0
        /*0cac*/ 	.word	0x00000003
        /*0cb0*/ 	.word	0x00016830
        /*0cb4*/ 	.short	0x010a
        /*0cb6*/ 	.byte	0x3f
	.zero		1


	//   ....[24]....
        /*0cb8*/ 	.word	0x00001c00
        /*0cbc*/ 	.word	0x00000003
        /*0cc0*/ 	.word	0x00016830
        /*0cc4*/ 	.short	0x010a
        /*0cc6*/ 	.byte	0x3f
	.zero		1


	//   ....[25]....
        /*0cc8*/ 	.word	0x000020a0
        /*0ccc*/ 	.word	0x000000ff
        /*0cd0*/ 	.word	0x00000000
        /*0cd4*/ 	.short	0x0101
        /*0cd6*/ 	.byte	0x06
	.zero		1


	//   ....[26]....
        /*0cd8*/ 	.word	0x00003d90
        /*0cdc*/ 	.word	0x000000ff
        /*0ce0*/ 	.word	0x00016830
        /*0ce4*/ 	.short	0x010a
        /*0ce6*/ 	.byte	0x06
	.zero		1


	//   ....[27]....
        /*0ce8*/ 	.word	0x00003dd0
        /*0cec*/ 	.word	0x000000ff
        /*0cf0*/ 	.word	0x00016830
        /*0cf4*/ 	.short	0x010a
        /*0cf6*/ 	.byte	0x06
	.zero		1


	//   ....[28]....
        /*0cf8*/ 	.word	0x00004000
        /*0cfc*/ 	.word	0x000000ff
        /*0d00*/ 	.word	0x00016850
        /*0d04*/ 	.short	0x010a
        /*0d06*/ 	.byte	0x06
	.zero		1


	//   ....[29]....
        /*0d08*/ 	.word	0x00004040
        /*0d0c*/ 	.word	0x000000ff
        /*0d10*/ 	.word	0x00016850
        /*0d14*/ 	.short	0x010a
        /*0d16*/ 	.byte	0x06
	.zero		1


	//   ....[30]....
        /*0d18*/ 	.word	0x000044b0
        /*0d1c*/ 	.word	0x000000ff
        /*0d20*/ 	.word	0x00000000
        /*0d24*/ 	.short	0x0101
        /*0d26*/ 	.byte	0x06
	.zero		1


	//   ....[31]....
        /*0d28*/ 	.word	0x00005fa0
        /*0d2c*/ 	.word	0x000000ff
        /*0d30*/ 	.word	0x00000000
        /*0d34*/ 	.short	0x0101
        /*0d36*/ 	.byte	0x06
	.zero		1


	//   ....[32]....
        /*0d38*/ 	.word	0x00006490
        /*0d3c*/ 	.word	0x000000ff
        /*0d40*/ 	.word	0x00016830
        /*0d44*/ 	.short	0x010a
        /*0d46*/ 	.byte	0x06
	.zero		1


	//   ....[33]....
        /*0d48*/ 	.word	0x000064d0
        /*0d4c*/ 	.word	0x000000ff
        /*0d50*/ 	.word	0x00016830
        /*0d54*/ 	.short	0x010a
        /*0d56*/ 	.byte	0x06
	.zero		1


	//   ....[34]....
        /*0d58*/ 	.word	0x000066d0
        /*0d5c*/ 	.word	0x000000ff
        /*0d60*/ 	.word	0x00016850
        /*0d64*/ 	.short	0x010a
        /*0d66*/ 	.byte	0x06
	.zero		1


	//   ....[35]....
        /*0d68*/ 	.word	0x00006710
        /*0d6c*/ 	.word	0x000000ff
        /*0d70*/ 	.word	0x00016850
        /*0d74*/ 	.short	0x010a
        /*0d76*/ 	.byte	0x06
	.zero		1


	//   ....[36]....
        /*0d78*/ 	.word	0x00006b40
        /*0d7c*/ 	.word	0x000000ff
        /*0d80*/ 	.word	0x00000000
        /*0d84*/ 	.short	0x0101
        /*0d86*/ 	.byte	0x06
	.zero		1


	//   ....[37]....
        /*0d88*/ 	.word	0x00007d00
        /*0d8c*/ 	.word	0x000000ff
        /*0d90*/ 	.word	0x00000000
        /*0d94*/ 	.short	0x0101
        /*0d96*/ 	.byte	0x06
	.zero		1


	//   ....[38]....
        /*0d98*/ 	.word	0x00008100
        /*0d9c*/ 	.word	0x000000ff
        /*0da0*/ 	.word	0x00016850
        /*0da4*/ 	.short	0x010a
        /*0da6*/ 	.byte	0x05
	.zero		1


	//   ....[39]....
        /*0da8*/ 	.word	0x00008140
        /*0dac*/ 	.word	0x000000ff
        /*0db0*/ 	.word	0x00016850
        /*0db4*/ 	.short	0x010a
        /*0db6*/ 	.byte	0x05
	.zero		1


	//   ....[40]....
        /*0db8*/ 	.word	0x000086b0
        /*0dbc*/ 	.word	0x000000ff
        /*0dc0*/ 	.word	0x00000000
        /*0dc4*/ 	.short	0x0101
        /*0dc6*/ 	.byte	0x04
	.zero		1


	//   ....[41]....
        /*0dc8*/ 	.word	0x00009670
        /*0dcc*/ 	.word	0x00000000
        /*0dd0*/ 	.word	0x00000000
        /*0dd4*/ 	.short	0x0101
        /*0dd6*/ 	.byte	0x3f
	.zero		1


	//   ....[42]....
        /*0dd8*/ 	.word	0x00009cc0
        /*0ddc*/ 	.word	0x00000004
        /*0de0*/ 	.word	0x00000000
        /*0de4*/ 	.short	0x0101
        /*0de6*/ 	.byte	0x3f
	.zero		1


	//   ....[43]....
        /*0de8*/ 	.word	0x0000cfc0
        /*0dec*/ 	.word	0x00000003
        /*0df0*/ 	.word	0x00016840
        /*0df4*/ 	.short	0x010a
        /*0df6*/ 	.byte	0x3f
	.zero		1


	//   ....[44]....
        /*0df8*/ 	.word	0x0000d750
        /*0dfc*/ 	.word	0x00000003
        /*0e00*/ 	.word	0x00016830
        /*0e04*/ 	.short	0x0107
        /*0e06*/ 	.byte	0x3f
	.zero		1


	//   ....[45]....
        /*0e08*/ 	.word	0x0000d820
        /*0e0c*/ 	.word	0x00000003
        /*0e10*/ 	.word	0x00016830
        /*0e14*/ 	.short	0x0101
        /*0e16*/ 	.byte	0x3f
	.zero		1


	//   ....[46]....
        /*0e18*/ 	.word	0x0000e650
        /*0e1c*/ 	.word	0x00000016
        /*0e20*/ 	.word	0x00016800
        /*0e24*/ 	.short	0x0107
        /*0e26*/ 	.byte	0x3f
	.zero		1


	//   ....[47]....
        /*0e28*/ 	.word	0x0000e750
        /*0e2c*/ 	.word	0x00000016
        /*0e30*/ 	.word	0x00016800
        /*0e34*/ 	.short	0x0101
        /*0e36*/ 	.byte	0x3f
	.zero		1


	//   ....[48]....
        /*0e38*/ 	.word	0x0000e780
        /*0e3c*/ 	.word	0x00000016
        /*0e40*/ 	.word	0x00016820
        /*0e44*/ 	.short	0x010a
        /*0e46*/ 	.byte	0x3f
	.zero		1


	//   ....[49]....
        /*0e48*/ 	.word	0x0000eb10
        /*0e4c*/ 	.word	0x00000005
        /*0e50*/ 	.word	0x00016840
        /*0e54*/ 	.short	0x010a
        /*0e56*/ 	.byte	0x3f
	.zero		1


	//   ....[50]....
        /*0e58*/ 	.word	0x0000eff0
        /*0e5c*/ 	.word	0x00000005
        /*0e60*/ 	.word	0x00016830
        /*0e64*/ 	.short	0x0107
        /*0e66*/ 	.byte	0x3f
	.zero		1


	//   ....[51]....
        /*0e68*/ 	.word	0x0000f0b0
        /*0e6c*/ 	.word	0x00000005
        /*0e70*/ 	.word	0x00016830
        /*0e74*/ 	.short	0x0101
        /*0e76*/ 	.byte	0x3f
	.zero		1


	//   ....[52]....
        /*0e78*/ 	.word	0x0000f110
        /*0e7c*/ 	.word	0x00000005
        /*0e80*/ 	.word	0x00016860
        /*0e84*/ 	.short	0x010a
        /*0e86*/ 	.byte	0x3f
	.zero		1


	//   ....[53]....
        /*0e88*/ 	.word	0x0000f5e0
        /*0e8c*/ 	.word	0x00000005
        /*0e90*/ 	.word	0x00016850
        /*0e94*/ 	.short	0x0107
        /*0e96*/ 	.byte	0x3f
	.zero		1


	//   ....[54]....
        /*0e98*/ 	.word	0x0000f750
        /*0e9c*/ 	.word	0x00000005
        /*0ea0*/ 	.word	0x00016850
        /*0ea4*/ 	.short	0x0101
        /*0ea6*/ 	.byte	0x3f
	.zero		1


	//   ....[55]....
        /*0ea8*/ 	.word	0x0000f970
        /*0eac*/ 	.word	0x00000000
        /*0eb0*/ 	.word	0x00016860
        /*0eb4*/ 	.short	0x010a
        /*0eb6*/ 	.byte	0x3f
	.zero		1


	//   ....[56]....
        /*0eb8*/ 	.word	0x0000fdf0
        /*0ebc*/ 	.word	0x00000000
        /*0ec0*/ 	.word	0x00016850
        /*0ec4*/ 	.short	0x0107
        /*0ec6*/ 	.byte	0x3f
	.zero		1


	//   ....[57]....
        /*0ec8*/ 	.word	0x0000fec0
        /*0ecc*/ 	.word	0x00000000
        /*0ed0*/ 	.word	0x00016850
        /*0ed4*/ 	.short	0x0101
        /*0ed6*/ 	.byte	0x3f
	.zero		1


	//   ....[58]....
        /*0ed8*/ 	.word	0x00011010
        /*0edc*/ 	.word	0x00000005
        /*0ee0*/ 	.word	0x00016820
        /*0ee4*/ 	.short	0x010a
        /*0ee6*/ 	.byte	0x3f
	.zero		1


	//   ....[59]....
        /*0ee8*/ 	.word	0x00011190
        /*0eec*/ 	.word	0x00000003
        /*0ef0*/ 	.word	0x00016840
        /*0ef4*/ 	.short	0x010a
        /*0ef6*/ 	.byte	0x3f
	.zero		1


	//   ....[60]....
        /*0ef8*/ 	.word	0x00011230
        /*0efc*/ 	.word	0x00000019
        /*0f00*/ 	.word	0x00016840
        /*0f04*/ 	.short	0x010a
        /*0f06*/ 	.byte	0x3f
	.zero		1


	//   ....[61]....
        /*0f08*/ 	.word	0x00011270
        /*0f0c*/ 	.word	0x00000003
        /*0f10*/ 	.word	0x00016860
        /*0f14*/ 	.short	0x010a
        /*0f16*/ 	.byte	0x3f
	.zero		1


	//   ....[62]....
        /*0f18*/ 	.word	0x000112b0
        /*0f1c*/ 	.word	0x00000019
        /*0f20*/ 	.word	0x00016860
        /*0f24*/ 	.short	0x010a
        /*0f26*/ 	.byte	0x3f
	.zero		1


	//   ....[63]....
        /*0f28*/ 	.word	0x00011320
        /*0f2c*/ 	.word	0x00000003
        /*0f30*/ 	.word	0x00016800
        /*0f34*/ 	.short	0x010a
        /*0f36*/ 	.byte	0x3f
	.zero		1


	//   ....[64]....
        /*0f38*/ 	.word	0x00011370
        /*0f3c*/ 	.word	0x00000003
        /*0f40*/ 	.word	0x00016830
        /*0f44*/ 	.short	0x010a
        /*0f46*/ 	.byte	0x3f
	.zero		1


	//   ....[65]....
        /*0f48*/ 	.word	0x000113d0
        /*0f4c*/ 	.word	0x00000007
        /*0f50*/ 	.word	0x00016830
        /*0f54*/ 	.short	0x010a
        /*0f56*/ 	.byte	0x3f
	.zero		1


	//   ....[66]....
        /*0f58*/ 	.word	0x00011430
        /*0f5c*/ 	.word	0x00000002
        /*0f60*/ 	.word	0x00016850
        /*0f64*/ 	.short	0x010a
        /*0f66*/ 	.byte	0x3f
	.zero		1


	//   ....[67]....
        /*0f68*/ 	.word	0x00011490
        /*0f6c*/ 	.word	0x00000007
        /*0f70*/ 	.word	0x00016830
        /*0f74*/ 	.short	0x010a
        /*0f76*/ 	.byte	0x3f
	.zero		1


	//   ....[68]....
        /*0f78*/ 	.word	0x000114f0
        /*0f7c*/ 	.word	0x00000002
        /*0f80*/ 	.word	0x00016850
        /*0f84*/ 	.short	0x010a
        /*0f86*/ 	.byte	0x3f
	.zero		1


	//   ....[69]....
        /*0f88*/ 	.word	0x00011550
        /*0f8c*/ 	.word	0x00000006
        /*0f90*/ 	.word	0x00016850
        /*0f94*/ 	.short	0x010a
        /*0f96*/ 	.byte	0x3f
	.zero		1


	//   ....[70]....
        /*0f98*/ 	.word	0x00011670
        /*0f9c*/ 	.word	0x00000003
        /*0fa0*/ 	.word	0x00016840
        /*0fa4*/ 	.short	0x010a
        /*0fa6*/ 	.byte	0x3f
	.zero		1


	//   ....[71]....
        /*0fa8*/ 	.word	0x00013110
        /*0fac*/ 	.word	0x00000016
        /*0fb0*/ 	.word	0x00016820
        /*0fb4*/ 	.short	0x010a
        /*0fb6*/ 	.byte	0x3f
	.zero		1


	//   ....[72]....
        /*0fb8*/ 	.word	0x00013160
        /*0fbc*/ 	.word	0x00000005
        /*0fc0*/ 	.word	0x00016840
        /*0fc4*/ 	.short	0x010a
        /*0fc6*/ 	.byte	0x3f
	.zero		1


	//   ....[73]....
        /*0fc8*/ 	.word	0x00013a70
        /*0fcc*/ 	.word	0x00000005
        /*0fd0*/ 	.word	0x00016860
        /*0fd4*/ 	.short	0x010a
        /*0fd6*/ 	.byte	0x3f
	.zero		1


	//   ....[74]....
        /*0fd8*/ 	.word	0x000143e0
        /*0fdc*/ 	.word	0x00000000
        /*0fe0*/ 	.word	0x00016860
        /*0fe4*/ 	.short	0x010a
        /*0fe6*/ 	.byte	0x3f
	.zero		1


	//   ....[75]....
        /*0fe8*/ 	.word	0x00015710
        /*0fec*/ 	.word	0x00000005
        /*0ff0*/ 	.word	0x00016820
        /*0ff4*/ 	.short	0x010a
        /*0ff6*/ 	.byte	0x3f
	.zero		1


	//   ....[76]....
        /*0ff8*/ 	.word	0x000158b0
        /*0ffc*/ 	.word	0x00000003
        /*1000*/ 	.word	0x00016840
        /*1004*/ 	.short	0x010a
        /*1006*/ 	.byte	0x3f
	.zero		1


	//   ....[77]....
        /*1008*/ 	.word	0x00015900
        /*100c*/ 	.word	0x00000019
        /*1010*/ 	.word	0x00016840
        /*1014*/ 	.short	0x010a
        /*1016*/ 	.byte	0x3f
	.zero		1


	//   ....[78]....
        /*1018*/ 	.word	0x00015950
        /*101c*/ 	.word	0x00000003
        /*1020*/ 	.word	0x00016860
        /*1024*/ 	.short	0x010a
        /*1026*/ 	.byte	0x3f
	.zero		1


	//----- nvinfo : EIATTR_NUM_MBARRIERS
	.align		4
.L_295:
        /*1028*/ 	.byte	0x03, 0x38
        /*102a*/ 	.short	0x0016


	//----- nvinfo : EIATTR_EXIT_INSTR_OFFSETS
	.align		4
        /*102c*/ 	.byte	0x04, 0x1c
        /*102e*/ 	.short	(.L_297 - .L_296)


	//   ....[0]....
.L_296:
        /*1030*/ 	.word	0x000009b0


	//   ....[1]....
        /*1034*/ 	.word	0x0000ac20


	//   ....[2]....
        /*1038*/ 	.word	0x00011300


	//----- nvinfo : EIATTR_MAX_THREADS
	.align		4
.L_297:
        /*103c*/ 	.byte	0x04, 0x05
        /*103e*/ 	.short	(.L_299 - .L_298)
.L_298:
        /*1040*/ 	.word	0x00000200
        /*1044*/ 	.word	0x00000001
        /*1048*/ 	.word	0x00000001


	//----- nvinfo : EIATTR_CRS_STACK_SIZE
	.align		4
.L_299:
        /*104c*/ 	.byte	0x04, 0x1e
        /*104e*/ 	.short	(.L_301 - .L_300)
.L_300:
        /*1050*/ 	.word	0x00000000


	//----- nvinfo : EIATTR_CBANK_PARAM_SIZE
	.align		4
.L_301:
        /*1054*/ 	.byte	0x03, 0x19
        /*1056*/ 	.short	0x0af0


	//----- nvinfo : EIATTR_PARAM_CBANK
	.align		4
        /*1058*/ 	.byte	0x04, 0x0a
        /*105a*/ 	.short	(.L_303 - .L_302)
	.align		4
.L_302:
        /*105c*/ 	.word	index@(.nv.constant0._ZN7cutlass13device_kernelIN5flash11enable_sm90INS1_16FlashAttnFwdSm90INS1_25CollectiveMainloopFwdSm90ILi2EN4cute5tupleIJNS5_1CILi1EEES8_S8_EEENS6_IJNS7_ILi192EEENS7_ILi128EEENS7_ILi64EEEEEELi64ENS_10bfloat16_tEfNS_4arch4Sm90ELb1ELb0ELb0ELb1ELb1ELb0ELb0ELb1ELb1ELb1ELb1ELb0EEENS1_21CollectiveEpilogueFwdINS6_IJSA_SC_SB_EEES9_SE_SG_Li384ELb1ELb1ELb1ELb0EEENS1_36VarlenDynamicPersistentTileSchedulerILi192ELi128ELi384ELi128ELb1ELb1ELb1ELb1ELb1ELb1EEEEEEEEEvNT_6ParamsE)
        /*1060*/ 	.short	0x0210
        /*1062*/ 	.short	0x0af0


	//----- nvinfo : EIATTR_SW_WAR
	.align		4
.L_303:
        /*1064*/ 	.byte	0x04, 0x36
        /*1066*/ 	.short	(.L_305 - .L_304)
.L_304:
        /*1068*/ 	.word	0x00000008
.L_305:


//--------------------- .nv.info._ZN7cutlass13device_kernelIN5flash11enable_sm90INS1_16FlashAttnFwdSm90INS1_25CollectiveMainloopFwdSm90ILi2EN4cute5tupleIJNS5_1CILi1EEES8_S8_EEENS6_IJNS7_ILi192EEENS7_ILi128EEENS7_ILi64EEEEEELi64ENS_10bfloat16_tEfNS_4arch4Sm90ELb1ELb0ELb0ELb1ELb1ELb1ELb0ELb1ELb1ELb1ELb1ELb0EEENS1_21CollectiveEpilogueFwdINS6_IJSA_SC_SB_EEES9_SE_SG_Li384ELb1ELb1ELb1ELb0EEENS1_36VarlenDynamicPersistentTileSchedulerILi192ELi128ELi384ELi128ELb1ELb1ELb1ELb1ELb1ELb1EEEEEEEEEvNT_6ParamsE --------------------------
	.section	.nv.info._ZN7cutlass13device_kernelIN5flash11enable_sm90INS1_16FlashAttnFwdSm90INS1_25CollectiveMainloopFwdSm90ILi2EN4cute5tupleIJNS5_1CILi1EEES8_S8_EEENS6_IJNS7_ILi192EEENS7_ILi128EEENS7_ILi64EEEEEELi64ENS_10bfloat16_tEfNS_4arch4Sm90ELb1ELb0ELb0ELb1ELb1ELb1ELb0ELb1ELb1ELb1ELb1ELb0EEENS1_21CollectiveEpilogueFwdINS6_IJSA_SC_SB_EEES9_SE_SG_Li384ELb1ELb1ELb1ELb0EEENS1_36VarlenDynamicPersistentTileSchedulerILi192ELi128ELi384ELi128ELb1ELb1ELb1ELb1ELb1ELb1EEEEEEEEEvNT_6ParamsE,"",@"SHT_CUDA_INFO"
	.sectionflags	@""
	.align	4


	//----- nvinfo : EIATTR_CUDA_API_VERSION
	.align		4
        /*0000*/ 	.byte	0x04, 0x37
        /*0002*/ 	.short	(.L_307 - .L_306)
.L_306:
        /*0004*/ 	.word	0x00000082


	//----- nvinfo : EIATTR_KPARAM_INFO
	.align		4
.L_307:
        /*0008*/ 	.byte	0x04, 0x17
        /*000a*/ 	.short	(.L_309 - .L_308)
.L_308:
        /*000c*/ 	.word	0x00000000
        /*0010*/ 	.short	0x0000
        /*0012*/ 	.short	0x0070
        /*0014*/ 	.byte	0x00, 0xf0, 0x01, 0x2a


	//----- nvinfo : EIATTR_SPARSE_MMA_MASK
	.align		4
.L_309:
        /*0018*/ 	.byte	0x03, 0x50
        /*001a*/ 	.short	0x0000


	//----- nvinfo : EIATTR_MAXREG_COUNT
	.align		4
        /*001c*/ 	.byte	0x03, 0x1b
        /*001e*/ 	.short	0x0080


	//----- nvinfo : EIATTR_NUM_BARRIERS
	.align		4
        /*0020*/ 	.byte	0x02, 0x4c
        /*0022*/ 	.byte	0x10
	.zero		1


	//----- nvinfo : EIATTR_EXTERNS
	.align		4
        /*0024*/ 	.byte	0x04, 0x0f
        /*0026*/ 	.short	(.L_311 - .L_310)


	//   ....[0]....
	.align		4
.L_310:
        /*0028*/ 	.word	index@(__assertfail)


	//----- nvinfo : EIATTR_ANNOTATIONS
	.align		4
.L_311:
        /*002c*/ 	.byte	0x04, 0x55
        /*002e*/ 	.short	(.L_313 - .L_312)


	//   ....[0]....
.L_312:
        /* <DEDUP_REMOVED lines=87> */


	//----- nvinfo : EIATTR_MERCURY_ISA_VERSION
	.align		4
.L_313:
        /*0590*/ 	.byte	0x03, 0x5f
        /*0592*/ 	.short	0x0101


	//----- nvinfo : EIATTR_UNUSED_LOAD_BYTE_OFFSET
	.align		4
        /*0594*/ 	.byte	0x04, 0x44
        /*0596*/ 	.short	(.L_315 - .L_314)


	//   ....[0]....
.L_314:
        /*0598*/ 	.word	0x00000a70
        /*059c*/ 	.word	0x0000fff0


	//   ....[1]....
        /*05a0*/ 	.word	0x00010c80
        /*05a4*/ 	.word	0x0000fff0


	//----- nvinfo : EIATTR_INT_WARP_WIDE_INSTR_OFFSETS
	.align		4
.L_315:
        /*05a8*/ 	.byte	0x04, 0x31
        /*05aa*/ 	.short	(.L_317 - .L_316)


	//   ....[0]....
.L_316:
        /*05ac*/ 	.word	0x00000120


	//   ....[1]....
        /*05b0*/ 	.word	0x000001c0


	//   ....[2]....
        /*05b4*/ 	.word	0x00000230


	//   ....[3]....
        /*05b8*/ 	.word	0x00015c00


	//   ....[4]....
        /*05bc*/ 	.word	0x00015c90


	//   ....[5]....
        /*05c0*/ 	.word	0x00018e00


	//   ....[6]....
        /*05c4*/ 	.word	0x00018e90


	//----- nvinfo : EIATTR_COOP_GROUP_MASK_REGIDS
	.align		4
.L_317:
        /*05c8*/ 	.byte	0x04, 0x29
        /*05ca*/ 	.short	(.L_319 - .L_318)


	//   ....[0]....
.L_318:
        /*05cc*/ 	.word	0xffffffff


	//   ....[1]....
        /*05d0*/ 	.word	0xffffffff


	//   ....[2]....
        /*05d4*/ 	.word	0xffffffff


	//   ....[3]....
        /*05d8*/ 	.word	0xffffffff


	//   ....[4]....
        /*05dc*/ 	.word	0xffffffff


	//   ....[5]....
        /*05e0*/ 	.word	0xffffffff


	//   ....[6]....
        /*05e4*/ 	.word	0xffffffff


	//   ....[7]....
        /*05e8*/ 	.word	0xffffffff


	//   ....[8]....
        /*05ec*/ 	.word	0xffffffff


	//   ....[9]....
        /*05f0*/ 	.word	0xffffffff


	//   ....[10]....
        /*05f4*/ 	.word	0xffffffff


	//   ....[11]....
        /*05f8*/ 	.word	0xffffffff


	//   ....[12]....
        /*05fc*/ 	.word	0xffffffff


	//   ....[13]....
        /*0600*/ 	.word	0xffffffff


	//   ....[14]....
        /*0604*/ 	.word	0xffffffff


	//   ....[15]....
        /*0608*/ 	.word	0xffffffff


	//   ....[16]....
        /*060c*/ 	.word	0xffffffff


	//   ....[17]....
        /*0610*/ 	.word	0xffffffff


	//   ....[18]....
        /*0614*/ 	.word	0xffffffff


	//   ....[19]....
        /*0618*/ 	.word	0xffffffff


	//   ....[20]....
        /*061c*/ 	.word	0xffffffff


	//   ....[21]....
        /*0620*/ 	.word	0xffffffff


	//   ....[22]....
        /*0624*/ 	.word	0xffffffff


	//   ....[23]....
        /*0628*/ 	.word	0xffffffff


	//   ....[24]....
        /*062c*/ 	.word	0xffffffff


	//   ....[25]....
        /*0630*/ 	.word	0xffffffff


	//   ....[26]....
        /*0634*/ 	.word	0xffffffff


	//   ....[27]....
        /*0638*/ 	.word	0xffffffff


	//   ....[28]....
        /*063c*/ 	.word	0xffffffff


	//   ....[29]....
        /*0640*/ 	.word	0xffffffff


	//   ....[30]....
        /*0644*/ 	.word	0xffffffff


	//   ....[31]....
        /*0648*/ 	.word	0xffffffff


	//   ....[32]....
        /*064c*/ 	.word	0xffffffff


	//   ....[33]....
        /*0650*/ 	.word	0xffffffff


	//   ....[34]....
        /*0654*/ 	.word	0xffffffff


	//   ....[35]....
        /*0658*/ 	.word	0xffffffff


	//   ....[36]....
        /*065c*/ 	.word	0xffffffff


	//   ....[37]....
        /*0660*/ 	.word	0xffffffff


	//   ....[38]....
        /*0664*/ 	.word	0xffffffff


	//   ....[39]....
        /*0668*/ 	.word	0xffffffff


	//   ....[40]....
        /*066c*/ 	.word	0xffffffff


	//   ....[41]....
        /*0670*/ 	.word	0xffffffff


	//   ....[42]....
        /*0674*/ 	.word	0xffffffff


	//   ....[43]....
        /*0678*/ 	.word	0xffffffff


	//   ....[44]....
        /*067c*/ 	.word	0xffffffff


	//   ....[45]....
        /*0680*/ 	.word	0xffffffff


	//   ....[46]....
        /*0684*/ 	.word	0xffffffff


	//   ....[47]....
        /*0688*/ 	.word	0xffffffff


	//   ....[48]....
        /*068c*/ 	.word	0xffffffff


	//   ....[49]....
        /*0690*/ 	.word	0xffffffff


	//   ....[50]....
        /*0694*/ 	.word	0xffffffff


	//   ....[51]....
        /*0698*/ 	.word	0xffffffff


	//   ....[52]....
        /*069c*/ 	.word	0xffffffff


	//   ....[53]....
        /*06a0*/ 	.word	0xffffffff


	//   ....[54]....
        /*06a4*/ 	.word	0xffffffff


	//   ....[55]....
        /*06a8*/ 	.word	0xffffffff


	//   ....[56]....
        /*06ac*/ 	.word	0xffffffff


	//   ....[57]....
        /*06b0*/ 	.word	0xffffffff


	//   ....[58]....
        /*06b4*/ 	.word	0xffffffff


	//   ....[59]....
        /*06b8*/ 	.word	0xffffffff


	//   ....[60]....
        /*06bc*/ 	.word	0xffffffff


	//   ....[61]....
        /*06c0*/ 	.word	0xffffffff


	//   ....[62]....
        /*06c4*/ 	.word	0xffffffff


	//   ....[63]....
        /*06c8*/ 	.word	0xffffffff


	//   ....[64]....
        /*06cc*/ 	.word	0xffffffff


	//   ....[65]....
        /*06d0*/ 	.word	0xffffffff


	//   ....[66]....
        /*06d4*/ 	.word	0xffffffff


	//   ....[67]....
        /*06d8*/ 	.word	0xffffffff


	//   ....[68]....
        /*06dc*/ 	.word	0xffffffff


	//   ....[69]....
        /*06e0*/ 	.word	0xffffffff


	//   ....[70]....
        /*06e4*/ 	.word	0xffffffff


	//   ....[71]....
        /*06e8*/ 	.word	0xffffffff


	//   ....[72]....
        /*06ec*/ 	.word	0xffffffff


	//   ....[73]....
        /*06f0*/ 	.word	0xffffffff


	//   ....[74]....
        /*06f4*/ 	.word	0xffffffff


	//   ....[75]....
        /*06f8*/ 	.word	0xffffffff


	//   ....[76]....
        /*06fc*/ 	.word	0xffffffff


	//   ....[77]....
        /*0700*/ 	.word	0xffffffff


	//   ....[78]....
        /*0704*/ 	.word	0xffffffff


	//   ....[79]....
        /*0708*/ 	.word	0xffffffff


	//   ....[80]....
        /*070c*/ 	.word	0xffffffff


	//   ....[81]....
        /*0710*/ 	.word	0xffffffff


	//   ....[82]....
        /*0714*/ 	.word	0xffffffff


	//   ....[83]....
        /*0718*/ 	.word	0xffffffff


	//   ....[84]....
        /*071c*/ 	.word	0xffffffff


	//   ....[85]....
        /*0720*/ 	.word	0xffffffff


	//   ....[86]....
        /*0724*/ 	.word	0xffffffff


	//   ....[87]....
        /*0728*/ 	.word	0xffffffff


	//   ....[88]....
        /*072c*/ 	.word	0xffffffff


	//   ....[89]....
        /*0730*/ 	.word	0xffffffff


	//   ....[90]....
        /*0734*/ 	.word	0xffffffff


	//   ....[91]....
        /*0738*/ 	.word	0xffffffff


	//   ....[92]....
        /*073c*/ 	.word	0xffffffff


	//   ....[93]....
        /*0740*/ 	.word	0xffffffff


	//   ....[94]....
        /*0744*/ 	.word	0xffffffff


	//   ....[95]....
        /*0748*/ 	.word	0xffffffff


	//   ....[96]....
        /*074c*/ 	.word	0xffffffff


	//   ....[97]....
        /*0750*/ 	.word	0xffffffff


	//   ....[98]....
        /*0754*/ 	.word	0xffffffff


	//   ....[99]....
        /*0758*/ 	.word	0xffffffff


	//   ....[100]....
        /*075c*/ 	.word	0xffffffff


	//   ....[101]....
        /*0760*/ 	.word	0xffffffff


	//   ....[102]....
        /*0764*/ 	.word	0xffffffff


	//   ....[103]....
        /*0768*/ 	.word	0xffffffff


	//   ....[104]....
        /*076c*/ 	.word	0xffffffff


	//   ....[105]....
        /*0770*/ 	.word	0xffffffff


	//   ....[106]....
        /*0774*/ 	.word	0xffffffff


	//   ....[107]....
        /*0778*/ 	.word	0xffffffff


	//   ....[108]....
        /*077c*/ 	.word	0xffffffff


	//   ....[109]....
        /*0780*/ 	.word	0xffffffff


	//   ....[110]....
        /*0784*/ 	.word	0xffffffff


	//   ....[111]....
        /*0788*/ 	.word	0xffffffff


	//   ....[112]....
        /*078c*/ 	.word	0xffffffff


	//   ....[113]....
        /*0790*/ 	.word	0xffffffff


	//   ....[114]....
        /*0794*/ 	.word	0xffffffff


	//   ....[115]....
        /*0798*/ 	.word	0xffffffff


	//   ....[116]....
        /*079c*/ 	.word	0xffffffff


	//   ....[117]....
        /*07a0*/ 	.word	0xffffffff


	//   ....[118]....
        /*07a4*/ 	.word	0xffffffff


	//   ....[119]....
        /*07a8*/ 	.word	0xffffffff


	//   ....[120]....
        /*07ac*/ 	.word	0xffffffff


	//   ....[121]....
        /*07b0*/ 	.word	0xffffffff


	//   ....[122]....
        /*07b4*/ 	.word	0xffffffff


	//   ....[123]....
        /*07b8*/ 	.word	0xffffffff


	//   ....[124]....
        /*07bc*/ 	.word	0xffffffff


	//   ....[125]....
        /*07c0*/ 	.word	0xffffffff


	//   ....[126]....
        /*07c4*/ 	.word	0xffffffff


	//   ....[127]....
        /*07c8*/ 	.word	0xffffffff


	//   ....[128]....
        /*07cc*/ 	.word	0xffffffff


	//   ....[129]....
        /*07d0*/ 	.word	0xffffffff


	//   ....[130]....
        /*07d4*/ 	.word	0xffffffff


	//   ....[131]....
        /*07d8*/ 	.word	0xffffffff


	//   ....[132]....
        /*07dc*/ 	.word	0xffffffff


	//   ....[133]....
        /*07e0*/ 	.word	0xffffffff


	//   ....[134]....
        /*07e4*/ 	.word	0xffffffff


	//   ....[135]....
        /*07e8*/ 	.word	0xffffffff


	//   ....[136]....
        /*07ec*/ 	.word	0xffffffff


	//   ....[137]....
        /*07f0*/ 	.word	0xffffffff


	//   ....[138]....
        /*07f4*/ 	.word	0xffffffff


	//   ....[139]....
        /*07f8*/ 	.word	0xffffffff


	//   ....[140]....
        /*07fc*/ 	.word	0xffffffff


	//   ....[141]....
        /*0800*/ 	.word	0xffffffff


	//   ....[142]....
        /*0804*/ 	.word	0xffffffff


	//   ....[143]....
        /*0808*/ 	.word	0xffffffff


	//   ....[144]....
        /*080c*/ 	.word	0xffffffff


	//   ....[145]....
        /*0810*/ 	.word	0xffffffff


	//   ....[146]....
        /*0814*/ 	.word	0xffffffff


	//   ....[147]....
        /*0818*/ 	.word	0xffffffff


	//   ....[148]....
        /*081c*/ 	.word	0xffffffff


	//   ....[149]....
        /*0820*/ 	.word	0xffffffff


	//   ....[150]....
        /*0824*/ 	.word	0xffffffff


	//   ....[151]....
        /*0828*/ 	.word	0xffffffff


	//   ....[152]....
        /*082c*/ 	.word	0xffffffff


	//   ....[153]....
        /*0830*/ 	.word	0xffffffff


	//   ....[154]....
        /*0834*/ 	.word	0xffffffff


	//   ....[155]....
        /*0838*/ 	.word	0xffffffff


	//   ....[156]....
        /*083c*/ 	.word	0xffffffff


	//   ....[157]....
        /*0840*/ 	.word	0xffffffff


	//   ....[158]....
        /*0844*/ 	.word	0xffffffff


	//   ....[159]....
        /*0848*/ 	.word	0xffffffff


	//   ....[160]....
        /*084c*/ 	.word	0xffffffff


	//   ....[161]....
        /*0850*/ 	.word	0xffffffff


	//   ....[162]....
        /*0854*/ 	.word	0xffffffff


	//   ....[163]....
        /*0858*/ 	.word	0xffffffff


	//   ....[164]....
        /*085c*/ 	.word	0xffffffff


	//   ....[165]....
        /*0860*/ 	.word	0xffffffff


	//   ....[166]....
        /*0864*/ 	.word	0xffffffff


	//   ....[167]....
        /*0868*/ 	.word	0xffffffff


	//   ....[168]....
        /*086c*/ 	.word	0xffffffff


	//   ....[169]....
        /*0870*/ 	.word	0xffffffff


	//   ....[170]....
        /*0874*/ 	.word	0xffffffff


	//   ....[171]....
        /*0878*/ 	.word	0xffffffff


	//   ....[172]....
        /*087c*/ 	.word	0xffffffff


	//   ....[173]....
        /*0880*/ 	.word	0xffffffff


	//   ....[174]....
        /*0884*/ 	.word	0xffffffff


	//   ....[175]....
        /*0888*/ 	.word	0xffffffff


	//   ....[176]....
        /*088c*/ 	.word	0xffffffff


	//   ....[177]....
        /*0890*/ 	.word	0xffffffff


	//   ....[178]....
        /*0894*/ 	.word	0xffffffff


	//   ....[179]....
        /*0898*/ 	.word	0xffffffff


	//   ....[180]....
        /*089c*/ 	.word	0xffffffff


	//   ....[181]....
        /*08a0*/ 	.word	0xffffffff


	//   ....[182]....
        /*08a4*/ 	.word	0xffffffff


	//   ....[183]....
        /*08a8*/ 	.word	0xffffffff


	//   ....[184]....
        /*08ac*/ 	.word	0xffffffff


	//   ....[185]....
        /*08b0*/ 	.word	0xffffffff


	//   ....[186]....
        /*08b4*/ 	.word	0xffffffff


	//   ....[187]....
        /*08b8*/ 	.word	0xffffffff


	//   ....[188]....
        /*08bc*/ 	.word	0xffffffff


	//   ....[189]....
        /*08c0*/ 	.word	0xffffffff


	//   ....[190]....
        /*08c4*/ 	.word	0xffffffff


	//   ....[191]....
        /*08c8*/ 	.word	0xffffffff


	//   ....[192]....
        /*08cc*/ 	.word	0xffffffff


	//   ....[193]....
        /*08d0*/ 	.word	0xffffffff


	//   ....[194]....
        /*08d4*/ 	.word	0xffffffff


	//   ....[195]....
        /*08d8*/ 	.word	0xffffffff


	//   ....[196]....
        /*08dc*/ 	.word	0xffffffff


	//   ....[197]....
        /*08e0*/ 	.word	0xffffffff


	//   ....[198]....
        /*08e4*/ 	.word	0xffffffff


	//   ....[199]....
        /*08e8*/ 	.word	0xffffffff


	//   ....[200]....
        /*08ec*/ 	.word	0xffffffff


	//   ....[201]....
        /*08f0*/ 	.word	0xffffffff


	//   ....[202]....
        /*08f4*/ 	.word	0xffffffff


	//   ....[203]....
        /*08f8*/ 	.word	0xffffffff


	//   ....[204]....
        /*08fc*/ 	.word	0xffffffff


	//   ....[205]....
        /*0900*/ 	.word	0xffffffff


	//   ....[206]....
        /*0904*/ 	.word	0xffffffff


	//   ....[207]....
        /*0908*/ 	.word	0xffffffff


	//   ....[208]....
        /*090c*/ 	.word	0xffffffff


	//   ....[209]....
        /*0910*/ 	.word	0x0500000f


	//   ....[210]....
        /*0914*/ 	.word	0x0500000f


	//   ....[211]....
        /*0918*/ 	.word	0x0500000f


	//   ....[212]....
        /*091c*/ 	.word	0x0500000f


	//   ....[213]....
        /*0920*/ 	.word	0x0500000f


	//   ....[214]....
        /*0924*/ 	.word	0x0500000f


	//   ....[215]....
        /*0928*/ 	.word	0x0500000f


	//   ....[216]....
        /*092c*/ 	.word	0x0500000f


	//   ....[217]....
        /*0930*/ 	.word	0x0500000f


	//   ....[218]....
        /*0934*/ 	.word	0x0500000f


	//   ....[219]....
        /*0938*/ 	.word	0x0500000f


	//   ....[220]....
        /*093c*/ 	.word	0x0500000f


	//   ....[221]....
        /*0940*/ 	.word	0x0500000f


	//   ....[222]....
        /*0944*/ 	.word	0x0500000f


	//   ....[223]....
        /*0948*/ 	.word	0x0500000f


	//   ....[224]....
        /*094c*/ 	.word	0x0500000f


	//   ....[225]....
        /*0950*/ 	.word	0x0500000f


	//   ....[226]....
        /*0954*/ 	.word	0x0500000f


	//   ....[227]....
        /*0958*/ 	.word	0x0500000f


	//   ....[228]....
        /*095c*/ 	.word	0x0500000f


	//   ....[229]....
        /*0960*/ 	.word	0x0500000f


	//   ....[230]....
        /*0964*/ 	.word	0x0500000f


	//   ....[231]....
        /*0968*/ 	.word	0x0500000f


	//   ....[232]....
        /*096c*/ 	.word	0x0500000f


	//   ....[233]....
        /*0970*/ 	.word	0x0500000f


	//   ....[234]....
        /*0974*/ 	.word	0x0500000f


	//   ....[235]....
        /*0978*/ 	.word	0x0500000f


	//   ....[236]....
        /*097c*/ 	.word	0x0500000f


	//   ....[237]....
        /*0980*/ 	.word	0x0500000f


	//   ....[238]....
        /*0984*/ 	.word	0x0500000f


	//   ....[239]....
        /*0988*/ 	.word	0x0500000f


	//   ....[240]....
        /*098c*/ 	.word	0x0500000f


	//   ....[241]....
        /*0990*/ 	.word	0x0500000f


	//   ....[242]....
        /*0994*/ 	.word	0x0500000f


	//   ....[243]....
        /*0998*/ 	.word	0x0500000f


	//   ....[244]....
        /*099c*/ 	.word	0x0500000f


	//   ....[245]....
        /*09a0*/ 	.word	0x0500000f


	//   ....[246]....
        /*09a4*/ 	.word	0x0500000f


	//   ....[247]....
        /*09a8*/ 	.word	0x0500000f


	//   ....[248]....
        /*09ac*/ 	.word	0x0500000f


	//   ....[249]....
        /*09b0*/ 	.word	0x0500000f


	//   ....[250]....
        /*09b4*/ 	.word	0x0500000f


	//   ....[251]....
        /*09b8*/ 	.word	0x0500000f


	//   ....[252]....
        /*09bc*/ 	.word	0x0500000f


	//   ....[253]....
        /*09c0*/ 	.word	0x0500000f


	//   ....[254]....
        /*09c4*/ 	.word	0x0500000f


	//   ....[255]....
        /*09c8*/ 	.word	0x0500000f


	//   ....[0]....
        /*09cc*/ 	.word	0x0500000f


	//   ....[1]....
        /*09d0*/ 	.word	0x0500000f


	//   ....[2]....
        /*09d4*/ 	.word	0x0500000f


	//   ....[3]....
        /*09d8*/ 	.word	0x0500000f


	//   ....[4]....
        /*09dc*/ 	.word	0x0500000f


	//   ....[5]....
        /*09e0*/ 	.word	0x0500000f


	//   ....[6]....
        /*09e4*/ 	.word	0x0500000f


	//   ....[7]....
        /*09e8*/ 	.word	0x0500000f


	//   ....[8]....
        /*09ec*/ 	.word	0x0500000f


	//   ....[9]....
        /*09f0*/ 	.word	0x0500000f


	//   ....[10]....
        /*09f4*/ 	.word	0x0500000f


	//   ....[11]....
        /*09f8*/ 	.word	0x0500000f


	//   ....[12]....
        /*09fc*/ 	.word	0x0500000f


	//   ....[13]....
        /*0a00*/ 	.word	0x0500000f


	//   ....[14]....
        /*0a04*/ 	.word	0x0500000f


	//   ....[15]....
        /*0a08*/ 	.word	0x0500000f


	//   ....[16]....
        /*0a0c*/ 	.word	0x0500000f


	//   ....[17]....
        /*0a10*/ 	.word	0x0500000f


	//   ....[18]....
        /*0a14*/ 	.word	0x0500000f


	//   ....[19]....
        /*0a18*/ 	.word	0x0500000f


	//   ....[20]....
        /*0a1c*/ 	.word	0x0500000f


	//   ....[21]....
        /*0a20*/ 	.word	0x0500000f


	//   ....[22]....
        /*0a24*/ 	.word	0x0500000f


	//   ....[23]....
        /*0a28*/ 	.word	0x0500000f


	//   ....[24]....
        /*0a2c*/ 	.word	0x0500000f


	//   ....[25]....
        /*0a30*/ 	.word	0x0500000f


	//   ....[26]....
        /*0a34*/ 	.word	0x0500000f


	//   ....[27]....
        /*0a38*/ 	.word	0x0500000f


	//   ....[28]....
        /*0a3c*/ 	.word	0x0500000f


	//   ....[29]....
        /*0a40*/ 	.word	0x0500000f


	//   ....[30]....
        /*0a44*/ 	.word	0x0500000f


	//   ....[31]....
        /*0a48*/ 	.word	0x0500000f


	//   ....[32]....
        /*0a4c*/ 	.word	0x0500000f


	//   ....[33]....
        /*0a50*/ 	.word	0x0500000f


	//   ....[34]....
        /*0a54*/ 	.word	0x0500000f


	//   ....[35]....
        /*0a58*/ 	.word	0x0500000f


	//   ....[36]....
        /*0a5c*/ 	.word	0x0500000f


	//   ....[37]....
        /*0a60*/ 	.word	0x0500000f


	//   ....[38]....
        /*0a64*/ 	.word	0x0500000f


	//   ....[39]....
        /*0a68*/ 	.word	0x0500000f


	//   ....[40]....
        /*0a6c*/ 	.word	0x0500000f


	//   ....[41]....
        /*0a70*/ 	.word	0x0500000f


	//   ....[42]....
        /*0a74*/ 	.word	0x0500000f


	//   ....[43]....
        /*0a78*/ 	.word	0x0500000f


	//   ....[44]....
        /*0a7c*/ 	.word	0x0500000f


	//   ....[45]....
        /*0a80*/ 	.word	0x0500000f


	//   ....[46]....
        /*0a84*/ 	.word	0x0500000f


	//   ....[47]....
        /*0a88*/ 	.word	0x0500000f


	//   ....[48]....
        /*0a8c*/ 	.word	0x0500000f


	//   ....[49]....
        /*0a90*/ 	.word	0x0500000f


	//   ....[50]....
        /*0a94*/ 	.word	0x0500000f


	//   ....[51]....
        /*0a98*/ 	.word	0x0500000f


	//   ....[52]....
        /*0a9c*/ 	.word	0x0500000f


	//   ....[53]....
        /*0aa0*/ 	.word	0x0500000f


	//   ....[54]....
        /*0aa4*/ 	.word	0x0500000f


	//   ....[55]....
        /*0aa8*/ 	.word	0x0500000f


	//   ....[56]....
        /*0aac*/ 	.word	0x0500000f


	//   ....[57]....
        /*0ab0*/ 	.word	0x0500000f


	//   ....[58]....
        /*0ab4*/ 	.word	0x0500000f


	//   ....[59]....
        /*0ab8*/ 	.word	0x0500000f


	//   ....[60]....
        /*0abc*/ 	.word	0x0500000f


	//   ....[61]....
        /*0ac0*/ 	.word	0x0500000f


	//   ....[62]....
        /*0ac4*/ 	.word	0x0500000f


	//   ....[63]....
        /*0ac8*/ 	.word	0x0500000f


	//   ....[64]....
        /*0acc*/ 	.word	0x0500000f


	//   ....[65]....
        /*0ad0*/ 	.word	0x0500000f


	//   ....[66]....
        /*0ad4*/ 	.word	0x0500000f


	//   ....[67]....
        /*0ad8*/ 	.word	0x0500000f


	//   ....[68]....
        /*0adc*/ 	.word	0x0500000f


	//   ....[69]....
        /*0ae0*/ 	.word	0x0500000f


	//   ....[70]....
        /*0ae4*/ 	.word	0x0500000f


	//   ....[71]....
        /*0ae8*/ 	.word	0x0500000f


	//   ....[72]....
        /*0aec*/ 	.word	0x0500000f


	//   ....[73]....
        /*0af0*/ 	.word	0x0500000f


	//   ....[74]....
        /*0af4*/ 	.word	0x0500000f


	//   ....[75]....
        /*0af8*/ 	.word	0x0500000f


	//   ....[76]....
        /*0afc*/ 	.word	0x0500000f


	//   ....[77]....
        /*0b00*/ 	.word	0x0500000f


	//   ....[78]....
        /*0b04*/ 	.word	0x0500000f


	//   ....[79]....
        /*0b08*/ 	.word	0x0500000f


	//   ....[80]....
        /*0b0c*/ 	.word	0x0500000f


	//   ....[81]....
        /*0b10*/ 	.word	0x0500000f


	//   ....[82]....
        /*0b14*/ 	.word	0x0500000f


	//   ....[83]....
        /*0b18*/ 	.word	0x0500000f


	//   ....[84]....
        /*0b1c*/ 	.word	0x0500000f


	//   ....[85]....
        /*0b20*/ 	.word	0x0500000f


	//   ....[86]....
        /*0b24*/ 	.word	0x0500000f


	//   ....[87]....
        /*0b28*/ 	.word	0x0500000f


	//   ....[88]....
        /*0b2c*/ 	.word	0x0500000f


	//   ....[89]....
        /*0b30*/ 	.word	0x0500000f


	//   ....[90]....
        /*0b34*/ 	.word	0x0500000f


	//   ....[91]....
        /*0b38*/ 	.word	0x0500000f


	//   ....[92]....
        /*0b3c*/ 	.word	0x0500000f


	//   ....[93]....
        /*0b40*/ 	.word	0x0500000f


	//   ....[94]....
        /*0b44*/ 	.word	0x0500000f


	//   ....[95]....
        /*0b48*/ 	.word	0x0500000f


	//   ....[96]....
        /*0b4c*/ 	.word	0x0500000f


	//   ....[97]....
        /*0b50*/ 	.word	0x0500000f


	//   ....[98]....
        /*0b54*/ 	.word	0x0500000f


	//   ....[99]....
        /*0b58*/ 	.word	0x0500000f


	//   ....[100]....
        /*0b5c*/ 	.word	0x0500000f


	//   ....[101]....
        /*0b60*/ 	.word	0x0500000f


	//   ....[102]....
        /*0b64*/ 	.word	0x0500000f


	//   ....[103]....
        /*0b68*/ 	.word	0x0500000f


	//   ....[104]....
        /*0b6c*/ 	.word	0x0500000f


	//   ....[105]....
        /*0b70*/ 	.word	0x0500000f


	//   ....[106]....
        /*0b74*/ 	.word	0x0500000f


	//   ....[107]....
        /*0b78*/ 	.word	0x0500000f


	//   ....[108]....
        /*0b7c*/ 	.word	0x0500000f


	//   ....[109]....
        /*0b80*/ 	.word	0x0500000f


	//   ....[110]....
        /*0b84*/ 	.word	0x0500000f


	//----- nvinfo : EIATTR_COOP_GROUP_INSTR_OFFSETS
	.align		4
.L_319:
        /*0b88*/ 	.byte	0x04, 0x28
        /*0b8a*/ 	.short	(.L_321 - .L_320)


	//   ....[0]....
.L_320:
        /*0b8c*/ 	.word	0x00000060


	//   ....[1]....
        /*0b90*/ 	.word	0x00000130


	//   ....[2]....
        /*0b94*/ 	.word	0x000001e0


	//   ....[3]....
        /*0b98*/ 	.word	0x000003a0


	//   ....[4]....
        /*0b9c*/ 	.word	0x00000500


	//   ....[5]....
        /*0ba0*/ 	.word	0x00000620


	//   ....[6]....
        /*0ba4*/ 	.word	0x00000780


	//   ....[7]....
        /*0ba8*/ 	.word	0x00002e00


	//   ....[8]....
        /*0bac*/ 	.word	0x00002e10


	//   ....[9]....
        /*0bb0*/ 	.word	0x00003570


	//   ....[10]....
        /*0bb4*/ 	.word	0x00003580


	//   ....[11]....
        /*0bb8*/ 	.word	0x000042c0


	//   ....[12]....
        /*0bbc*/ 	.word	0x000042d0


	//   ....[13]....
        /*0bc0*/ 	.word	0x00004ad0


	//   ....[14]....
        /*0bc4*/ 	.word	0x00004ae0


	//   ....[15]....
        /*0bc8*/ 	.word	0x00005510


	//   ....[16]....
        /*0bcc*/ 	.word	0x00005520


	//   ....[17]....
        /*0bd0*/ 	.word	0x00005630


	//   ....[18]....
        /*0bd4*/ 	.word	0x00005640


	//   ....[19]....
        /*0bd8*/ 	.word	0x000059b0


	//   ....[20]....
        /*0bdc*/ 	.word	0x000059d0


	//   ....[21]....
        /*0be0*/ 	.word	0x00005ab0


	//   ....[22]....
        /*0be4*/ 	.word	0x00005ad0


	//   ....[23]....
        /*0be8*/ 	.word	0x00006250


	//   ....[24]....
        /*0bec*/ 	.word	0x00006a20


	//   ....[25]....
        /*0bf0*/ 	.word	0x00006a30


	//   ....[26]....
        /*0bf4*/ 	.word	0x00006a40


	//   ....[27]....
        /*0bf8*/ 	.word	0x00006a50


	//   ....[28]....
        /*0bfc*/ 	.word	0x00006d90


	//   ....[29]....
        /*0c00*/ 	.word	0x00006da0


	//   ....[30]....
        /*0c04*/ 	.word	0x00006db0


	//   ....[31]....
        /*0c08*/ 	.word	0x00006dc0


	//   ....[32]....
        /*0c0c*/ 	.word	0x000081d0


	//   ....[33]....
        /*0c10*/ 	.word	0x000081e0


	//   ....[34]....
        /*0c14*/ 	.word	0x000081f0


	//   ....[35]....
        /*0c18*/ 	.word	0x00008200


	//   ....[36]....
        /*0c1c*/ 	.word	0x00008300


	//   ....[37]....
        /*0c20*/ 	.word	0x00008320


	//   ....[38]....
        /*0c24*/ 	.word	0x000083b0


	//   ....[39]....
        /*0c28*/ 	.word	0x000083e0


	//   ....[40]....
        /*0c2c*/ 	.word	0x00009b50


	//   ....[41]....
        /*0c30*/ 	.word	0x0000a1b0


	//   ....[42]....
        /*0c34*/ 	.word	0x0000a1c0


	//   ....[43]....
        /*0c38*/ 	.word	0x0000a1e0


	//   ....[44]....
        /*0c3c*/ 	.word	0x0000a960


	//   ....[45]....
        /*0c40*/ 	.word	0x0000a980


	//   ....[46]....
        /*0c44*/ 	.word	0x0000c390


	//   ....[47]....
        /*0c48*/ 	.word	0x0000c3b0


	//   ....[48]....
        /*0c4c*/ 	.word	0x0000cbd0


	//   ....[49]....
        /*0c50*/ 	.word	0x0000ccd0


	//   ....[50]....
        /*0c54*/ 	.word	0x0000d410


	//   ....[51]....
        /*0c58*/ 	.word	0x0000d460


	//   ....[52]....
        /*0c5c*/ 	.word	0x0000ee90


	//   ....[53]....
        /*0c60*/ 	.word	0x0000eec0


	//   ....[54]....
        /*0c64*/ 	.word	0x0000f0e0


	//   ....[55]....
        /*0c68*/ 	.word	0x0000f100


	//   ....[56]....
        /*0c6c*/ 	.word	0x000103d0


	//   ....[57]....
        /*0c70*/ 	.word	0x00010400


	//   ....[58]....
        /*0c74*/ 	.word	0x00010720


	//   ....[59]....
        /*0c78*/ 	.word	0x00010740


	//   ....[60]....
        /*0c7c*/ 	.word	0x00011510


	//   ....[61]....
        /*0c80*/ 	.word	0x00011530


	//   ....[62]....
        /*0c84*/ 	.word	0x00011540


	//   ....[63]....
        /*0c88*/ 	.word	0x00011550


	//   ....[64]....
        /*0c8c*/ 	.word	0x00011aa0


	//   ....[65]....
        /*0c90*/ 	.word	0x00011ae0


	//   ....[66]....
        /*0c94*/ 	.word	0x00011b10


	//   ....[67]....
        /*0c98*/ 	.word	0x00011b40


	//   ....[68]....
        /*0c9c*/ 	.word	0x00011b60


	//   ....[69]....
        /*0ca0*/ 	.word	0x00011b70


	//   ....[70]....
        /*0ca4*/ 	.word	0x00011bb0


	//   ....[71]....
        /*0ca8*/ 	.word	0x00011be0


	//   ....[72]....
        /*0cac*/ 	.word	0x00012090


	//   ....[73]....
        /*0cb0*/ 	.word	0x000120a0


	//   ....[74]....
        /*0cb4*/ 	.word	0x00012320


	//   ....[75]....
        /*0cb8*/ 	.word	0x00012330


	//   ....[76]....
        /*0cbc*/ 	.word	0x00012de0


	//   ....[77]....
        /*0cc0*/ 	.word	0x00012e10


	//   ....[78]....
        /*0cc4*/ 	.word	0x00012e30


	//   ....[79]....
        /*0cc8*/ 	.word	0x00012e60


	//   ....[80]....
        /*0ccc*/ 	.word	0x00012e90


	//   ....[81]....
        /*0cd0*/ 	.word	0x00012ea0


	//   ....[82]....
        /*0cd4*/ 	.word	0x00012ed0


	//   ....[83]....
        /*0cd8*/ 	.word	0x00012f40


	//   ....[84]....
        /*0cdc*/ 	.word	0x00013070


	//   ....[85]....
        /*0ce0*/ 	.word	0x00013270


	//   ....[86]....
        /*0ce4*/ 	.word	0x000132a0


	//   ....[87]....
        /*0ce8*/ 	.word	0x000132d0


	//   ....[88]....
        /*0cec*/ 	.word	0x00013300


	//   ....[89]....
        /*0cf0*/ 	.word	0x00013330


	//   ....[90]....
        /*0cf4*/ 	.word	0x00013360


	//   ....[91]....
        /*0cf8*/ 	.word	0x000134f0


	//   ....[92]....
        /*0cfc*/ 	.word	0x00013520


	//   ....[93]....
        /*0d00*/ 	.word	0x00013550


	//   ....[94]....
        /*0d04*/ 	.word	0x00013580


	//   ....[95]....
        /*0d08*/ 	.word	0x000135b0


	//   ....[96]....
        /*0d0c*/ 	.word	0x000135e0


	//   ....[97]....
        /*0d10*/ 	.word	0x00013670


	//   ....[98]....
        /*0d14*/ 	.word	0x000136a0


	//   ....[99]....
        /*0d18*/ 	.word	0x000136b0


	//   ....[100]....
        /*0d1c*/ 	.word	0x000136f0


	//   ....[101]....
        /*0d20*/ 	.word	0x00014bd0


	//   ....[102]....
        /*0d24*/ 	.word	0x00016760


	//   ....[103]....
        /*0d28*/ 	.word	0x00016780


	//   ....[104]....
        /*0d2c*/ 	.word	0x00016810


	//   ....[105]....
        /*0d30*/ 	.word	0x00016830


	//   ....[106]....
        /*0d34*/ 	.word	0x000168b0


	//   ....[107]....
        /*0d38*/ 	.word	0x000168d0


	//   ....[108]....
        /*0d3c*/ 	.word	0x00016950


	//   ....[109]....
        /*0d40*/ 	.word	0x00016970


	//   ....[110]....
        /*0d44*/ 	.word	0x000169f0


	//   ....[111]....
        /*0d48*/ 	.word	0x00016a10


	//   ....[112]....
        /*0d4c*/ 	.word	0x00016a90


	//   ....[113]....
        /*0d50*/ 	.word	0x00016ab0


	//   ....[114]....
        /*0d54*/ 	.word	0x00016b30


	//   ....[115]....
        /*0d58*/ 	.word	0x00016b50


	//   ....[116]....
        /*0d5c*/ 	.word	0x00016b60


	//   ....[117]....
        /*0d60*/ 	.word	0x00016b70


	//   ....[118]....
        /*0d64*/ 	.word	0x000174c0


	//   ....[119]....
        /*0d68*/ 	.word	0x000174d0


	//   ....[120]....
        /*0d6c*/ 	.word	0x000174f0


	//   ....[121]....
        /*0d70*/ 	.word	0x00017550


	//   ....[122]....
        /*0d74*/ 	.word	0x00017570


	//   ....[123]....
        /*0d78*/ 	.word	0x000175f0


	//   ....[124]....
        /*0d7c*/ 	.word	0x00017610


	//   ....[125]....
        /*0d80*/ 	.word	0x00017690


	//   ....[126]....
        /*0d84*/ 	.word	0x000176b0


	//   ....[127]....
        /*0d88*/ 	.word	0x00017730


	//   ....[128]....
        /*0d8c*/ 	.word	0x00017750


	//   ....[129]....
        /*0d90*/ 	.word	0x000177d0


	//   ....[130]....
        /*0d94*/ 	.word	0x000177f0


	//   ....[131]....
        /*0d98*/ 	.word	0x00017870


	//   ....[132]....
        /*0d9c*/ 	.word	0x00017890


	//   ....[133]....
        /*0da0*/ 	.word	0x000178a0


	//   ....[134]....
        /*0da4*/ 	.word	0x00017910


	//   ....[135]....
        /*0da8*/ 	.word	0x00017960


	//   ....[136]....
        /*0dac*/ 	.word	0x00017a00


	//   ....[137]....
        /*0db0*/ 	.word	0x00017a30


	//   ....[138]....
        /*0db4*/ 	.word	0x00017a40


	//   ....[139]....
        /*0db8*/ 	.word	0x00017ab0


	//   ....[140]....
        /*0dbc*/ 	.word	0x00017ac0


	//   ....[141]....
        /*0dc0*/ 	.word	0x00017ad0


	//   ....[142]....
        /*0dc4*/ 	.word	0x000182a0


	//   ....[143]....
        /*0dc8*/ 	.word	0x000182c0


	//   ....[144]....
        /*0dcc*/ 	.word	0x00018330


	//   ....[145]....
        /*0dd0*/ 	.word	0x00018340


	//   ....[146]....
        /*0dd4*/ 	.word	0x00018380


	//   ....[147]....
        /*0dd8*/ 	.word	0x00018390


	//   ....[148]....
        /*0ddc*/ 	.word	0x000183d0


	//   ....[149]....
        /*0de0*/ 	.word	0x000183e0


	//   ....[150]....
        /*0de4*/ 	.word	0x00018420


	//   ....[151]....
        /*0de8*/ 	.word	0x00018430


	//   ....[152]....
        /*0dec*/ 	.word	0x00018470


	//   ....[153]....
        /*0df0*/ 	.word	0x00018480


	//   ....[154]....
        /*0df4*/ 	.word	0x000184c0


	//   ....[155]....
        /*0df8*/ 	.word	0x000184d0


	//   ....[156]....
        /*0dfc*/ 	.word	0x000184e0


	//   ....[157]....
        /*0e00*/ 	.word	0x00018520


	//   ....[158]....
        /*0e04*/ 	.word	0x000187e0


	//   ....[159]....
        /*0e08*/ 	.word	0x00018810


	//   ....[160]....
        /*0e0c*/ 	.word	0x00018870


	//   ....[161]....
        /*0e10*/ 	.word	0x00018880


	//   ....[162]....
        /*0e14*/ 	.word	0x000188d0


	//   ....[163]....
        /*0e18*/ 	.word	0x000188e0


	//   ....[164]....
        /*0e1c*/ 	.word	0x00018930


	//   ....[165]....
        /*0e20*/ 	.word	0x00018940


	//   ....[166]....
        /*0e24*/ 	.word	0x00018990


	//   ....[167]....
        /*0e28*/ 	.word	0x000189a0


	//   ....[168]....
        /*0e2c*/ 	.word	0x000189f0


	//   ....[169]....
        /*0e30*/ 	.word	0x00018a00


	//   ....[170]....
        /*0e34*/ 	.word	0x00018a50


	//   ....[171]....
        /*0e38*/ 	.word	0x00018a60


	//   ....[172]....
        /*0e3c*/ 	.word	0x00018a70


	//   ....[173]....
        /*0e40*/ 	.word	0x00018ab0


	//   ....[174]....
        /*0e44*/ 	.word	0x00019080


	//   ....[175]....
        /*0e48*/ 	.word	0x000190c0


	//   ....[176]....
        /*0e4c*/ 	.word	0x000190e0


	//   ....[177]....
        /*0e50*/ 	.word	0x00019120


	//   ....[178]....
        /*0e54*/ 	.word	0x00019140


	//   ....[179]....
        /*0e58*/ 	.word	0x00019180


	//   ....[180]....
        /*0e5c*/ 	.word	0x000191a0


	//   ....[181]....
        /*0e60*/ 	.word	0x000191e0


	//   ....[182]....
        /*0e64*/ 	.word	0x00019200


	//   ....[183]....
        /*0e68*/ 	.word	0x00019240


	//   ....[184]....
        /*0e6c*/ 	.word	0x00019260


	//   ....[185]....
        /*0e70*/ 	.word	0x000192a0


	//   ....[186]....
        /*0e74*/ 	.word	0x000192c0


	//   ....[187]....
        /*0e78*/ 	.word	0x00019300


	//   ....[188]....
        /*0e7c*/ 	.word	0x00019320


	//   ....[189]....
        /*0e80*/ 	.word	0x00019330


	//   ....[190]....
        /*0e84*/ 	.word	0x000196e0


	//   ....[191]....
        /*0e88*/ 	.word	0x00019710


	//   ....[192]....
        /*0e8c*/ 	.word	0x00019770


	//   ....[193]....
        /*0e90*/ 	.word	0x000197a0


	//   ....[194]....
        /*0e94*/ 	.word	0x000197d0


	//   ....[195]....
        /*0e98*/ 	.word	0x00019800


	//   ....[196]....
        /*0e9c*/ 	.word	0x00019830


	//   ....[197]....
        /*0ea0*/ 	.word	0x00019860


	//   ....[198]....
        /*0ea4*/ 	.word	0x00019a00


	//   ....[199]....
        /*0ea8*/ 	.word	0x00019a30


	//   ....[200]....
        /*0eac*/ 	.word	0x00019a60


	//   ....[201]....
        /*0eb0*/ 	.word	0x00019a90


	//   ....[202]....
        /*0eb4*/ 	.word	0x00019ac0


	//   ....[203]....
        /*0eb8*/ 	.word	0x00019af0


	//   ....[204]....
        /*0ebc*/ 	.word	0x00019bb0


	//   ....[205]....
        /*0ec0*/ 	.word	0x00019bd0


	//   ....[206]....
        /*0ec4*/ 	.word	0x00019bf0


	//   ....[207]....
        /*0ec8*/ 	.word	0x00019c50


	//   ....[208]....
        /*0ecc*/ 	.word	0x0001a680


	//   ....[209]....
        /*0ed0*/ 	.word	0x0001a9a0


	//   ....[210]....
        /*0ed4*/ 	.word	0x0001aa30


	//   ....[211]....
        /*0ed8*/ 	.word	0x0001aac0


	//   ....[212]....
        /*0edc*/ 	.word	0x0001ab50


	//   ....[213]....
        /*0ee0*/ 	.word	0x0001ac30


	//   ....[214]....
        /*0ee4*/ 	.word	0x0001acc0


	//   ....[215]....
        /*0ee8*/ 	.word	0x0001ad60


	//   ....[216]....
        /*0eec*/ 	.word	0x0001adf0


	//   ....[217]....
        /*0ef0*/ 	.word	0x0001aee0


	//   ....[218]....
        /*0ef4*/ 	.word	0x0001af70


	//   ....[219]....
        /*0ef8*/ 	.word	0x0001b010


	//   ....[220]....
        /*0efc*/ 	.word	0x0001b0a0


	//   ....[221]....
        /*0f00*/ 	.word	0x0001b1e0


	//   ....[222]....
        /*0f04*/ 	.word	0x0001b290


	//   ....[223]....
        /*0f08*/ 	.word	0x0001b320


	//   ....[224]....
        /*0f0c*/ 	.word	0x0001b370


	//   ....[225]....
        /*0f10*/ 	.word	0x0001b3c0


	//   ....[226]....
        /*0f14*/ 	.word	0x0001b450


	//   ....[227]....
        /*0f18*/ 	.word	0x0001b4e0


	//   ....[228]....
        /*0f1c*/ 	.word	0x0001b530


	//   ....[229]....
        /*0f20*/ 	.word	0x0001b580


	//   ....[230]....
        /*0f24*/ 	.word	0x0001b670


	//   ....[231]....
        /*0f28*/ 	.word	0x0001b720


	//   ....[232]....
        /*0f2c*/ 	.word	0x0001b770


	//   ....[233]....
        /*0f30*/ 	.word	0x0001b7c0


	//   ....[234]....
        /*0f34*/ 	.word	0x0001b950


	//   ....[235]....
        /*0f38*/ 	.word	0x0001baa0


	//   ....[236]....
        /*0f3c*/ 	.word	0x0001bb50


	//   ....[237]....
        /*0f40*/ 	.word	0x0001bba0


	//   ....[238]....
        /*0f44*/ 	.word	0x0001be60


	//   ....[239]....
        /*0f48*/ 	.word	0x0001bec0


	//   ....[240]....
        /*0f4c*/ 	.word	0x0001bf80


	//   ....[241]....
        /*0f50*/ 	.word	0x0001bff0


	//   ....[242]....
        /*0f54*/ 	.word	0x0001c050


	//   ....[243]....
        /*0f58*/ 	.word	0x0001c100


	//   ....[244]....
        /*0f5c*/ 	.word	0x0001c160


	//   ....[245]....
        /*0f60*/ 	.word	0x0001c1f0


	//   ....[246]....
        /*0f64*/ 	.word	0x0001c270


	//   ....[247]....
        /*0f68*/ 	.word	0x0001c2c0


	//   ....[248]....
        /*0f6c*/ 	.word	0x0001c350


	//   ....[249]....
        /*0f70*/ 	.word	0x0001c3e0


	//   ....[250]....
        /*0f74*/ 	.word	0x0001c480


	//   ....[251]....
        /*0f78*/ 	.word	0x0001c520


	//   ....[252]....
        /*0f7c*/ 	.word	0x0001c580


	//   ....[253]....
        /*0f80*/ 	.word	0x0001c5f0


	//   ....[254]....
        /*0f84*/ 	.word	0x0001c650


	//   ....[255]....
        /*0f88*/ 	.word	0x0001c6c0


	//   ....[0]....
        /*0f8c*/ 	.word	0x0001c780


	//   ....[1]....
        /*0f90*/ 	.word	0x0001c7e0


	//   ....[2]....
        /*0f94*/ 	.word	0x0001c8a0


	//   ....[3]....
        /*0f98*/ 	.word	0x0001cb80


	//   ....[4]....
        /*0f9c*/ 	.word	0x0001cc70


	//   ....[5]....
        /*0fa0*/ 	.word	0x0001cd10


	//   ....[6]....
        /*0fa4*/ 	.word	0x0001cd70


	//   ....[7]....
        /*0fa8*/ 	.word	0x0001ce60


	//   ....[8]....
        /*0fac*/ 	.word	0x0001ced0


	//   ....[9]....
        /*0fb0*/ 	.word	0x0001cfc0


	//   ....[10]....
        /*0fb4*/ 	.word	0x0001d030


	//   ....[11]....
        /*0fb8*/ 	.word	0x0001d120


	//   ....[12]....
        /*0fbc*/ 	.word	0x0001d190


	//   ....[13]....
        /*0fc0*/ 	.word	0x0001d280


	//   ....[14]....
        /*0fc4*/ 	.word	0x0001d2f0


	//   ....[15]....
        /*0fc8*/ 	.word	0x0001d3e0


	//   ....[16]....
        /*0fcc*/ 	.word	0x0001d450


	//   ....[17]....
        /*0fd0*/ 	.word	0x0001d540


	//   ....[18]....
        /*0fd4*/ 	.word	0x0001d5b0


	//   ....[19]....
        /*0fd8*/ 	.word	0x0001d650


	//   ....[20]....
        /*0fdc*/ 	.word	0x0001d770


	//   ....[21]....
        /*0fe0*/ 	.word	0x0001d7c0


	//   ....[22]....
        /*0fe4*/ 	.word	0x0001d820


	//   ....[23]....
        /*0fe8*/ 	.word	0x0001d8e0


	//   ....[24]....
        /*0fec*/ 	.word	0x0001d940


	//   ....[25]....
        /*0ff0*/ 	.word	0x0001da40


	//   ....[26]....
        /*0ff4*/ 	.word	0x0001daa0


	//   ....[27]....
        /*0ff8*/ 	.word	0x0001dba0


	//   ....[28]....
        /*0ffc*/ 	.word	0x0001dc00


	//   ....[29]....
        /*1000*/ 	.word	0x0001dd00


	//   ....[30]....
        /*1004*/ 	.word	0x0001dd60


	//   ....[31]....
        /*1008*/ 	.word	0x0001de60


	//   ....[32]....
        /*100c*/ 	.word	0x0001dec0


	//   ....[33]....
        /*1010*/ 	.word	0x0001dfc0


	//   ....[34]....
        /*1014*/ 	.word	0x0001e020


	//   ....[35]....
        /*1018*/ 	.word	0x0001e120


	//   ....[36]....
        /*101c*/ 	.word	0x0001e180


	//   ....[37]....
        /*1020*/ 	.word	0x0001e270


	//   ....[38]....
        /*1024*/ 	.word	0x0001e2d0


	//   ....[39]....
        /*1028*/ 	.word	0x0001e3c0


	//   ....[40]....
        /*102c*/ 	.word	0x0001e420


	//   ....[41]....
        /*1030*/ 	.word	0x0001e4f0


	//   ....[42]....
        /*1034*/ 	.word	0x0001e550


	//   ....[43]....
        /*1038*/ 	.word	0x0001e610


	//   ....[44]....
        /*103c*/ 	.word	0x0001e750


	//   ....[45]....
        /*1040*/ 	.word	0x0001e800


	//   ....[46]....
        /*1044*/ 	.word	0x0001e870


	//   ....[47]....
        /*1048*/ 	.word	0x0001e940


	//   ....[48]....
        /*104c*/ 	.word	0x0001e9a0


	//   ....[49]....
        /*1050*/ 	.word	0x0001ea50


	//   ....[50]....
        /*1054*/ 	.word	0x0001eab0


	//   ....[51]....
        /*1058*/ 	.word	0x0001eb60


	//   ....[52]....
        /*105c*/ 	.word	0x0001ebc0


	//   ....[53]....
        /*1060*/ 	.word	0x0001ec70


	//   ....[54]....
        /*1064*/ 	.word	0x0001ecd0


	//   ....[55]....
        /*1068*/ 	.word	0x0001ed80


	//   ....[56]....
        /*106c*/ 	.word	0x0001ede0


	//   ....[57]....
        /*1070*/ 	.word	0x0001ee90


	//   ....[58]....
        /*1074*/ 	.word	0x0001eef0


	//   ....[59]....
        /*1078*/ 	.word	0x0001efa0


	//   ....[60]....
        /*107c*/ 	.word	0x0001f090


	//   ....[61]....
        /*1080*/ 	.word	0x0001f140


	//   ....[62]....
        /*1084*/ 	.word	0x0001f1a0


	//   ....[63]....
        /*1088*/ 	.word	0x0001f260


	//   ....[64]....
        /*108c*/ 	.word	0x0001f2c0


	//   ....[65]....
        /*1090*/ 	.word	0x0001f380


	//   ....[66]....
        /*1094*/ 	.word	0x0001f3e0


	//   ....[67]....
        /*1098*/ 	.word	0x0001f4a0


	//   ....[68]....
        /*109c*/ 	.word	0x0001f500


	//   ....[69]....
        /*10a0*/ 	.word	0x0001f5c0


	//   ....[70]....
        /*10a4*/ 	.word	0x0001f620


	//   ....[71]....
        /*10a8*/ 	.word	0x0001f6e0


	//   ....[72]....
        /*10ac*/ 	.word	0x0001f740


	//   ....[73]....
        /*10b0*/ 	.word	0x0001f800


	//   ....[74]....
        /*10b4*/ 	.word	0x0001f860


	//   ....[75]....
        /*10b8*/ 	.word	0x0001f910


	//   ....[76]....
        /*10bc*/ 	.word	0x0001fa00


	//   ....[77]....
        /*10c0*/ 	.word	0x0001fab0


	//   ....[78]....
        /*10c4*/ 	.word	0x0001fb20


	//   ....[79]....
        /*10c8*/ 	.word	0x0001fbd0


	//   ....[80]....
        /*10cc*/ 	.word	0x0001fc30


	//   ....[81]....
        /*10d0*/ 	.word	0x0001fce0


	//   ....[82]....
        /*10d4*/ 	.word	0x0001fd40


	//   ....[83]....
        /*10d8*/ 	.word	0x0001fdf0


	//   ....[84]....
        /*10dc*/ 	.word	0x0001fe50


	//   ....[85]....
        /*10e0*/ 	.word	0x0001ff00


	//   ....[86]....
        /*10e4*/ 	.word	0x0001ff60


	//   ....[87]....
        /*10e8*/ 	.word	0x00020010


	//   ....[88]....
        /*10ec*/ 	.word	0x00020070


	//   ....[89]....
        /*10f0*/ 	.word	0x00020120


	//   ....[90]....
        /*10f4*/ 	.word	0x00020180


	//   ....[91]....
        /*10f8*/ 	.word	0x00020220


	//   ....[92]....
        /*10fc*/ 	.word	0x000202b0


	//   ....[93]....
        /*1100*/ 	.word	0x00020350


	//   ....[94]....
        /*1104*/ 	.word	0x000204c0


	//   ....[95]....
        /*1108*/ 	.word	0x00020530


	//   ....[96]....
        /*110c*/ 	.word	0x000205a0


	//   ....[97]....
        /*1110*/ 	.word	0x00020610


	//   ....[98]....
        /*1114*/ 	.word	0x00020680


	//   ....[99]....
        /*1118*/ 	.word	0x00020700


	//   ....[100]....
        /*111c*/ 	.word	0x00020780


	//   ....[101]....
        /*1120*/ 	.word	0x00020810


	//   ....[102]....
        /*1124*/ 	.word	0x00020880


	//   ....[103]....
        /*1128*/ 	.word	0x000208f0


	//   ....[104]....
        /*112c*/ 	.word	0x00020960


	//   ....[105]....
        /*1130*/ 	.word	0x000209e0


	//   ....[106]....
        /*1134*/ 	.word	0x00020a50


	//   ....[107]....
        /*1138*/ 	.word	0x00020b00


	//   ....[108]....
        /*113c*/ 	.word	0x00020b50


	//   ....[109]....
        /*1140*/ 	.word	0x00020be0


	//   ....[110]....
        /*1144*/ 	.word	0x00020d10


	//----- nvinfo : EIATTR_REG_RECONFIG
	.align		4
.L_321:
        /*1148*/ 	.byte	0x01, 0x54
	.zero		2


	//----- nvinfo : EIATTR_SYSCALL_OFFSETS
	.align		4
        /*114c*/ 	.byte	0x04, 0x46
        /*114e*/ 	.short	(.L_323 - .L_322)


	//   ....[0]....
.L_322:
        /*1150*/ 	.word	0x00001b40


	//   ....[1]....
        /*1154*/ 	.word	0x00001c90


	//   ....[2]....
        /*1158*/ 	.word	0x00006420


	//   ....[3]....
        /*115c*/ 	.word	0x00006740


	//   ....[4]....
        /*1160*/ 	.word	0x00015df0


	//   ....[5]....
        /*1164*/ 	.word	0x00015f40


	//   ....[6]....
        /*1168*/ 	.word	0x00016030


	//   ....[7]....
        /*116c*/ 	.word	0x00016fb0


	//----- nvinfo : EIATTR_MBARRIER_INSTR_OFFSETS
	.align		4
.L_323:
        /*1170*/ 	.byte	0x04, 0x39
        /*1172*/ 	.short	(.L_325 - .L_324)


	//   ....[0]....
.L_324:
        /*1174*/ 	.word	0x00000250
        /*1178*/ 	.word	0x000000ff
        /*117c*/ 	.word	0x00016800
        /*1180*/ 	.short	0x0100
        /*1182*/ 	.byte	0x08
	.zero		1


	//   ....[1]....
        /*1184*/ 	.word	0x00000260
        /*1188*/ 	.word	0x000000ff
        /*118c*/ 	.word	0x00016820
        /*1190*/ 	.short	0x0100
        /*1192*/ 	.byte	0x08
	.zero		1


	//   ....[2]....
        /*1194*/ 	.word	0x00000350
        /*1198*/ 	.word	0x000000ff
        /*119c*/ 	.word	0x00016830
        /*11a0*/ 	.short	0x0100
        /*11a2*/ 	.byte	0x08
	.zero		1


	//   ....[3]....
        /*11a4*/ 	.word	0x00000360
        /*11a8*/ 	.word	0x000000ff
        /*11ac*/ 	.word	0x00016840
        /*11b0*/ 	.short	0x0100
        /*11b2*/ 	.byte	0x08
	.zero		1


	//   ....[4]....
        /*11b4*/ 	.word	0x00000370
        /*11b8*/ 	.word	0x000000ff
        /*11bc*/ 	.word	0x00016838
        /*11c0*/ 	.short	0x0100
        /*11c2*/ 	.byte	0x08
	.zero		1


	//   ....[5]....
        /*11c4*/ 	.word	0x00000380
        /*11c8*/ 	.word	0x000000ff
        /*11cc*/ 	.word	0x00016848
        /*11d0*/ 	.short	0x0100
        /*11d2*/ 	.byte	0x08
	.zero		1


	//   ....[6]....
        /*11d4*/ 	.word	0x000004b0
        /*11d8*/ 	.word	0x000000ff
        /*11dc*/ 	.word	0x00016850
        /*11e0*/ 	.short	0x0100
        /*11e2*/ 	.byte	0x08
	.zero		1


	//   ....[7]....
        /*11e4*/ 	.word	0x000004c0
        /*11e8*/ 	.word	0x000000ff
        /*11ec*/ 	.word	0x00016860
        /*11f0*/ 	.short	0x0100
        /*11f2*/ 	.byte	0x08
	.zero		1


	//   ....[8]....
        /*11f4*/ 	.word	0x000004d0
        /*11f8*/ 	.word	0x000000ff
        /*11fc*/ 	.word	0x00016858
        /*1200*/ 	.short	0x0100
        /*1202*/ 	.byte	0x08
	.zero		1


	//   ....[9]....
        /*1204*/ 	.word	0x000004e0
        /*1208*/ 	.word	0x000000ff
        /*120c*/ 	.word	0x00016868
        /*1210*/ 	.short	0x0100
        /*1212*/ 	.byte	0x08
	.zero		1


	//   ....[10]....
        /*1214*/ 	.word	0x000005d0
        /*1218*/ 	.word	0x000000ff
        /*121c*/ 	.word	0x00016870
        /*1220*/ 	.short	0x0100
        /*1222*/ 	.byte	0x06
	.zero		1


	//   ....[11]....
        /*1224*/ 	.word	0x000005e0
        /*1228*/ 	.word	0x000000ff
        /*122c*/ 	.word	0x00016880
        /*1230*/ 	.short	0x0100
        /*1232*/ 	.byte	0x06
	.zero		1


	//   ....[12]....
        /*1234*/ 	.word	0x000005f0
        /*1238*/ 	.word	0x000000ff
        /*123c*/ 	.word	0x00016878
        /*1240*/ 	.short	0x0100
        /*1242*/ 	.byte	0x06
	.zero		1


	//   ....[13]....
        /*1244*/ 	.word	0x00000600
        /*1248*/ 	.word	0x000000ff
        /*124c*/ 	.word	0x00016888
        /*1250*/ 	.short	0x0100
        /*1252*/ 	.byte	0x06
	.zero		1


	//   ....[14]....
        /*1254*/ 	.word	0x00000730
        /*1258*/ 	.word	0x000000ff
        /*125c*/ 	.word	0x00016890
        /*1260*/ 	.short	0x0100
        /*1262*/ 	.byte	0x08
	.zero		1


	//   ....[15]....
        /*1264*/ 	.word	0x00000740
        /*1268*/ 	.word	0x000000ff
        /*126c*/ 	.word	0x000168a0
        /*1270*/ 	.short	0x0100
        /*1272*/ 	.byte	0x08
	.zero		1


	//   ....[16]....
        /*1274*/ 	.word	0x00000750
        /*1278*/ 	.word	0x000000ff
        /*127c*/ 	.word	0x00016898
        /*1280*/ 	.short	0x0100
        /*1282*/ 	.byte	0x08
	.zero		1


	//   ....[17]....
        /*1284*/ 	.word	0x00000760
        /*1288*/ 	.word	0x000000ff
        /*128c*/ 	.word	0x000168a8
        /*1290*/ 	.short	0x0100
        /*1292*/ 	.byte	0x08
	.zero		1


	//   ....[18]....
        /*1294*/ 	.word	0x00000890
        /*1298*/ 	.word	0x000000ff
        /*129c*/ 	.word	0x000168b0
        /*12a0*/ 	.short	0x0100
        /*12a2*/ 	.byte	0x08
	.zero		1


	//   ....[19]....
        /*12a4*/ 	.word	0x000008a0
        /*12a8*/ 	.word	0x000000ff
        /*12ac*/ 	.word	0x000168c0
        /*12b0*/ 	.short	0x0100
        /*12b2*/ 	.byte	0x08
	.zero		1


	//   ....[20]....
        /*12b4*/ 	.word	0x000008b0
        /*12b8*/ 	.word	0x000000ff
        /*12bc*/ 	.word	0x000168b8
        /*12c0*/ 	.short	0x0100
        /*12c2*/ 	.byte	0x08
	.zero		1


	//   ....[21]....
        /*12c4*/ 	.word	0x000008c0
        /*12c8*/ 	.word	0x000000ff
        /*12cc*/ 	.word	0x000168c8
        /*12d0*/ 	.short	0x0100
        /*12d2*/ 	.byte	0x08
	.zero		1


	//   ....[22]....
        /*12d4*/ 	.word	0x00002db0
        /*12d8*/ 	.word	0x00000044
        /*12dc*/ 	.word	0x00016890
        /*12e0*/ 	.short	0x010a
        /*12e2*/ 	.byte	0x3f
	.zero		1


	//   ....[23]....
        /*12e4*/ 	.word	0x00004260
        /*12e8*/ 	.word	0x00000044
        /*12ec*/ 	.word	0x00016890
        /*12f0*/ 	.short	0x010a
        /*12f2*/ 	.byte	0x3f
	.zero		1


	//   ....[24]....
        /*12f4*/ 	.word	0x00005370
        /*12f8*/ 	.word	0x00000044
        /*12fc*/ 	.word	0x00016890
        /*1300*/ 	.short	0x010a
        /*1302*/ 	.byte	0x3f
	.zero		1


	//   ....[25]....
        /*1304*/ 	.word	0x00005800
        /*1308*/ 	.word	0x00000004
        /*130c*/ 	.word	0x00000000
        /*1310*/ 	.short	0x0101
        /*1312*/ 	.byte	0x3f
	.zero		1


	//   ....[26]....
        /*1314*/ 	.word	0x00005840
        /*1318*/ 	.word	0x00000044
        /*131c*/ 	.word	0x000168b0
        /*1320*/ 	.short	0x010a
        /*1322*/ 	.byte	0x3f
	.zero		1


	//   ....[27]....
        /*1324*/ 	.word	0x00005c60
        /*1328*/ 	.word	0x00000044
        /*132c*/ 	.word	0x00000000
        /*1330*/ 	.short	0x0101
        /*1332*/ 	.byte	0x3f
	.zero		1


	//   ....[28]....
        /*1334*/ 	.word	0x000064c0
        /*1338*/ 	.word	0x00000002
        /*133c*/ 	.word	0x00016800
        /*1340*/ 	.short	0x010a
        /*1342*/ 	.byte	0x3f
	.zero		1


	//   ....[29]....
        /*1344*/ 	.word	0x00006510
        /*1348*/ 	.word	0x00000002
        /*134c*/ 	.word	0x00016800
        /*1350*/ 	.short	0x010a
        /*1352*/ 	.byte	0x3f
	.zero		1


	//   ....[30]....
        /*1354*/ 	.word	0x00007030
        /*1358*/ 	.word	0x00000002
        /*135c*/ 	.word	0x00016800
        /*1360*/ 	.short	0x010a
        /*1362*/ 	.byte	0x3f
	.zero		1


	//   ....[31]....
        /*1364*/ 	.word	0x00008670
        /*1368*/ 	.word	0x00000002
        /*136c*/ 	.word	0x00016800
        /*1370*/ 	.short	0x010a
        /*1372*/ 	.byte	0x3f
	.zero		1


	//   ....[32]....
        /*1374*/ 	.word	0x000096b0
        /*1378*/ 	.word	0x00000008
        /*137c*/ 	.word	0x00016830
        /*1380*/ 	.short	0x010a
        /*1382*/ 	.byte	0x3f
	.zero		1


	//   ....[33]....
        /*1384*/ 	.word	0x00009760
        /*1388*/ 	.word	0x00000008
        /*138c*/ 	.word	0x00016830
        /*1390*/ 	.short	0x010a
        /*1392*/ 	.byte	0x3f
	.zero		1


	//   ....[34]....
        /*1394*/ 	.word	0x0000ab30
        /*1398*/ 	.word	0x00000008
        /*139c*/ 	.word	0x00000000
        /*13a0*/ 	.short	0x0101
        /*13a2*/ 	.byte	0x3f
	.zero		1


	//   ....[35]....
        /*13a4*/ 	.word	0x0000ba10
        /*13a8*/ 	.word	0x00000003
        /*13ac*/ 	.word	0x00016830
        /*13b0*/ 	.short	0x010a
        /*13b2*/ 	.byte	0x3f
	.zero		1


	//   ....[36]....
        /*13b4*/ 	.word	0x0000ba60
        /*13b8*/ 	.word	0x00000003
        /*13bc*/ 	.word	0x00016830
        /*13c0*/ 	.short	0x010a
        /*13c2*/ 	.byte	0x3f
	.zero		1


	//   ....[37]....
        /*13c4*/ 	.word	0x0000bde0
        /*13c8*/ 	.word	0x00000003
        /*13cc*/ 	.word	0x00016850
        /*13d0*/ 	.short	0x010a
        /*13d2*/ 	.byte	0x3f
	.zero		1


	//   ....[38]....
        /*13d4*/ 	.word	0x0000be20
        /*13d8*/ 	.word	0x00000003
        /*13dc*/ 	.word	0x00016850
        /*13e0*/ 	.short	0x010a
        /*13e2*/ 	.byte	0x3f
	.zero		1


	//   ....[39]....
        /*13e4*/ 	.word	0x0000d630
        /*13e8*/ 	.word	0x0000000a
        /*13ec*/ 	.word	0x00000000
        /*13f0*/ 	.short	0x0101
        /*13f2*/ 	.byte	0x3f
	.zero		1


	//   ....[40]....
        /*13f4*/ 	.word	0x0000de60
        /*13f8*/ 	.word	0x0000000a
        /*13fc*/ 	.word	0x00000000
        /*1400*/ 	.short	0x0101
        /*1402*/ 	.byte	0x3f
	.zero		1


	//   ....[41]....
        /*1404*/ 	.word	0x0000e400
        /*1408*/ 	.word	0x00000000
        /*140c*/ 	.word	0x00016830
        /*1410*/ 	.short	0x010a
        /*1412*/ 	.byte	0x3f
	.zero		1


	//   ....[42]....
        /*1414*/ 	.word	0x0000e450
        /*1418*/ 	.word	0x00000000
        /*141c*/ 	.word	0x00016830
        /*1420*/ 	.short	0x010a
        /*1422*/ 	.byte	0x3f
	.zero		1


	//   ....[43]....
        /*1424*/ 	.word	0x0000e7a0
        /*1428*/ 	.word	0x00000003
        /*142c*/ 	.word	0x00016850
        /*1430*/ 	.short	0x010a
        /*1432*/ 	.byte	0x3f
	.zero		1


	//   ....[44]....
        /*1434*/ 	.word	0x0000e7e0
        /*1438*/ 	.word	0x00000003
        /*143c*/ 	.word	0x00016850
        /*1440*/ 	.short	0x010a
        /*1442*/ 	.byte	0x3f
	.zero		1


	//   ....[45]....
        /*1444*/ 	.word	0x0000ec80
        /*1448*/ 	.word	0x00000000
        /*144c*/ 	.word	0x00000000
        /*1450*/ 	.short	0x0101
        /*1452*/ 	.byte	0x3f
	.zero		1


	//   ....[46]....
        /*1454*/ 	.word	0x0000fe20
        /*1458*/ 	.word	0x0000000b
        /*145c*/ 	.word	0x00000000
        /*1460*/ 	.short	0x0101
        /*1462*/ 	.byte	0x3f
	.zero		1


	//   ....[47]....
        /*1464*/ 	.word	0x000102e0
        /*1468*/ 	.word	0x0000000a
        /*146c*/ 	.word	0x00016850
        /*1470*/ 	.short	0x010a
        /*1472*/ 	.byte	0x3f
	.zero		1


	//   ....[48]....
        /*1474*/ 	.word	0x00010350
        /*1478*/ 	.word	0x0000000a
        /*147c*/ 	.word	0x00016850
        /*1480*/ 	.short	0x010a
        /*1482*/ 	.byte	0x3f
	.zero		1


	//   ....[49]....
        /*1484*/ 	.word	0x00010920
        /*1488*/ 	.word	0x00000000
        /*148c*/ 	.word	0x00000000
        /*1490*/ 	.short	0x0101
        /*1492*/ 	.byte	0x3f
	.zero		1


	//   ....[50]....
        /*1494*/ 	.word	0x00011a70
        /*1498*/ 	.word	0x00000003
        /*149c*/ 	.word	0x00000000
        /*14a0*/ 	.short	0x0101
        /*14a2*/ 	.byte	0x3f
	.zero		1


	//   ....[51]....
        /*14a4*/ 	.word	0x00011f50
        /*14a8*/ 	.word	0x00000008
        /*14ac*/ 	.word	0x00000000
        /*14b0*/ 	.short	0x0101
        /*14b2*/ 	.byte	0x3f
	.zero		1


	//   ....[52]....
        /*14b4*/ 	.word	0x00014cb0
        /*14b8*/ 	.word	0x00000010
        /*14bc*/ 	.word	0x00016820
        /*14c0*/ 	.short	0x010a
        /*14c2*/ 	.byte	0x3f
	.zero		1


	//   ....[53]....
        /*14c4*/ 	.word	0x00014d70
        /*14c8*/ 	.word	0x00000006
        /*14cc*/ 	.word	0x000168a0
        /*14d0*/ 	.short	0x010a
        /*14d2*/ 	.byte	0x3f
	.zero		1


	//   ....[54]....
        /*14d4*/ 	.word	0x00014fb0
        /*14d8*/ 	.word	0x00000006
        /*14dc*/ 	.word	0x000168c0
        /*14e0*/ 	.short	0x010a
        /*14e2*/ 	.byte	0x3f
	.zero		1


	//   ....[55]....
        /*14e4*/ 	.word	0x00015340
        /*14e8*/ 	.word	0x00000006
        /*14ec*/ 	.word	0x000168a0
        /*14f0*/ 	.short	0x010a
        /*14f2*/ 	.byte	0x3f
	.zero		1


	//   ....[56]....
        /*14f4*/ 	.word	0x00015560
        /*14f8*/ 	.word	0x00000006
        /*14fc*/ 	.word	0x000168c0
        /*1500*/ 	.short	0x010a
        /*1502*/ 	.byte	0x3f
	.zero		1


	//   ....[57]....
        /*1504*/ 	.word	0x000164e0
        /*1508*/ 	.word	0x00000003
        /*150c*/ 	.word	0x00016840
        /*1510*/ 	.short	0x010a
        /*1512*/ 	.byte	0x3f
	.zero		1


	//   ....[58]....
        /*1514*/ 	.word	0x00016c70
        /*1518*/ 	.word	0x00000003
        /*151c*/ 	.word	0x00016830
        /*1520*/ 	.short	0x0107
        /*1522*/ 	.byte	0x3f
	.zero		1


	//   ....[59]....
        /*1524*/ 	.word	0x00016d40
        /*1528*/ 	.word	0x00000003
        /*152c*/ 	.word	0x00016830
        /*1530*/ 	.short	0x0101
        /*1532*/ 	.byte	0x3f
	.zero		1


	//   ....[60]....
        /*1534*/ 	.word	0x00017bb0
        /*1538*/ 	.word	0x00000010
        /*153c*/ 	.word	0x00016800
        /*1540*/ 	.short	0x0107
        /*1542*/ 	.byte	0x3f
	.zero		1


	//   ....[61]....
        /*1544*/ 	.word	0x00017ca0
        /*1548*/ 	.word	0x00000010
        /*154c*/ 	.word	0x00016800
        /*1550*/ 	.short	0x0101
        /*1552*/ 	.byte	0x3f
	.zero		1


	//   ....[62]....
        /*1554*/ 	.word	0x00017cc0
        /*1558*/ 	.word	0x00000010
        /*155c*/ 	.word	0x00016820
        /*1560*/ 	.short	0x010a
        /*1562*/ 	.byte	0x3f
	.zero		1


	//   ....[63]....
        /*1564*/ 	.word	0x00018090
        /*1568*/ 	.word	0x00000005
        /*156c*/ 	.word	0x00016840
        /*1570*/ 	.short	0x010a
        /*1572*/ 	.byte	0x3f
	.zero		1


	//   ....[64]....
        /*1574*/ 	.word	0x000185a0
        /*1578*/ 	.word	0x00000005
        /*157c*/ 	.word	0x00016830
        /*1580*/ 	.short	0x0107
        /*1582*/ 	.byte	0x3f
	.zero		1


	//   ....[65]....
        /*1584*/ 	.word	0x00018660
        /*1588*/ 	.word	0x00000005
        /*158c*/ 	.word	0x00016830
        /*1590*/ 	.short	0x0101
        /*1592*/ 	.byte	0x3f
	.zero		1


	//   ....[66]....
        /*1594*/ 	.word	0x000186c0
        /*1598*/ 	.word	0x00000005
        /*159c*/ 	.word	0x00016860
        /*15a0*/ 	.short	0x010a
        /*15a2*/ 	.byte	0x3f
	.zero		1


	//   ....[67]....
        /*15a4*/ 	.word	0x00018ba0
        /*15a8*/ 	.word	0x00000005
        /*15ac*/ 	.word	0x00016850
        /*15b0*/ 	.short	0x0107
        /*15b2*/ 	.byte	0x3f
	.zero		1


	//   ....[68]....
        /*15b4*/ 	.word	0x00018d20
        /*15b8*/ 	.word	0x00000005
        /*15bc*/ 	.word	0x00016850
        /*15c0*/ 	.short	0x0101
        /*15c2*/ 	.byte	0x3f
	.zero		1


	//   ....[69]....
        /*15c4*/ 	.word	0x00018f40
        /*15c8*/ 	.word	0x00000000
        /*15cc*/ 	.word	0x00016860
        /*15d0*/ 	.short	0x010a
        /*15d2*/ 	.byte	0x3f
	.zero		1


	//   ....[70]....
        /*15d4*/ 	.word	0x000193e0
        /*15d8*/ 	.word	0x00000000
        /*15dc*/ 	.word	0x00016850
        /*15e0*/ 	.short	0x0107
        /*15e2*/ 	.byte	0x3f
	.zero		1


	//   ....[71]....
        /*15e4*/ 	.word	0x000194b0
        /*15e8*/ 	.word	0x00000000
        /*15ec*/ 	.word	0x00016850
        /*15f0*/ 	.short	0x0101
        /*15f2*/ 	.byte	0x3f
	.zero		1


	//   ....[72]....
        /*15f4*/ 	.word	0x0001a600
        /*15f8*/ 	.word	0x00000005
        /*15fc*/ 	.word	0x00016820
        /*1600*/ 	.short	0x010a
        /*1602*/ 	.byte	0x3f
	.zero		1


	//   ....[73]....
        /*1604*/ 	.word	0x0001a770
        /*1608*/ 	.word	0x00000003
        /*160c*/ 	.word	0x00016840
        /*1610*/ 	.short	0x010a
        /*1612*/ 	.byte	0x3f
	.zero		1


	//   ....[74]....
        /*1614*/ 	.word	0x0001a810
        /*1618*/ 	.word	0x00000017
        /*161c*/ 	.word	0x00016840
        /*1620*/ 	.short	0x010a
        /*1622*/ 	.byte	0x3f
	.zero		1


	//   ....[75]....
        /*1624*/ 	.word	0x0001a850
        /*1628*/ 	.word	0x00000003
        /*162c*/ 	.word	0x00016860
        /*1630*/ 	.short	0x010a
        /*1632*/ 	.byte	0x3f
	.zero		1


	//   ....[76]....
        /*1634*/ 	.word	0x0001a890
        /*1638*/ 	.word	0x00000017
        /*163c*/ 	.word	0x00016860
        /*1640*/ 	.short	0x010a
        /*1642*/ 	.byte	0x3f
	.zero		1


	//   ....[77]....
        /*1644*/ 	.word	0x0001a8f0
        /*1648*/ 	.word	0x00000044
        /*164c*/ 	.word	0x00016890
        /*1650*/ 	.short	0x010a
        /*1652*/ 	.byte	0x3f
	.zero		1


	//   ....[78]....
        /*1654*/ 	.word	0x0001ab80
        /*1658*/ 	.word	0x00000044
        /*165c*/ 	.word	0x00016890
        /*1660*/ 	.short	0x010a
        /*1662*/ 	.byte	0x3f
	.zero		1


	//   ....[79]....
        /*1664*/ 	.word	0x0001ae30
        /*1668*/ 	.word	0x00000044
        /*166c*/ 	.word	0x00016890
        /*1670*/ 	.short	0x010a
        /*1672*/ 	.byte	0x3f
	.zero		1


	//   ....[80]....
        /*1674*/ 	.word	0x0001b0e0
        /*1678*/ 	.word	0x00000044
        /*167c*/ 	.word	0x000168b0
        /*1680*/ 	.short	0x010a
        /*1682*/ 	.byte	0x3f
	.zero		1


	//   ....[81]....
        /*1684*/ 	.word	0x0001b5b0
        /*1688*/ 	.word	0x00000002
        /*168c*/ 	.word	0x00016800
        /*1690*/ 	.short	0x010a
        /*1692*/ 	.byte	0x3f
	.zero		1


	//   ....[82]....
        /*1694*/ 	.word	0x0001bbd0
        /*1698*/ 	.word	0x00000002
        /*169c*/ 	.word	0x00016800
        /*16a0*/ 	.short	0x010a
        /*16a2*/ 	.byte	0x3f
	.zero		1


	//   ....[83]....
        /*16a4*/ 	.word	0x0001bc20
        /*16a8*/ 	.word	0x00000008
        /*16ac*/ 	.word	0x00016830
        /*16b0*/ 	.short	0x010a
        /*16b2*/ 	.byte	0x3f
	.zero		1


	//   ....[84]....
        /*16b4*/ 	.word	0x0001bc70
        /*16b8*/ 	.word	0x00000003
        /*16bc*/ 	.word	0x00016830
        /*16c0*/ 	.short	0x010a
        /*16c2*/ 	.byte	0x3f
	.zero		1


	//   ....[85]....
        /*16c4*/ 	.word	0x0001bcc0
        /*16c8*/ 	.word	0x00000003
        /*16cc*/ 	.word	0x00016850
        /*16d0*/ 	.short	0x010a
        /*16d2*/ 	.byte	0x3f
	.zero		1


	//   ....[86]....
        /*16d4*/ 	.word	0x0001bd10
        /*16d8*/ 	.word	0x00000000
        /*16dc*/ 	.word	0x00016830
        /*16e0*/ 	.short	0x010a
        /*16e2*/ 	.byte	0x3f
	.zero		1


	//   ....[87]....
        /*16e4*/ 	.word	0x0001bd60
        /*16e8*/ 	.word	0x00000003
        /*16ec*/ 	.word	0x00016850
        /*16f0*/ 	.short	0x010a
        /*16f2*/ 	.byte	0x3f
	.zero		1


	//   ....[88]....
        /*16f4*/ 	.word	0x0001bdb0
        /*16f8*/ 	.word	0x0000000a
        /*16fc*/ 	.word	0x00016850
        /*1700*/ 	.short	0x010a
        /*1702*/ 	.byte	0x3f
	.zero		1


	//   ....[89]....
        /*1704*/ 	.word	0x0001c960
        /*1708*/ 	.word	0x00000010
        /*170c*/ 	.word	0x00016820
        /*1710*/ 	.short	0x010a
        /*1712*/ 	.byte	0x3f
	.zero		1


	//   ....[90]....
        /*1714*/ 	.word	0x0001c9b0
        /*1718*/ 	.word	0x00000006
        /*171c*/ 	.word	0x000168a0
        /*1720*/ 	.short	0x010a
        /*1722*/ 	.byte	0x3f
	.zero		1


	//   ....[91]....
        /*1724*/ 	.word	0x0001ca00
        /*1728*/ 	.word	0x00000006
        /*172c*/ 	.word	0x000168c0
        /*1730*/ 	.short	0x010a
        /*1732*/ 	.byte	0x3f
	.zero		1


	//   ....[92]....
        /*1734*/ 	.word	0x0001ca50
        /*1738*/ 	.word	0x00000006
        /*173c*/ 	.word	0x000168a0
        /*1740*/ 	.short	0x010a
        /*1742*/ 	.byte	0x3f
	.zero		1


	//   ....[93]....
        /*1744*/ 	.word	0x0001caa0
        /*1748*/ 	.word	0x00000006
        /*174c*/ 	.word	0x000168c0
        /*1750*/ 	.short	0x010a
        /*1752*/ 	.byte	0x3f
	.zero		1


	//   ....[94]....
        /*1754*/ 	.word	0x0001cbc0
        /*1758*/ 	.word	0x00000003
        /*175c*/ 	.word	0x00016840
        /*1760*/ 	.short	0x010a
        /*1762*/ 	.byte	0x3f
	.zero		1


	//   ....[95]....
        /*1764*/ 	.word	0x0001e650
        /*1768*/ 	.word	0x00000010
        /*176c*/ 	.word	0x00016820
        /*1770*/ 	.short	0x010a
        /*1772*/ 	.byte	0x3f
	.zero		1


	//   ....[96]....
        /*1774*/ 	.word	0x0001e6a0
        /*1778*/ 	.word	0x00000005
        /*177c*/ 	.word	0x00016840
        /*1780*/ 	.short	0x010a
        /*1782*/ 	.byte	0x3f
	.zero		1


	//   ....[97]....
        /*1784*/ 	.word	0x0001efe0
        /*1788*/ 	.word	0x00000005
        /*178c*/ 	.word	0x00016860
        /*1790*/ 	.short	0x010a
        /*1792*/ 	.byte	0x3f
	.zero		1


	//   ....[98]....
        /*1794*/ 	.word	0x0001f950
        /*1798*/ 	.word	0x00000000
        /*179c*/ 	.word	0x00016860
        /*17a0*/ 	.short	0x010a
        /*17a2*/ 	.byte	0x3f
	.zero		1


	//   ....[99]....
        /*17a4*/ 	.word	0x00020c30
        /*17a8*/ 	.word	0x00000005
        /*17ac*/ 	.word	0x00016820
        /*17b0*/ 	.short	0x010a
        /*17b2*/ 	.byte	0x3f
	.zero		1


	//   ....[100]....
        /*17b4*/ 	.word	0x00020dd0
        /*17b8*/ 	.word	0x00000003
        /*17bc*/ 	.word	0x00016840
        /*17c0*/ 	.short	0x010a
        /*17c2*/ 	.byte	0x3f
	.zero		1


	//   ....[101]....
        /*17c4*/ 	.word	0x00020e20
        /*17c8*/ 	.word	0x00000017
        /*17cc*/ 	.word	0x00016840
        /*17d0*/ 	.short	0x010a
        /*17d2*/ 	.byte	0x3f
	.zero		1


	//   ....[102]....
        /*17d4*/ 	.word	0x00020e70
        /*17d8*/ 	.word	0x00000003
        /*17dc*/ 	.word	0x00016860
        /*17e0*/ 	.short	0x010a
        /*17e2*/ 	.byte	0x3f
	.zero		1


	//----- nvinfo : EIATTR_NUM_MBARRIERS
	.align		4
.L_325:
        /*17e4*/ 	.byte	0x03, 0x38
        /*17e6*/ 	.short	0x0016


	//----- nvinfo : EIATTR_EXIT_INSTR_OFFSETS
	.align		4
        /*17e8*/ 	.byte	0x04, 0x1c
        /*17ea*/ 	.short	(.L_327 - .L_326)


	//   ....[0]....
.L_326:
        /*17ec*/ 	.word	0x0001a8e0


	//----- nvinfo : EIATTR_MAX_THREADS
	.align		4
.L_327:
        /*17f0*/ 	.byte	0x04, 0x05
        /*17f2*/ 	.short	(.L_329 - .L_328)
.L_328:
        /*17f4*/ 	.word	0x00000200
        /*17f8*/ 	.word	0x00000001
        /*17fc*/ 	.word	0x00000001


	//----- nvinfo : EIATTR_CRS_STACK_SIZE
	.align		4
.L_329:
        /*1800*/ 	.byte	0x04, 0x1e
        /*1802*/ 	.short	(.L_331 - .L_330)
.L_330:
        /*1804*/ 	.word	0x00000000


	//----- nvinfo : EIATTR_CBANK_PARAM_SIZE
	.align		4
.L_331:
        /*1808*/ 	.byte	0x03, 0x19
        /*180a*/ 	.short	0x0af0


	//----- nvinfo : EIATTR_PARAM_CBANK
	.align		4
        /*180c*/ 	.byte	0x04, 0x0a
        /*180e*/ 	.short	(.L_333 - .L_332)
	.align		4
.L_332:
        /*1810*/ 	.word	index@(.nv.constant0._ZN7cutlass13device_kernelIN5flash11enable_sm90INS1_16FlashAttnFwdSm90INS1_25CollectiveMainloopFwdSm90ILi2EN4cute5tupleIJNS5_1CILi1EEES8_S8_EEENS6_IJNS7_ILi192EEENS7_ILi128EEENS7_ILi64EEEEEELi64ENS_10bfloat16_tEfNS_4arch4Sm90ELb1ELb0ELb0ELb1ELb1ELb1ELb0ELb1ELb1ELb1ELb1ELb0EEENS1_21CollectiveEpilogueFwdINS6_IJSA_SC_SB_EEES9_SE_SG_Li384ELb1ELb1ELb1ELb0EEENS1_36VarlenDynamicPersistentTileSchedulerILi192ELi128ELi384ELi128ELb1ELb1ELb1ELb1ELb1ELb1EEEEEEEEEvNT_6ParamsE)
        /*1814*/ 	.short	0x0210
        /*1816*/ 	.short	0x0af0


	//----- nvinfo : EIATTR_SW_WAR
	.align		4
.L_333:
        /*1818*/ 	.byte	0x04, 0x36
        /*181a*/ 	.short	(.L_335 - .L_334)
.L_334:
        /*181c*/ 	.word	0x00000008
.L_335:


//--------------------- .nv.callgraph             --------------------------
	.section	.nv.callgraph,"",@"SHT_CUDA_CALLGRAPH"
	.align	4
	.sectionentsize	8
	.align		4
        /*0000*/ 	.word	0x00000000
	.align		4
        /*0004*/ 	.word	0xffffffff
	.align		4
        /*0008*/ 	.word	index@(_ZN7cutlass13device_kernelIN5flash11enable_sm90INS1_16FlashAttnFwdSm90INS1_25CollectiveMainloopFwdSm90ILi2EN4cute5tupleIJNS5_1CILi1EEES8_S8_EEENS6_IJNS7_ILi192EEENS7_ILi128EEENS7_ILi64EEEEEELi64ENS_10bfloat16_tEfNS_4arch4Sm90ELb0ELb0ELb0ELb0ELb1ELb0ELb0ELb1ELb1ELb1ELb1ELb0EEENS1_21CollectiveEpilogueFwdINS6_IJSA_SC_SB_EEES9_SE_SG_Li384ELb0ELb1ELb1ELb0EEENS1_19SingleTileSchedulerILb0ELb1ELb1ELi192EEEEEEEEEvNT_6ParamsE)
	.align		4
        /*000c*/ 	.word	index@(__assertfail)
	.align		4
        /*0010*/ 	.word	index@(_ZN7cutlass13device_kernelIN5flash11enable_sm90INS1_16FlashAttnFwdSm90INS1_25CollectiveMainloopFwdSm90ILi2EN4cute5tupleIJNS5_1CILi1EEES8_S8_EEENS6_IJNS7_ILi192EEENS7_ILi128EEENS7_ILi64EEEEEELi64ENS_10bfloat16_tEfNS_4arch4Sm90ELb0ELb0ELb0ELb1ELb1ELb0ELb0ELb1ELb1ELb1ELb1ELb0EEENS1_21CollectiveEpilogueFwdINS6_IJSA_SC_SB_EEES9_SE_SG_Li384ELb1ELb1ELb1ELb0EEENS1_36VarlenDynamicPersistentTileSchedulerILi192ELi128ELi384ELi128ELb1ELb1ELb1ELb0ELb1ELb1EEEEEEEEEvNT_6ParamsE)
	.align		4
        /*0014*/ 	.word	index@(__assertfail)
	.align		4
        /*0018*/ 	.word	index@(_ZN7cutlass13device_kernelIN5flash11enable_sm90INS1_16FlashAttnFwdSm90INS1_25CollectiveMainloopFwdSm90ILi2EN4cute5tupleIJNS5_1CILi1EEES8_S8_EEENS6_IJNS7_ILi192EEENS7_ILi128EEENS7_ILi64EEEEEELi64ENS_10bfloat16_tEfNS_4arch4Sm90ELb0ELb0ELb0ELb1ELb1ELb1ELb0ELb1ELb1ELb1ELb1ELb0EEENS1_21CollectiveEpilogueFwdINS6_IJSA_SC_SB_EEES9_SE_SG_Li384ELb1ELb1ELb1ELb0EEENS1_36VarlenDynamicPersistentTileSchedulerILi192ELi128ELi384ELi128ELb1ELb1ELb1ELb0ELb1ELb1EEEEEEEEEvNT_6ParamsE)
	.align		4
        /*001c*/ 	.word	index@(__assertfail)
	.align		4
        /*0020*/ 	.word	index@(_ZN7cutlass13device_kernelIN5flash11enable_sm90INS1_16FlashAttnFwdSm90INS1_25CollectiveMainloopFwdSm90ILi2EN4cute5tupleIJNS5_1CILi1EEES8_S8_EEENS6_IJNS7_ILi192EEENS7_ILi128EEENS7_ILi64EEEEEELi64ENS_10bfloat16_tEfNS_4arch4Sm90ELb0ELb1ELb0ELb0ELb1ELb0ELb0ELb1ELb1ELb1ELb1ELb0EEENS1_21CollectiveEpilogueFwdINS6_IJSA_SC_SB_EEES9_SE_SG_Li384ELb0ELb1ELb1ELb0EEENS1_19SingleTileSchedulerILb0ELb1ELb1ELi192EEEEEEEEEvNT_6ParamsE)
	.align		4
        /*0024*/ 	.word	index@(__assertfail)
	.align		4
        /*0028*/ 	.word	index@(_ZN7cutlass13device_kernelIN5flash11enable_sm90INS1_16FlashAttnFwdSm90INS1_25CollectiveMainloopFwdSm90ILi2EN4cute5tupleIJNS5_1CILi1EEES8_S8_EEENS6_IJNS7_ILi192EEENS7_ILi128EEENS7_ILi64EEEEEELi64ENS_10bfloat16_tEfNS_4arch4Sm90ELb0ELb1ELb0ELb1ELb1ELb0ELb0ELb1ELb1ELb1ELb1ELb0EEENS1_21CollectiveEpilogueFwdINS6_IJSA_SC_SB_EEES9_SE_SG_Li384ELb1ELb1ELb1ELb0EEENS1_36VarlenDynamicPersistentTileSchedulerILi192ELi128ELi384ELi128ELb1ELb1ELb1ELb1ELb0ELb1EEEEEEEEEvNT_6ParamsE)
	.align		4
        /*002c*/ 	.word	index@(__assertfail)
	.align		4
        /*0030*/ 	.word	index@(_ZN7cutlass13device_kernelIN5flash11enable_sm90INS1_16FlashAttnFwdSm90INS1_25CollectiveMainloopFwdSm90ILi2EN4cute5tupleIJNS5_1CILi1EEES8_S8_EEENS6_IJNS7_ILi192EEENS7_ILi128EEENS7_ILi64EEEEEELi64ENS_10bfloat16_tEfNS_4arch4Sm90ELb0ELb1ELb0ELb1ELb1ELb1ELb0ELb1ELb1ELb1ELb1ELb0EEENS1_21CollectiveEpilogueFwdINS6_IJSA_SC_SB_EEES9_SE_SG_Li384ELb1ELb1ELb1ELb0EEENS1_36VarlenDynamicPersistentTileSchedulerILi192ELi128ELi384ELi128ELb1ELb1ELb1ELb1ELb0ELb1EEEEEEEEEvNT_6ParamsE)
	.align		4
        /*0034*/ 	.word	index@(__assertfail)
	.align		4
        /*0038*/ 	.word	index@(_ZN7cutlass13device_kernelIN5flash11enable_sm90INS1_16FlashAttnFwdSm90INS1_25CollectiveMainloopFwdSm90ILi2EN4cute5tupleIJNS5_1CILi1EEES8_S8_EEENS6_IJNS7_ILi192EEENS7_ILi128EEENS7_ILi64EEEEEELi64ENS_10bfloat16_tEfNS_4arch4Sm90ELb1ELb0ELb0ELb0ELb1ELb0ELb0ELb1ELb1ELb1ELb1ELb0EEENS1_21CollectiveEpilogueFwdINS6_IJSA_SC_SB_EEES9_SE_SG_Li384ELb0ELb1ELb1ELb0EEENS1_19SingleTileSchedulerILb0ELb1ELb1ELi192EEEEEEEEEvNT_6ParamsE)
	.align		4
        /*003c*/ 	.word	index@(__assertfail)
	.align		4
        /*0040*/ 	.word	index@(_ZN7cutlass13device_kernelIN5flash11enable_sm90INS1_16FlashAttnFwdSm90INS1_25CollectiveMainloopFwdSm90ILi2EN4cute5tupleIJNS5_1CILi1EEES8_S8_EEENS6_IJNS7_ILi192EEENS7_ILi128EEENS7_ILi64EEEEEELi64ENS_10bfloat16_tEfNS_4arch4Sm90ELb1ELb0ELb0ELb1ELb1ELb0ELb0ELb1ELb1ELb1ELb1ELb0EEENS1_21CollectiveEpilogueFwdINS6_IJSA_SC_SB_EEES9_SE_SG_Li384ELb1ELb1ELb1ELb0EEENS1_36VarlenDynamicPersistentTileSchedulerILi192ELi128ELi384ELi128ELb1ELb1ELb1ELb1ELb1ELb1EEEEEEEEEvNT_6ParamsE)
	.align		4
        /*0044*/ 	.word	index@(__assertfail)
	.align		4
        /*0048*/ 	.word	index@(_ZN7cutlass13device_kernelIN5flash11enable_sm90INS1_16FlashAttnFwdSm90INS1_25CollectiveMainloopFwdSm90ILi2EN4cute5tupleIJNS5_1CILi1EEES8_S8_EEENS6_IJNS7_ILi192EEENS7_ILi128EEENS7_ILi64EEEEEELi64ENS_10bfloat16_tEfNS_4arch4Sm90ELb1ELb0ELb0ELb1ELb1ELb1ELb0ELb1ELb1ELb1ELb1ELb0EEENS1_21CollectiveEpilogueFwdINS6_IJSA_SC_SB_EEES9_SE_SG_Li384ELb1ELb1ELb1ELb0EEENS1_36VarlenDynamicPersistentTileSchedulerILi192ELi128ELi384ELi128ELb1ELb1ELb1ELb1ELb1ELb1EEEEEEEEEvNT_6ParamsE)
	.align		4
        /*004c*/ 	.word	index@(__assertfail)
	.align		4
        /*0050*/ 	.word	0x00000000
	.align		4
        /*0054*/ 	.word	0xfffffffe
	.align		4
        /*0058*/ 	.word	0x00000000
	.align		4
        /*005c*/ 	.word	0xfffffffd
	.align		4
        /*0060*/ 	.word	0x00000000
	.align		4
        /*0064*/ 	.word	0xfffffffc


//--------------------- .nv.constant4             --------------------------
	.section	.nv.constant4,"a",@progbits
	.align	8
	.align		8
.nv.constant4:
        /*0000*/ 	.dword	__assertfail
	.align		8
        /*0008*/ 	.dword	__unnamed_1
	.align		8
        /*0010*/ 	.dword	__unnamed_2
	.align		8
        /*0018*/ 	.dword	__unnamed_3
	.align		8
        /*0020*/ 	.dword	__unnamed_4
	.align		8
        /*0028*/ 	.dword	__unnamed_5
	.align		8
        /*0030*/ 	.dword	_ZN77_INTERNAL_fecbdeca_41_flash_fwd_hdim64_bf16_paged_split_sm90_cu_2acf44d3_31624cuda3std3__45__cpo5beginE
	.align		8
        /*0038*/ 	.dword	_ZN77_INTERNAL_fecbdeca_41_flash_fwd_hdim64_bf16_paged_split_sm90_cu_2acf44d3_31624cuda3std3__45__cpo3endE
	.align		8
        /*0040*/ 	.dword	_ZN77_INTERNAL_fecbdeca_41_flash_fwd_hdim64_bf16_paged_split_sm90_cu_2acf44d3_31624cuda3std3__45__cpo6cbeginE
	.align		8
        /*0048*/ 	.dword	_ZN77_INTERNAL_fecbdeca_41_flash_fwd_hdim64_bf16_paged_split_sm90_cu_2acf44d3_31624cuda3std3__45__cpo4cendE
	.align		8
        /*0050*/ 	.dword	_ZN77_INTERNAL_fecbdeca_41_flash_fwd_hdim64_bf16_paged_split_sm90_cu_2acf44d3_31624cuda3std3__479_GLOBAL__N__fecbdeca_41_flash_fwd_hdim64_bf16_paged_split_sm90_cu_2acf44d3_31626ignoreE
	.align		8
        /*0058*/ 	.dword	_ZN77_INTERNAL_fecbdeca_41_flash_fwd_hdim64_bf16_paged_split_sm90_cu_2acf44d3_31624cuda3std3__419piecewise_constructE
	.align		8
        /*0060*/ 	.dword	_ZN77_INTERNAL_fecbdeca_41_flash_fwd_hdim64_bf16_paged_split_sm90_cu_2acf44d3_31624cuda3std3__48in_placeE
	.align		8
        /*0068*/ 	.dword	_ZN77_INTERNAL_fecbdeca_41_flash_fwd_hdim64_bf16_paged_split_sm90_cu_2acf44d3_31624cuda3std6ranges3__45__cpo4swapE
	.align		8
        /*0070*/ 	.dword	_ZN77_INTERNAL_fecbdeca_41_flash_fwd_hdim64_bf16_paged_split_sm90_cu_2acf44d3_31624cuda3std6ranges3__45__cpo9iter_moveE
	.align		8
        /*0078*/ 	.dword	_ZN77_INTERNAL_fecbdeca_41_flash_fwd_hdim64_bf16_paged_split_sm90_cu_2acf44d3_31624cute7productE
	.align		8
        /*0080*/ 	.dword	_ZN77_INTERNAL_fecbdeca_41_flash_fwd_hdim64_bf16_paged_split_sm90_cu_2acf44d3_31624cute1_E
	.align		8
        /*0088*/ 	.dword	$str$23
	.align		8
        /*0090*/ 	.dword	$str$24


//--------------------- .text._ZN7cutlass13device_kernelIN5flash11enable_sm90INS1_16FlashAttnFwdSm90INS1_25CollectiveMainloopFwdSm90ILi2EN4cute5tupleIJNS5_1CILi1EEES8_S8_EEENS6_IJNS7_ILi192EEENS7_ILi128EEENS7_ILi64EEEEEELi64ENS_10bfloat16_tEfNS_4arch4Sm90ELb0ELb0ELb0ELb0ELb1ELb0ELb0ELb1ELb1ELb1ELb1ELb0EEENS1_21CollectiveEpilogueFwdINS6_IJSA_SC_SB_EEES9_SE_SG_Li384ELb0ELb1ELb1ELb0EEENS1_19SingleTileSchedulerILb0ELb1ELb1ELi192EEEEEEEEEvNT_6ParamsE --------------------------
	.section	.text._ZN7cutlass13device_kernelIN5flash11enable_sm90INS1_16FlashAttnFwdSm90INS1_25CollectiveMainloopFwdSm90ILi2EN4cute5tupleIJNS5_1CILi1EEES8_S8_EEENS6_IJNS7_ILi192EEENS7_ILi128EEENS7_ILi64EEEEEELi64ENS_10bfloat16_tEfNS_4arch4Sm90ELb0ELb0ELb0ELb0ELb1ELb0ELb0ELb1ELb1ELb1ELb1ELb0EEENS1_21CollectiveEpilogueFwdINS6_IJSA_SC_SB_EEES9_SE_SG_Li384ELb0ELb1ELb1ELb0EEENS1_19SingleTileSchedulerILb0ELb1ELb1ELi192EEEEEEEEEvNT_6ParamsE,"ax",@progbits
	.align	128
.text._ZN7cutlass13device_kernelIN5flash11enable_sm90INS1_16FlashAttnFwdSm90INS1_25CollectiveMainloopFwdSm90ILi2EN4cute5tupleIJNS5_1CILi1EEES8_S8_EEENS6_IJNS7_ILi192EEENS7_ILi128EEENS7_ILi64EEEEEELi64ENS_10bfloat16_tEfNS_4arch4Sm90ELb0ELb0ELb0ELb0ELb1ELb0ELb0ELb1ELb1ELb1ELb1ELb0EEENS1_21CollectiveEpilogueFwdINS6_IJSA_SC_SB_EEES9_SE_SG_Li384ELb0ELb1ELb1ELb0EEENS1_19SingleTileSchedulerILb0ELb1ELb1ELi192EEEEEEEEEvNT_6ParamsE:
        .type           _ZN7cutlass13device_kernelIN5flash11enable_sm90INS1_16FlashAttnFwdSm90INS1_25CollectiveMainloopFwdSm90ILi2EN4cute5tupleIJNS5_1CILi1EEES8_S8_EEENS6_IJNS7_ILi192EEENS7_ILi128EEENS7_ILi64EEEEEELi64ENS_10bfloat16_tEfNS_4arch4Sm90ELb0ELb0ELb0ELb0ELb1ELb0ELb0ELb1ELb1ELb1ELb1ELb0EEENS1_21CollectiveEpilogueFwdINS6_IJSA_SC_SB_EEES9_SE_SG_Li384ELb0ELb1ELb1ELb0EEENS1_19SingleTileSchedulerILb0ELb1ELb1ELi192EEEEEEEEEvNT_6ParamsE,@function
        .size           _ZN7cutlass13device_kernelIN5flash11enable_sm90INS1_16FlashAttnFwdSm90INS1_25CollectiveMainloopFwdSm90ILi2EN4cute5tupleIJNS5_1CILi1EEES8_S8_EEENS6_IJNS7_ILi192EEENS7_ILi128EEENS7_ILi64EEEEEELi64ENS_10bfloat16_tEfNS_4arch4Sm90ELb0ELb0ELb0ELb0ELb1ELb0ELb0ELb1ELb1ELb1ELb1ELb0EEENS1_21CollectiveEpilogueFwdINS6_IJSA_SC_SB_EEES9_SE_SG_Li384ELb0ELb1ELb1ELb0EEENS1_19SingleTileSchedulerILb0ELb1ELb1ELi192EEEEEEEEEvNT_6ParamsE,(.L_x_3166 - _ZN7cutlass13device_kernelIN5flash11enable_sm90INS1_16FlashAttnFwdSm90INS1_25CollectiveMainloopFwdSm90ILi2EN4cute5tupleIJNS5_1CILi1EEES8_S8_EEENS6_IJNS7_ILi192EEENS7_ILi128EEENS7_ILi64EEEEEELi64ENS_10bfloat16_tEfNS_4arch4Sm90ELb0ELb0ELb0ELb0ELb1ELb0ELb0ELb1ELb1ELb1ELb1ELb0EEENS1_21CollectiveEpilogueFwdINS6_IJSA_SC_SB_EEES9_SE_SG_Li384ELb0ELb1ELb1ELb0EEENS1_19SingleTileSchedulerILb0ELb1ELb1ELi192EEEEEEEEEvNT_6ParamsE)
        .other          _ZN7cutlass13device_kernelIN5flash11enable_sm90INS1_16FlashAttnFwdSm90INS1_25CollectiveMainloopFwdSm90ILi2EN4cute5tupleIJNS5_1CILi1EEES8_S8_EEENS6_IJNS7_ILi192EEENS7_ILi128EEENS7_ILi64EEEEEELi64ENS_10bfloat16_tEfNS_4arch4Sm90ELb0ELb0ELb0ELb0ELb1ELb0ELb0ELb1ELb1ELb1ELb1ELb0EEENS1_21CollectiveEpilogueFwdINS6_IJSA_SC_SB_EEES9_SE_SG_Li384ELb0ELb1ELb1ELb0EEENS1_19SingleTileSchedulerILb0ELb1ELb1ELi192EEEEEEEEEvNT_6ParamsE,@"STO_CUDA_ENTRY STV_DEFAULT"
_ZN7cutlass13device_kernelIN5flash11enable_sm90INS1_16FlashAttnFwdSm90INS1_25CollectiveMainloopFwdSm90ILi2EN4cute5tupleIJNS5_1CILi1EEES8_S8_EEENS6_IJNS7_ILi192EEENS7_ILi128EEENS7_ILi64EEEEEELi64ENS_10bfloat16_tEfNS_4arch4Sm90ELb0ELb0ELb0ELb0ELb1ELb0ELb0ELb1ELb1ELb1ELb1ELb0EEENS1_21CollectiveEpilogueFwdINS6_IJSA_SC_SB_EEES9_SE_SG_Li384ELb0ELb1ELb1ELb0EEENS1_19SingleTileSchedulerILb0ELb1ELb1ELi192EEEEEEEEEvNT_6ParamsE:
[----:B------:R-:W0:Y:S02]  /*0000*/  LDC R1, c[0x0][0x28] ;  /* 0x00000a00ff017b82 */ /* 0x000e240000000800 */
[----:B0-----:R-:W-:Y:S01]  /*0010*/  VIADD R1, R1, 0xfffffff8 ;  /* 0xfffffff801017836 */ /* 0x001fe20000000000 */
[----:B------:R-:W0:Y:S01]  /*0020*/  S2R R22, SR_TID.X ;  /* 0x0000000000167919 */ /* 0x000e220000002100 */
[----:B------:R-:W-:Y:S01]  /*0030*/  ELECT P0, URZ, PT ;  /* 0x00000000003f782f */ /* 0x000fe20003800000 */
[----:B------:R-:W-:Y:S01]  /*0040*/  UMOV UR4, 0x80 ;  /* 0x0000008000047882 */ /* 0x000fe20000000000 */
[----:B------:R-:W-:Y:S01]  /*0050*/  UMOV UR7, 0x180 ;  /* 0x0000018000077882 */ /* 0x000fe20000000000 */
[--C-:B0-----:R-:W-:Y:S02]  /*0060*/  SHF.R.U32.HI R0, RZ, 0x5, R22.reuse ;  /* 0x00000005ff007819 */ /* 0x101fe40000011616 */
[----:B------:R-:W-:-:S03]  /*0070*/  SHF.R.U32.HI R16, RZ, 0x7, R22 ;  /* 0x00000007ff107819 */ /* 0x000fc60000011616 */
[----:B------:R-:W0:Y:S04]  /*0080*/  SHFL.IDX PT, R2, R0, RZ, 0x1f ;  /* 0x00001fff00027589 */ /* 0x000e2800000e0000 */
[----:B------:R1:W2:Y:S01]  /*0090*/  SHFL.IDX PT, R3, R16, RZ, 0x1f ;  /* 0x00001fff10037589 */ /* 0x0002a200000e0000 */
[C---:B0-----:R-:W-:Y:S02]  /*00a0*/  ISETP.NE.OR P0, PT, R2.reuse, RZ, !P0 ;  /* 0x000000ff0200720c */ /* 0x041fe40004705670 */
[----:B------:R-:W-:-:S11]  /*00b0*/  ISETP.NE.AND P1, PT, R2, RZ, PT ;  /* 0x000000ff0200720c */ /* 0x000fd60003f25270 */
[----:B------:R-:W-:Y:S01]  /*00c0*/  VOTEU.ALL UP0, P0 ;  /* 0x00000000003f7886 */ /* 0x000fe20000000000 */
[----:B------:R-:W-:-:S04]  /*00d0*/  VOTEU.ALL UP1, P0 ;  /* 0x00000000003f7886 */ /* 0x000fc80000020000 */
[----:B------:R-:W0:Y:S01]  /*00e0*/  @!UP0 S2UR UR8, SR_CgaCtaId ;  /* 0x00000000000889c3 */ /* 0x000e220000008800 */
[----:B------:R-:W-:Y:S01]  /*00f0*/  @!UP0 UMOV UR6, 0x400 ;  /* 0x0000040000068882 */ /* 0x000fe20000000000 */
[----:B------:R-:W-:-:S04]  /*0100*/  @!UP0 UIADD3 UR4, -UR4, 0x100000, URZ ;  /* 0x0010000004048890 */ /* 0x000fc8000fffe13f */
[----:B------:R-:W-:Y:S02]  /*0110*/  @!UP0 USHF.L.U32 UR5, UR4, 0xb, URZ ;  /* 0x0000000b04058899 */ /* 0x000fe4000800063f */
[----:B------:R-:W-:Y:S02]  /*0120*/  @!UP0 USHF.L.U32 UR4, UR4, 0x1, URZ ;  /* 0x0000000104048899 */ /* 0x000fe4000800063f */
[----:B0-----:R-:W-:Y:S02]  /*0130*/  @!UP0 ULEA UR8, UR8, UR6, 0x18 ;  /* 0x0000000608088291 */ /* 0x001fe4000f8ec03f */
[----:B------:R-:W-:-:S04]  /*0140*/  @!UP0 UIADD3 UR6, -UR7, 0x100000, URZ ;  /* 0x0010000007068890 */ /* 0x000fc8000fffe13f */
[----:B------:R-:W-:Y:S02]  /*0150*/  @!UP0 USHF.L.U32 UR7, UR6, 0xb, URZ ;  /* 0x0000000b06078899 */ /* 0x000fe4000800063f */
[----:B------:R-:W-:Y:S01]  /*0160*/  @!UP0 USHF.L.U32 UR6, UR6, 0x1, URZ ;  /* 0x0000000106068899 */ /* 0x000fe2000800063f */
[----:B------:R-:W-:-:S05]  /*0170*/  VOTEU.ALL UP0, P0 ;  /* 0x00000000003f7886 */ /* 0x000fca0000000000 */
[----:B------:R1:W0:Y:S06]  /*0180*/  @!UP0 SYNCS.EXCH.64 URZ, [UR8+0x16800], UR4 ;  /* 0x01680004083f85b2 */ /* 0x00022c0008000100 */
[----:B------:R1:W3:Y:S02]  /*0190*/  @!UP1 SYNCS.EXCH.64 URZ, [UR8+0x16820], UR6 ;  /* 0x01682006083f95b2 */ /* 0x0002e40008000100 */
[----:B-12---:R-:W-:Y:S05]  /*01a0*/  @P1 BRA `(.L_x_0) ;  /* 0x0000000000481947 */ /* 0x006fea0003800000 */
[----:B------:R-:W1:Y:S01]  /*01b0*/  S2UR UR5, SR_CgaCtaId ;  /* 0x00000000000579c3 */ /* 0x000e620000008800 */
[----:B------:R-:W-:Y:S01]  /*01c0*/  UMOV UR4, 0x400 ;  /* 0x0000040000047882 */ /* 0x000fe20000000000 */
[----:B------:R-:W-:Y:S01]  /*01d0*/  UMOV UR6, 0x80 ;  /* 0x0000008000067882 */ /* 0x000fe20000000000 */
[----:B------:R-:W-:Y:S01]  /*01e0*/  UMOV UR7, 0x180 ;  /* 0x0000018000077882 */ /* 0x000fe20000000000 */
[----:B------:R-:W-:Y:S01]  /*01f0*/  ELECT P0, URZ, PT ;  /* 0x00000000003f782f */ /* 0x000fe20003800000 */
[----:B-1----:R-:W-:Y:S02]  /*0200*/  ULEA UR8, UR5, UR4, 0x18 ;  /* 0x0000000405087291 */ /* 0x002fe4000f8ec03f */
[----:B------:R-:W-:-:S04]  /*0210*/  UIADD3 UR4, -UR6, 0x100000, URZ ;  /* 0x0010000006047890 */ /* 0x000fc8000fffe13f */
[----:B------:R-:W-:Y:S02]  /*0220*/  USHF.L.U32 UR5, UR4, 0xb, URZ ;  /* 0x0000000b04057899 */ /* 0x000fe4000800063f */
[----:B------:R-:W-:Y:S02]  /*0230*/  USHF.L.U32 UR4, UR4, 0x1, URZ ;  /* 0x0000000104047899 */ /* 0x000fe4000800063f */
[----:B------:R-:W-:-:S04]  /*0240*/  UIADD3 UR6, -UR7, 0x100000, URZ ;  /* 0x0010000007067890 */ /* 0x000fc8000fffe13f */
[----:B------:R-:W-:Y:S02]  /*0250*/  USHF.L.U32 UR7, UR6, 0xb, URZ ;  /* 0x0000000b06077899 */ /* 0x000fe4000800063f */
[----:B------:R-:W-:Y:S01]  /*0260*/  USHF.L.U32 UR6, UR6, 0x1, URZ ;  /* 0x0000000106067899 */ /* 0x000fe2000800063f */
[----:B------:R-:W1:Y:S03]  /*0270*/  FENCE.VIEW.ASYNC.S ;  /* 0x00000000000073c6 */ /* 0x000e660000000000 */
[----:B-1----:R1:W2:Y:S08]  /*0280*/  SYNCS.EXCH.64 URZ, [UR8+0x16830], UR4 ;  /* 0x01683004083f75b2 */ /* 0x0022b00008000100 */
[----:B------:R1:W4:Y:S01]  /*0290*/  SYNCS.EXCH.64 URZ, [UR8+0x16840], UR6 ;  /* 0x01684006083f75b2 */ /* 0x0003220008000100 */
[----:B------:R1:W0:Y:S01]  /*02a0*/  SYNCS.EXCH.64 URZ, [UR8+0x16838], UR4 ;  /* 0x01683804083f75b2 */ /* 0x0002220008000100 */
[----:B------:R1:W0:Y:S01]  /*02b0*/  SYNCS.EXCH.64 URZ, [UR8+0x16848], UR6 ;  /* 0x01684806083f75b2 */ /* 0x0002220008000100 */
[----:B------:R-:W-:Y:S01]  /*02c0*/  NOP ;  /* 0x0000000000007918 */ /* 0x000fe20000000000 */
.L_x_0:
[----:B------:R-:W5:Y:S01]  /*02d0*/  SHFL.IDX PT, R2, R0, RZ, 0x1f ;  /* 0x00001fff00027589 */ /* 0x000f6200000e0000 */
[----:B------:R-:W-:Y:S01]  /*02e0*/  NOP ;  /* 0x0000000000007918 */ /* 0x000fe20000000000 */
[----:B-----5:R-:W-:-:S13]  /*02f0*/  ISETP.NE.AND P0, PT, R2, RZ, PT ;  /* 0x000000ff0200720c */ /* 0x020fda0003f05270 */
[----:B------:R-:W-:Y:S05]  /*0300*/  @P0 BRA `(.L_x_1) ;  /* 0x0000000000480947 */ /* 0x000fea0003800000 */
[----:B-1----:R-:W1:Y:S01]  /*0310*/  S2UR UR5, SR_CgaCtaId ;  /* 0x00000000000579c3 */ /* 0x002e620000008800 */
        /* <DEDUP_REMOVED lines=12> */
[----:B-1----:R1:W0:Y:S08]  /*03e0*/  SYNCS.EXCH.64 URZ, [UR8+0x16850], UR4 ;  /* 0x01685004083f75b2 */ /* 0x0022300008000100 */
[----:B------:R1:W0:Y:S01]  /*03f0*/  SYNCS.EXCH.64 URZ, [UR8+0x16860], UR6 ;  /* 0x01686006083f75b2 */ /* 0x0002220008000100 */
[----:B------:R1:W0:Y:S01]  /*0400*/  SYNCS.EXCH.64 URZ, [UR8+0x16858], UR4 ;  /* 0x01685804083f75b2 */ /* 0x0002220008000100 */
[----:B------:R1:W0:Y:S01]  /*0410*/  SYNCS.EXCH.64 URZ, [UR8+0x16868], UR6 ;  /* 0x01686806083f75b2 */ /* 0x0002220008000100 */
[----:B------:R-:W-:Y:S01]  /*0420*/  NOP ;  /* 0x0000000000007918 */ /* 0x000fe20000000000 */
.L_x_1:
[----:B------:R-:W5:Y:S01]  /*0430*/  SHFL.IDX PT, R2, R0, RZ, 0x1f ;  /* 0x00001fff00027589 */ /* 0x000f6200000e0000 */
[----:B------:R-:W-:Y:S01]  /*0440*/  NOP ;  /* 0x0000000000007918 */ /* 0x000fe20000000000 */
[----:B-----5:R-:W-:-:S13]  /*0450*/  ISETP.NE.AND P0, PT, R2, RZ, PT ;  /* 0x000000ff0200720c */ /* 0x020fda0003f05270 */
[----:B------:R-:W-:Y:S05]  /*0460*/  @P0 BRA `(.L_x_2) ;  /* 0x0000000000380947 */ /* 0x000fea0003800000 */
[----:B-1----:R-:W1:Y:S01]  /*0470*/  S2UR UR5, SR_CgaCtaId ;  /* 0x00000000000579c3 */ /* 0x002e620000008800 */
[----:B------:R-:W-:Y:S01]  /*0480*/  UMOV UR4, 0x400 ;  /* 0x0000040000047882 */ /* 0x000fe20000000000 */
[----:B------:R-:W-:Y:S01]  /*0490*/  UMOV UR7, 0x80 ;  /* 0x0000008000077882 */ /* 0x000fe20000000000 */
[----:B------:R-:W-:Y:S01]  /*04a0*/  ELECT P0, URZ, PT ;  /* 0x00000000003f782f */ /* 0x000fe20003800000 */
[----:B-1----:R-:W-:Y:S02]  /*04b0*/  ULEA UR6, UR5, UR4, 0x18 ;  /* 0x0000000405067291 */ /* 0x002fe4000f8ec03f */
[----:B------:R-:W-:-:S04]  /*04c0*/  UIADD3 UR4, -UR7, 0x100000, URZ ;  /* 0x0010000007047890 */ /* 0x000fc8000fffe13f */
[----:B------:R-:W-:Y:S02]  /*04d0*/  USHF.L.U32 UR5, UR4, 0xb, URZ ;  /* 0x0000000b04057899 */ /* 0x000fe4000800063f */
[----:B------:R-:W-:Y:S01]  /*04e0*/  USHF.L.U32 UR4, UR4, 0x1, URZ ;  /* 0x0000000104047899 */ /* 0x000fe2000800063f */
[----:B------:R-:W1:Y:S11]  /*04f0*/  FENCE.VIEW.ASYNC.S ;  /* 0x00000000000073c6 */ /* 0x000e760000000000 */
[----:B-1----:R1:W0:Y:S01]  /*0500*/  SYNCS.EXCH.64 URZ, [UR6+0x16870], UR4 ;  /* 0x01687004063f75b2 */ /* 0x0022220008000100 */
[----:B------:R1:W0:Y:S01]  /*0510*/  SYNCS.EXCH.64 URZ, [UR6+0x16880], UR4 ;  /* 0x01688004063f75b2 */ /* 0x0002220008000100 */
[----:B------:R1:W0:Y:S01]  /*0520*/  SYNCS.EXCH.64 URZ, [UR6+0x16878], UR4 ;  /* 0x01687804063f75b2 */ /* 0x0002220008000100 */
[----:B------:R1:W0:Y:S01]  /*0530*/  SYNCS.EXCH.64 URZ, [UR6+0x16888], UR4 ;  /* 0x01688804063f75b2 */ /* 0x0002220008000100 */
[----:B------:R-:W-:Y:S01]  /*0540*/  NOP ;  /* 0x0000000000007918 */ /* 0x000fe20000000000 */
.L_x_2:
        /* <DEDUP_REMOVED lines=22> */
.L_x_3:
[----:B------:R-:W5:Y:S01]  /*06b0*/  SHFL.IDX PT, R2, R0, RZ, 0x1f ;  /* 0x00001fff00027589 */ /* 0x000f6200000e0000 */
[----:B------:R-:W-:Y:S01]  /*06c0*/  R2UR UR9, R3 ;  /* 0x00000000030972ca */ /* 0x000fe200000e0000 */
        /* <DEDUP_REMOVED lines=21> */
.L_x_4:
[----:B------:R-:W-:Y:S01]  /*0820*/  UISETP.NE.AND UP0, UPT, UR9, URZ, UPT ;  /* 0x0000003f0900728c */ /* 0x000fe2000bf05270 */
[----:B------:R-:W-:Y:S01]  /*0830*/  NOP ;  /* 0x0000000000007918 */ /* 0x000fe20000000000 */
[----:B------:R-:W-:Y:S01]  /*0840*/  UMOV UR41, 0x1 ;  /* 0x0000000100297882 */ /* 0x000fe20000000000 */
[----:B------:R-:W-:Y:S01]  /*0850*/  ULDC.64 UR38, c[0x0][0x208] ;  /* 0x0000820000267ab9 */ /* 0x000fe20000000a00 */
[----:B------:R-:W-:Y:S01]  /*0860*/  USEL UR41, UR41, 0x2, !UP0 ;  /* 0x0000000229297887 */ /* 0x000fe2000c000000 */
[----:B------:R-:W-:Y:S01]  /*0870*/  BSSY B6, `(.L_x_5) ;  /* 0x00009dc000067945 */ /* 0x000fe20003800000 */
[----:B0-234-:R-:W-:Y:S01]  /*0880*/  BAR.SYNC.DEFER_BLOCKING 0x0 ;  /* 0x0000000000007b1d */ /* 0x01dfe20000010000 */
[----:B------:R-:W-:-:S13]  /*0890*/  PLOP3.LUT P0, PT, PT, PT, UP0, 0x80, 0x0 ;  /* 0x000000000000781c */ /* 0x000fda0003f0f008 */
[----:B------:R-:W-:Y:S05]  /*08a0*/  @!P0 BRA `(.L_x_6) ;  /* 0x0000006000788947 */ /* 0x000fea0003800000 */
.L_x_7:
[----:B------:R-:W-:-:S08]  /*08b0*/  NOP ;  /* 0x0000000000007918 */ /* 0x000fd00000000000 */
[----:B------:R-:W0:Y:S02]  /*08c0*/  USETMAXREG.TRY_ALLOC.CTAPOOL UP0, 0xa0 ;  /* 0x000000a0000079c8 */ /* 0x000e240008000600 */
[----:B0-----:R-:W-:-:S13]  /*08d0*/  PLOP3.LUT P0, PT, PT, PT, UP0, 0x80, 0x0 ;  /* 0x000000000000781c */ /* 0x001fda0003f0f008 */
[----:B------:R-:W-:Y:S05]  /*08e0*/  @!P0 BRA `(.L_x_7) ;  /* 0xfffffffc00f08947 */ /* 0x000fea000383ffff */
[----:B-1----:R-:W0:Y:S01]  /*08f0*/  S2UR UR6, SR_CTAID.Y ;  /* 0x00000000000679c3 */ /* 0x002e220000002600 */
[----:B------:R-:W-:Y:S01]  /*0900*/  LOP3.LUT R0, R22, 0xffffff80, RZ, 0xc0, !PT ;  /* 0xffffff8016007812 */ /* 0x000fe200078ec0ff */
[----:B------:R-:W-:Y:S02]  /*0910*/  ULDC UR7, c[0x0][0xc50] ;  /* 0x0003140000077ab9 */ /* 0x000fe40000000800 */
[----:B------:R-:W-:-:S04]  /*0920*/  UISETP.NE.AND UP0, UPT, UR7, 0x1, UPT ;  /* 0x000000010700788c */ /* 0x000fc8000bf05270 */
[----:B------:R-:W-:Y:S08]  /*0930*/  BAR.ARV 0x8, 0x200 ;  /* 0x0208000000007b1d */ /* 0x000ff00000002000 */
[----:B------:R-:W1:Y:S01]  /*0940*/  S2UR UR8, SR_CTAID.Z ;  /* 0x00000000000879c3 */ /* 0x000e620000002700 */
[----:B------:R-:W-:Y:S01]  /*0950*/  ISETP.NE.AND P0, PT, R0, 0x80, PT ;  /* 0x000000800000780c */ /* 0x000fe20003f05270 */
[----:B------:R-:W-:Y:S01]  /*0960*/  @UP0 ULDC UR4, c[0x0][0xc54] ;  /* 0x0003150000040ab9 */ /* 0x000fe20000000800 */
[----:B------:R-:W-:Y:S01]  /*0970*/  @UP0 ULDC UR9, c[0x0][0xc58] ;  /* 0x0003160000090ab9 */ /* 0x000fe20000000800 */
[----:B0-----:R-:W-:-:S10]  /*0980*/  UIMAD.WIDE.U32 UR4, UR6, UR4, URZ ;  /* 0x00000004060472a5 */ /* 0x001fd4000f8e003f */
[----:B------:R-:W-:Y:S06]  /*0990*/  @!P0 BAR.ARV 0x9, 0x100 ;  /* 0x0244000000008b1d */ /* 0x000fec0000002000 */
[----:B------:R-:W-:Y:S01]  /*09a0*/  UMOV UR36, UR6 ;  /* 0x0000000600247c82 */ /* 0x000fe20008000000 */
[----:B------:R-:W-:Y:S01]  /*09b0*/  @UP0 USHF.R.U32.HI UR36, URZ, UR9, UR5 ;  /* 0x000000093f240299 */ /* 0x000fe20008011605 */
[----:B-1----:R-:W-:-:S03]  /*09c0*/  ISETP.LE.AND P0, PT, RZ, UR8, PT ;  /* 0x00000008ff007c0c */ /* 0x002fc6000bf03270 */
[----:B------:R-:W-:-:S04]  /*09d0*/  UIADD3 UR4, -UR36, URZ, URZ ;  /* 0x0000003f24047290 */ /* 0x000fc8000fffe13f */
[----:B------:R-:W-:-:S06]  /*09e0*/  UIMAD UR7, UR7, UR4, UR6 ;  /* 0x00000004070772a4 */ /* 0x000fcc000f8e0206 */
[----:B------:R-:W-:Y:S06]  /*09f0*/  @!P0 BRA `(.L_x_8) ;  /* 0x0000009c000c8947 */ /* 0x000fec0003800000 */
[----:B------:R-:W-:Y:S01]  /*0a00*/  ULDC.64 UR4, c[0x0][0x418] ;  /* 0x0001060000047ab9 */ /* 0x000fe20000000a00 */
[----:B------:R-:W-:Y:S01]  /*0a10*/  ULDC UR42, c[0x0][0x424] ;  /* 0x00010900002a7ab9 */ /* 0x000fe20000000800 */
[----:B------:R-:W-:Y:S02]  /*0a20*/  UISETP.NE.U32.AND UP0, UPT, UR4, URZ, UPT ;  /* 0x0000003f0400728c */ /* 0x000fe4000bf05070 */
[----:B------:R-:W-:Y:S02]  /*0a30*/  ULOP3.LUT UR37, UR7, 0xffff, URZ, 0xc0, !UPT ;  /* 0x0000ffff07257892 */ /* 0x000fe4000f8ec03f */
[----:B------:R-:W-:Y:S01]  /*0a40*/  UISETP.NE.AND.EX UP0, UPT, UR5, URZ, UPT, UP0 ;  /* 0x0000003f0500728c */ /* 0x000fe2000bf05300 */
[----:B------:R-:W-:-:S03]  /*0a50*/  ULDC UR4, c[0x0][0x2f0] ;  /* 0x0000bc0000047ab9 */ /* 0x000fc60000000800 */
[----:B------:R-:W-:-:S04]  /*0a60*/  USEL UR42, UR42, 0x1, UP0 ;  /* 0x000000012a2a7887 */ /* 0x000fc80008000000 */
[----:B------:R-:W-:-:S04]  /*0a70*/  UIMAD UR42, UR42, UR4, URZ ;  /* 0x000000042a2a72a4 */ /* 0x000fc8000f8e023f */
[----:B------:R-:W-:Y:S02]  /*0a80*/  UISETP.GE.AND UP0, UPT, UR42, 0x1, UPT ;  /* 0x000000012a00788c */ /* 0x000fe4000bf06270 */
[----:B------:R-:W-:-:S04]  /*0a90*/  UIADD3 UR4, UR42, 0x7f, URZ ;  /* 0x0000007f2a047890 */ /* 0x000fc8000fffe03f */
[----:B------:R-:W-:Y:S01]  /*0aa0*/  PLOP3.LUT P0, PT, PT, PT, UP0, 0x80, 0x0 ;  /* 0x000000000000781c */ /* 0x000fe20003f0f008 */
[----:B------:R-:W-:-:S04]  /*0ab0*/  USHF.R.S32.HI UR5, URZ, 0x1f, UR4 ;  /* 0x0000001f3f057899 */ /* 0x000fc80008011404 */
[----:B------:R-:W-:-:S03]  /*0ac0*/  ULEA.HI UR5, UR5, UR4, URZ, 0x7 ;  /* 0x0000000405057291 */ /* 0x000fc6000f8f383f */
[----:B------:R-:W-:Y:S01]  /*0ad0*/  UMOV UR4, URZ ;  /* 0x0000003f00047c82 */ /* 0x000fe20008000000 */
[----:B------:R-:W-:-:S04]  /*0ae0*/  USHF.R.S32.HI UR6, URZ, 0x7, UR5 ;  /* 0x000000073f067899 */ /* 0x000fc80008011405 */
[----:B------:R-:W-:Y:S08]  /*0af0*/  @!P0 BRA `(.L_x_9) ;  /* 0x0000000000908947 */ /* 0x000ff00003800000 */
[----:B------:R-:W-:Y:S01]  /*0b00*/  USHF.R.U32.HI UR7, URZ, 0x10, UR7 ;  /* 0x000000103f077899 */ /* 0x000fe20008011607 */
[----:B------:R-:W-:-:S03]  /*0b10*/  UMOV UR4, URZ ;  /* 0x0000003f00047c82 */ /* 0x000fc60008000000 */
[----:B------:R-:W-:-:S11]  /*0b20*/  UISETP.NE.AND UP0, UPT, UR7, URZ, UPT ;  /* 0x0000003f0700728c */ /* 0x000fd6000bf05270 */
[----:B------:R-:W-:Y:S02]  /*0b30*/  @!UP0 ULDC UR7, c[0x0][0x9f0] ;  /* 0x00027c0000078ab9 */ /* 0x000fe40000000800 */
[----:B------:R-:W-:Y:S01]  /*0b40*/  IMAD.U32 R3, RZ, RZ, UR7 ;  /* 0x00000007ff037e24 */ /* 0x000fe2000f8e00ff */
[----:B------:R-:W-:-:S04]  /*0b50*/  UIADD3 UR8, UR6, -0x1, UR7 ;  /* 0xffffffff06087890 */ /* 0x000fc8000fffe007 */
[-C--:B------:R-:W-:Y:S02]  /*0b60*/  IABS R0, R3.reuse ;  /* 0x0000000300007213 */ /* 0x080fe40000000000 */
[----:B------:R-:W-:Y:S01]  /*0b70*/  IMAD.U32 R4, RZ, RZ, UR8 ;  /* 0x00000008ff047e24 */ /* 0x000fe2000f8e00ff */
[----:B------:R-:W-:Y:S01]  /*0b80*/  IABS R5, R3 ;  /* 0x0000000300057213 */ /* 0x000fe20000000000 */
[----:B------:R-:W-:Y:S01]  /*0b90*/  ULOP3.LUT UR8, UR8, UR7, URZ, 0x3c, !UPT ;  /* 0x0000000708087292 */ /* 0x000fe2000f8e3c3f */
[----:B------:R-:W-:Y:S02]  /*0ba0*/  R2UR UR11, R0 ;  /* 0x00000000000b72ca */ /* 0x000fe400000e0000 */
[----:B------:R-:W-:-:S05]  /*0bb0*/  IABS R4, R4 ;  /* 0x0000000400047213 */ /* 0x000fca0000000000 */
[----:B------:R-:W-:-:S05]  /*0bc0*/  IMAD.MOV.U32 R3, RZ, RZ, R4 ;  /* 0x000000ffff037224 */ /* 0x000fca00078e0004 */
[----:B------:R-:W-:Y:S01]  /*0bd0*/  R2UR UR10, R3 ;  /* 0x00000000030a72ca */ /* 0x000fe200000e0000 */
[----:B------:R-:W0:Y:S08]  /*0be0*/  I2F.RP R0, UR11 ;  /* 0x0000000b00007d06 */ /* 0x000e300008209400 */
[----:B0-----:R-:W0:Y:S02]  /*0bf0*/  MUFU.RCP R0, R0 ;  /* 0x0000000000007308 */ /* 0x001e240000001000 */
[----:B0-----:R-:W-:Y:S01]  /*0c00*/  VIADD R2, R0, 0xffffffe ;  /* 0x0ffffffe00027836 */ /* 0x001fe20000000000 */
[----:B------:R-:W-:-:S05]  /*0c10*/  IADD3 R0, RZ, -R5, RZ ;  /* 0x80000005ff007210 */ /* 0x000fca0007ffe0ff */
[----:B------:R-:W0:Y:S02]  /*0c20*/  F2I.FTZ.U32.TRUNC.NTZ R2, R2 ;  /* 0x0000000200027305 */ /* 0x000e24000021f000 */
[----:B0-----:R-:W-:-:S13]  /*0c30*/  R2UR UR5, R2 ;  /* 0x00000000020572ca */ /* 0x001fda00000e0000 */
[----:B------:R-:W-:-:S04]  /*0c40*/  UIADD3 UR9, URZ, -UR5, URZ ;  /* 0x800000053f097290 */ /* 0x000fc8000fffe03f */
[----:B------:R-:W-:-:S04]  /*0c50*/  UIMAD UR9, UR9, UR11, URZ ;  /* 0x0000000b090972a4 */ /* 0x000fc8000f8e023f */
[----:B------:R-:W-:-:S03]  /*0c60*/  UIMAD.WIDE.U32 UR4, UR5, UR9, UR4 ;  /* 0x00000009050472a5 */ /* 0x000fc6000f8e0004 */
[----:B------:R-:W-:Y:S01]  /*0c70*/  R2UR UR9, R0 ;  /* 0x00000000000972ca */ /* 0x000fe200000e0000 */
[----:B------:R-:W-:-:S12]  /*0c80*/  UIMAD.WIDE.U32 UR4, UR5, UR10, URZ ;  /* 0x0000000a050472a5 */ /* 0x000fd8000f8e003f */
[----:B------:R-:W-:-:S04]  /*0c90*/  UIMAD UR4, UR5, UR9, UR10 ;  /* 0x00000009050472a4 */ /* 0x000fc8000f8e020a */
[----:B------:R-:W-:-:S11]  /*0ca0*/  UISETP.GT.U32.AND UP0, UPT, UR11, UR4, UPT ;  /* 0x000000040b00728c */ /* 0x000fd6000bf04070 */
[----:B------:R-:W-:Y:S02]  /*0cb0*/  @!UP0 UIADD3 UR4, UR4, -UR11, URZ ;  /* 0x8000000b04048290 */ /* 0x000fe4000fffe03f */
[----:B------:R-:W-:Y:S02]  /*0cc0*/  @!UP0 UIADD3 UR5, UR5, 0x1, URZ ;  /* 0x0000000105058890 */ /* 0x000fe4000fffe03f */
[----:B------:R-:W-:Y:S02]  /*0cd0*/  UISETP.GE.U32.AND UP1, UPT, UR4, UR11, UPT ;  /* 0x0000000b0400728c */ /* 0x000fe4000bf26070 */
[----:B------:R-:W-:-:S09]  /*0ce0*/  UISETP.GE.AND UP0, UPT, UR8, URZ, UPT ;  /* 0x0000003f0800728c */ /* 0x000fd2000bf06270 */
[----:B------:R-:W-:Y:S02]  /*0cf0*/  @UP1 UIADD3 UR5, UR5, 0x1, URZ ;  /* 0x0000000105051890 */ /* 0x000fe4000fffe03f */
[----:B------:R-:W-:-:S05]  /*0d00*/  UISETP.NE.AND UP1, UPT, UR7, URZ, UPT ;  /* 0x0000003f0700728c */ /* 0x000fca000bf25270 */
[----:B------:R-:W-:Y:S02]  /*0d10*/  UMOV UR4, UR5 ;  /* 0x0000000500047c82 */ /* 0x000fe40008000000 */
[----:B------:R-:W-:-:S04]  /*0d20*/  @!UP0 UIADD3 UR4, -UR4, URZ, URZ ;  /* 0x0000003f04048290 */ /* 0x000fc8000fffe13f */
[----:B------:R-:W-:-:S12]  /*0d30*/  @!UP1 ULOP3.LUT UR4, URZ, UR7, URZ, 0x33, !UPT ;  /* 0x000000073f049292 */ /* 0x000fd8000f8e333f */
.L_x_9:
[----:B------:R-:W-:Y:S01]  /*0d40*/  UIMAD UR37, UR37, UR4, URZ ;  /* 0x00000004252572a4 */ /* 0x000fe2000f8e023f */
[----:B------:R-:W-:Y:S01]  /*0d50*/  IMAD.U32 R0, RZ, RZ, UR6 ;  /* 0x00000006ff007e24 */ /* 0x000fe2000f8e00ff */
[----:B------:R-:W-:Y:S01]  /*0d60*/  PLOP3.LUT P0, PT, PT, PT, PT, 0x80, 0x0 ;  /* 0x000000000000781c */ /* 0x000fe20003f0f070 */
[----:B------:R-:W-:Y:S01]  /*0d70*/  IMAD.U32 R3, RZ, RZ, UR4 ;  /* 0x00000004ff037e24 */ /* 0x000fe2000f8e00ff */
[----:B------:R-:W-:Y:S01]  /*0d80*/  CS2R R118, SRZ ;  /* 0x0000000000767805 */ /* 0x000fe2000001ff00 */
[----:B------:R-:W-:Y:S01]  /*0d90*/  VIADD R23, R22, 0xffffff80 ;  /* 0xffffff8016177836 */ /* 0x000fe20000000000 */
[----:B------:R-:W-:Y:S01]  /*0da0*/  CS2R R28, SRZ ;  /* 0x00000000001c7805 */ /* 0x000fe2000001ff00 */
[----:B------:R-:W-:Y:S01]  /*0db0*/  IMAD.MOV.U32 R17, RZ, RZ, RZ ;  /* 0x000000ffff117224 */ /* 0x000fe200078e00ff */
[----:B------:R-:W-:Y:S02]  /*0dc0*/  VIADDMNMX R0, R3, UR37, R0, PT ;  /* 0x0000002503007c46 */ /* 0x000fe4000b800100 */
[----:B------:R-:W-:-:S02]  /*0dd0*/  CS2R R30, SRZ ;  /* 0x00000000001e7805 */ /* 0x000fc4000001ff00 */
[----:B------:R-:W-:Y:S02]  /*0de0*/  CS2R R20, SRZ ;  /* 0x0000000000147805 */ /* 0x000fe4000001ff00 */
[----:B------:R-:W-:Y:S02]  /*0df0*/  CS2R R24, SRZ ;  /* 0x0000000000187805 */ /* 0x000fe4000001ff00 */
[----:B------:R-:W-:Y:S01]  /*0e00*/  R2UR UR43, R0 ;  /* 0x00000000002b72ca */ /* 0x000fe200000e0000 */
[----:B------:R-:W-:Y:S01]  /*0e10*/  IMAD.MOV.U32 R0, RZ, RZ, RZ ;  /* 0x000000ffff007224 */ /* 0x000fe200078e00ff */
[----:B------:R-:W-:Y:S02]  /*0e20*/  CS2R R14, SRZ ;  /* 0x00000000000e7805 */ /* 0x000fe4000001ff00 */
[----:B------:R-:W-:Y:S02]  /*0e30*/  CS2R R18, SRZ ;  /* 0x0000000000127805 */ /* 0x000fe4000001ff00 */
[----:B------:R-:W-:-:S02]  /*0e40*/  CS2R R10, SRZ ;  /* 0x00000000000a7805 */ /* 0x000fc4000001ff00 */
[----:B------:R-:W-:Y:S02]  /*0e50*/  CS2R R12, SRZ ;  /* 0x00000000000c7805 */ /* 0x000fe4000001ff00 */
[----:B------:R-:W-:Y:S02]  /*0e60*/  CS2R R6, SRZ ;  /* 0x0000000000067805 */ /* 0x000fe4000001ff00 */
[----:B------:R-:W-:Y:S02]  /*0e70*/  CS2R R8, SRZ ;  /* 0x0000000000087805 */ /* 0x000fe4000001ff00 */
[----:B------:R-:W-:Y:S02]  /*0e80*/  CS2R R4, SRZ ;  /* 0x0000000000047805 */ /* 0x000fe4000001ff00 */
[----:B------:R-:W-:Y:S02]  /*0e90*/  CS2R R32, SRZ ;  /* 0x0000000000207805 */ /* 0x000fe4000001ff00 */
[----:B------:R-:W-:-:S02]  /*0ea0*/  CS2R R2, SRZ ;  /* 0x0000000000027805 */ /* 0x000fc4000001ff00 */
[----:B------:R-:W-:Y:S02]  /*0eb0*/  CS2R R26, SRZ ;  /* 0x00000000001a7805 */ /* 0x000fe4000001ff00 */
[----:B------:R-:W-:Y:S01]  /*0ec0*/  CS2R R34, SRZ ;  /* 0x0000000000227805 */ /* 0x000fe2000001ff00 */
[----:B------:R-:W-:-:S06]  /*0ed0*/  UISETP.GT.AND UP0, UPT, UR43, UR37, UPT ;  /* 0x000000252b00728c */ /* 0x000fcc000bf04270 */
[----:B------:R-:W-:-:S13]  /*0ee0*/  PLOP3.LUT P1, PT, PT, PT, UP0, 0x80, 0x0 ;  /* 0x000000000000781c */ /* 0x000fda0003f2f008 */
[----:B------:R-:W-:Y:S05]  /*0ef0*/  @!P1 BRA `(.L_x_10) ;  /* 0x00000048002c9947 */ /* 0x000fea0003800000 */
[----:B------:R-:W-:Y:S01]  /*0f00*/  SHF.R.S32.HI R0, RZ, 0x1f, R23 ;  /* 0x0000001fff007819 */ /* 0x000fe20000011417 */
[----:B------:R-:W0:Y:S01]  /*0f10*/  S2UR UR6, SR_CgaCtaId ;  /* 0x00000000000679c3 */ /* 0x000e220000008800 */
[----:B------:R-:W-:Y:S02]  /*0f20*/  UMOV UR40, 0x400 ;  /* 0x0000040000287882 */ /* 0x000fe40000000000 */
[----:B------:R-:W-:-:S04]  /*0f30*/  LEA.HI R17, R0, R23, RZ, 0x7 ;  /* 0x0000001700117211 */ /* 0x000fc800078f38ff */
[----:B------:R-:W-:-:S06]  /*0f40*/  SHF.R.S32.HI R0, RZ, 0x7, R17 ;  /* 0x00000007ff007819 */ /* 0x000fcc0000011411 */
[----:B------:R-:W1:Y:S01]  /*0f50*/  SHFL.IDX PT, R0, R0, RZ, 0x1f ;  /* 0x00001fff00007589 */ /* 0x000e6200000e0000 */
[----:B0-----:R-:W-:Y:S01]  /*0f60*/  ULEA UR40, UR6, UR40, 0x18 ;  /* 0x0000002806287291 */ /* 0x001fe2000f8ec03f */
[----:B-1----:R-:W-:-:S13]  /*0f70*/  R2UR UR44, R0 ;  /* 0x00000000002c72ca */ /* 0x002fda00000e0000 */
[----:B------:R-:W-:Y:S02]  /*0f80*/  UIMAD.WIDE UR4, UR44, 0x55555556, URZ ;  /* 0x555555562c0478a5 */ /* 0x000fe4000f8e023f */
[----:B------:R-:W-:Y:S02]  /*0f90*/  UIADD3 UR4, UR40, 0x8400, URZ ;  /* 0x0000840028047890 */ /* 0x000fe4000fffe03f */
[----:B------:R-:W-:Y:S02]  /*0fa0*/  ULEA.HI UR5, UR5, UR5, URZ, 0x1 ;  /* 0x0000000505057291 */ /* 0x000fe4000f8f083f */
[----:B------:R-:W-:Y:S02]  /*0fb0*/  ULOP3.LUT UP0, URZ, UR4, 0x3ff, URZ, 0xc0, !UPT ;  /* 0x000003ff043f7892 */ /* 0x000fe4000f80c03f */
[----:B------:R-:W-:-:S04]  /*0fc0*/  UIMAD UR5, UR5, -0x3, UR44 ;  /* 0xfffffffd050578a4 */ /* 0x000fc8000f8e022c */
[----:B------:R-:W-:Y:S01]  /*0fd0*/  PLOP3.LUT P0, PT, PT, PT, UP0, 0x80, 0x0 ;  /* 0x000000000000781c */ /* 0x000fe20003f0f008 */
[----:B------:R-:W-:-:S04]  /*0fe0*/  ULEA UR5, UR5, UR4, 0xd ;  /* 0x0000000405057291 */ /* 0x000fc8000f8e683f */
[----:B------:R-:W-:-:S04]  /*0ff0*/  USHF.R.U32.HI UR5, URZ, 0x4, UR5 ;  /* 0x000000043f057899 */ /* 0x000fc80008011605 */
[----:B------:R-:W-:-:S04]  /*1000*/  ULOP3.LUT UR45, UR5, 0x3fff, URZ, 0xc0, !UPT ;  /* 0x00003fff052d7892 */ /* 0x000fc8000f8ec03f */
[----:B------:R-:W-:Y:S08]  /*1010*/  @!P0 BRA `(.L_x_11) ;  /* 0x0000000000408947 */ /* 0x000ff00003800000 */
[----:B------:R-:W-:Y:S01]  /*1020*/  MOV R0, 0x0 ;  /* 0x0000000000007802 */ /* 0x000fe20000000f00 */
[----:B------:R-:W-:Y:S01]  /*1030*/  ULDC.64 UR4, c[0x4][0x88] ;  /* 0x0100220000047ab9 */ /* 0x000fe20000000a00 */
[----:B------:R-:W-:Y:S01]  /*1040*/  ULDC.64 UR6, c[0x4][0x28] ;  /* 0x01000a0000067ab9 */ /* 0x000fe20000000a00 */
[----:B------:R-:W-:Y:S01]  /*1050*/  MOV R4, UR4 ;  /* 0x0000000400047c02 */ /* 0x000fe20008000f00 */
[----:B------:R0:W1:Y:S01]  /*1060*/  LDC.64 R2, c[0x4][R0] ;  /* 0x0100000000027b82 */ /* 0x0000620000000a00 */
[----:B------:R-:W-:Y:S01]  /*1070*/  IMAD.U32 R5, RZ, RZ, UR5 ;  /* 0x00000005ff057e24 */ /* 0x000fe2000f8e00ff */
[----:B------:R-:W-:Y:S01]  /*1080*/  ULDC.64 UR4, c[0x4][0x90] ;  /* 0x0100240000047ab9 */ /* 0x000fe20000000a00 */
[----:B------:R-:W-:Y:S01]  /*1090*/  IMAD.U32 R10, RZ, RZ, UR6 ;  /* 0x00000006ff0a7e24 */ /* 0x000fe2000f8e00ff */
[----:B------:R-:W-:Y:S01]  /*10a0*/  MOV R8, 0x70 ;  /* 0x0000007000087802 */ /* 0x000fe20000000f00 */
[----:B------:R-:W-:Y:S02]  /*10b0*/  IMAD.U32 R6, RZ, RZ, UR4 ;  /* 0x00000004ff067e24 */ /* 0x000fe4000f8e00ff */
[----:B------:R-:W-:-:S02]  /*10c0*/  IMAD.U32 R7, RZ, RZ, UR5 ;  /* 0x00000005ff077e24 */ /* 0x000fc4000f8e00ff */
[----:B------:R-:W-:Y:S02]  /*10d0*/  IMAD.U32 R11, RZ, RZ, UR7 ;  /* 0x00000007ff0b7e24 */ /* 0x000fe4000f8e00ff */
[----:B------:R-:W-:Y:S02]  /*10e0*/  IMAD.MOV.U32 R12, RZ, RZ, 0x1 ;  /* 0x00000001ff0c7424 */ /* 0x000fe400078e00ff */
[----:B0-----:R-:W-:-:S07]  /*10f0*/  IMAD.MOV.U32 R13, RZ, RZ, RZ ;  /* 0x000000ffff0d7224 */ /* 0x001fce00078e00ff */
[----:B------:R-:W-:-:S07]  /*1100*/  LEPC R20, `(.L_x_11) ;  /* 0x000000001014794e */ /* 0x000fce0000000000 */
[----:B-1----:R-:W-:Y:S05]  /*1110*/  CALL.ABS.NOINC R2 ;  /* 0x0000000002007343 */ /* 0x002fea0003c00000 */
.L_x_11:
[----:B------:R-:W-:-:S04]  /*1120*/  SHF.L.U32 R2, RZ, 0x1f, RZ ;  /* 0x0000001fff027819 */ /* 0x000fc800000006ff */
[----:B------:R-:W0:Y:S02]  /*1130*/  SYNCS.PHASECHK.TRANS64.TRYWAIT P0, [UR40+0x16800], R2 ;  /* 0x01680002ff0075a7 */ /* 0x000e240008000168 */
[----:B0-----:R-:W-:Y:S05]  /*1140*/  @!P0 BRA `(.L_x_12) ;  /* 0x0000009400408947 */ /* 0x001fea0003800000 */
.L_x_83:
[----:B------:R-:W-:-:S06]  /*1150*/  ULOP3.LUT UR4, UR41, 0x1, URZ, 0xfc, !UPT ;  /* 0x0000000129047892 */ /* 0x000fcc000f8efc3f */
[----:B------:R-:W-:-:S05]  /*1160*/  IMAD.U32 R0, RZ, RZ, UR4 ;  /* 0x00000004ff007e24 */ /* 0x000fca000f8e00ff */
[----:B------:R-:W-:-:S13]  /*1170*/  ISETP.NE.AND P0, PT, R0, 0x3, PT ;  /* 0x000000030000780c */ /* 0x000fda0003f05270 */
[----:B------:R-:W-:Y:S05]  /*1180*/  @!P0 BRA `(.L_x_13) ;  /* 0x0000000000048947 */ /* 0x000fea0003800000 */
[----:B------:R-:W-:Y:S01]  /*1190*/  BPT.TRAP 0x1 ;  /* 0x000000040000795c */ /* 0x000fe20000300000 */
.L_x_13:
[----:B------:R1:W2:Y:S01]  /*11a0*/  SYNCS.PHASECHK.TRANS64.TRYWAIT P1, [UR40+0x16830], R2 ;  /* 0x01683002ff0075a7 */ /* 0x0002a20008020168 */
[----:B------:R-:W-:Y:S05]  /*11b0*/  @!P0 BRA `(.L_x_14) ;  /* 0x0000000000048947 */ /* 0x000fea0003800000 */
[----:B------:R-:W-:Y:S01]  /*11c0*/  BPT.TRAP 0x1 ;  /* 0x000000040000795c */ /* 0x000fe20000300000 */
.L_x_14:
[----:B------:R-:W-:Y:S02]  /*11d0*/  IMAD.U32 R4, RZ, RZ, UR45 ;  /* 0x0000002dff047e24 */ /* 0x000fe4000f8e00ff */
[----:B------:R-:W-:Y:S01]  /*11e0*/  IMAD.MOV.U32 R0, RZ, RZ, RZ ;  /* 0x000000ffff007224 */ /* 0x000fe200078e00ff */
[----:B--2---:R-:W-:Y:S06]  /*11f0*/  @P1 BRA `(.L_x_15) ;  /* 0x0000000000081947 */ /* 0x004fec0003800000 */
[----:B------:R-:W2:Y:S02]  /*1200*/  SYNCS.PHASECHK.TRANS64.TRYWAIT P1, [UR40+0x16830], R2 ;  /* 0x01683002ff0075a7 */ /* 0x000ea40008020168 */
[----:B--2---:R-:W-:Y:S05]  /*1210*/  @!P1 BRA `(.L_x_16) ;  /* 0x0000009400249947 */ /* 0x004fea0003800000 */
.L_x_15:
[----:B------:R-:W-:Y:S05]  /*1220*/  WARPSYNC.ALL ;  /* 0x0000000000007948 */ /* 0x000fea0003800000 */
[----:B------:R-:W-:Y:S01]  /*1230*/  MOV R119, RZ ;  /* 0x000000ff00777202 */ /* 0x000fe20000000f00 */
[----:B0-----:R-:W-:Y:S01]  /*1240*/  IMAD.MOV.U32 R3, RZ, RZ, 0x40000040 ;  /* 0x40000040ff037424 */ /* 0x001fe200078e00ff */
[----:B-1----:R-:W-:Y:S01]  /*1250*/  LOP3.LUT R2, R4, 0x10000, RZ, 0xfc, !PT ;  /* 0x0001000004027812 */ /* 0x002fe200078efcff */
[----:B------:R-:W-:-:S03]  /*1260*/  UIADD3 UR4, UR40, 0xe400, URZ ;  /* 0x0000e40028047890 */ /* 0x000fc6000fffe03f */
[C---:B------:R-:W-:Y:S01]  /*1270*/  R2UR UR8, R2.reuse ;  /* 0x00000000020872ca */ /* 0x040fe200000e0000 */
[----:B------:R-:W-:Y:S01]  /*1280*/  WARPGROUP.ARRIVE ;  /* 0x00000000000079c5 */ /* 0x000fe20000000000 */
[----:B------:R-:W-:Y:S01]  /*1290*/  R2UR UR9, R3 ;  /* 0x00000000030972ca */ /* 0x000fe200000e0000 */
[----:B------:R-:W-:Y:S01]  /*12a0*/  USHF.R.U32.HI UR4, URZ, 0x4, UR4 ;  /* 0x000000043f047899 */ /* 0x000fe20008011604 */
[----:B------:R-:W-:Y:S01]  /*12b0*/  R2UR UR16, R2 ;  /* 0x00000000021072ca */ /* 0x000fe200000e0000 */
[----:B------:R-:W-:Y:S01]  /*12c0*/  UMOV UR11, 0x40000040 ;  /* 0x40000040000b7882 */ /* 0x000fe20000000000 */
[----:B------:R-:W-:Y:S01]  /*12d0*/  UMOV UR13, 0x40000040 ;  /* 0x40000040000d7882 */ /* 0x000fe20000000000 */
[----:B------:R-:W-:Y:S01]  /*12e0*/  ULOP3.LUT UR4, UR4, 0x3fff, URZ, 0xc0, !UPT ;  /* 0x00003fff04047892 */ /* 0x000fe2000f8ec03f */
[----:B------:R-:W0:Y:S01]  /*12f0*/  S2UR UR7, SR_CgaCtaId ;  /* 0x00000000000779c3 */ /* 0x000e220000008800 */
[----:B------:R-:W-:Y:S01]  /*1300*/  UMOV UR15, 0x40000040 ;  /* 0x40000040000f7882 */ /* 0x000fe20000000000 */
[----:B------:R-:W-:Y:S01]  /*1310*/  UMOV UR17, 0x40000040 ;  /* 0x4000004000117882 */ /* 0x000fe20000000000 */
[----:B------:R-:W-:Y:S01]  /*1320*/  ULOP3.LUT UR20, UR4, 0x10000, URZ, 0xfc, !UPT ;  /* 0x0001000004147892 */ /* 0x000fe2000f8efc3f */
[----:B------:R-:W-:-:S03]  /*1330*/  UMOV UR19, 0x40000040 ;  /* 0x4000004000137882 */ /* 0x000fc60000000000 */
[----:B------:R-:W-:Y:S02]  /*1340*/  UIADD3 UR14, UR20, 0x4, URZ ;  /* 0x00000004140e7890 */ /* 0x000fe4000fffe03f */
[----:B------:R-:W-:Y:S01]  /*1350*/  UIADD3 UR12, UR16, 0x4, URZ ;  /* 0x00000004100c7890 */ /* 0x000fe2000fffe03f */
[----:B------:R-:W-:Y:S01]  /*1360*/  UMOV UR10, UR20 ;  /* 0x00000014000a7c82 */ /* 0x000fe20008000000 */
[----:B------:R-:W-:Y:S01]  /*1370*/  UIADD3 UR18, UR20, 0x6, URZ ;  /* 0x0000000614127890 */ /* 0x000fe2000fffe03f */
[----:B------:R-:W-:Y:S01]  /*1380*/  HGMMA.64x128x16.F32.BF16 R24, gdesc[UR8], RZ, !UPT, gsb0 ;  /* 0x01e00000081879f0 */ /* 0x000fe2000c0018ff */
[----:B------:R-:W-:Y:S02]  /*1390*/  UIADD3 UR8, UR16, 0x2, URZ ;  /* 0x0000000210087890 */ /* 0x000fe4000fffe03f */
[----:B------:R-:W-:Y:S01]  /*13a0*/  UIADD3 UR10, UR20, 0x2, URZ ;  /* 0x00000002140a7890 */ /* 0x000fe2000fffe03f */
[----:B------:R-:W-:Y:S01]  /*13b0*/  UMOV UR9, 0x40000040 ;  /* 0x4000004000097882 */ /* 0x000fe20000000000 */
[----:B------:R-:W-:Y:S01]  /*13c0*/  UMOV UR11, 0x40000040 ;  /* 0x40000040000b7882 */ /* 0x000fe20000000000 */
[----:B------:R-:W-:Y:S01]  /*13d0*/  UIADD3 UR16, UR16, 0x6, URZ ;  /* 0x0000000610107890 */ /* 0x000fe2000fffe03f */
[----:B------:R-:W-:-:S02]  /*13e0*/  WARPGROUP.DEPBAR.LE gsb0, 0x0 ;  /* 0x00008000000079c5 */ /* 0x000fc40000010000 */
[----:B------:R-:W-:-:S06]  /*13f0*/  WARPGROUP.ARRIVE ;  /* 0x00000000000079c5 */ /* 0x000fcc0000000000 */
[----:B------:R-:W-:Y:S03]  /*1400*/  HGMMA.64x128x16.F32.BF16 R24, gdesc[UR8], R24, gsb0 ;  /* 0x01e00000081879f0 */ /* 0x000fe60008001818 */
[----:B------:R-:W-:Y:S02]  /*1410*/  WARPGROUP.DEPBAR.LE gsb0, 0x0 ;  /* 0x00008000000079c5 */ /* 0x000fe40000010000 */
[----:B------:R-:W-:-:S07]  /*1420*/  WARPGROUP.ARRIVE ;  /* 0x00000000000079c5 */ /* 0x000fce0000000000 */
[----:B------:R-:W-:Y:S03]  /*1430*/  HGMMA.64x128x16.F32.BF16 R24, gdesc[UR12], R24, gsb0 ;  /* 0x01e000000c1879f0 */ /* 0x000fe60008001818 */
[----:B------:R-:W-:Y:S02]  /*1440*/  WARPGROUP.DEPBAR.LE gsb0, 0x0 ;  /* 0x00008000000079c5 */ /* 0x000fe40000010000 */
[----:B------:R-:W-:-:S07]  /*1450*/  WARPGROUP.ARRIVE ;  /* 0x00000000000079c5 */ /* 0x000fce0000000000 */
[----:B------:R-:W-:Y:S03]  /*1460*/  HGMMA.64x128x16.F32.BF16 R24, gdesc[UR16], R24, gsb0 ;  /* 0x01e00000101879f0 */ /* 0x000fe60008001818 */
[----:B------:R-:W-:Y:S02]  /*1470*/  WARPGROUP.DEPBAR.LE gsb0, 0x0 ;  /* 0x00008000000079c5 */ /* 0x000fe40000010000 */
[----:B0-----:R-:W-:Y:S05]  /*1480*/  @!P0 BRA `(.L_x_17) ;  /* 0x0000000000048947 */ /* 0x001fea0003800000 */
[----:B------:R-:W-:Y:S01]  /*1490*/  BPT.TRAP 0x1 ;  /* 0x000000040000795c */ /* 0x000fe20000300000 */
.L_x_17:
[----:B------:R-:W-:Y:S01]  /*14a0*/  LOP3.LUT R4, R17, 0xffffff80, RZ, 0xc0, !PT ;  /* 0xffffff8011047812 */ /* 0x000fe200078ec0ff */
[----:B------:R-:W-:Y:S01]  /*14b0*/  IMAD.MOV.U32 R6, RZ, RZ, -0x2 ;  /* 0xfffffffeff067424 */ /* 0x000fe200078e00ff */
[----:B------:R-:W-:Y:S01]  /*14c0*/  P2R R8, PR, RZ, 0x1 ;  /* 0x00000001ff087803 */ /* 0x000fe20000000000 */
[----:B------:R-:W-:Y:S01]  /*14d0*/  ULDC UR4, c[0x0][0x988] ;  /* 0x0002620000047ab9 */ /* 0x000fe20000000800 */
[----:B------:R-:W-:Y:S01]  /*14e0*/  UIADD3 UR21, UR43, -0x2, URZ ;  /* 0xfffffffe2b157890 */ /* 0x000fe2000fffe03f */
[----:B------:R-:W-:Y:S01]  /*14f0*/  IMAD.IADD R4, R23, 0x1, -R4 ;  /* 0x0000000117047824 */ /* 0x000fe200078e0a04 */
[-C--:B------:R-:W-:Y:S01]  /*1500*/  MOV R110, R119.reuse ;  /* 0x00000077006e7202 */ /* 0x080fe20000000f00 */
[--C-:B------:R-:W-:Y:S01]  /*1510*/  IMAD.MOV.U32 R118, RZ, RZ, R119.reuse ;  /* 0x000000ffff767224 */ /* 0x100fe200078e0077 */
[----:B------:R-:W-:Y:S01]  /*1520*/  UISETP.GE.AND UP0, UPT, UR21, UR37, UPT ;  /* 0x000000251500728c */ /* 0x000fe2000bf06270 */
[--C-:B------:R-:W-:Y:S01]  /*1530*/  IMAD.MOV.U32 R116, RZ, RZ, R119.reuse ;  /* 0x000000ffff747224 */ /* 0x100fe200078e0077 */
[----:B------:R-:W-:Y:S01]  /*1540*/  SHF.R.S32.HI R5, RZ, 0x1f, R4 ;  /* 0x0000001fff057819 */ /* 0x000fe20000011404 */
[--C-:B------:R-:W-:Y:S01]  /*1550*/  IMAD.MOV.U32 R114, RZ, RZ, R119.reuse ;  /* 0x000000ffff727224 */ /* 0x100fe200078e0077 */
[-C--:B------:R-:W-:Y:S01]  /*1560*/  MOV R100, R119.reuse ;  /* 0x0000007700647202 */ /* 0x080fe20000000f00 */
[--C-:B------:R-:W-:Y:S01]  /*1570*/  IMAD.MOV.U32 R112, RZ, RZ, R119.reuse ;  /* 0x000000ffff707224 */ /* 0x100fe200078e0077 */
[----:B------:R-:W-:Y:S01]  /*1580*/  LEA.HI R5, R5, R4, RZ, 0x2 ;  /* 0x0000000405057211 */ /* 0x000fe200078f10ff */
[--C-:B------:R-:W-:Y:S01]  /*1590*/  IMAD.MOV.U32 R108, RZ, RZ, R119.reuse ;  /* 0x000000ffff6c7224 */ /* 0x100fe200078e0077 */
[----:B------:R-:W-:Y:S01]  /*15a0*/  MOV R90, R119 ;  /* 0x00000077005a7202 */ /* 0x000fe20000000f00 */
[--C-:B------:R-:W-:Y:S01]  /*15b0*/  IMAD.MOV.U32 R106, RZ, RZ, R119.reuse ;  /* 0x000000ffff6a7224 */ /* 0x100fe200078e0077 */
[----:B------:R-:W-:Y:S01]  /*15c0*/  LOP3.LUT R5, R5, 0x7ffffffc, RZ, 0xc0, !PT ;  /* 0x7ffffffc05057812 */ /* 0x000fe200078ec0ff */
[----:B------:R-:W-:-:S02]  /*15d0*/  IMAD.MOV.U32 R104, RZ, RZ, R119 ;  /* 0x000000ffff687224 */ /* 0x000fc400078e0077 */
[----:B------:R-:W-:Y:S02]  /*15e0*/  IMAD.MOV.U32 R102, RZ, RZ, R119 ;  /* 0x000000ffff667224 */ /* 0x000fe400078e0077 */
[----:B------:R-:W-:Y:S02]  /*15f0*/  IMAD.IADD R5, R4, 0x1, -R5 ;  /* 0x0000000104057824 */ /* 0x000fe400078e0a05 */
[--C-:B------:R-:W-:Y:S02]  /*1600*/  IMAD.MOV.U32 R98, RZ, RZ, R119.reuse ;  /* 0x000000ffff627224 */ /* 0x100fe400078e0077 */
[----:B------:R-:W-:Y:S02]  /*1610*/  IMAD R5, R5, R6, 0x80 ;  /* 0x0000008005057424 */ /* 0x000fe400078e0206 */
[----:B------:R-:W-:Y:S02]  /*1620*/  IMAD.U32 R6, RZ, RZ, UR43 ;  /* 0x0000002bff067e24 */ /* 0x000fe4000f8e00ff */
[--C-:B------:R-:W-:Y:S01]  /*1630*/  IMAD.MOV.U32 R96, RZ, RZ, R119.reuse ;  /* 0x000000ffff607224 */ /* 0x100fe200078e0077 */
[----:B------:R-:W-:Y:S01]  /*1640*/  IADD3 R5, R5, UR42, RZ ;  /* 0x0000002a05057c10 */ /* 0x000fe2000fffe0ff */
[----:B------:R-:W-:-:S02]  /*1650*/  IMAD.MOV.U32 R94, RZ, RZ, R119 ;  /* 0x000000ffff5e7224 */ /* 0x000fc400078e0077 */
[----:B------:R-:W-:Y:S02]  /*1660*/  IMAD.MOV.U32 R92, RZ, RZ, R119 ;  /* 0x000000ffff5c7224 */ /* 0x000fe400078e0077 */
[----:B------:R-:W-:Y:S02]  /*1670*/  IMAD R6, R6, -0x80, R5 ;  /* 0xffffff8006067824 */ /* 0x000fe400078e0205 */
[----:B------:R-:W-:-:S03]  /*1680*/  IMAD.MOV.U32 R88, RZ, RZ, R119 ;  /* 0x000000ffff587224 */ /* 0x000fc600078e0077 */
[C---:B------:R-:W-:Y:S02]  /*1690*/  ISETP.GT.AND P4, PT, R6.reuse, RZ, PT ;  /* 0x000000ff0600720c */ /* 0x040fe40003f84270 */
[C---:B------:R-:W-:Y:S02]  /*16a0*/  ISETP.GT.AND P3, PT, R6.reuse, 0x1, PT ;  /* 0x000000010600780c */ /* 0x040fe40003f64270 */
[----:B------:R-:W-:Y:S02]  /*16b0*/  ISETP.GT.AND P1, PT, R6, 0x8, PT ;  /* 0x000000080600780c */ /* 0x000fe40003f24270 */
[----:B------:R-:W-:Y:S02]  /*16c0*/  FSEL R26, R26, -INF , P4 ;  /* 0xff8000001a1a7808 */ /* 0x000fe40002000000 */
[----:B------:R-:W-:Y:S02]  /*16d0*/  FSEL R111, R27, -INF , P3 ;  /* 0xff8000001b6f7808 */ /* 0x000fe40001800000 */
[----:B------:R-:W-:-:S02]  /*16e0*/  ISETP.GT.AND P2, PT, R6, 0x9, PT ;  /* 0x000000090600780c */ /* 0x000fc40003f44270 */
[----:B------:R-:W-:Y:S02]  /*16f0*/  FSEL R113, R30, -INF , P1 ;  /* 0xff8000001e717808 */ /* 0x000fe40000800000 */
[----:B------:R-:W-:Y:S02]  /*1700*/  FMNMX.FTZ R4, R26, R111, !PT ;  /* 0x0000006f1a047209 */ /* 0x000fe40007810000 */
[C---:B------:R-:W-:Y:S02]  /*1710*/  ISETP.GT.AND P6, PT, R6.reuse, 0x10, PT ;  /* 0x000000100600780c */ /* 0x040fe40003fc4270 */
[----:B------:R-:W-:Y:S02]  /*1720*/  FSEL R109, R31, -INF , P2 ;  /* 0xff8000001f6d7808 */ /* 0x000fe40001000000 */
[----:B------:R-:W-:Y:S02]  /*1730*/  FMNMX.FTZ R4, R113, R4, !PT ;  /* 0x0000000471047209 */ /* 0x000fe40007810000 */
[----:B------:R-:W-:-:S02]  /*1740*/  ISETP.GT.AND P5, PT, R6, 0x11, PT ;  /* 0x000000110600780c */ /* 0x000fc40003fa4270 */
[----:B------:R-:W-:Y:S02]  /*1750*/  FSEL R107, R34, -INF , P6 ;  /* 0xff800000226b7808 */ /* 0x000fe40003000000 */
[----:B------:R-:W-:Y:S02]  /*1760*/  FMNMX.FTZ R4, R109, R4, !PT ;  /* 0x000000046d047209 */ /* 0x000fe40007810000 */
[----:B------:R-:W-:Y:S02]  /*1770*/  FSEL R9, R24, -INF , P4 ;  /* 0xff80000018097808 */ /* 0x000fe40002000000 */
[----:B------:R-:W-:Y:S02]  /*1780*/  ISETP.GT.AND P4, PT, R6, 0x18, PT ;  /* 0x000000180600780c */ /* 0x000fe40003f84270 */
[----:B------:R-:W-:Y:S02]  /*1790*/  FSEL R91, R35, -INF , P5 ;  /* 0xff800000235b7808 */ /* 0x000fe40002800000 */
[----:B------:R-:W-:-:S02]  /*17a0*/  FMNMX.FTZ R4, R107, R4, !PT ;  /* 0x000000046b047209 */ /* 0x000fc40007810000 */
[----:B------:R-:W-:Y:S02]  /*17b0*/  FSEL R25, R25, -INF , P3 ;  /* 0xff80000019197808 */ /* 0x000fe40001800000 */
[----:B------:R-:W-:Y:S02]  /*17c0*/  ISETP.GT.AND P3, PT, R6, 0x19, PT ;  /* 0x000000190600780c */ /* 0x000fe40003f64270 */
[----:B------:R-:W-:Y:S02]  /*17d0*/  FSEL R105, R38, -INF , P4 ;  /* 0xff80000026697808 */ /* 0x000fe40002000000 */
[----:B------:R-:W-:Y:S02]  /*17e0*/  FMNMX.FTZ R4, R91, R4, !PT ;  /* 0x000000045b047209 */ /* 0x000fe40007810000 */
[----:B------:R-:W-:Y:S02]  /*17f0*/  FSEL R11, R28, -INF , P1 ;  /* 0xff8000001c0b7808 */ /* 0x000fe40000800000 */
        /* <DEDUP_REMOVED lines=8> */
[C---:B------:R-:W-:Y:S02]  /*1880*/  ISETP.GT.AND P6, PT, R6.reuse, 0x28, PT ;  /* 0x000000280600780c */ /* 0x040fe40003fc4270 */
        /* <DEDUP_REMOVED lines=50> */
[----:B------:R-:W-:Y:S02]  /*1bb0*/  ISETP.GT.AND P0, PT, R6, 0x59, PT ;  /* 0x000000590600780c */ /* 0x000fe40003f04270 */
[----:B------:R-:W-:-:S02]  /*1bc0*/  FSEL R117, R70, -INF , P6 ;  /* 0xff80000046757808 */ /* 0x000fc40003000000 */
[----:B------:R-:W-:Y:S02]  /*1bd0*/  FMNMX.FTZ R4, R67, R4, !PT ;  /* 0x0000000443047209 */ /* 0x000fe40007810000 */
[----:B------:R-:W-:Y:S02]  /*1be0*/  FSEL R57, R57, -INF , P5 ;  /* 0xff80000039397808 */ /* 0x000fe40002800000 */
        /* <DEDUP_REMOVED lines=15> */
[----:B------:R-:W-:-:S02]  /*1ce0*/  FSEL R79, R79, -INF , P2 ;  /* 0xff8000004f4f7808 */ /* 0x000fc40001000000 */
[----:B------:R-:W-:Y:S02]  /*1cf0*/  FMNMX.FTZ R4, R129, R4, !PT ;  /* 0x0000000481047209 */ /* 0x000fe40007810000 */
[----:B------:R-:W-:Y:S02]  /*1d00*/  ISETP.GT.AND P3, PT, R6, 0x70, PT ;  /* 0x000000700600780c */ /* 0x000fe40003f64270 */
[----:B------:R-:W-:Y:S02]  /*1d10*/  FSEL R31, R60, -INF , P4 ;  /* 0xff8000003c1f7808 */ /* 0x000fe40002000000 */
[----:B------:R-:W-:Y:S02]  /*1d20*/  FSEL R131, R82, -INF , P3 ;  /* 0xff80000052837808 */ /* 0x000fe40001800000 */
[----:B------:R-:W-:Y:S02]  /*1d30*/  FMNMX.FTZ R4, R79, R4, !PT ;  /* 0x000000044f047209 */ /* 0x000fe40007810000 */
[----:B------:R-:W-:-:S02]  /*1d40*/  ISETP.GT.AND P4, PT, R6, 0x71, PT ;  /* 0x000000710600780c */ /* 0x000fc40003f84270 */
[----:B------:R-:W-:Y:S02]  /*1d50*/  FMNMX.FTZ R4, R131, R4, !PT ;  /* 0x0000000483047209 */ /* 0x000fe40007810000 */
[----:B------:R-:W-:Y:S02]  /*1d60*/  FSEL R133, R83, -INF , P4 ;  /* 0xff80000053857808 */ /* 0x000fe40002000000 */
[----:B------:R-:W-:Y:S02]  /*1d70*/  ISETP.GT.AND P5, PT, R6, 0x78, PT ;  /* 0x000000780600780c */ /* 0x000fe40003fa4270 */
[----:B------:R-:W-:Y:S02]  /*1d80*/  FMNMX.FTZ R4, R133, R4, !PT ;  /* 0x0000000485047209 */ /* 0x000fe40007810000 */
[----:B------:R-:W-:Y:S02]  /*1d90*/  FSEL R83, R86, -INF , P5 ;  /* 0xff80000056537808 */ /* 0x000fe40002800000 */
[----:B------:R-:W-:-:S02]  /*1da0*/  ISETP.GT.AND P6, PT, R6, 0x79, PT ;  /* 0x000000790600780c */ /* 0x000fc40003fc4270 */
[----:B------:R-:W-:Y:S02]  /*1db0*/  FMNMX.FTZ R4, R83, R4, !PT ;  /* 0x0000000453047209 */ /* 0x000fe40007810000 */
[----:B------:R-:W-:Y:S02]  /*1dc0*/  FSEL R135, R87, -INF , P6 ;  /* 0xff80000057877808 */ /* 0x000fe40003000000 */
[----:B------:R-:W-:Y:S02]  /*1dd0*/  P2R R14, PR, RZ, 0x8 ;  /* 0x00000008ff0e7803 */ /* 0x000fe40000000000 */
[----:B------:R-:W-:Y:S01]  /*1de0*/  FMNMX.FTZ R10, R135, R4, !PT ;  /* 0x00000004870a7209 */ /* 0x000fe20007810000 */
[----:B------:R-:W-:Y:S01]  /*1df0*/  IMAD.U32 R4, RZ, RZ, UR4 ;  /* 0x00000004ff047e24 */ /* 0x000fe2000f8e00ff */
[----:B------:R-:W-:Y:S01]  /*1e00*/  P2R R18, PR, RZ, 0x4 ;  /* 0x00000004ff127803 */ /* 0x000fe20000000000 */
[----:B------:R-:W-:Y:S01]  /*1e10*/  UIADD3 UR4, UR40, 0x16840, URZ ;  /* 0x0001684028047890 */ /* 0x000fe2000fffe03f */
[----:B------:R-:W-:Y:S01]  /*1e20*/  ISETP.GT.AND P2, PT, R6, 0x58, PT ;  /* 0x000000580600780c */ /* 0x000fe20003f44270 */
[----:B------:R-:W0:Y:S01]  /*1e30*/  SHFL.BFLY PT, R5, R10, 0x2, 0x1f ;  /* 0x0c401f000a057f89 */ /* 0x000e2200000e0000 */
[----:B------:R-:W-:Y:S01]  /*1e40*/  P2R R20, PR, RZ, 0x2 ;  /* 0x00000002ff147803 */ /* 0x000fe20000000000 */
[----:B------:R-:W-:Y:S01]  /*1e50*/  UPRMT UR4, UR7, 0x654, UR4 ;  /* 0x0000065407047896 */ /* 0x000fe20008000004 */
[----:B------:R-:W-:-:S02]  /*1e60*/  FSEL R39, R68, -INF , P2 ;  /* 0xff80000044277808 */ /* 0x000fc40001000000 */
[----:B------:R-:W-:Y:S02]  /*1e70*/  ISETP.NE.AND P2, PT, R18, RZ, PT ;  /* 0x000000ff1200720c */ /* 0x000fe40003f45270 */
[----:B------:R-:W-:Y:S02]  /*1e80*/  ISETP.GT.AND P1, PT, R6, 0x59, PT ;  /* 0x000000590600780c */ /* 0x000fe40003f24270 */
[----:B------:R-:W-:Y:S02]  /*1e90*/  P2R R24, PR, RZ, 0x1 ;  /* 0x00000001ff187803 */ /* 0x000fe40000000000 */
[----:B------:R-:W-:Y:S01]  /*1ea0*/  FSEL R69, R69, -INF , P1 ;  /* 0xff80000045457808 */ /* 0x000fe20000800000 */
[----:B------:R-:W-:Y:S01]  /*1eb0*/  SYNCS.ARRIVE.TRANS64.RED.A1T0 RZ, [UR4], RZ ;  /* 0x000000ffffff79a7 */ /* 0x000fe20008100404 */
[----:B------:R-:W-:Y:S01]  /*1ec0*/  ISETP.NE.AND P1, PT, R20, RZ, PT ;  /* 0x000000ff1400720c */ /* 0x000fe20003f25270 */
[----:B------:R-:W-:Y:S01]  /*1ed0*/  UMOV UR4, URZ ;  /* 0x0000003f00047c82 */ /* 0x000fe20008000000 */
[----:B------:R-:W-:-:S02]  /*1ee0*/  ISETP.GT.AND P0, PT, R6, 0x60, PT ;  /* 0x000000600600780c */ /* 0x000fc40003f04270 */
[----:B------:R-:W-:Y:S02]  /*1ef0*/  FSEL R77, R77, -INF , P2 ;  /* 0xff8000004d4d7808 */ /* 0x000fe40001000000 */
[----:B------:R-:W-:Y:S02]  /*1f00*/  FSEL R43, R72, -INF , P0 ;  /* 0xff800000482b7808 */ /* 0x000fe40000000000 */
[----:B------:R-:W-:Y:S02]  /*1f10*/  ISETP.NE.AND P0, PT, R24, RZ, PT ;  /* 0x000000ff1800720c */ /* 0x000fe40003f05270 */
[----:B------:R-:W-:Y:S02]  /*1f20*/  FSEL R81, R81, -INF , P4 ;  /* 0xff80000051517808 */ /* 0x000fe40002000000 */
[----:B0-----:R-:W-:Y:S02]  /*1f30*/  FMNMX.FTZ R12, R10, R5, !PT ;  /* 0x000000050a0c7209 */ /* 0x001fe40007810000 */
[----:B------:R-:W-:-:S02]  /*1f40*/  FMNMX.FTZ R10, R9, R25, !PT ;  /* 0x00000019090a7209 */ /* 0x000fc40007810000 */
[----:B------:R-:W-:Y:S01]  /*1f50*/  FSEL R73, R73, -INF , P0 ;  /* 0xff80000049497808 */ /* 0x000fe20000000000 */
[----:B------:R-:W0:Y:S01]  /*1f60*/  SHFL.BFLY PT, R5, R12, 0x1, 0x1f ;  /* 0x0c201f000c057f89 */ /* 0x000e2200000e0000 */
[----:B------:R-:W-:Y:S02]  /*1f70*/  FMNMX.FTZ R10, R11, R10, !PT ;  /* 0x0000000a0b0a7209 */ /* 0x000fe40007810000 */
[----:B------:R-:W-:Y:S02]  /*1f80*/  FSEL R85, R85, -INF , P6 ;  /* 0xff80000055557808 */ /* 0x000fe40003000000 */
[----:B------:R-:W-:Y:S02]  /*1f90*/  FMNMX.FTZ R10, R29, R10, !PT ;  /* 0x0000000a1d0a7209 */ /* 0x000fe40007810000 */
[----:B------:R-:W-:Y:S02]  /*1fa0*/  ISETP.NE.AND P0, PT, R8, RZ, PT ;  /* 0x000000ff0800720c */ /* 0x000fe40003f05270 */
[----:B------:R-:W-:-:S02]  /*1fb0*/  FMNMX.FTZ R10, R13, R10, !PT ;  /* 0x0000000a0d0a7209 */ /* 0x000fc40007810000 */
[----:B0-----:R-:W-:Y:S02]  /*1fc0*/  FMNMX.FTZ R5, R12, R5, !PT ;  /* 0x000000050c057209 */ /* 0x001fe40007810000 */
[----:B------:R-:W-:Y:S02]  /*1fd0*/  FMNMX.FTZ R12, R33, R10, !PT ;  /* 0x0000000a210c7209 */ /* 0x000fe40007810000 */
[C---:B------:R-:W-:Y:S01]  /*1fe0*/  FSETP.NEU.FTZ.AND P3, PT, R5.reuse, -INF , PT ;  /* 0xff8000000500780b */ /* 0x040fe20003f7d000 */
[----:B------:R-:W-:Y:S01]  /*1ff0*/  FMUL.FTZ R36, R5, R4 ;  /* 0x0000000405247220 */ /* 0x000fe20000410000 */
[----:B------:R-:W-:-:S04]  /*2000*/  FMNMX.FTZ R12, R15, R12, !PT ;  /* 0x0000000c0f0c7209 */ /* 0x000fc80007810000 */
[----:B------:R-:W-:Y:S02]  /*2010*/  FSEL R36, R36, RZ, P3 ;  /* 0x000000ff24247208 */ /* 0x000fe40001800000 */
[----:B------:R-:W-:Y:S02]  /*2020*/  ISETP.NE.AND P3, PT, R14, RZ, PT ;  /* 0x000000ff0e00720c */ /* 0x000fe40003f65270 */
[----:B------:R-:W-:Y:S01]  /*2030*/  FMNMX.FTZ R14, R37, R12, !PT ;  /* 0x0000000c250e7209 */ /* 0x000fe20007810000 */
[-CC-:B------:R-:W-:Y:S01]  /*2040*/  FFMA.FTZ R121, R26, R4.reuse, -R36.reuse ;  /* 0x000000041a797223 */ /* 0x180fe20000010824 */
[-CC-:B------:R-:W-:Y:S01]  /*2050*/  FFMA.FTZ R91, R91, R4.reuse, -R36.reuse ;  /* 0x000000045b5b7223 */ /* 0x180fe20000010824 */
[--C-:B------:R-:W-:Y:S01]  /*2060*/  FFMA.FTZ R87, R95, R4, -R36.reuse ;  /* 0x000000045f577223 */ /* 0x100fe20000010824 */
[----:B------:R-:W-:Y:S01]  /*2070*/  FMNMX.FTZ R14, R17, R14, !PT ;  /* 0x0000000e110e7209 */ /* 0x000fe20007810000 */
[-CC-:B------:R-:W-:Y:S01]  /*2080*/  FFMA.FTZ R97, R97, R4.reuse, -R36.reuse ;  /* 0x0000000461617223 */ /* 0x180fe20000010824 */
[----:B------:R0:W-:Y:S01]  /*2090*/  MUFU.EX2 R10, R91 ;  /* 0x0000005b000a7308 */ /* 0x0001e20000000800 */
[----:B------:R-:W-:Y:S01]  /*20a0*/  FSEL R95, R80, -INF , P3 ;  /* 0xff800000505f7808 */ /* 0x000fe20001800000 */
[--C-:B------:R-:W-:Y:S01]  /*20b0*/  FFMA.FTZ R137, R7, R4, -R36.reuse ;  /* 0x0000000407897223 */ /* 0x100fe20000010824 */
[----:B------:R-:W-:Y:S01]  /*20c0*/  FMNMX.FTZ R14, R41, R14, !PT ;  /* 0x0000000e290e7209 */ /* 0x000fe20007810000 */
[-CC-:B------:R-:W-:Y:S01]  /*20d0*/  FFMA.FTZ R6, R111, R4.reuse, -R36.reuse ;  /* 0x000000046f067223 */ /* 0x180fe20000010824 */
[-CC-:B------:R-:W-:Y:S01]  /*20e0*/  FFMA.FTZ R123, R113, R4.reuse, -R36.reuse ;  /* 0x00000004717b7223 */ /* 0x180fe20000010824 */
[--C-:B------:R-:W-:Y:S01]  /*20f0*/  FFMA.FTZ R8, R109, R4, -R36.reuse ;  /* 0x000000046d087223 */ /* 0x100fe20000010824 */
[----:B------:R-:W-:Y:S01]  /*2100*/  FMNMX.FTZ R14, R19, R14, !PT ;  /* 0x0000000e130e7209 */ /* 0x000fe20007810000 */
[----:B------:R-:W-:Y:S01]  /*2110*/  MUFU.EX2 R121, R121 ;  /* 0x0000007900797308 */ /* 0x000fe20000000800 */
[-CC-:B0-----:R-:W-:Y:S01]  /*2120*/  FFMA.FTZ R91, R93, R4.reuse, -R36.reuse ;  /* 0x000000045d5b7223 */ /* 0x181fe20000010824 */
[----:B------:R-:W-:Y:S01]  /*2130*/  FSEL R93, R76, -INF , P1 ;  /* 0xff8000004c5d7808 */ /* 0x000fe20000800000 */
[--C-:B------:R-:W-:Y:S01]  /*2140*/  FFMA.FTZ R125, R107, R4, -R36.reuse ;  /* 0x000000046b7d7223 */ /* 0x100fe20000010824 */
[----:B------:R-:W-:Y:S01]  /*2150*/  FMNMX.FTZ R18, R45, R14, !PT ;  /* 0x0000000e2d127209 */ /* 0x000fe20007810000 */
[-CC-:B------:R-:W-:Y:S01]  /*2160*/  FFMA.FTZ R105, R105, R4.reuse, -R36.reuse ;  /* 0x0000000469697223 */ /* 0x180fe20000010824 */
[-CC-:B------:R-:W-:Y:S01]  /*2170*/  FFMA.FTZ R103, R103, R4.reuse, -R36.reuse ;  /* 0x0000000467677223 */ /* 0x180fe20000010824 */
[--C-:B------:R-:W-:Y:S01]  /*2180*/  FFMA.FTZ R89, R89, R4, -R36.reuse ;  /* 0x0000000459597223 */ /* 0x100fe20000010824 */
[----:B------:R-:W-:Y:S01]  /*2190*/  FMNMX.FTZ R18, R21, R18, !PT ;  /* 0x0000001215127209 */ /* 0x000fe20007810000 */
[----:B------:R-:W0:Y:S01]  /*21a0*/  MUFU.EX2 R6, R6 ;  /* 0x0000000600067308 */ /* 0x000e220000000800 */
[-CC-:B------:R-:W-:Y:S01]  /*21b0*/  FFMA.FTZ R101, R101, R4.reuse, -R36.reuse ;  /* 0x0000000465657223 */ /* 0x180fe20000010824 */
[--C-:B------:R-:W-:Y:S01]  /*21c0*/  FFMA.FTZ R99, R99, R4, -R36.reuse ;  /* 0x0000000463637223 */ /* 0x100fe20000010824 */
[----:B------:R-:W-:Y:S01]  /*21d0*/  FMNMX.FTZ R18, R49, R18, !PT ;  /* 0x0000001231127209 */ /* 0x000fe20007810000 */
[-CC-:B------:R-:W-:Y:S01]  /*21e0*/  FFMA.FTZ R51, R51, R4.reuse, -R36.reuse ;  /* 0x0000000433337223 */ /* 0x180fe20000010824 */
[-CC-:B------:R-:W-:Y:S01]  /*21f0*/  FFMA.FTZ R55, R55, R4.reuse, -R36.reuse ;  /* 0x0000000437377223 */ /* 0x180fe20000010824 */
[--C-:B------:R-:W-:Y:S01]  /*2200*/  FFMA.FTZ R59, R59, R4, -R36.reuse ;  /* 0x000000043b3b7223 */ /* 0x100fe20000010824 */
[----:B------:R-:W-:Y:S01]  /*2210*/  FMNMX.FTZ R18, R23, R18, !PT ;  /* 0x0000001217127209 */ /* 0x000fe20007810000 */
[----:B------:R-:W-:Y:S01]  /*2220*/  MUFU.EX2 R123, R123 ;  /* 0x0000007b007b7308 */ /* 0x000fe20000000800 */
[-CC-:B------:R-:W-:Y:S01]  /*2230*/  FFMA.FTZ R139, R47, R4.reuse, -R36.reuse ;  /* 0x000000042f8b7223 */ /* 0x180fe20000010824 */
[--C-:B------:R-:W-:Y:S01]  /*2240*/  FFMA.FTZ R141, R115, R4, -R36.reuse ;  /* 0x00000004738d7223 */ /* 0x100fe20000010824 */
[----:B------:R-:W-:Y:S01]  /*2250*/  FMNMX.FTZ R20, R53, R18, !PT ;  /* 0x0000001235147209 */ /* 0x000fe20007810000 */
[-CC-:B------:R-:W-:Y:S01]  /*2260*/  FFMA.FTZ R30, R67, R4.reuse, -R36.reuse ;  /* 0x00000004431e7223 */ /* 0x180fe20000010824 */
[-CC-:B------:R-:W-:Y:S01]  /*2270*/  FFMA.FTZ R143, R117, R4.reuse, -R36.reuse ;  /* 0x00000004758f7223 */ /* 0x180fe20000010824 */
[----:B------:R-:W-:Y:S01]  /*2280*/  FFMA.FTZ R32, R71, R4, -R36 ;  /* 0x0000000447207223 */ /* 0x000fe20000010824 */
[----:B------:R-:W-:Y:S01]  /*2290*/  FMNMX.FTZ R20, R27, R20, !PT ;  /* 0x000000141b147209 */ /* 0x000fe20007810000 */
[----:B------:R-:W-:Y:S01]  /*22a0*/  MUFU.EX2 R8, R8 ;  /* 0x0000000800087308 */ /* 0x000fe20000000800 */
[----:B0-----:R-:W-:Y:S01]  /*22b0*/  FADD.FTZ R44, R121, R6 ;  /* 0x00000006792c7221 */ /* 0x001fe20000010000 */
[--C-:B------:R-:W-:Y:S01]  /*22c0*/  FFMA.FTZ R145, R127, R4, -R36.reuse ;  /* 0x000000047f917223 */ /* 0x100fe20000010824 */
[----:B------:R-:W-:Y:S01]  /*22d0*/  FMNMX.FTZ R20, R57, R20, !PT ;  /* 0x0000001439147209 */ /* 0x000fe20007810000 */
[-CC-:B------:R-:W-:Y:S01]  /*22e0*/  FFMA.FTZ R147, R129, R4.reuse, -R36.reuse ;  /* 0x0000000481937223 */ /* 0x180fe20000010824 */
[----:B------:R-:W-:Y:S01]  /*22f0*/  F2FP.BF16.F32.PACK_AB R121, R6, R121 ;  /* 0x000000790679723e */ /* 0x000fe200000010ff */
[--C-:B------:R-:W-:Y:S01]  /*2300*/  FFMA.FTZ R38, R79, R4, -R36.reuse ;  /* 0x000000044f267223 */ /* 0x100fe20000010824 */
[----:B------:R-:W-:Y:S01]  /*2310*/  FMNMX.FTZ R20, R31, R20, !PT ;  /* 0x000000141f147209 */ /* 0x000fe20007810000 */
[----:B------:R-:W-:Y:S01]  /*2320*/  MUFU.EX2 R125, R125 ;  /* 0x0000007d007d7308 */ /* 0x000fe20000000800 */
[-CC-:B------:R-:W-:Y:S01]  /*2330*/  FFMA.FTZ R149, R131, R4.reuse, -R36.reuse ;  /* 0x0000000483957223 */ /* 0x180fe20000010824 */
[--C-:B------:R-:W-:Y:S01]  /*2340*/  FFMA.FTZ R133, R133, R4, -R36.reuse ;  /* 0x0000000485857223 */ /* 0x100fe20000010824 */
[----:B------:R-:W-:Y:S01]  /*2350*/  FMNMX.FTZ R24, R61, R20, !PT ;  /* 0x000000143d187209 */ /* 0x000fe20007810000 */
[----:B------:R-:W-:Y:S01]  /*2360*/  FFMA.FTZ R151, R83, R4, -R36 ;  /* 0x0000000453977223 */ /* 0x000fe20000010824 */
[--C-:B------:R-:W-:Y:S01]  /*2370*/  IMAD.MOV.U32 R117, RZ, RZ, R119.reuse ;  /* 0x000000ffff757224 */ /* 0x100fe200078e0077 */
[----:B------:R-:W-:Y:S01]  /*2380*/  MOV R115, R119 ;  /* 0x0000007700737202 */ /* 0x000fe20000000f00 */
[--C-:B------:R-:W-:Y:S01]  /*2390*/  IMAD.MOV.U32 R113, RZ, RZ, R119.reuse ;  /* 0x000000ffff717224 */ /* 0x100fe200078e0077 */
[----:B------:R-:W-:Y:S01]  /*23a0*/  FMNMX.FTZ R24, R35, R24, !PT ;  /* 0x0000001823187209 */ /* 0x000fe20007810000 */
[----:B------:R0:W-:Y:S01]  /*23b0*/  MUFU.EX2 R12, R105 ;  /* 0x00000069000c7308 */ /* 0x0001e20000000800 */
[----:B------:R-:W-:-:S02]  /*23c0*/  IMAD.MOV.U32 R111, RZ, RZ, R119 ;  /* 0x000000ffff6f7224 */ /* 0x000fc400078e0077 */
[----:B------:R-:W-:Y:S01]  /*23d0*/  FMNMX.FTZ R24, R65, R24, !PT ;  /* 0x0000001841187209 */ /* 0x000fe20007810000 */
[--C-:B------:R-:W-:Y:S02]  /*23e0*/  IMAD.MOV.U32 R109, RZ, RZ, R119.reuse ;  /* 0x000000ffff6d7224 */ /* 0x100fe400078e0077 */
[----:B------:R-:W-:Y:S01]  /*23f0*/  IMAD.MOV.U32 R107, RZ, RZ, R119 ;  /* 0x000000ffff6b7224 */ /* 0x000fe200078e0077 */
[----:B------:R-:W-:Y:S01]  /*2400*/  FMNMX.FTZ R24, R39, R24, !PT ;  /* 0x0000001827187209 */ /* 0x000fe20007810000 */
[----:B------:R-:W1:Y:S01]  /*2410*/  MUFU.EX2 R87, R87 ;  /* 0x0000005700577308 */ /* 0x000e620000000800 */
[----:B0-----:R-:W-:Y:S02]  /*2420*/  MOV R105, R119 ;  /* 0x0000007700697202 */ /* 0x001fe40000000f00 */
[----:B------:R-:W-:-:S04]  /*2430*/  FMNMX.FTZ R26, R69, R24, !PT ;  /* 0x00000018451a7209 */ /* 0x000fc80007810000 */
[----:B------:R-:W-:Y:S01]  /*2440*/  FMNMX.FTZ R26, R43, R26, !PT ;  /* 0x0000001a2b1a7209 */ /* 0x000fe20007810000 */
[----:B------:R0:W-:Y:S03]  /*2450*/  MUFU.EX2 R24, R97 ;  /* 0x0000006100187308 */ /* 0x0001e60000000800 */
[----:B------:R-:W-:-:S04]  /*2460*/  FMNMX.FTZ R26, R73, R26, !PT ;  /* 0x0000001a491a7209 */ /* 0x000fc80007810000 */
[----:B------:R-:W-:Y:S01]  /*2470*/  FMNMX.FTZ R26, R93, R26, !PT ;  /* 0x0000001a5d1a7209 */ /* 0x000fe20007810000 */
[----:B------:R2:W-:Y:S01]  /*2480*/  MUFU.EX2 R14, R103 ;  /* 0x00000067000e7308 */ /* 0x0005e20000000800 */
[----:B0-----:R-:W-:Y:S02]  /*2490*/  FSEL R97, R84, -INF , P5 ;  /* 0xff80000054617808 */ /* 0x001fe40002800000 */
[----:B------:R-:W-:Y:S02]  /*24a0*/  FMNMX.FTZ R26, R77, R26, !PT ;  /* 0x0000001a4d1a7209 */ /* 0x000fe40007810000 */
[----:B-1----:R-:W-:Y:S02]  /*24b0*/  F2FP.BF16.F32.PACK_AB R127, R87, R12 ;  /* 0x0000000c577f723e */ /* 0x002fe400000010ff */
[----:B------:R-:W-:Y:S01]  /*24c0*/  FMNMX.FTZ R26, R95, R26, !PT ;  /* 0x0000001a5f1a7209 */ /* 0x000fe20007810000 */
[----:B------:R-:W0:Y:S01]  /*24d0*/  MUFU.EX2 R89, R89 ;  /* 0x0000005900597308 */ /* 0x000e220000000800 */
[----:B--2---:R-:W-:-:S02]  /*24e0*/  IMAD.MOV.U32 R103, RZ, RZ, R119 ;  /* 0x000000ffff677224 */ /* 0x004fc400078e0077 */
[----:B------:R-:W-:-:S04]  /*24f0*/  FMNMX.FTZ R28, R81, R26, !PT ;  /* 0x0000001a511c7209 */ /* 0x000fc80007810000 */
[----:B------:R-:W-:Y:S01]  /*2500*/  FMNMX.FTZ R28, R97, R28, !PT ;  /* 0x0000001c611c7209 */ /* 0x000fe20007810000 */
[----:B------:R1:W-:Y:S03]  /*2510*/  MUFU.EX2 R18, R101 ;  /* 0x0000006500127308 */ /* 0x0003e60000000800 */
[----:B------:R-:W-:Y:S01]  /*2520*/  FMNMX.FTZ R7, R85, R28, !PT ;  /* 0x0000001c55077209 */ /* 0x000fe20007810000 */
[----:B------:R-:W-:-:S04]  /*2530*/  FFMA.FTZ R28, R63, R4, -R36 ;  /* 0x000000043f1c7223 */ /* 0x000fc80000010824 */
[----:B------:R-:W2:Y:S01]  /*2540*/  SHFL.BFLY PT, R34, R7, 0x2, 0x1f ;  /* 0x0c401f0007227f89 */ /* 0x000ea200000e0000 */
[----:B------:R-:W3:Y:S01]  /*2550*/  MUFU.EX2 R91, R91 ;  /* 0x0000005b005b7308 */ /* 0x000ee20000000800 */
[----:B0-----:R-:W-:Y:S01]  /*2560*/  F2FP.BF16.F32.PACK_AB R129, R89, R14 ;  /* 0x0000000e5981723e */ /* 0x001fe200000010ff */
[----:B-1----:R-:W-:-:S06]  /*2570*/  IMAD.MOV.U32 R101, RZ, RZ, R119 ;  /* 0x000000ffff657224 */ /* 0x002fcc00078e0077 */
[----:B------:R0:W-:Y:S08]  /*2580*/  MUFU.EX2 R20, R99 ;  /* 0x0000006300147308 */ /* 0x0001f00000000800 */
[----:B------:R-:W-:Y:S01]  /*2590*/  MUFU.EX2 R51, R51 ;  /* 0x0000003300337308 */ /* 0x000fe20000000800 */
[----:B---3--:R-:W-:Y:S01]  /*25a0*/  F2FP.BF16.F32.PACK_AB R131, R91, R18 ;  /* 0x000000125b83723e */ /* 0x008fe200000010ff */
[----:B0-----:R-:W-:Y:S01]  /*25b0*/  IMAD.MOV.U32 R99, RZ, RZ, R119 ;  /* 0x000000ffff637224 */ /* 0x001fe200078e0077 */
[----:B--2---:R-:W-:-:S05]  /*25c0*/  FMNMX.FTZ R40, R7, R34, !PT ;  /* 0x0000002207287209 */ /* 0x004fca0007810000 */
[----:B------:R-:W0:Y:S01]  /*25d0*/  MUFU.EX2 R55, R55 ;  /* 0x0000003700377308 */ /* 0x000e220000000800 */
[-CC-:B------:R-:W-:Y:S01]  /*25e0*/  FFMA.FTZ R34, R75, R4.reuse, -R36.reuse ;  /* 0x000000044b227223 */ /* 0x180fe20000010824 */
[----:B------:R-:W-:Y:S01]  /*25f0*/  FFMA.FTZ R36, R135, R4, -R36 ;  /* 0x0000000487247223 */ /* 0x000fe20000010824 */
[----:B------:R-:W1:Y:S05]  /*2600*/  SHFL.BFLY PT, R7, R40, 0x1, 0x1f ;  /* 0x0c201f0028077f89 */ /* 0x000e6a00000e0000 */
[----:B------:R-:W-:Y:S08]  /*2610*/  MUFU.EX2 R137, R137 ;  /* 0x0000008900897308 */ /* 0x000ff00000000800 */
[----:B------:R-:W-:Y:S01]  /*2620*/  MUFU.EX2 R26, R59 ;  /* 0x0000003b001a7308 */ /* 0x000fe20000000800 */
[----:B0-----:R-:W-:-:S07]  /*2630*/  F2FP.BF16.F32.PACK_AB R135, R55, R24 ;  /* 0x000000183787723e */ /* 0x001fce00000010ff */
[----:B------:R-:W-:Y:S01]  /*2640*/  MUFU.EX2 R139, R139 ;  /* 0x0000008b008b7308 */ /* 0x000fe20000000800 */
[----:B-1----:R-:W-:-:S04]  /*2650*/  FMNMX.FTZ R7, R40, R7, !PT ;  /* 0x0000000728077209 */ /* 0x002fc80007810000 */
[C---:B------:R-:W-:Y:S01]  /*2660*/  FSETP.NEU.FTZ.AND P1, PT, R7.reuse, -INF , PT ;  /* 0xff8000000700780b */ /* 0x040fe20003f3d000 */
[----:B------:R-:W-:Y:S02]  /*2670*/  FMUL.FTZ R42, R7, R4 ;  /* 0x00000004072a7220 */ /* 0x000fe40000410000 */
[----:B------:R-:W-:Y:S03]  /*2680*/  MUFU.EX2 R28, R28 ;  /* 0x0000001c001c7308 */ /* 0x000fe60000000800 */
[----:B------:R-:W-:Y:S02]  /*2690*/  FSEL R42, R42, RZ, P1 ;  /* 0x000000ff2a2a7208 */ /* 0x000fe40000800000 */
[----:B------:R-:W-:-:S03]  /*26a0*/  PLOP3.LUT P1, PT, PT, PT, UP0, 0x80, 0x0 ;  /* 0x000000000000781c */ /* 0x000fc60003f2f008 */
[----:B------:R-:W-:Y:S01]  /*26b0*/  MUFU.EX2 R141, R141 ;  /* 0x0000008d008d7308 */ /* 0x000fe20000000800 */
[-CC-:B------:R-:W-:Y:S01]  /*26c0*/  FFMA.FTZ R120, R9, R4.reuse, -R42.reuse ;  /* 0x0000000409787223 */ /* 0x180fe2000001082a */
[-CC-:B------:R-:W-:Y:S01]  /*26d0*/  FFMA.FTZ R9, R25, R4.reuse, -R42.reuse ;  /* 0x0000000419097223 */ /* 0x180fe2000001082a */
[-C--:B------:R-:W-:Y:S01]  /*26e0*/  FFMA.FTZ R122, R11, R4.reuse, -R42 ;  /* 0x000000040b7a7223 */ /* 0x080fe2000001082a */
[----:B------:R-:W-:Y:S01]  /*26f0*/  FADD.FTZ R11, R123, R44 ;  /* 0x0000002c7b0b7221 */ /* 0x000fe20000010000 */
[-CC-:B------:R-:W-:Y:S01]  /*2700*/  FFMA.FTZ R25, R29, R4.reuse, -R42.reuse ;  /* 0x000000041d197223 */ /* 0x180fe2000001082a */
[-CC-:B------:R-:W-:Y:S01]  /*2710*/  FFMA.FTZ R124, R13, R4.reuse, -R42.reuse ;  /* 0x000000040d7c7223 */ /* 0x180fe2000001082a */
[-CC-:B------:R-:W-:Y:S01]  /*2720*/  FFMA.FTZ R13, R33, R4.reuse, -R42.reuse ;  /* 0x00000004210d7223 */ /* 0x180fe2000001082a */
[----:B------:R-:W-:Y:S01]  /*2730*/  MUFU.EX2 R120, R120 ;  /* 0x0000007800787308 */ /* 0x000fe20000000800 */
[----:B------:R-:W-:Y:S01]  /*2740*/  FADD.FTZ R44, R8, R11 ;  /* 0x0000000b082c7221 */ /* 0x000fe20000010000 */
[-CC-:B------:R-:W-:Y:S01]  /*2750*/  FFMA.FTZ R126, R15, R4.reuse, -R42.reuse ;  /* 0x000000040f7e7223 */ /* 0x180fe2000001082a */
[-CC-:B------:R-:W-:Y:S01]  /*2760*/  FFMA.FTZ R15, R37, R4.reuse, -R42.reuse ;  /* 0x00000004250f7223 */ /* 0x180fe2000001082a */
[-C--:B------:R-:W-:Y:S01]  /*2770*/  FFMA.FTZ R138, R31, R4.reuse, -R42 ;  /* 0x000000041f8a7223 */ /* 0x080fe2000001082a */
[----:B------:R-:W-:Y:S01]  /*2780*/  FADD.FTZ R11, R125, R44 ;  /* 0x0000002c7d0b7221 */ /* 0x000fe20000010000 */
[-CC-:B------:R-:W-:Y:S01]  /*2790*/  FFMA.FTZ R128, R17, R4.reuse, -R42.reuse ;  /* 0x0000000411807223 */ /* 0x180fe2000001082a */
[-CC-:B------:R-:W-:Y:S01]  /*27a0*/  FFMA.FTZ R17, R41, R4.reuse, -R42.reuse ;  /* 0x0000000429117223 */ /* 0x180fe2000001082a */
[----:B------:R-:W0:Y:S01]  /*27b0*/  MUFU.EX2 R9, R9 ;  /* 0x0000000900097308 */ /* 0x000e220000000800 */
[----:B------:R-:W-:Y:S01]  /*27c0*/  FADD.FTZ R11, R10, R11 ;  /* 0x0000000b0a0b7221 */ /* 0x000fe20000010000 */
[-CC-:B------:R-:W-:Y:S01]  /*27d0*/  FFMA.FTZ R130, R19, R4.reuse, -R42.reuse ;  /* 0x0000000413827223 */ /* 0x180fe2000001082a */
[-CC-:B------:R-:W-:Y:S01]  /*27e0*/  FFMA.FTZ R19, R45, R4.reuse, -R42.reuse ;  /* 0x000000042d137223 */ /* 0x180fe2000001082a */
[-CC-:B------:R-:W-:Y:S01]  /*27f0*/  FFMA.FTZ R132, R21, R4.reuse, -R42.reuse ;  /* 0x0000000415847223 */ /* 0x180fe2000001082a */
[----:B------:R-:W-:Y:S01]  /*2800*/  FADD.FTZ R44, R12, R11 ;  /* 0x0000000b0c2c7221 */ /* 0x000fe20000010000 */
[-CC-:B------:R-:W-:Y:S01]  /*2810*/  FFMA.FTZ R21, R49, R4.reuse, -R42.reuse ;  /* 0x0000000431157223 */ /* 0x180fe2000001082a */
[-C--:B------:R-:W-:Y:S01]  /*2820*/  FFMA.FTZ R134, R23, R4.reuse, -R42 ;  /* 0x0000000417867223 */ /* 0x080fe2000001082a */
[----:B------:R-:W1:Y:S01]  /*2830*/  MUFU.EX2 R122, R122 ;  /* 0x0000007a007a7308 */ /* 0x000e620000000800 */
[----:B------:R-:W-:Y:S01]  /*2840*/  FADD.FTZ R31, R87, R44 ;  /* 0x0000002c571f7221 */ /* 0x000fe20000010000 */
[-CC-:B------:R-:W-:Y:S01]  /*2850*/  FFMA.FTZ R23, R53, R4.reuse, -R42.reuse ;  /* 0x0000000435177223 */ /* 0x180fe2000001082a */
[-CC-:B------:R-:W-:Y:S01]  /*2860*/  FFMA.FTZ R136, R27, R4.reuse, -R42.reuse ;  /* 0x000000041b887223 */ /* 0x180fe2000001082a */
[-CC-:B------:R-:W-:Y:S01]  /*2870*/  FFMA.FTZ R27, R57, R4.reuse, -R42.reuse ;  /* 0x00000004391b7223 */ /* 0x180fe2000001082a */
[----:B------:R-:W-:Y:S01]  /*2880*/  FADD.FTZ R46, R14, R31 ;  /* 0x0000001f0e2e7221 */ /* 0x000fe20000010000 */
[-CC-:B------:R-:W-:Y:S01]  /*2890*/  FFMA.FTZ R29, R61, R4.reuse, -R42.reuse ;  /* 0x000000043d1d7223 */ /* 0x180fe2000001082a */
[-C--:B------:R-:W-:Y:S01]  /*28a0*/  FFMA.FTZ R140, R35, R4.reuse, -R42 ;  /* 0x00000004238c7223 */ /* 0x080fe2000001082a */
[----:B------:R-:W2:Y:S01]  /*28b0*/  MUFU.EX2 R25, R25 ;  /* 0x0000001900197308 */ /* 0x000ea20000000800 */
[----:B0-----:R-:W-:Y:S01]  /*28c0*/  FADD.FTZ R11, R120, R9 ;  /* 0x00000009780b7221 */ /* 0x001fe20000010000 */
[----:B------:R-:W-:Y:S01]  /*28d0*/  FADD.FTZ R31, R89, R46 ;  /* 0x0000002e591f7221 */ /* 0x000fe20000010000 */
[-CC-:B------:R-:W-:Y:S01]  /*28e0*/  FFMA.FTZ R142, R39, R4.reuse, -R42.reuse ;  /* 0x00000004278e7223 */ /* 0x180fe2000001082a */
[-CC-:B------:R-:W-:Y:S01]  /*28f0*/  FFMA.FTZ R69, R69, R4.reuse, -R42.reuse ;  /* 0x0000000445457223 */ /* 0x180fe2000001082a */
[----:B------:R-:W-:Y:S01]  /*2900*/  F2FP.BF16.F32.PACK_AB R123, R8, R123 ;  /* 0x0000007b087b723e */ /* 0x000fe200000010ff */
[----:B------:R-:W-:Y:S01]  /*2910*/  FADD.FTZ R46, R18, R31 ;  /* 0x0000001f122e7221 */ /* 0x000fe20000010000 */
[-C--:B------:R-:W-:Y:S01]  /*2920*/  FFMA.FTZ R31, R65, R4.reuse, -R42 ;  /* 0x00000004411f7223 */ /* 0x080fe2000001082a */
[----:B------:R-:W0:Y:S01]  /*2930*/  MUFU.EX2 R124, R124 ;  /* 0x0000007c007c7308 */ /* 0x000e220000000800 */
[----:B-1----:R-:W-:Y:S01]  /*2940*/  FADD.FTZ R44, R122, R11 ;  /* 0x0000000b7a2c7221 */ /* 0x002fe20000010000 */
[----:B------:R-:W-:Y:S01]  /*2950*/  FADD.FTZ R33, R91, R46 ;  /* 0x0000002e5b217221 */ /* 0x000fe20000010000 */
[-CC-:B------:R-:W-:Y:S01]  /*2960*/  FFMA.FTZ R43, R43, R4.reuse, -R42.reuse ;  /* 0x000000042b2b7223 */ /* 0x180fe2000001082a */
[-CC-:B------:R-:W-:Y:S01]  /*2970*/  FFMA.FTZ R73, R73, R4.reuse, -R42.reuse ;  /* 0x0000000449497223 */ /* 0x180fe2000001082a */
[-CC-:B------:R-:W-:Y:S01]  /*2980*/  FFMA.FTZ R93, R93, R4.reuse, -R42.reuse ;  /* 0x000000045d5d7223 */ /* 0x180fe2000001082a */
[----:B------:R-:W-:Y:S01]  /*2990*/  FADD.FTZ R46, R20, R33 ;  /* 0x00000021142e7221 */ /* 0x000fe20000010000 */
[-C--:B------:R-:W-:Y:S01]  /*29a0*/  FFMA.FTZ R77, R77, R4.reuse, -R42 ;  /* 0x000000044d4d7223 */ /* 0x080fe2000001082a */
[----:B------:R-:W1:Y:S01]  /*29b0*/  MUFU.EX2 R13, R13 ;  /* 0x0000000d000d7308 */ /* 0x000e620000000800 */
[----:B--2---:R-:W-:Y:S01]  /*29c0*/  FADD.FTZ R11, R25, R44 ;  /* 0x0000002c190b7221 */ /* 0x004fe20000010000 */
[----:B------:R-:W-:Y:S01]  /*29d0*/  FADD.FTZ R33, R51, R46 ;  /* 0x0000002e33217221 */ /* 0x000fe20000010000 */
[-CC-:B------:R-:W-:Y:S01]  /*29e0*/  FFMA.FTZ R95, R95, R4.reuse, -R42.reuse ;  /* 0x000000045f5f7223 */ /* 0x180fe2000001082a */
[-CC-:B------:R-:W-:Y:S01]  /*29f0*/  FFMA.FTZ R81, R81, R4.reuse, -R42.reuse ;  /* 0x0000000451517223 */ /* 0x180fe2000001082a */
[-CC-:B------:R-:W-:Y:S01]  /*2a00*/  FFMA.FTZ R97, R97, R4.reuse, -R42.reuse ;  /* 0x0000000461617223 */ /* 0x180fe2000001082a */
[----:B------:R-:W-:Y:S01]  /*2a10*/  FADD.FTZ R46, R24, R33 ;  /* 0x00000021182e7221 */ /* 0x000fe20000010000 */
[----:B------:R-:W-:Y:S01]  /*2a20*/  FFMA.FTZ R42, R85, R4, -R42 ;  /* 0x00000004552a7223 */ /* 0x000fe2000001082a */
[----:B------:R-:W2:Y:S01]  /*2a30*/  MUFU.EX2 R126, R126 ;  /* 0x0000007e007e7308 */ /* 0x000ea20000000800 */
[----:B0-----:R-:W-:Y:S01]  /*2a40*/  FADD.FTZ R44, R124, R11 ;  /* 0x0000000b7c2c7221 */ /* 0x001fe20000010000 */
[----:B------:R-:W-:Y:S01]  /*2a50*/  FADD.FTZ R46, R55, R46 ;  /* 0x0000002e372e7221 */ /* 0x000fe20000010000 */
[----:B------:R-:W-:Y:S01]  /*2a60*/  F2FP.BF16.F32.PACK_AB R120, R9, R120 ;  /* 0x000000780978723e */ /* 0x000fe200000010ff */
[----:B------:R-:W-:Y:S01]  /*2a70*/  IMAD.MOV.U32 R91, RZ, RZ, R119 ;  /* 0x000000ffff5b7224 */ /* 0x000fe200078e0077 */
[----:B------:R-:W-:Y:S01]  /*2a80*/  F2FP.BF16.F32.PACK_AB R125, R10, R125 ;  /* 0x0000007d0a7d723e */ /* 0x000fe200000010ff */
[----:B------:R-:W-:Y:S01]  /*2a90*/  FADD.FTZ R33, R137, R46 ;  /* 0x0000002e89217221 */ /* 0x000fe20000010000 */
[C---:B------:R-:W-:Y:S01]  /*2aa0*/  F2FP.BF16.F32.PACK_AB R137, R26.reuse, R137 ;  /* 0x000000891a89723e */ /* 0x040fe200000010ff */
[----:B------:R-:W0:Y:S01]  /*2ab0*/  MUFU.EX2 R15, R15 ;  /* 0x0000000f000f7308 */ /* 0x000e220000000800 */
[----:B-1----:R-:W-:Y:S01]  /*2ac0*/  FADD.FTZ R11, R13, R44 ;  /* 0x0000002c0d0b7221 */ /* 0x002fe20000010000 */
[----:B------:R-:W-:Y:S01]  /*2ad0*/  FADD.FTZ R46, R26, R33 ;  /* 0x000000211a2e7221 */ /* 0x000fe20000010000 */
[----:B------:R-:W-:Y:S01]  /*2ae0*/  F2FP.BF16.F32.PACK_AB R122, R25, R122 ;  /* 0x0000007a197a723e */ /* 0x000fe200000010ff */
[----:B------:R-:W-:Y:S01]  /*2af0*/  IMAD.MOV.U32 R89, RZ, RZ, R119 ;  /* 0x000000ffff597224 */ /* 0x000fe200078e0077 */
[----:B------:R-:W-:Y:S01]  /*2b00*/  F2FP.BF16.F32.PACK_AB R124, R13, R124 ;  /* 0x0000007c0d7c723e */ /* 0x000fe200000010ff */
[----:B------:R-:W-:Y:S01]  /*2b10*/  FADD.FTZ R33, R139, R46 ;  /* 0x0000002e8b217221 */ /* 0x000fe20000010000 */
[----:B------:R-:W-:Y:S01]  /*2b20*/  F2FP.BF16.F32.PACK_AB R139, R28, R139 ;  /* 0x0000008b1c8b723e */ /* 0x000fe200000010ff */
[----:B------:R-:W1:Y:S01]  /*2b30*/  MUFU.EX2 R128, R128 ;  /* 0x0000008000807308 */ /* 0x000e620000000800 */
[----:B--2---:R-:W-:Y:S01]  /*2b40*/  FADD.FTZ R44, R126, R11 ;  /* 0x0000000b7e2c7221 */ /* 0x004fe20000010000 */
[----:B------:R-:W-:-:S04]  /*2b50*/  FADD.FTZ R46, R28, R33 ;  /* 0x000000211c2e7221 */ /* 0x000fc80000010000 */
[----:B------:R-:W-:Y:S02]  /*2b60*/  FADD.FTZ R33, R141, R46 ;  /* 0x0000002e8d217221 */ /* 0x000fe40000010000 */
[----:B------:R-:W2:Y:S01]  /*2b70*/  MUFU.EX2 R17, R17 ;  /* 0x0000001100117308 */ /* 0x000ea20000000800 */
[C---:B0-----:R-:W-:Y:S01]  /*2b80*/  FADD.FTZ R11, R15.reuse, R44 ;  /* 0x0000002c0f0b7221 */ /* 0x041fe20000010000 */
[----:B------:R-:W-:-:S06]  /*2b90*/  F2FP.BF16.F32.PACK_AB R126, R15, R126 ;  /* 0x0000007e0f7e723e */ /* 0x000fcc00000010ff */
[----:B------:R-:W0:Y:S01]  /*2ba0*/  MUFU.EX2 R130, R130 ;  /* 0x0000008200827308 */ /* 0x000e220000000800 */
[----:B-1----:R-:W-:-:S07]  /*2bb0*/  FADD.FTZ R44, R128, R11 ;  /* 0x0000000b802c7221 */ /* 0x002fce0000010000 */
[----:B------:R-:W1:Y:S01]  /*2bc0*/  MUFU.EX2 R19, R19 ;  /* 0x0000001300137308 */ /* 0x000e620000000800 */
[C---:B--2---:R-:W-:Y:S01]  /*2bd0*/  FADD.FTZ R11, R17.reuse, R44 ;  /* 0x0000002c110b7221 */ /* 0x044fe20000010000 */
[----:B------:R-:W-:-:S06]  /*2be0*/  F2FP.BF16.F32.PACK_AB R128, R17, R128 ;  /* 0x000000801180723e */ /* 0x000fcc00000010ff */
[----:B------:R-:W2:Y:S01]  /*2bf0*/  MUFU.EX2 R132, R132 ;  /* 0x0000008400847308 */ /* 0x000ea20000000800 */
[----:B0-----:R-:W-:-:S07]  /*2c00*/  FADD.FTZ R44, R130, R11 ;  /* 0x0000000b822c7221 */ /* 0x001fce0000010000 */
[----:B------:R-:W0:Y:S01]  /*2c10*/  MUFU.EX2 R21, R21 ;  /* 0x0000001500157308 */ /* 0x000e220000000800 */
[C---:B-1----:R-:W-:Y:S01]  /*2c20*/  FADD.FTZ R11, R19.reuse, R44 ;  /* 0x0000002c130b7221 */ /* 0x042fe20000010000 */
[----:B------:R-:W-:-:S06]  /*2c30*/  F2FP.BF16.F32.PACK_AB R130, R19, R130 ;  /* 0x000000821382723e */ /* 0x000fcc00000010ff */
[----:B------:R-:W1:Y:S01]  /*2c40*/  MUFU.EX2 R134, R134 ;  /* 0x0000008600867308 */ /* 0x000e620000000800 */
[----:B--2---:R-:W-:-:S07]  /*2c50*/  FADD.FTZ R44, R132, R11 ;  /* 0x0000000b842c7221 */ /* 0x004fce0000010000 */
        /* <DEDUP_REMOVED lines=9> */
[C---:B0-----:R-:W-:Y:S01]  /*2cf0*/  FADD.FTZ R44, R30.reuse, R33 ;  /* 0x000000211e2c7221 */ /* 0x041fe20000010000 */
[----:B------:R-:W-:-:S06]  /*2d00*/  F2FP.BF16.F32.PACK_AB R141, R30, R141 ;  /* 0x0000008d1e8d723e */ /* 0x000fcc00000010ff */
[----:B------:R-:W0:Y:S01]  /*2d10*/  MUFU.EX2 R27, R27 ;  /* 0x0000001b001b7308 */ /* 0x000e220000000800 */
[----:B-1----:R-:W-:-:S07]  /*2d20*/  FADD.FTZ R6, R136, R11 ;  /* 0x0000000b88067221 */ /* 0x002fce0000010000 */
[----:B------:R-:W1:Y:S01]  /*2d30*/  MUFU.EX2 R32, R32 ;  /* 0x0000002000207308 */ /* 0x000e620000000800 */
[----:B--2---:R-:W-:-:S07]  /*2d40*/  FADD.FTZ R33, R143, R44 ;  /* 0x0000002c8f217221 */ /* 0x004fce0000010000 */
[----:B------:R-:W2:Y:S01]  /*2d50*/  MUFU.EX2 R138, R138 ;  /* 0x0000008a008a7308 */ /* 0x000ea20000000800 */
[C---:B0-----:R-:W-:Y:S01]  /*2d60*/  FADD.FTZ R11, R27.reuse, R6 ;  /* 0x000000061b0b7221 */ /* 0x041fe20000010000 */
[----:B------:R-:W-:-:S06]  /*2d70*/  F2FP.BF16.F32.PACK_AB R136, R27, R136 ;  /* 0x000000881b88723e */ /* 0x000fcc00000010ff */
[----:B------:R-:W0:Y:S01]  /*2d80*/  MUFU.EX2 R145, R145 ;  /* 0x0000009100917308 */ /* 0x000e220000000800 */
[C---:B-1----:R-:W-:Y:S01]  /*2d90*/  FADD.FTZ R8, R32.reuse, R33 ;  /* 0x0000002120087221 */ /* 0x042fe20000010000 */
[----:B------:R-:W-:-:S06]  /*2da0*/  F2FP.BF16.F32.PACK_AB R143, R32, R143 ;  /* 0x0000008f208f723e */ /* 0x000fcc00000010ff */
[----:B------:R-:W1:Y:S01]  /*2db0*/  MUFU.EX2 R29, R29 ;  /* 0x0000001d001d7308 */ /* 0x000e620000000800 */
[----:B--2---:R-:W-:-:S07]  /*2dc0*/  FADD.FTZ R6, R138, R11 ;  /* 0x0000000b8a067221 */ /* 0x004fce0000010000 */
[----:B------:R-:W2:Y:S01]  /*2dd0*/  MUFU.EX2 R34, R34 ;  /* 0x0000002200227308 */ /* 0x000ea20000000800 */
[----:B0-----:R-:W-:-:S07]  /*2de0*/  FADD.FTZ R33, R145, R8 ;  /* 0x0000000891217221 */ /* 0x001fce0000010000 */
[----:B------:R-:W0:Y:S01]  /*2df0*/  MUFU.EX2 R140, R140 ;  /* 0x0000008c008c7308 */ /* 0x000e220000000800 */
[C---:B-1----:R-:W-:Y:S01]  /*2e00*/  FADD.FTZ R11, R29.reuse, R6 ;  /* 0x000000061d0b7221 */ /* 0x042fe20000010000 */
[----:B------:R-:W-:-:S06]  /*2e10*/  F2FP.BF16.F32.PACK_AB R138, R29, R138 ;  /* 0x0000008a1d8a723e */ /* 0x000fcc00000010ff */
[----:B------:R-:W1:Y:S01]  /*2e20*/  MUFU.EX2 R147, R147 ;  /* 0x0000009300937308 */ /* 0x000e620000000800 */
[C---:B--2---:R-:W-:Y:S01]  /*2e30*/  FADD.FTZ R8, R34.reuse, R33 ;  /* 0x0000002122087221 */ /* 0x044fe20000010000 */
[----:B------:R-:W-:-:S06]  /*2e40*/  F2FP.BF16.F32.PACK_AB R145, R34, R145 ;  /* 0x000000912291723e */ /* 0x000fcc00000010ff */
[----:B------:R-:W2:Y:S01]  /*2e50*/  MUFU.EX2 R31, R31 ;  /* 0x0000001f001f7308 */ /* 0x000ea20000000800 */
[----:B0-----:R-:W-:-:S07]  /*2e60*/  FADD.FTZ R6, R140, R11 ;  /* 0x0000000b8c067221 */ /* 0x001fce0000010000 */
        /* <DEDUP_REMOVED lines=10> */
[----:B------:R1:W3:Y:S01]  /*2f10*/  MUFU.EX2 R40, R133 ;  /* 0x0000008500287308 */ /* 0x0002e20000000800 */
[----:B--2---:R-:W-:-:S07]  /*2f20*/  FADD.FTZ R11, R149, R8 ;  /* 0x00000008950b7221 */ /* 0x004fce0000010000 */
[----:B------:R-:W2:Y:S01]  /*2f30*/  MUFU.EX2 R43, R43 ;  /* 0x0000002b002b7308 */ /* 0x000ea20000000800 */
[----:B0-----:R-:W-:Y:S01]  /*2f40*/  FADD.FTZ R6, R69, R6 ;  /* 0x0000000645067221 */ /* 0x001fe20000010000 */
[----:B-1----:R-:W-:Y:S02]  /*2f50*/  F2FP.BF16.F32.PACK_AB R133, R51, R20 ;  /* 0x000000143385723e */ /* 0x002fe400000010ff */
[----:B------:R-:W-:-:S04]  /*2f60*/  F2FP.BF16.F32.PACK_AB R142, R69, R142 ;  /* 0x0000008e458e723e */ /* 0x000fc800000010ff */
[----:B------:R-:W0:Y:S01]  /*2f70*/  MUFU.EX2 R144, R73 ;  /* 0x0000004900907308 */ /* 0x000e220000000800 */
[C---:B---3--:R-:W-:Y:S01]  /*2f80*/  FADD.FTZ R8, R40.reuse, R11 ;  /* 0x0000000b28087221 */ /* 0x048fe20000010000 */
        /* <DEDUP_REMOVED lines=10> */
[----:B------:R-:W-:Y:S01]  /*3030*/  F2FP.BF16.F32.PACK_AB R146, R146, R93 ;  /* 0x0000005d9292723e */ /* 0x000fe200000010ff */
[----:B------:R-:W-:-:S05]  /*3040*/  IMAD.MOV.U32 R93, RZ, RZ, R119 ;  /* 0x000000ffff5d7224 */ /* 0x000fca00078e0077 */
[----:B------:R-:W2:Y:S01]  /*3050*/  MUFU.EX2 R151, R151 ;  /* 0x0000009700977308 */ /* 0x000ea20000000800 */
[----:B0-----:R-:W-:-:S07]  /*3060*/  FADD.FTZ R9, R95, R6 ;  /* 0x000000065f097221 */ /* 0x001fce0000010000 */
[----:B------:R-:W0:Y:S01]  /*3070*/  MUFU.EX2 R97, R97 ;  /* 0x0000006100617308 */ /* 0x000e220000000800 */
[C---:B-1----:R-:W-:Y:S01]  /*3080*/  FADD.FTZ R6, R148.reuse, R9 ;  /* 0x0000000994067221 */ /* 0x042fe20000010000 */
[----:B------:R-:W-:Y:S02]  /*3090*/  F2FP.BF16.F32.PACK_AB R148, R148, R95 ;  /* 0x0000005f9494723e */ /* 0x000fe400000010ff */
[----:B------:R-:W-:-:S04]  /*30a0*/  MOV R95, R119 ;  /* 0x00000077005f7202 */ /* 0x000fc80000000f00 */
[----:B------:R-:W1:Y:S01]  /*30b0*/  MUFU.EX2 R42, R42 ;  /* 0x0000002a002a7308 */ /* 0x000e620000000800 */
[----:B--2---:R-:W-:-:S07]  /*30c0*/  FADD.FTZ R33, R151, R8 ;  /* 0x0000000897217221 */ /* 0x004fce0000010000 */
[----:B------:R-:W2:Y:S01]  /*30d0*/  MUFU.EX2 R36, R36 ;  /* 0x0000002400247308 */ /* 0x000ea20000000800 */
[----:B0-----:R-:W-:Y:S01]  /*30e0*/  FADD.FTZ R9, R97, R6 ;  /* 0x0000000661097221 */ /* 0x001fe20000010000 */
[----:B-1----:R-:W-:-:S03]  /*30f0*/  F2FP.BF16.F32.PACK_AB R150, R42, R97 ;  /* 0x000000612a96723e */ /* 0x002fc600000010ff */
[----:B------:R-:W-:Y:S01]  /*3100*/  FADD.FTZ R9, R42, R9 ;  /* 0x000000092a097221 */ /* 0x000fe20000010000 */
[----:B------:R-:W-:Y:S02]  /*3110*/  IMAD.MOV.U32 R97, RZ, RZ, R119 ;  /* 0x000000ffff617224 */ /* 0x000fe400078e0077 */
[C---:B--2---:R-:W-:Y:S01]  /*3120*/  FADD.FTZ R11, R36.reuse, R33 ;  /* 0x00000021240b7221 */ /* 0x044fe20000010000 */
[----:B------:R-:W-:Y:S01]  /*3130*/  F2FP.BF16.F32.PACK_AB R151, R36, R151 ;  /* 0x000000972497723e */ /* 0x000fe200000010ff */
[----:B------:R-:W-:Y:S06]  /*3140*/  @!P1 BRA `(.L_x_18) ;  /* 0x0000001c009c9947 */ /* 0x000fec0003800000 */
[----:B------:R-:W-:Y:S01]  /*3150*/  IMAD.MOV.U32 R8, RZ, RZ, R5 ;  /* 0x000000ffff087224 */ /* 0x000fe200078e0005 */
[----:B------:R-:W-:Y:S01]  /*3160*/  CS2R R118, SRZ ;  /* 0x0000000000767805 */ /* 0x000fe2000001ff00 */
[----:B------:R-:W-:Y:S01]  /*3170*/  IMAD.MOV.U32 R6, RZ, RZ, R7 ;  /* 0x000000ffff067224 */ /* 0x000fe200078e0007 */
[----:B------:R-:W-:Y:S02]  /*3180*/  CS2R R116, SRZ ;  /* 0x0000000000747805 */ /* 0x000fe4000001ff00 */
[----:B------:R-:W-:Y:S02]  /*3190*/  CS2R R114, SRZ ;  /* 0x0000000000727805 */ /* 0x000fe4000001ff00 */
        /* <DEDUP_REMOVED lines=12> */
[----:B------:R-:W-:Y:S01]  /*3260*/  CS2R R88, SRZ ;  /* 0x0000000000587805 */ /* 0x000fe2000001ff00 */
[----:B------:R-:W-:Y:S01]  /*3270*/  UMOV UR6, URZ ;  /* 0x0000003f00067c82 */ /* 0x000fe20008000000 */
[----:B------:R-:W-:-:S05]  /*3280*/  UMOV UR5, URZ ;  /* 0x0000003f00057c82 */ /* 0x000fca0008000000 */
.L_x_29:
[----:B------:R-:W-:Y:S01]  /*3290*/  ISETP.NE.AND P2, PT, RZ, UR44, PT ;  /* 0x0000002cff007c0c */ /* 0x000fe2000bf45270 */
[----:B------:R-:W-:-:S04]  /*32a0*/  UISETP.NE.AND UP0, UPT, UR5, 0x1, UPT ;  /* 0x000000010500788c */ /* 0x000fc8000bf05270 */
[----:B------:R-:W-:-:S04]  /*32b0*/  USEL UR4, URZ, 0x1, UP0 ;  /* 0x000000013f047887 */ /* 0x000fc80008000000 */
[----:B------:R-:W-:-:S04]  /*32c0*/  ULOP3.LUT UR4, UR6, UR4, URZ, 0x3c, !UPT ;  /* 0x0000000406047292 */ /* 0x000fc8000f8e3c3f */
[----:B------:R-:W-:Y:S08]  /*32d0*/  @P2 BRA `(.L_x_19) ;  /* 0x0000000000382947 */ /* 0x000ff00003800000 */
[----:B------:R-:W-:Y:S05]  /*32e0*/  @!P0 BRA `(.L_x_20) ;  /* 0x0000000000048947 */ /* 0x000fea0003800000 */
[----:B------:R-:W-:Y:S01]  /*32f0*/  BPT.TRAP 0x1 ;  /* 0x000000040000795c */ /* 0x000fe20000300000 */
.L_x_20:
[----:B------:R-:W-:Y:S01]  /*3300*/  UIADD3 UR10, UR5, 0x1, URZ ;  /* 0x00000001050a7890 */ /* 0x000fe2000fffe03f */
[----:B------:R-:W-:-:S03]  /*3310*/  MOV R0, UR4 ;  /* 0x0000000400007c02 */ /* 0x000fc60008000f00 */
[----:B------:R-:W-:Y:S01]  /*3320*/  UISETP.NE.AND UP0, UPT, UR10, 0x2, UPT ;  /* 0x000000020a00788c */ /* 0x000fe2000bf05270 */
[----:B------:R-:W-:-:S03]  /*3330*/  SHF.L.U32 R0, R0, 0x1f, RZ ;  /* 0x0000001f00007819 */ /* 0x000fc600000006ff */
[----:B------:R-:W-:-:S04]  /*3340*/  USEL UR10, UR10, URZ, UP0 ;  /* 0x0000003f0a0a7287 */ /* 0x000fc80008000000 */
[----:B------:R-:W-:-:S09]  /*3350*/  ULEA UR10, UR10, UR40, 0x3 ;  /* 0x000000280a0a7291 */ /* 0x000fd2000f8e183f */
[----:B------:R0:W1:Y:S01]  /*3360*/  SYNCS.PHASECHK.TRANS64.TRYWAIT P1, [UR10+0x16830], R0 ;  /* 0x01683000ff0075a7 */ /* 0x000062000802014a */
[----:B------:R-:W-:Y:S05]  /*3370*/  @!P0 BRA `(.L_x_21) ;  /* 0x0000000000048947 */ /* 0x000fea0003800000 */
[----:B------:R-:W-:Y:S01]  /*3380*/  BPT.TRAP 0x1 ;  /* 0x000000040000795c */ /* 0x000fe20000300000 */
.L_x_21:
[----:B-1----:R-:W-:Y:S05]  /*3390*/  @P1 BRA `(.L_x_19) ;  /* 0x0000000000081947 */ /* 0x002fea0003800000 */
[----:B------:R-:W1:Y:S02]  /*33a0*/  SYNCS.PHASECHK.TRANS64.TRYWAIT P1, [UR10+0x16830], R0 ;  /* 0x01683000ff0075a7 */ /* 0x000e64000802014a */
[----:B-1----:R-:W-:Y:S05]  /*33b0*/  @!P1 BRA `(.L_x_22) ;  /* 0x0000007000d49947 */ /* 0x002fea0003800000 */
.L_x_19:
[----:B01----:R-:W-:Y:S01]  /*33c0*/  VIADD R0, R16, 0x8 ;  /* 0x0000000810007836 */ /* 0x003fe20000000000 */
[----:B------:R-:W-:Y:S01]  /*33d0*/  UIADD3 UR10, UR5, 0x1, URZ ;  /* 0x00000001050a7890 */ /* 0x000fe2000fffe03f */
[----:B------:R-:W-:Y:S01]  /*33e0*/  R2UR UR24, R2 ;  /* 0x00000000021872ca */ /* 0x000fe200000e0000 */
[----:B------:R-:W-:Y:S01]  /*33f0*/  UMOV UR27, 0x40000040 ;  /* 0x40000040001b7882 */ /* 0x000fe20000000000 */
[----:B------:R-:W-:Y:S01]  /*3400*/  R2UR UR25, R3 ;  /* 0x00000000031972ca */ /* 0x000fe200000e0000 */
[----:B------:R0:W-:Y:S01]  /*3410*/  BAR.SYNC.DEFER_BLOCKING R0, 0x100 ;  /* 0x000400000000751d */ /* 0x0001e20000010000 */
[----:B------:R-:W-:-:S04]  /*3420*/  UISETP.NE.AND UP0, UPT, UR10, 0x2, UPT ;  /* 0x000000020a00788c */ /* 0x000fc8000bf05270 */
[----:B------:R-:W-:Y:S01]  /*3430*/  USEL UR22, UR10, URZ, UP0 ;  /* 0x0000003f0a167287 */ /* 0x000fe20008000000 */
[----:B------:R-:W-:Y:S01]  /*3440*/  UMOV UR11, 0x40000040 ;  /* 0x40000040000b7882 */ /* 0x000fe20000000000 */
[----:B------:R-:W-:Y:S02]  /*3450*/  UMOV UR15, 0x40000040 ;  /* 0x40000040000f7882 */ /* 0x000fe40000000000 */
[----:B------:R-:W-:Y:S01]  /*3460*/  ULEA UR26, UR22, UR20, 0xa ;  /* 0x00000014161a7291 */ /* 0x000fe2000f8e503f */
[----:B------:R-:W-:Y:S01]  /*3470*/  UMOV UR19, 0x40000040 ;  /* 0x4000004000137882 */ /* 0x000fe20000000000 */
[----:B0-----:R-:W-:Y:S02]  /*3480*/  IMAD.U32 R0, RZ, RZ, UR22 ;  /* 0x00000016ff007e24 */ /* 0x001fe4000f8e00ff */
[----:B------:R-:W-:Y:S02]  /*3490*/  UIADD3 UR10, UR26, 0x2, URZ ;  /* 0x000000021a0a7890 */ /* 0x000fe4000fffe03f */
[----:B------:R-:W-:-:S02]  /*34a0*/  UIADD3 UR14, UR26, 0x4, URZ ;  /* 0x000000041a0e7890 */ /* 0x000fc4000fffe03f */
[----:B------:R-:W-:Y:S01]  /*34b0*/  UIADD3 UR18, UR26, 0x6, URZ ;  /* 0x000000061a127890 */ /* 0x000fe2000fffe03f */
[----:B------:R-:W-:-:S06]  /*34c0*/  WARPGROUP.ARRIVE ;  /* 0x00000000000079c5 */ /* 0x000fcc0000000000 */
[----:B------:R-:W-:Y:S03]  /*34d0*/  HGMMA.64x128x16.F32.BF16 R24, gdesc[UR24], RZ, !UPT, gsb0 ;  /* 0x01e00000181879f0 */ /* 0x000fe6000c0018ff */
[----:B------:R-:W-:Y:S02]  /*34e0*/  WARPGROUP.DEPBAR.LE gsb0, 0x0 ;  /* 0x00008000000079c5 */ /* 0x000fe40000010000 */
[----:B------:R-:W-:-:S07]  /*34f0*/  WARPGROUP.ARRIVE ;  /* 0x00000000000079c5 */ /* 0x000fce0000000000 */
        /* <DEDUP_REMOVED lines=8> */
[----:B------:R-:W-:Y:S05]  /*3580*/  @P2 BRA `(.L_x_23) ;  /* 0x00000000002c2947 */ /* 0x000fea0003800000 */
[----:B------:R-:W-:Y:S05]  /*3590*/  @!P0 BRA `(.L_x_24) ;  /* 0x0000000000048947 */ /* 0x000fea0003800000 */
[----:B------:R-:W-:Y:S01]  /*35a0*/  BPT.TRAP 0x1 ;  /* 0x000000040000795c */ /* 0x000fe20000300000 */
.L_x_24:
[----:B------:R-:W-:Y:S01]  /*35b0*/  ULEA UR10, UR5, UR40, 0x3 ;  /* 0x00000028050a7291 */ /* 0x000fe2000f8e183f */
[----:B------:R-:W-:-:S05]  /*35c0*/  IMAD.U32 R4, RZ, RZ, UR6 ;  /* 0x00000006ff047e24 */ /* 0x000fca000f8e00ff */
[----:B------:R-:W-:-:S04]  /*35d0*/  SHF.L.U32 R4, R4, 0x1f, RZ ;  /* 0x0000001f04047819 */ /* 0x000fc800000006ff */
[----:B------:R0:W1:Y:S01]  /*35e0*/  SYNCS.PHASECHK.TRANS64.TRYWAIT P1, [UR10+0x16850], R4 ;  /* 0x01685004ff0075a7 */ /* 0x000062000802014a */
[----:B------:R-:W-:Y:S05]  /*35f0*/  @!P0 BRA `(.L_x_25) ;  /* 0x0000000000048947 */ /* 0x000fea0003800000 */
[----:B------:R-:W-:Y:S01]  /*3600*/  BPT.TRAP 0x1 ;  /* 0x000000040000795c */ /* 0x000fe20000300000 */
.L_x_25:
[----:B-1----:R-:W-:Y:S05]  /*3610*/  @P1 BRA `(.L_x_23) ;  /* 0x0000000000081947 */ /* 0x002fea0003800000 */
[----:B------:R-:W1:Y:S02]  /*3620*/  SYNCS.PHASECHK.TRANS64.TRYWAIT P1, [UR10+0x16850], R4 ;  /* 0x01685004ff0075a7 */ /* 0x000e64000802014a */
[----:B-1----:R-:W-:Y:S05]  /*3630*/  @!P1 BRA `(.L_x_26) ;  /* 0x00000070004c9947 */ /* 0x002fea0003800000 */
.L_x_23:
[----:B------:R-:W-:Y:S01]  /*3640*/  UIADD3 UR6, UR40, 0x400, URZ ;  /* 0x0000040028067890 */ /* 0x000fe2000fffe03f */
[----:B------:R-:W-:Y:S01]  /*3650*/  WARPGROUP.ARRIVE ;  /* 0x00000000000079c5 */ /* 0x000fe20000000000 */
[----:B------:R-:W-:Y:S01]  /*3660*/  UMOV UR11, 0x40000040 ;  /* 0x40000040000b7882 */ /* 0x000fe20000000000 */
[----:B01----:R-:W-:Y:S01]  /*3670*/  VIADD R4, R16, 0x9 ;  /* 0x0000000910047836 */ /* 0x003fe20000000000 */
[----:B------:R-:W-:Y:S01]  /*3680*/  USHF.R.U32.HI UR6, URZ, 0x4, UR6 ;  /* 0x000000043f067899 */ /* 0x000fe20008011606 */
[----:B------:R-:W-:-:S03]  /*3690*/  ISETP.GE.U32.AND P1, PT, R22, 0x180, PT ;  /* 0x000001801600780c */ /* 0x000fc60003f26070 */
[----:B------:R-:W-:Y:S01]  /*36a0*/  ULOP3.LUT UR6, UR6, 0x3fff, URZ, 0xc0, !UPT ;  /* 0x00003fff06067892 */ /* 0x000fe2000f8ec03f */
[----:B------:R-:W-:-:S03]  /*36b0*/  SEL R4, R4, 0x9, !P1 ;  /* 0x0000000904047807 */ /* 0x000fc60004800000 */
[----:B------:R-:W-:-:S07]  /*36c0*/  ULEA UR6, UR5, UR6, 0xa ;  /* 0x0000000605067291 */ /* 0x000fce000f8e503f */
[----:B------:R-:W-:Y:S02]  /*36d0*/  UMOV UR10, UR6 ;  /* 0x00000006000a7c82 */ /* 0x000fe40008000000 */
[----:B------:R-:W-:Y:S01]  /*36e0*/  HGMMA.64x64x16.F32.BF16 R88, R120, gdesc[UR8].tnspB, R88, gsb0 ;  /* 0x40e0000878587df0 */ /* 0x000fe20008001858 */
[----:B------:R-:W-:Y:S01]  /*36f0*/  UIADD3 UR10, UR6, 0x80, URZ ;  /* 0x00000080060a7890 */ /* 0x000fe2000fffe03f */
[----:B------:R-:W-:Y:S01]  /*3700*/  UMOV UR11, 0x40000040 ;  /* 0x40000040000b7882 */ /* 0x000fe20000000000 */
[----:B------:R-:W-:Y:S02]  /*3710*/  WARPGROUP.DEPBAR.LE gsb0, 0x0 ;  /* 0x00008000000079c5 */ /* 0x000fe40000010000 */
[----:B------:R-:W-:-:S06]  /*3720*/  WARPGROUP.ARRIVE ;  /* 0x00000000000079c5 */ /* 0x000fcc0000000000 */
        /* <DEDUP_REMOVED lines=23> */
[----:B------:R-:W-:Y:S01]  /*38a0*/  UIADD3 UR6, UR6, 0x380, URZ ;  /* 0x0000038006067890 */ /* 0x000fe2000fffe03f */
[----:B------:R-:W-:Y:S02]  /*38b0*/  WARPGROUP.DEPBAR.LE gsb0, 0x0 ;  /* 0x00008000000079c5 */ /* 0x000fe40000010000 */
[----:B------:R-:W-:-:S06]  /*38c0*/  WARPGROUP.ARRIVE ;  /* 0x00000000000079c5 */ /* 0x000fcc0000000000 */
[----:B------:R-:W-:Y:S01]  /*38d0*/  HGMMA.64x64x16.F32.BF16 R88, R144, gdesc[UR8].tnspB, R88, gsb0 ;  /* 0x40e0000890587df0 */ /* 0x000fe20008001858 */
[----:B------:R-:W-:Y:S01]  /*38e0*/  UMOV UR10, UR6 ;  /* 0x00000006000a7c82 */ /* 0x000fe20008000000 */
[----:B------:R-:W-:Y:S01]  /*38f0*/  UMOV UR11, 0x40000040 ;  /* 0x40000040000b7882 */ /* 0x000fe20000000000 */
[----:B------:R-:W-:Y:S02]  /*3900*/  WARPGROUP.DEPBAR.LE gsb0, 0x0 ;  /* 0x00008000000079c5 */ /* 0x000fe40000010000 */
[----:B------:R-:W-:-:S06]  /*3910*/  WARPGROUP.ARRIVE ;  /* 0x00000000000079c5 */ /* 0x000fcc0000000000 */
[----:B------:R-:W-:Y:S03]  /*3920*/  HGMMA.64x64x16.F32.BF16 R88, R148, gdesc[UR8].tnspB, R88, gsb0 ;  /* 0x40e0000894587df0 */ /* 0x000fe60008001858 */
[----:B------:R-:W-:Y:S02]  /*3930*/  WARPGROUP.DEPBAR.LE gsb0, 0x0 ;  /* 0x00008000000079c5 */ /* 0x000fe40000010000 */
[----:B------:R0:W-:Y:S06]  /*3940*/  BAR.ARV R4, 0x100 ;  /* 0x000400040000751d */ /* 0x0001ec0000002000 */
[----:B------:R-:W-:Y:S05]  /*3950*/  @!P0 BRA `(.L_x_27) ;  /* 0x0000000000048947 */ /* 0x000fea0003800000 */
[----:B------:R-:W-:Y:S01]  /*3960*/  BPT.TRAP 0x1 ;  /* 0x000000040000795c */ /* 0x000fe20000300000 */
.L_x_27:
[----:B0-----:R-:W-:Y:S02]  /*3970*/  FMNMX.FTZ R4, R24, R6, !PT ;  /* 0x0000000618047209 */ /* 0x001fe40007810000 */
[----:B------:R-:W-:Y:S02]  /*3980*/  FMNMX.FTZ R10, R26, R8, !PT ;  /* 0x000000081a0a7209 */ /* 0x000fe40007810000 */
[----:B------:R-:W-:Y:S02]  /*3990*/  FMNMX.FTZ R5, R25, R4, !PT ;  /* 0x0000000419057209 */ /* 0x000fe40007810000 */
[----:B------:R-:W-:Y:S02]  /*39a0*/  FMNMX.FTZ R7, R27, R10, !PT ;  /* 0x0000000a1b077209 */ /* 0x000fe40007810000 */
[----:B------:R-:W-:Y:S02]  /*39b0*/  FMNMX.FTZ R4, R28, R5, !PT ;  /* 0x000000051c047209 */ /* 0x000fe40007810000 */
[----:B------:R-:W-:-:S02]  /*39c0*/  FMNMX.FTZ R10, R30, R7, !PT ;  /* 0x000000071e0a7209 */ /* 0x000fc40007810000 */
[----:B------:R-:W-:Y:S02]  /*39d0*/  FMNMX.FTZ R5, R29, R4, !PT ;  /* 0x000000041d057209 */ /* 0x000fe40007810000 */
        /* <DEDUP_REMOVED lines=56> */
[----:B------:R-:W-:Y:S01]  /*3d60*/  FMNMX.FTZ R10, R87, R10, !PT ;  /* 0x0000000a570a7209 */ /* 0x000fe20007810000 */
[----:B------:R-:W0:Y:S01]  /*3d70*/  LDC R4, c[0x0][0x988] ;  /* 0x00026200ff047b82 */ /* 0x000e220000000800 */
[----:B------:R-:W-:Y:S01]  /*3d80*/  R2UR UR6, R0 ;  /* 0x00000000000672ca */ /* 0x000fe200000e0000 */
[----:B------:R-:W1:Y:S04]  /*3d90*/  SHFL.BFLY PT, R5, R12, 0x2, 0x1f ;  /* 0x0c401f000c057f89 */ /* 0x000e6800000e0000 */
[----:B------:R-:W2:Y:S08]  /*3da0*/  SHFL.BFLY PT, R7, R10, 0x2, 0x1f ;  /* 0x0c401f000a077f89 */ /* 0x000eb000000e0000 */
[----:B------:R-:W-:-:S04]  /*3db0*/  ULEA UR6, UR6, UR40, 0x3 ;  /* 0x0000002806067291 */ /* 0x000fc8000f8e183f */
[----:B------:R-:W-:-:S04]  /*3dc0*/  UIADD3 UR6, UR6, 0x16840, URZ ;  /* 0x0001684006067890 */ /* 0x000fc8000fffe03f */
[----:B------:R-:W-:Y:S01]  /*3dd0*/  UPRMT UR6, UR7, 0x654, UR6 ;  /* 0x0000065407067896 */ /* 0x000fe20008000006 */
[----:B-1----:R-:W-:Y:S02]  /*3de0*/  FMNMX.FTZ R13, R12, R5, !PT ;  /* 0x000000050c0d7209 */ /* 0x002fe40007810000 */
[----:B--2---:R-:W-:-:S03]  /*3df0*/  FMNMX.FTZ R15, R10, R7, !PT ;  /* 0x000000070a0f7209 */ /* 0x004fc60007810000 */
[----:B------:R-:W1:Y:S03]  /*3e00*/  SHFL.BFLY PT, R14, R13, 0x1, 0x1f ;  /* 0x0c201f000d0e7f89 */ /* 0x000e6600000e0000 */
[----:B------:R-:W-:Y:S01]  /*3e10*/  SYNCS.ARRIVE.TRANS64.RED.A1T0 RZ, [UR6], RZ ;  /* 0x000000ffffff79a7 */ /* 0x000fe20008100406 */
[----:B------:R-:W2:Y:S01]  /*3e20*/  SHFL.BFLY PT, R18, R15, 0x1, 0x1f ;  /* 0x0c201f000f127f89 */ /* 0x000ea200000e0000 */
[----:B-1----:R-:W-:Y:S02]  /*3e30*/  FMNMX.FTZ R7, R13, R14, !PT ;  /* 0x0000000e0d077209 */ /* 0x002fe40007810000 */
[----:B--2---:R-:W-:-:S03]  /*3e40*/  FMNMX.FTZ R5, R15, R18, !PT ;  /* 0x000000120f057209 */ /* 0x004fc60007810000 */
[C---:B------:R-:W-:Y:S01]  /*3e50*/  FADD.FTZ R17, -R7.reuse, R6 ;  /* 0x0000000607117221 */ /* 0x040fe20000010100 */
[----:B0-----:R-:W-:-:S03]  /*3e60*/  FMUL.FTZ R121, R7, R4 ;  /* 0x0000000407797220 */ /* 0x001fc60000410000 */
[-C--:B------:R-:W-:Y:S01]  /*3e70*/  FMUL.FTZ R17, R17, R4.reuse ;  /* 0x0000000411117220 */ /* 0x080fe20000410000 */
[----:B------:R-:W-:Y:S01]  /*3e80*/  FADD.FTZ R19, -R5, R8 ;  /* 0x0000000805137221 */ /* 0x000fe20000010100 */
[-CC-:B------:R-:W-:Y:S01]  /*3e90*/  FFMA.FTZ R127, R37, R4.reuse, -R121.reuse ;  /* 0x00000004257f7223 */ /* 0x180fe20000010879 */
[-CC-:B------:R-:W-:Y:S01]  /*3ea0*/  FFMA.FTZ R37, R49, R4.reuse, -R121.reuse ;  /* 0x0000000431257223 */ /* 0x180fe20000010879 */
[-C--:B------:R-:W-:Y:S01]  /*3eb0*/  FMUL.FTZ R49, R5, R4.reuse ;  /* 0x0000000405317220 */ /* 0x080fe20000410000 */
[-CC-:B------:R-:W-:Y:S01]  /*3ec0*/  FFMA.FTZ R129, R41, R4.reuse, -R121.reuse ;  /* 0x0000000429817223 */ /* 0x180fe20000010879 */
[----:B------:R0:W-:Y:S01]  /*3ed0*/  MUFU.EX2 R8, R17 ;  /* 0x0000001100087308 */ /* 0x0001e20000000800 */
[-C--:B------:R-:W-:Y:S01]  /*3ee0*/  FMUL.FTZ R6, R19, R4.reuse ;  /* 0x0000000413067220 */ /* 0x080fe20000410000 */
[-CC-:B------:R-:W-:Y:S01]  /*3ef0*/  FFMA.FTZ R120, R25, R4.reuse, -R121.reuse ;  /* 0x0000000419787223 */ /* 0x180fe20000010879 */
        /* <DEDUP_REMOVED lines=23> */
[-CC-:B0-----:R-:W-:Y:S01]  /*4070*/  FFMA.FTZ R17, R77, R4.reuse, -R121.reuse ;  /* 0x000000044d117223 */ /* 0x181fe20000010879 */
[-CC-:B------:R-:W-:Y:S01]  /*4080*/  FFMA.FTZ R148, R80, R4.reuse, -R121.reuse ;  /* 0x0000000450947223 */ /* 0x180fe20000010879 */
[-CC-:B------:R-:W-:Y:S01]  /*4090*/  FFMA.FTZ R15, R81, R4.reuse, -R121.reuse ;  /* 0x00000004510f7223 */ /* 0x180fe20000010879 */
[-CC-:B------:R-:W-:Y:S01]  /*40a0*/  FFMA.FTZ R150, R84, R4.reuse, -R121.reuse ;  /* 0x0000000454967223 */ /* 0x180fe20000010879 */
[-C--:B------:R-:W-:Y:S01]  /*40b0*/  FFMA.FTZ R45, R85, R4.reuse, -R121 ;  /* 0x00000004552d7223 */ /* 0x080fe20000010879 */
[-CC-:B------:R-:W-:Y:S01]  /*40c0*/  FFMA.FTZ R121, R26, R4.reuse, -R49.reuse ;  /* 0x000000041a797223 */ /* 0x180fe20000010831 */
[-CC-:B------:R-:W-:Y:S01]  /*40d0*/  FFMA.FTZ R10, R27, R4.reuse, -R49.reuse ;  /* 0x000000041b0a7223 */ /* 0x180fe20000010831 */
[----:B------:R-:W0:Y:S01]  /*40e0*/  MUFU.EX2 R13, R13 ;  /* 0x0000000d000d7308 */ /* 0x000e220000000800 */
[-CC-:B------:R-:W-:Y:S01]  /*40f0*/  FFMA.FTZ R12, R30, R4.reuse, -R49.reuse ;  /* 0x000000041e0c7223 */ /* 0x180fe20000010831 */
[-CC-:B------:R-:W-:Y:S01]  /*4100*/  FFMA.FTZ R27, R31, R4.reuse, -R49.reuse ;  /* 0x000000041f1b7223 */ /* 0x180fe20000010831 */
[-CC-:B------:R-:W-:Y:S01]  /*4110*/  FFMA.FTZ R14, R34, R4.reuse, -R49.reuse ;  /* 0x00000004220e7223 */ /* 0x180fe20000010831 */
[-CC-:B------:R-:W-:Y:S01]  /*4120*/  FFMA.FTZ R31, R35, R4.reuse, -R49.reuse ;  /* 0x00000004231f7223 */ /* 0x180fe20000010831 */
[-CC-:B------:R-:W-:Y:S01]  /*4130*/  FFMA.FTZ R18, R38, R4.reuse, -R49.reuse ;  /* 0x0000000426127223 */ /* 0x180fe20000010831 */
[-CC-:B------:R-:W-:Y:S01]  /*4140*/  FFMA.FTZ R35, R39, R4.reuse, -R49.reuse ;  /* 0x0000000427237223 */ /* 0x180fe20000010831 */
[-CC-:B------:R-:W-:Y:S01]  /*4150*/  FFMA.FTZ R20, R42, R4.reuse, -R49.reuse ;  /* 0x000000042a147223 */ /* 0x180fe20000010831 */
[----:B------:R-:W-:Y:S01]  /*4160*/  MUFU.EX2 R6, R6 ;  /* 0x0000000600067308 */ /* 0x000fe20000000800 */
[-CC-:B------:R-:W-:Y:S01]  /*4170*/  FFMA.FTZ R39, R43, R4.reuse, -R49.reuse ;  /* 0x000000042b277223 */ /* 0x180fe20000010831 */
[-CC-:B------:R-:W-:Y:S01]  /*4180*/  FFMA.FTZ R131, R46, R4.reuse, -R49.reuse ;  /* 0x000000042e837223 */ /* 0x180fe20000010831 */
[-CC-:B------:R-:W-:Y:S01]  /*4190*/  FFMA.FTZ R24, R47, R4.reuse, -R49.reuse ;  /* 0x000000042f187223 */ /* 0x180fe20000010831 */
[-CC-:B------:R-:W-:Y:S01]  /*41a0*/  FFMA.FTZ R133, R50, R4.reuse, -R49.reuse ;  /* 0x0000000432857223 */ /* 0x180fe20000010831 */
[-CC-:B------:R-:W-:Y:S01]  /*41b0*/  FFMA.FTZ R26, R51, R4.reuse, -R49.reuse ;  /* 0x00000004331a7223 */ /* 0x180fe20000010831 */
[-CC-:B------:R-:W-:Y:S01]  /*41c0*/  FFMA.FTZ R135, R54, R4.reuse, -R49.reuse ;  /* 0x0000000436877223 */ /* 0x180fe20000010831 */
[-C--:B------:R-:W-:Y:S01]  /*41d0*/  FFMA.FTZ R28, R55, R4.reuse, -R49 ;  /* 0x00000004371c7223 */ /* 0x080fe20000010831 */
[----:B------:R-:W1:Y:S01]  /*41e0*/  MUFU.EX2 R121, R121 ;  /* 0x0000007900797308 */ /* 0x000e620000000800 */
[----:B0-----:R-:W-:Y:S01]  /*41f0*/  FFMA.FTZ R9, R8, R9, R13 ;  /* 0x0000000908097223 */ /* 0x001fe2000001000d */
[-CC-:B------:R-:W-:Y:S01]  /*4200*/  FFMA.FTZ R137, R58, R4.reuse, -R49.reuse ;  /* 0x000000043a897223 */ /* 0x180fe20000010831 */
[-CC-:B------:R-:W-:Y:S01]  /*4210*/  FFMA.FTZ R30, R59, R4.reuse, -R49.reuse ;  /* 0x000000043b1e7223 */ /* 0x180fe20000010831 */
[-CC-:B------:R-:W-:Y:S01]  /*4220*/  FFMA.FTZ R139, R62, R4.reuse, -R49.reuse ;  /* 0x000000043e8b7223 */ /* 0x180fe20000010831 */
[-CC-:B------:R-:W-:Y:S01]  /*4230*/  FFMA.FTZ R32, R63, R4.reuse, -R49.reuse ;  /* 0x000000043f207223 */ /* 0x180fe20000010831 */
[-CC-:B------:R-:W-:Y:S01]  /*4240*/  FFMA.FTZ R141, R66, R4.reuse, -R49.reuse ;  /* 0x00000004428d7223 */ /* 0x180fe20000010831 */
[-CC-:B------:R-:W-:Y:S01]  /*4250*/  FFMA.FTZ R143, R70, R4.reuse, -R49.reuse ;  /* 0x00000004468f7223 */ /* 0x180fe20000010831 */
[----:B------:R-:W0:Y:S01]  /*4260*/  MUFU.EX2 R120, R120 ;  /* 0x0000007800787308 */ /* 0x000e220000000800 */
[-CC-:B------:R-:W-:Y:S01]  /*4270*/  FFMA.FTZ R145, R74, R4.reuse, -R49.reuse ;  /* 0x000000044a917223 */ /* 0x180fe20000010831 */
[-CC-:B------:R-:W-:Y:S01]  /*4280*/  FFMA.FTZ R147, R78, R4.reuse, -R49.reuse ;  /* 0x000000044e937223 */ /* 0x180fe20000010831 */
[-CC-:B------:R-:W-:Y:S01]  /*4290*/  FFMA.FTZ R149, R82, R4.reuse, -R49.reuse ;  /* 0x0000000452957223 */ /* 0x180fe20000010831 */
[----:B------:R-:W-:-:S04]  /*42a0*/  FFMA.FTZ R86, R86, R4, -R49 ;  /* 0x0000000456567223 */ /* 0x000fc80000010831 */
[----:B------:R-:W2:Y:S01]  /*42b0*/  MUFU.EX2 R10, R10 ;  /* 0x0000000a000a7308 */ /* 0x000ea20000000800 */
[----:B-1----:R-:W-:-:S07]  /*42c0*/  FFMA.FTZ R11, R6, R11, R121 ;  /* 0x0000000b060b7223 */ /* 0x002fce0000010079 */
[----:B------:R-:W1:Y:S01]  /*42d0*/  MUFU.EX2 R122, R122 ;  /* 0x0000007a007a7308 */ /* 0x000e620000000800 */
[----:B0-----:R-:W-:-:S07]  /*42e0*/  FADD.FTZ R9, R120, R9 ;  /* 0x0000000978097221 */ /* 0x001fce0000010000 */
[----:B------:R-:W0:Y:S01]  /*42f0*/  MUFU.EX2 R12, R12 ;  /* 0x0000000c000c7308 */ /* 0x000e220000000800 */
[----:B--2---:R-:W-:-:S07]  /*4300*/  FADD.FTZ R11, R10, R11 ;  /* 0x0000000b0a0b7221 */ /* 0x004fce0000010000 */
[----:B------:R-:W2:Y:S01]  /*4310*/  MUFU.EX2 R123, R123 ;  /* 0x0000007b007b7308 */ /* 0x000ea20000000800 */
[----:B-1----:R-:W-:-:S07]  /*4320*/  FADD.FTZ R34, R122, R9 ;  /* 0x000000097a227221 */ /* 0x002fce0000010000 */
        /* <DEDUP_REMOVED lines=11> */
[----:B-1----:R-:W-:Y:S01]  /*43e0*/  FADD.FTZ R9, R125, R34 ;  /* 0x000000227d097221 */ /* 0x002fe20000010000 */
[----:B------:R-:W-:-:S06]  /*43f0*/  FFMA.FTZ R34, R67, R4, -R49 ;  /* 0x0000000443227223 */ /* 0x000fcc0000010831 */
        /* <DEDUP_REMOVED lines=15> */
[----:B--2---:R-:W-:Y:S01]  /*44f0*/  FADD.FTZ R9, R129, R36 ;  /* 0x0000002481097221 */ /* 0x004fe20000010000 */
[----:B------:R-:W-:-:S06]  /*4500*/  FFMA.FTZ R36, R71, R4, -R49 ;  /* 0x0000000447247223 */ /* 0x000fcc0000010831 */
        /* <DEDUP_REMOVED lines=47> */
[----:B0-----:R-:W-:Y:S01]  /*4800*/  FADD.FTZ R9, R141, R42 ;  /* 0x0000002a8d097221 */ /* 0x001fe20000010000 */
[-CC-:B------:R-:W-:Y:S01]  /*4810*/  FFMA.FTZ R42, R83, R4.reuse, -R49.reuse ;  /* 0x00000004532a7223 */ /* 0x180fe20000010831 */
[----:B------:R-:W-:-:S05]  /*4820*/  FFMA.FTZ R49, R87, R4, -R49 ;  /* 0x0000000457317223 */ /* 0x000fca0000010831 */
        /* <DEDUP_REMOVED lines=40> */
[----:B0-----:R-:W-:-:S03]  /*4ab0*/  FADD.FTZ R9, R45, R44 ;  /* 0x0000002c2d097221 */ /* 0x001fc60000010000 */
[----:B--2---:R-:W-:Y:S01]  /*4ac0*/  FADD.FTZ R11, R49, R11 ;  /* 0x0000000b310b7221 */ /* 0x004fe20000010000 */
[----:B------:R-:W-:Y:S06]  /*4ad0*/  @!P0 BRA `(.L_x_28) ;  /* 0x0000000000048947 */ /* 0x000fec0003800000 */
[----:B------:R-:W-:Y:S01]  /*4ae0*/  BPT.TRAP 0x1 ;  /* 0x000000040000795c */ /* 0x000fe20000300000 */
.L_x_28:
[----:B------:R-:W-:Y:S01]  /*4af0*/  ULEA UR5, UR5, UR40, 0x3 ;  /* 0x0000002805057291 */ /* 0x000fe2000f8e183f */
[----:B------:R-:W-:Y:S01]  /*4b00*/  F2FP.BF16.F32.PACK_AB R122, R123, R122 ;  /* 0x0000007a7b7a723e */ /* 0x000fe200000010ff */
[----:B------:R-:W-:Y:S01]  /*4b10*/  UISETP.GT.AND UP0, UPT, UR21, UR37, UPT ;  /* 0x000000251500728c */ /* 0x000fe2000bf04270 */
[----:B------:R-:W-:Y:S01]  /*4b20*/  F2FP.BF16.F32.PACK_AB R124, R125, R124 ;  /* 0x0000007c7d7c723e */ /* 0x000fe200000010ff */
[----:B------:R-:W-:Y:S01]  /*4b30*/  UIADD3 UR5, UR5, 0x16860, URZ ;  /* 0x0001686005057890 */ /* 0x000fe2000fffe03f */
[----:B------:R-:W-:Y:S01]  /*4b40*/  F2FP.BF16.F32.PACK_AB R126, R127, R126 ;  /* 0x0000007e7f7e723e */ /* 0x000fe200000010ff */
[----:B------:R-:W-:Y:S01]  /*4b50*/  UIADD3 UR10, UR21, -0x1, URZ ;  /* 0xffffffff150a7890 */ /* 0x000fe2000fffe03f */
[----:B------:R-:W-:Y:S01]  /*4b60*/  F2FP.BF16.F32.PACK_AB R128, R129, R128 ;  /* 0x000000808180723e */ /* 0x000fe200000010ff */
[----:B------:R-:W-:Y:S01]  /*4b70*/  UPRMT UR5, UR7, 0x654, UR5 ;  /* 0x0000065407057896 */ /* 0x000fe20008000005 */
[----:B------:R-:W-:Y:S01]  /*4b80*/  PLOP3.LUT P1, PT, PT, PT, UP0, 0x80, 0x0 ;  /* 0x000000000000781c */ /* 0x000fe20003f2f008 */
[----:B------:R-:W-:Y:S01]  /*4b90*/  UMOV UR6, UR4 ;  /* 0x0000000400067c82 */ /* 0x000fe20008000000 */
[-C--:B------:R-:W-:Y:S01]  /*4ba0*/  FMUL.FTZ R88, R88, R8.reuse ;  /* 0x0000000858587220 */ /* 0x080fe20000410000 */
[-C--:B------:R-:W-:Y:S01]  /*4bb0*/  FMUL.FTZ R89, R89, R8.reuse ;  /* 0x0000000859597220 */ /* 0x080fe20000410000 */
[----:B------:R-:W-:Y:S01]  /*4bc0*/  UMOV UR21, UR10 ;  /* 0x0000000a00157c82 */ /* 0x000fe20008000000 */
[-C--:B------:R-:W-:Y:S01]  /*4bd0*/  FMUL.FTZ R92, R92, R8.reuse ;  /* 0x000000085c5c7220 */ /* 0x080fe20000410000 */
[-C--:B------:R-:W-:Y:S01]  /*4be0*/  FMUL.FTZ R93, R93, R8.reuse ;  /* 0x000000085d5d7220 */ /* 0x080fe20000410000 */
[-C--:B------:R-:W-:Y:S01]  /*4bf0*/  FMUL.FTZ R96, R96, R8.reuse ;  /* 0x0000000860607220 */ /* 0x080fe20000410000 */
[----:B------:R-:W-:Y:S01]  /*4c00*/  SYNCS.ARRIVE.TRANS64.RED.A1T0 RZ, [UR5], RZ ;  /* 0x000000ffffff79a7 */ /* 0x000fe20008100405 */
[----:B------:R-:W-:Y:S01]  /*4c10*/  R2UR UR5, R0 ;  /* 0x00000000000572ca */ /* 0x000fe200000e0000 */
[-C--:B------:R-:W-:Y:S01]  /*4c20*/  FMUL.FTZ R97, R97, R8.reuse ;  /* 0x0000000861617220 */ /* 0x080fe20000410000 */
        /* <DEDUP_REMOVED lines=9> */
[----:B------:R-:W-:Y:S01]  /*4cc0*/  FMUL.FTZ R117, R117, R8 ;  /* 0x0000000875757220 */ /* 0x000fe20000410000 */
        /* <DEDUP_REMOVED lines=16> */
[----:B------:R-:W-:Y:S01]  /*4dd0*/  F2FP.BF16.F32.PACK_AB R120, R120, R13 ;  /* 0x0000000d7878723e */ /* 0x000fe200000010ff */
[----:B------:R-:W-:Y:S01]  /*4de0*/  IMAD.MOV.U32 R6, RZ, RZ, R7 ;  /* 0x000000ffff067224 */ /* 0x000fe200078e0007 */
[----:B------:R-:W-:-:S02]  /*4df0*/  F2FP.BF16.F32.PACK_AB R121, R10, R121 ;  /* 0x000000790a79723e */ /* 0x000fc400000010ff */
[----:B------:R-:W-:Y:S02]  /*4e00*/  F2FP.BF16.F32.PACK_AB R123, R27, R12 ;  /* 0x0000000c1b7b723e */ /* 0x000fe400000010ff */
[----:B------:R-:W-:Y:S02]  /*4e10*/  F2FP.BF16.F32.PACK_AB R125, R31, R14 ;  /* 0x0000000e1f7d723e */ /* 0x000fe400000010ff */
[----:B------:R-:W-:Y:S02]  /*4e20*/  F2FP.BF16.F32.PACK_AB R127, R35, R18 ;  /* 0x00000012237f723e */ /* 0x000fe400000010ff */
[----:B------:R-:W-:Y:S02]  /*4e30*/  F2FP.BF16.F32.PACK_AB R129, R39, R20 ;  /* 0x000000142781723e */ /* 0x000fe400000010ff */
[----:B------:R-:W-:Y:S02]  /*4e40*/  F2FP.BF16.F32.PACK_AB R130, R41, R130 ;  /* 0x000000822982723e */ /* 0x000fe400000010ff */
        /* <DEDUP_REMOVED lines=21> */
[----:B------:R-:W-:Y:S01]  /*4fa0*/  MOV R8, R5 ;  /* 0x0000000500087202 */ /* 0x000fe20000000f00 */
[----:B------:R-:W-:Y:S06]  /*4fb0*/  @P1 BRA `(.L_x_29) ;  /* 0xffffffe000b41947 */ /* 0x000fec000383ffff */
.L_x_18:
[----:B------:R-:W-:Y:S06]  /*4fc0*/  BAR.ARV 0x8, 0x200 ;  /* 0x0208000000007b1d */ /* 0x000fec0000002000 */
[----:B------:R-:W-:Y:S05]  /*4fd0*/  @!P0 BRA `(.L_x_30) ;  /* 0x0000000000048947 */ /* 0x000fea0003800000 */
[----:B------:R-:W-:Y:S01]  /*4fe0*/  BPT.TRAP 0x1 ;  /* 0x000000040000795c */ /* 0x000fe20000300000 */
.L_x_30:
[----:B------:R-:W-:Y:S01]  /*4ff0*/  R2UR UR5, R0 ;  /* 0x00000000000572ca */ /* 0x000fe200000e0000 */
[----:B------:R-:W-:-:S05]  /*5000*/  IMAD.U32 R2, RZ, RZ, UR4 ;  /* 0x00000004ff027e24 */ /* 0x000fca000f8e00ff */
[----:B------:R-:W-:-:S07]  /*5010*/  SHF.L.U32 R2, R2, 0x1f, RZ ;  /* 0x0000001f02027819 */ /* 0x000fce00000006ff */
[----:B------:R-:W-:-:S09]  /*5020*/  ULEA UR5, UR5, UR40, 0x3 ;  /* 0x0000002805057291 */ /* 0x000fd2000f8e183f */
[----:B------:R0:W1:Y:S01]  /*5030*/  SYNCS.PHASECHK.TRANS64.TRYWAIT P1, [UR5+0x16850], R2 ;  /* 0x01685002ff0075a7 */ /* 0x0000620008020145 */
[----:B------:R-:W-:Y:S05]  /*5040*/  @!P0 BRA `(.L_x_31) ;  /* 0x0000000000048947 */ /* 0x000fea0003800000 */
[----:B------:R-:W-:Y:S01]  /*5050*/  BPT.TRAP 0x1 ;  /* 0x000000040000795c */ /* 0x000fe20000300000 */
.L_x_31:
[----:B-1----:R-:W-:Y:S05]  /*5060*/  @P1 BRA `(.L_x_32) ;  /* 0x0000000000081947 */ /* 0x002fea0003800000 */
[----:B------:R-:W1:Y:S02]  /*5070*/  SYNCS.PHASECHK.TRANS64.TRYWAIT P1, [UR5+0x16850], R2 ;  /* 0x01685002ff0075a7 */ /* 0x000e640008020145 */
[----:B-1----:R-:W-:Y:S05]  /*5080*/  @!P1 BRA `(.L_x_33) ;  /* 0x0000005400d09947 */ /* 0x002fea0003800000 */
.L_x_32:
[----:B------:R-:W-:Y:S01]  /*5090*/  R2UR UR6, R0 ;  /* 0x00000000000672ca */ /* 0x000fe200000e0000 */
[----:B------:R-:W-:Y:S01]  /*50a0*/  UIADD3 UR40, UR40, 0x400, URZ ;  /* 0x0000040028287890 */ /* 0x000fe2000fffe03f */
[----:B------:R-:W-:Y:S01]  /*50b0*/  WARPGROUP.ARRIVE ;  /* 0x00000000000079c5 */ /* 0x000fe20000000000 */
[----:B------:R-:W-:Y:S01]  /*50c0*/  UMOV UR11, 0x40000040 ;  /* 0x40000040000b7882 */ /* 0x000fe20000000000 */
[----:B------:R-:W2:Y:S01]  /*50d0*/  SHFL.BFLY PT, R0, R9, 0x2, 0x1f ;  /* 0x0c401f0009007f89 */ /* 0x000ea200000e0000 */
[----:B------:R-:W-:Y:S01]  /*50e0*/  USHF.R.U32.HI UR40, URZ, 0x4, UR40 ;  /* 0x000000043f287899 */ /* 0x000fe20008011628 */
[----:B------:R-:W-:Y:S01]  /*50f0*/  IMAD.MOV.U32 R29, RZ, RZ, RZ ;  /* 0x000000ffff1d7224 */ /* 0x000fe200078e00ff */
[----:B------:R-:W-:Y:S01]  /*5100*/  MOV R17, 0xff800000 ;  /* 0xff80000000117802 */ /* 0x000fe20000000f00 */
[----:B01----:R-:W0:Y:S01]  /*5110*/  SHFL.BFLY PT, R2, R11, 0x2, 0x1f ;  /* 0x0c401f000b027f89 */ /* 0x003e2200000e0000 */
[----:B------:R-:W-:Y:S01]  /*5120*/  ULOP3.LUT UR4, UR40, 0x3fff, URZ, 0xc0, !UPT ;  /* 0x00003fff28047892 */ /* 0x000fe2000f8ec03f */
[----:B------:R-:W-:-:S03]  /*5130*/  IMAD.MOV.U32 R16, RZ, RZ, RZ ;  /* 0x000000ffff107224 */ /* 0x000fc600078e00ff */
[----:B------:R-:W-:-:S04]  /*5140*/  ULEA UR4, UR6, UR4, 0xa ;  /* 0x0000000406047291 */ /* 0x000fc8000f8e503f */
[----:B------:R-:W-:-:S03]  /*5150*/  UIADD3 UR6, UR4, 0x80, URZ ;  /* 0x0000008004067890 */ /* 0x000fc6000fffe03f */
[----:B------:R-:W-:Y:S02]  /*5160*/  UMOV UR10, UR4 ;  /* 0x00000004000a7c82 */ /* 0x000fe40008000000 */
[----:B------:R-:W-:Y:S01]  /*5170*/  HGMMA.64x64x16.F32.BF16 R88, R120, gdesc[UR8].tnspB, R88, gsb0 ;  /* 0x40e0000878587df0 */ /* 0x000fe20008001858 */
[----:B------:R-:W-:Y:S01]  /*5180*/  UMOV UR11, 0x40000040 ;  /* 0x40000040000b7882 */ /* 0x000fe20000000000 */
[----:B------:R-:W-:Y:S01]  /*5190*/  UMOV UR10, UR6 ;  /* 0x00000006000a7c82 */ /* 0x000fe20008000000 */
[----:B------:R-:W-:Y:S01]  /*51a0*/  UIADD3 UR6, UR4, 0x100, URZ ;  /* 0x0000010004067890 */ /* 0x000fe2000fffe03f */
[----:B--2---:R-:W-:Y:S01]  /*51b0*/  FADD.FTZ R0, R0, R9 ;  /* 0x0000000900007221 */ /* 0x004fe20000010000 */
[----:B0-----:R-:W-:-:S04]  /*51c0*/  FADD.FTZ R2, R2, R11 ;  /* 0x0000000b02027221 */ /* 0x001fc80000010000 */
[----:B------:R-:W0:Y:S04]  /*51d0*/  SHFL.BFLY PT, R3, R0, 0x1, 0x1f ;  /* 0x0c201f0000037f89 */ /* 0x000e2800000e0000 */
[----:B------:R-:W1:Y:S01]  /*51e0*/  SHFL.BFLY PT, R13, R2, 0x1, 0x1f ;  /* 0x0c201f00020d7f89 */ /* 0x000e6200000e0000 */
[----:B0-----:R-:W-:Y:S01]  /*51f0*/  FADD.FTZ R8, R0, R3 ;  /* 0x0000000300087221 */ /* 0x001fe20000010000 */
[----:B------:R-:W-:Y:S02]  /*5200*/  IMAD.MOV.U32 R0, RZ, RZ, -0x800000 ;  /* 0xff800000ff007424 */ /* 0x000fe400078e00ff */
[----:B-1----:R-:W-:Y:S02]  /*5210*/  FADD.FTZ R13, R2, R13 ;  /* 0x0000000d020d7221 */ /* 0x002fe40000010000 */
[----:B------:R-:W-:-:S03]  /*5220*/  FSETP.NE.FTZ.AND P1, PT, R8, RZ, PT ;  /* 0x000000ff0800720b */ /* 0x000fc60003f35000 */
[----:B------:R-:W-:-:S10]  /*5230*/  FSETP.NE.FTZ.AND P2, PT, R13, RZ, PT ;  /* 0x000000ff0d00720b */ /* 0x000fd40003f55000 */
[----:B------:R-:W0:Y:S01]  /*5240*/  @P1 MUFU.LG2 R3, R8 ;  /* 0x0000000800031308 */ /* 0x000e220000000c00 */
[C---:B------:R-:W-:Y:S02]  /*5250*/  @P1 FMUL.FTZ R2, R4.reuse, 0.69314718246459960938 ;  /* 0x3f31721804021820 */ /* 0x040fe40000410000 */
[----:B------:R-:W-:-:S05]  /*5260*/  @P2 FMUL.FTZ R9, R4, 0.69314718246459960938 ;  /* 0x3f31721804092820 */ /* 0x000fca0000410000 */
[----:B------:R-:W1:Y:S08]  /*5270*/  @P2 MUFU.LG2 R6, R13 ;  /* 0x0000000d00062308 */ /* 0x000e700000000c00 */
[----:B------:R2:W3:Y:S01]  /*5280*/  @P1 MUFU.RCP R29, R8 ;  /* 0x00000008001d1308 */ /* 0x0004e20000001000 */
[----:B0-----:R-:W-:-:S04]  /*5290*/  @P1 FMUL.FTZ R3, R3, 0.69314718246459960938 ;  /* 0x3f31721803031820 */ /* 0x001fc80000410000 */
[----:B------:R-:W-:-:S03]  /*52a0*/  @P1 FFMA.FTZ R17, R2, R7, R3 ;  /* 0x0000000702111223 */ /* 0x000fc60000010003 */
[----:B------:R2:W0:Y:S01]  /*52b0*/  @P2 MUFU.RCP R16, R13 ;  /* 0x0000000d00102308 */ /* 0x0004220000001000 */
[----:B------:R-:W-:Y:S02]  /*52c0*/  WARPGROUP.DEPBAR.LE gsb0, 0x0 ;  /* 0x00008000000079c5 */ /* 0x000fe40000010000 */
[----:B------:R-:W-:Y:S01]  /*52d0*/  WARPGROUP.ARRIVE ;  /* 0x00000000000079c5 */ /* 0x000fe20000000000 */
[----:B-1----:R-:W-:-:S04]  /*52e0*/  @P2 FMUL.FTZ R6, R6, 0.69314718246459960938 ;  /* 0x3f31721806062820 */ /* 0x002fc80000410000 */
[----:B------:R-:W-:Y:S01]  /*52f0*/  @P2 FFMA.FTZ R0, R9, R5, R6 ;  /* 0x0000000509002223 */ /* 0x000fe20000010006 */
[----:B------:R-:W-:Y:S01]  /*5300*/  HGMMA.64x64x16.F32.BF16 R88, R124, gdesc[UR8].tnspB, R88, gsb0 ;  /* 0x40e000087c587df0 */ /* 0x000fe20008001858 */
[----:B------:R-:W-:Y:S01]  /*5310*/  UMOV UR10, UR6 ;  /* 0x00000006000a7c82 */ /* 0x000fe20008000000 */
[----:B------:R-:W-:Y:S01]  /*5320*/  UMOV UR11, 0x40000040 ;  /* 0x40000040000b7882 */ /* 0x000fe20000000000 */
[----:B------:R-:W-:Y:S01]  /*5330*/  UIADD3 UR6, UR4, 0x180, URZ ;  /* 0x0000018004067890 */ /* 0x000fe2000fffe03f */
[----:B------:R-:W-:Y:S02]  /*5340*/  WARPGROUP.DEPBAR.LE gsb0, 0x0 ;  /* 0x00008000000079c5 */ /* 0x000fe40000010000 */
[----:B------:R-:W-:-:S06]  /*5350*/  WARPGROUP.ARRIVE ;  /* 0x00000000000079c5 */ /* 0x000fcc0000000000 */
        /* <DEDUP_REMOVED lines=15> */
[----:B------:R-:W-:Y:S02]  /*5450*/  UIADD3 UR6, UR4, 0x300, URZ ;  /* 0x0000030004067890 */ /* 0x000fe4000fffe03f */
        /* <DEDUP_REMOVED lines=15> */
[----:B0-23--:R-:W-:Y:S05]  /*5550*/  @!P0 BRA `(.L_x_34) ;  /* 0x0000000000048947 */ /* 0x00dfea0003800000 */
[----:B------:R-:W-:Y:S01]  /*5560*/  BPT.TRAP 0x1 ;  /* 0x000000040000795c */ /* 0x000fe20000300000 */
.L_x_34:
[----:B------:R-:W-:Y:S01]  /*5570*/  UIADD3 UR4, UR5, 0x16860, URZ ;  /* 0x0001686005047890 */ /* 0x000fe2000fffe03f */
[-C--:B------:R-:W-:Y:S01]  /*5580*/  FMUL.FTZ R34, R88, R29.reuse ;  /* 0x0000001d58227220 */ /* 0x080fe20000410000 */
[-C--:B------:R-:W-:Y:S01]  /*5590*/  FMUL.FTZ R35, R89, R29.reuse ;  /* 0x0000001d59237220 */ /* 0x080fe20000410000 */
[-C--:B------:R-:W-:Y:S01]  /*55a0*/  FMUL.FTZ R2, R92, R29.reuse ;  /* 0x0000001d5c027220 */ /* 0x080fe20000410000 */
[----:B------:R-:W-:Y:S01]  /*55b0*/  UPRMT UR4, UR7, 0x654, UR4 ;  /* 0x0000065407047896 */ /* 0x000fe20008000004 */
        /* <DEDUP_REMOVED lines=8> */
[----:B------:R-:W-:Y:S01]  /*5640*/  SYNCS.ARRIVE.TRANS64.RED.A1T0 RZ, [UR4], RZ ;  /* 0x000000ffffff79a7 */ /* 0x000fe20008100404 */
[-C--:B------:R-:W-:Y:S01]  /*5650*/  FMUL.FTZ R15, R109, R29.reuse ;  /* 0x0000001d6d0f7220 */ /* 0x080fe20000410000 */
[-C--:B------:R-:W-:Y:S01]  /*5660*/  FMUL.FTZ R20, R112, R29.reuse ;  /* 0x0000001d70147220 */ /* 0x080fe20000410000 */
[-C--:B------:R-:W-:Y:S01]  /*5670*/  FMUL.FTZ R21, R113, R29.reuse ;  /* 0x0000001d71157220 */ /* 0x080fe20000410000 */
[-C--:B------:R-:W-:Y:S01]  /*5680*/  FMUL.FTZ R28, R116, R29.reuse ;  /* 0x0000001d741c7220 */ /* 0x080fe20000410000 */
[----:B------:R-:W-:Y:S01]  /*5690*/  FMUL.FTZ R29, R117, R29 ;  /* 0x0000001d751d7220 */ /* 0x000fe20000410000 */
[----:B------:R-:W-:Y:S01]  /*56a0*/  PLOP3.LUT P0, PT, PT, PT, PT, 0x8, 0x0 ;  /* 0x000000000000781c */ /* 0x000fe20003f0e170 */
        /* <DEDUP_REMOVED lines=15> */
[----:B------:R-:W-:-:S07]  /*57a0*/  FMUL.FTZ R119, R119, R16 ;  /* 0x0000001077777220 */ /* 0x000fce0000410000 */
.L_x_10:
[----:B------:R-:W-:Y:S05]  /*57b0*/  @P0 BRA `(.L_x_35) ;  /* 0x0000000c00c80947 */ /* 0x000fea0003800000 */
[----:B------:R-:W-:Y:S01]  /*57c0*/  VIADD R37, R22, 0xffffff80 ;  /* 0xffffff8016257836 */ /* 0x000fe20000000000 */
[----:B------:R-:W0:Y:S01]  /*57d0*/  LDC R46, c[0x0][0xbe8] ;  /* 0x0002fa00ff2e7b82 */ /* 0x000e220000000800 */
[----:B------:R-:W1:Y:S01]  /*57e0*/  S2R R40, SR_CTAID.X ;  /* 0x0000000000287919 */ /* 0x000e620000002500 */
[----:B------:R-:W-:Y:S02]  /*57f0*/  USHF.R.S32.HI UR7, URZ, 0x1f, UR36 ;  /* 0x0000001f3f077899 */ /* 0x000fe40008011424 */
[----:B------:R-:W-:Y:S01]  /*5800*/  IMAD R44, RZ, RZ, -UR36 ;  /* 0x80000024ff2c7e24 */ /* 0x000fe2000f8e02ff */
[----:B------:R-:W-:Y:S01]  /*5810*/  SHF.R.S32.HI R36, RZ, 0x1f, R37 ;  /* 0x0000001fff247819 */ /* 0x000fe20000011425 */
[----:B------:R-:W-:Y:S01]  /*5820*/  ULDC.64 UR8, c[0x0][0xbd0] ;  /* 0x0002f40000087ab9 */ /* 0x000fe20000000a00 */
[----:B------:R-:W-:Y:S01]  /*5830*/  BSSY B0, `(.L_x_36) ;  /* 0x00000b6000007945 */ /* 0x000fe20003800000 */
[----:B------:R-:W-:Y:S01]  /*5840*/  UIMAD UR6, UR7, UR8, URZ ;  /* 0x00000008070672a4 */ /* 0x000fe2000f8e023f */
[CC--:B------:R-:W-:Y:S01]  /*5850*/  LEA.HI R16, R36.reuse, R37.reuse, RZ, 0x7 ;  /* 0x0000002524107211 */ /* 0x0c0fe200078f38ff */
[----:B------:R-:W2:Y:S01]  /*5860*/  S2UR UR12, SR_CTAID.Z ;  /* 0x00000000000c79c3 */ /* 0x000ea20000002700 */
[----:B------:R-:W-:Y:S01]  /*5870*/  LEA.HI R36, R36, R37, RZ, 0x2 ;  /* 0x0000002524247211 */ /* 0x000fe200078f10ff */
[----:B------:R-:W-:Y:S01]  /*5880*/  UIMAD.WIDE.U32 UR4, UR36, UR8, URZ ;  /* 0x00000008240472a5 */ /* 0x000fe2000f8e003f */
[----:B------:R-:W-:Y:S01]  /*5890*/  LOP3.LUT R22, R16, 0xffffff80, RZ, 0xc0, !PT ;  /* 0xffffff8010167812 */ /* 0x000fe200078ec0ff */
[----:B------:R-:W-:Y:S01]  /*58a0*/  UIMAD UR6, UR36, UR9, UR6 ;  /* 0x00000009240672a4 */ /* 0x000fe2000f8e0206 */
[----:B------:R-:W-:-:S02]  /*58b0*/  LOP3.LUT R36, R36, 0xfffffffc, RZ, 0xc0, !PT ;  /* 0xfffffffc24247812 */ /* 0x000fc400078ec0ff */
[----:B------:R-:W-:Y:S01]  /*58c0*/  SHF.R.S32.HI R39, RZ, 0x7, R16 ;  /* 0x00000007ff277819 */ /* 0x000fe20000011410 */
[C---:B------:R-:W-:Y:S01]  /*58d0*/  IMAD.IADD R52, R37.reuse, 0x1, -R22 ;  /* 0x0000000125347824 */ /* 0x040fe200078e0a16 */
[----:B------:R-:W3:Y:S01]  /*58e0*/  LDC.64 R42, c[0x0][0xbd8] ;  /* 0x0002f600ff2a7b82 */ /* 0x000ee20000000a00 */
[----:B------:R-:W-:Y:S01]  /*58f0*/  IMAD.IADD R36, R37, 0x1, -R36 ;  /* 0x0000000125247824 */ /* 0x000fe200078e0a24 */
[----:B------:R-:W-:Y:S01]  /*5900*/  UIADD3 UR6, UR5, UR6, URZ ;  /* 0x0000000605067290 */ /* 0x000fe2000fffe03f */
[----:B------:R-:W-:Y:S01]  /*5910*/  IMAD.HI R16, R39, 0x55555556, RZ ;  /* 0x5555555627107827 */ /* 0x000fe200078e02ff */
[----:B------:R-:W-:Y:S01]  /*5920*/  SHF.R.S32.HI R41, RZ, 0x1f, R52 ;  /* 0x0000001fff297819 */ /* 0x000fe20000011434 */
[----:B------:R-:W-:Y:S01]  /*5930*/  ULDC.64 UR8, c[0x0][0xb38] ;  /* 0x0002ce0000087ab9 */ /* 0x000fe20000000a00 */
[----:B0-----:R-:W-:Y:S01]  /*5940*/  ISETP.NE.AND P0, PT, R46, 0x1, PT ;  /* 0x000000012e00780c */ /* 0x001fe20003f05270 */
[----:B------:R-:W-:Y:S01]  /*5950*/  UIMAD UR7, UR7, UR8, URZ ;  /* 0x00000008070772a4 */ /* 0x000fe2000f8e023f */
[----:B------:R-:W-:Y:S01]  /*5960*/  LEA.HI R53, R41, R52, RZ, 0x2 ;  /* 0x0000003429357211 */ /* 0x000fe200078f10ff */
[----:B------:R-:W0:Y:S01]  /*5970*/  S2UR UR11, SR_CTAID.Y ;  /* 0x00000000000b79c3 */ /* 0x000e220000002600 */
[----:B------:R-:W-:-:S02]  /*5980*/  LEA.HI R37, R36, R36, RZ, 0x1 ;  /* 0x0000002424257211 */ /* 0x000fc400078f08ff */
[--C-:B------:R-:W-:Y:S02]  /*5990*/  SHF.R.S32.HI R22, RZ, 0x2, R53.reuse ;  /* 0x00000002ff167819 */ /* 0x100fe40000011435 */
[----:B------:R-:W-:Y:S01]  /*59a0*/  SHF.R.S32.HI R23, RZ, 0x1f, R53 ;  /* 0x0000001fff177819 */ /* 0x000fe20000011435 */
[----:B--2---:R-:W-:Y:S01]  /*59b0*/  USHF.R.S32.HI UR10, URZ, 0x1f, UR12 ;  /* 0x0000001f3f0a7899 */ /* 0x004fe2000801140c */
[----:B------:R-:W-:Y:S01]  /*59c0*/  LEA.HI R16, R16, R16, RZ, 0x1 ;  /* 0x0000001010107211 */ /* 0x000fe200078f08ff */
[----:B------:R-:W0:Y:S01]  /*59d0*/  LDC R47, c[0x0][0xc50] ;  /* 0x00031400ff2f7b82 */ /* 0x000e220000000800 */
[----:B------:R-:W-:Y:S02]  /*59e0*/  LEA.HI R23, R23, R22, RZ, 0x3 ;  /* 0x0000001617177211 */ /* 0x000fe400078f18ff */
[----:B------:R-:W-:Y:S01]  /*59f0*/  LOP3.LUT R37, R37, 0x1ffffffe, RZ, 0xc0, !PT ;  /* 0x1ffffffe25257812 */ /* 0x000fe200078ec0ff */
[----:B------:R-:W-:Y:S01]  /*5a00*/  IMAD R16, R16, -0x3, R39 ;  /* 0xfffffffd10107824 */ /* 0x000fe200078e0227 */
[----:B------:R-:W-:-:S02]  /*5a10*/  LOP3.LUT R23, R23, 0xfffffff8, RZ, 0xc0, !PT ;  /* 0xfffffff817177812 */ /* 0x000fc400078ec0ff */
[----:B------:R-:W-:Y:S01]  /*5a20*/  LOP3.LUT R53, R53, 0x7ffffffc, RZ, 0xc0, !PT ;  /* 0x7ffffffc35357812 */ /* 0x000fe200078ec0ff */
[----:B------:R-:W2:Y:S01]  /*5a30*/  @P0 LDC R38, c[0x0][0xbec] ;  /* 0x0002fb00ff260b82 */ /* 0x000ea20000000800 */
[----:B------:R-:W-:Y:S01]  /*5a40*/  IADD3 R23, R22, -R23, RZ ;  /* 0x8000001716177210 */ /* 0x000fe20007ffe0ff */
[----:B------:R-:W-:Y:S01]  /*5a50*/  IMAD.IADD R39, R36, 0x1, -R37 ;  /* 0x0000000124277824 */ /* 0x000fe200078e0a25 */
[----:B------:R-:W-:Y:S01]  /*5a60*/  LEA.HI R22, R41, R52, RZ, 0x5 ;  /* 0x0000003429167211 */ /* 0x000fe200078f28ff */
[----:B---3--:R-:W-:-:S03]  /*5a70*/  IMAD R36, R42, UR10, RZ ;  /* 0x0000000a2a247c24 */ /* 0x008fc6000f8e02ff */
[----:B------:R-:W-:Y:S01]  /*5a80*/  SHF.R.S32.HI R22, RZ, 0x5, R22 ;  /* 0x00000005ff167819 */ /* 0x000fe20000011416 */
[----:B------:R-:W3:Y:S01]  /*5a90*/  LDC.64 R48, c[0x0][0xb40] ;  /* 0x0002d000ff307b82 */ /* 0x000ee20000000a00 */
[----:B------:R-:W-:-:S03]  /*5aa0*/  IMAD R43, R43, UR12, R36 ;  /* 0x0000000c2b2b7c24 */ /* 0x000fc6000f8e0224 */
[----:B------:R-:W-:Y:S02]  /*5ab0*/  IMAD R37, R22, 0x10, R23 ;  /* 0x0000001016257824 */ /* 0x000fe400078e0217 */
[----:B------:R-:W-:Y:S01]  /*5ac0*/  IMAD.U32 R23, RZ, RZ, UR5 ;  /* 0x00000005ff177e24 */ /* 0x000fe2000f8e00ff */
[----:B------:R-:W-:Y:S01]  /*5ad0*/  MOV R23, UR6 ;  /* 0x0000000600177c02 */ /* 0x000fe20008000f00 */
[----:B------:R-:W4:Y:S01]  /*5ae0*/  @P0 LDC R50, c[0x0][0xbec] ;  /* 0x0002fb00ff320b82 */ /* 0x000f220000000800 */
[----:B------:R-:W-:Y:S01]  /*5af0*/  IMAD R16, R16, 0x40, R37 ;  /* 0x0000004010107824 */ /* 0x000fe200078e0225 */
[----:B------:R-:W-:Y:S01]  /*5b00*/  UIMAD UR6, UR36, UR9, UR7 ;  /* 0x00000009240672a4 */ /* 0x000fe2000f8e0207 */
[----:B------:R-:W-:Y:S01]  /*5b10*/  IMAD.U32 R22, RZ, RZ, UR4 ;  /* 0x00000004ff167e24 */ /* 0x000fe2000f8e00ff */
[----:B------:R-:W-:Y:S01]  /*5b20*/  UIMAD.WIDE.U32 UR4, UR36, UR8, URZ ;  /* 0x00000008240472a5 */ /* 0x000fe2000f8e003f */
[----:B------:R-:W-:Y:S02]  /*5b30*/  IMAD R39, R39, 0x8, R16 ;  /* 0x0000000827277824 */ /* 0x000fe400078e0210 */
[----:B0-----:R-:W-:Y:S01]  /*5b40*/  IMAD R51, R47, R44, UR11 ;  /* 0x0000000b2f337e24 */ /* 0x001fe2000f8e022c */
[----:B------:R-:W0:Y:S01]  /*5b50*/  @P0 LDC R45, c[0x0][0xbf0] ;  /* 0x0002fc00ff2d0b82 */ /* 0x000e220000000800 */
[----:B------:R-:W-:Y:S01]  /*5b60*/  UIADD3 UR6, UR5, UR6, URZ ;  /* 0x0000000605067290 */ /* 0x000fe2000fffe03f */
[----:B-1----:R-:W-:Y:S01]  /*5b70*/  IMAD R39, R40, 0xc0, R39 ;  /* 0x000000c028277824 */ /* 0x002fe200078e0227 */
[----:B------:R-:W-:Y:S01]  /*5b80*/  ULDC.64 UR8, c[0x0][0xb28] ;  /* 0x0002ca0000087ab9 */ /* 0x000fe20000000a00 */
[----:B------:R-:W-:Y:S01]  /*5b90*/  IMAD.WIDE.U32 R22, R42, UR12, R22 ;  /* 0x0000000c2a167c25 */ /* 0x000fe2000f8e0016 */
[----:B------:R-:W-:-:S03]  /*5ba0*/  SHF.R.S32.HI R44, RZ, 0x1f, R51 ;  /* 0x0000001fff2c7819 */ /* 0x000fc60000011433 */
[----:B------:R-:W1:Y:S01]  /*5bb0*/  @P0 LDC R55, c[0x0][0xbf0] ;  /* 0x0002fc00ff370b82 */ /* 0x000e620000000800 */
[----:B------:R-:W-:Y:S01]  /*5bc0*/  IMAD.U32 R37, RZ, RZ, UR5 ;  /* 0x00000005ff257e24 */ /* 0x000fe2000f8e00ff */
[----:B------:R-:W-:Y:S01]  /*5bd0*/  MOV R37, UR6 ;  /* 0x0000000600257c02 */ /* 0x000fe20008000f00 */
[----:B--2---:R-:W-:Y:S01]  /*5be0*/  @P0 IMAD.HI.U32 R38, R39, R38, RZ ;  /* 0x0000002627260227 */ /* 0x004fe200078e00ff */
[----:B------:R-:W-:-:S03]  /*5bf0*/  ULDC.64 UR6, c[0x0][0xb48] ;  /* 0x0002d20000067ab9 */ /* 0x000fc60000000a00 */
[----:B------:R-:W-:Y:S01]  /*5c00*/  IMAD.U32 R36, RZ, RZ, UR4 ;  /* 0x00000004ff247e24 */ /* 0x000fe2000f8e00ff */
[----:B------:R-:W-:Y:S01]  /*5c10*/  ULDC.64 UR4, c[0x0][0xbe0] ;  /* 0x0002f80000047ab9 */ /* 0x000fe20000000a00 */
[----:B---3--:R-:W-:Y:S02]  /*5c20*/  IMAD R42, R48, UR10, RZ ;  /* 0x0000000a302a7c24 */ /* 0x008fe4000f8e02ff */
[----:B------:R-:W-:Y:S02]  /*5c30*/  IMAD.IADD R23, R23, 0x1, R43 ;  /* 0x0000000117177824 */ /* 0x000fe400078e022b */
[----:B----4-:R-:W-:-:S04]  /*5c40*/  @P0 IMAD.HI.U32 R50, R39, R50, RZ ;  /* 0x0000003227320227 */ /* 0x010fc800078e00ff */
[----:B------:R-:W-:Y:S01]  /*5c50*/  IMAD.MOV.U32 R41, RZ, RZ, R39 ;  /* 0x000000ffff297224 */ /* 0x000fe200078e0027 */
[----:B0-----:R-:W-:Y:S01]  /*5c60*/  @P0 SHF.R.U32.HI R41, RZ, R45, R38 ;  /* 0x0000002dff290219 */ /* 0x001fe20000011626 */
[----:B------:R-:W-:Y:S02]  /*5c70*/  IMAD R45, R49, UR12, R42 ;  /* 0x0000000c312d7c24 */ /* 0x000fe4000f8e022a */
[----:B------:R-:W-:-:S04]  /*5c80*/  IMAD.WIDE.U32 R36, R48, UR12, R36 ;  /* 0x0000000c30247c25 */ /* 0x000fc8000f8e0024 */
[----:B------:R-:W-:Y:S01]  /*5c90*/  IMAD.MOV.U32 R43, RZ, RZ, R39 ;  /* 0x000000ffff2b7224 */ /* 0x000fe200078e0027 */
[----:B-1----:R-:W-:Y:S01]  /*5ca0*/  @P0 SHF.R.U32.HI R43, RZ, R55, R50 ;  /* 0x00000037ff2b0219 */ /* 0x002fe20000011632 */
[----:B------:R-:W-:Y:S01]  /*5cb0*/  IMAD R38, R44, UR4, RZ ;  /* 0x000000042c267c24 */ /* 0x000fe2000f8e02ff */
[----:B------:R-:W-:Y:S01]  /*5cc0*/  IADD3 R37, R37, R45, RZ ;  /* 0x0000002d25257210 */ /* 0x000fe20007ffe0ff */
[----:B------:R-:W-:Y:S01]  /*5cd0*/  IMAD.WIDE.U32 R22, R51, UR4, R22 ;  /* 0x0000000433167c25 */ /* 0x000fe2000f8e0016 */
[----:B------:R-:W-:-:S03]  /*5ce0*/  SHF.R.S32.HI R45, RZ, 0x1f, R41 ;  /* 0x0000001fff2d7819 */ /* 0x000fc60000011429 */
[----:B------:R-:W-:Y:S01]  /*5cf0*/  IMAD R42, R51, UR5, R38 ;  /* 0x00000005332a7c24 */ /* 0x000fe2000f8e0226 */
[----:B------:R-:W-:Y:S01]  /*5d00*/  BAR.SYNC.DEFER_BLOCKING 0x1, 0x180 ;  /* 0x0046000000007b1d */ /* 0x000fe20000010000 */
[----:B------:R-:W-:Y:S01]  /*5d10*/  IMAD R44, R44, UR6, RZ ;  /* 0x000000062c2c7c24 */ /* 0x000fe2000f8e02ff */
[----:B------:R-:W-:Y:S01]  /*5d20*/  IADD3 R22, P0, R41, R22, RZ ;  /* 0x0000001629167210 */ /* 0x000fe20007f1e0ff */
[----:B------:R-:W-:Y:S01]  /*5d30*/  IMAD.MOV R41, RZ, RZ, -R41 ;  /* 0x000000ffff297224 */ /* 0x000fe200078e0a29 */
[--C-:B------:R-:W-:Y:S01]  /*5d40*/  SHF.R.S32.HI R38, RZ, 0x1f, R43.reuse ;  /* 0x0000001fff267819 */ /* 0x100fe2000001142b */
[----:B------:R-:W-:Y:S01]  /*5d50*/  IMAD R47, R51, UR7, R44 ;  /* 0x00000007332f7c24 */ /* 0x000fe2000f8e022c */
[----:B------:R-:W-:Y:S01]  /*5d60*/  ULDC.64 UR4, c[0x0][0xb30] ;  /* 0x0002cc0000047ab9 */ /* 0x000fe20000000a00 */
[----:B------:R-:W-:Y:S01]  /*5d70*/  IMAD.MOV R44, RZ, RZ, -R43 ;  /* 0x000000ffff2c7224 */ /* 0x000fe200078e0a2b */
[----:B------:R-:W-:Y:S01]  /*5d80*/  IADD3.X R23, R45, R23, R42, P0, !PT ;  /* 0x000000172d177210 */ /* 0x000fe200007fe42a */
[----:B------:R-:W-:-:S02]  /*5d90*/  IMAD R38, R38, UR4, RZ ;  /* 0x0000000426267c24 */ /* 0x000fc4000f8e02ff */
[----:B------:R-:W-:Y:S02]  /*5da0*/  IMAD R41, R46, R41, R39 ;  /* 0x000000292e297224 */ /* 0x000fe400078e0227 */
[----:B------:R-:W-:Y:S01]  /*5db0*/  IMAD.WIDE.U32 R36, R51, UR6, R36 ;  /* 0x0000000633247c25 */ /* 0x000fe2000f8e0024 */
[----:B------:R-:W-:-:S03]  /*5dc0*/  ULDC.64 UR6, c[0x0][0xbc8] ;  /* 0x0002f20000067ab9 */ /* 0x000fc60000000a00 */
[----:B------:R-:W-:Y:S02]  /*5dd0*/  IMAD R39, R46, R44, R39 ;  /* 0x0000002c2e277224 */ /* 0x000fe400078e0227 */
[----:B------:R-:W-:Y:S01]  /*5de0*/  IMAD R45, R43, UR5, R38 ;  /* 0x000000052b2d7c24 */ /* 0x000fe2000f8e0226 */
[----:B------:R-:W-:Y:S01]  /*5df0*/  SHF.R.S32.HI R38, RZ, 0x1f, R41 ;  /* 0x0000001fff267819 */ /* 0x000fe20000011429 */
[----:B------:R-:W-:Y:S01]  /*5e00*/  IMAD.IADD R37, R37, 0x1, R47 ;  /* 0x0000000125257824 */ /* 0x000fe200078e022f */
[----:B------:R-:W-:Y:S01]  /*5e10*/  SHF.R.S32.HI R42, RZ, 0x1f, R39 ;  /* 0x0000001fff2a7819 */ /* 0x000fe20000011427 */
[----:B------:R-:W0:Y:S01]  /*5e20*/  S2UR UR5, SR_CgaCtaId ;  /* 0x00000000000579c3 */ /* 0x000e220000008800 */
[----:B------:R-:W-:-:S04]  /*5e30*/  IMAD.WIDE.U32 R22, R41, UR6, R22 ;  /* 0x0000000629167c25 */ /* 0x000fc8000f8e0016 */
[----:B------:R-:W-:Y:S01]  /*5e40*/  IMAD.WIDE.U32 R36, R43, UR4, R36 ;  /* 0x000000042b247c25 */ /* 0x000fe2000f8e0024 */
[----:B------:R-:W-:-:S03]  /*5e50*/  UMOV UR4, 0x400 ;  /* 0x0000040000047882 */ /* 0x000fc60000000000 */
[----:B------:R-:W-:Y:S02]  /*5e60*/  IMAD R38, R38, UR6, RZ ;  /* 0x0000000626267c24 */ /* 0x000fe4000f8e02ff */
[----:B------:R-:W-:Y:S02]  /*5e70*/  IMAD.IADD R37, R37, 0x1, R45 ;  /* 0x0000000125257824 */ /* 0x000fe400078e022d */
[----:B------:R-:W-:Y:S02]  /*5e80*/  IMAD R42, R42, UR8, RZ ;  /* 0x000000082a2a7c24 */ /* 0x000fe4000f8e02ff */
[----:B------:R-:W-:Y:S01]  /*5e90*/  IMAD R43, R41, UR7, R38 ;  /* 0x00000007292b7c24 */ /* 0x000fe2000f8e0226 */
[----:B------:R-:W-:Y:S01]  /*5ea0*/  ULDC.64 UR6, c[0x0][0xba8] ;  /* 0x0002ea0000067ab9 */ /* 0x000fe20000000a00 */
[C---:B------:R-:W-:Y:S01]  /*5eb0*/  IMAD R41, R39.reuse, UR9, R42 ;  /* 0x0000000927297c24 */ /* 0x040fe2000f8e022a */
[----:B------:R-:W-:Y:S01]  /*5ec0*/  LEA R38, P0, R22, UR6, 0x2 ;  /* 0x0000000616267c11 */ /* 0x000fe2000f8010ff */
[----:B------:R-:W-:Y:S01]  /*5ed0*/  IMAD.WIDE.U32 R36, R39, UR8, R36 ;  /* 0x0000000827247c25 */ /* 0x000fe2000f8e0024 */
[----:B------:R-:W-:Y:S01]  /*5ee0*/  IADD3 R39, R23, R43, RZ ;  /* 0x0000002b17277210 */ /* 0x000fe20007ffe0ff */
[----:B------:R-:W-:Y:S01]  /*5ef0*/  ULDC.64 UR8, c[0x0][0xb00] ;  /* 0x0002c00000087ab9 */ /* 0x000fe20000000a00 */
[----:B------:R-:W-:Y:S01]  /*5f00*/  ULDC UR6, c[0x0][0xa88] ;  /* 0x0002a20000067ab9 */ /* 0x000fe20000000800 */
[----:B------:R-:W-:Y:S01]  /*5f10*/  IMAD.IADD R23, R37, 0x1, R41 ;  /* 0x0000000125177824 */ /* 0x000fe200078e0229 */
[----:B------:R-:W-:Y:S01]  /*5f20*/  LEA R48, P1, R36, UR8, 0x2 ;  /* 0x0000000824307c11 */ /* 0x000fe2000f8210ff */
[----:B------:R-:W-:Y:S01]  /*5f30*/  IMAD R16, R40, 0xc0, R16 ;  /* 0x000000c028107824 */ /* 0x000fe200078e0210 */
[----:B------:R-:W-:Y:S01]  /*5f40*/  LEA.HI.X R39, R22, UR7, R39, 0x2, P0 ;  /* 0x0000000716277c11 */ /* 0x000fe200080f1427 */
[----:B0-----:R-:W-:Y:S01]  /*5f50*/  ULEA UR4, UR5, UR4, 0x18 ;  /* 0x0000000405047291 */ /* 0x001fe2000f8ec03f */
[----:B------:R-:W-:Y:S01]  /*5f60*/  LEA.HI.X R50, R36, UR9, R23, 0x2, P1 ;  /* 0x0000000924327c11 */ /* 0x000fe200088f1417 */
[----:B------:R-:W-:Y:S01]  /*5f70*/  SHFL.IDX PT, R22, R38, RZ, 0x1c1f ;  /* 0x001c1fff26167589 */ /* 0x000fe200000e0000 */
[----:B------:R-:W-:Y:S01]  /*5f80*/  IMAD R45, R46, UR6, RZ ;  /* 0x000000062e2d7c24 */ /* 0x000fe2000f8e02ff */
[----:B------:R-:W-:Y:S01]  /*5f90*/  LOP3.LUT P0, RZ, R52, 0x3, RZ, 0xc0, !PT ;  /* 0x0000000334ff7812 */ /* 0x000fe2000780c0ff */
[C---:B------:R-:W-:Y:S01]  /*5fa0*/  VIADD R44, R16.reuse, 0x8 ;  /* 0x00000008102c7836 */ /* 0x040fe20000000000 */
[----:B------:R-:W0:Y:S01]  /*5fb0*/  SHFL.IDX PT, R23, R39, RZ, 0x1c1f ;  /* 0x001c1fff27177589 */ /* 0x000e2200000e0000 */
[----:B------:R-:W-:Y:S01]  /*5fc0*/  UIADD3 UR4, UR4, 0x16820, URZ ;  /* 0x0001682004047890 */ /* 0x000fe2000fffe03f */
[-C--:B------:R-:W-:Y:S01]  /*5fd0*/  ISETP.GE.OR P1, PT, R16, R45.reuse, P0 ;  /* 0x0000002d1000720c */ /* 0x080fe20000726670 */
[----:B------:R-:W-:Y:S01]  /*5fe0*/  IMAD.IADD R47, R52, 0x1, -R53 ;  /* 0x00000001342f7824 */ /* 0x000fe200078e0a35 */
[----:B------:R-:W-:Y:S01]  /*5ff0*/  SHFL.IDX PT, R36, R38, 0x1, 0x1c1f ;  /* 0x003c1f0026247f89 */ /* 0x000fe200000e0000 */
[-C--:B------:R-:W-:Y:S01]  /*6000*/  ISETP.GE.OR P0, PT, R44, R45.reuse, P0 ;  /* 0x0000002d2c00720c */ /* 0x080fe20000706670 */
[----:B------:R-:W-:Y:S01]  /*6010*/  UPRMT UR4, URZ, 0x654, UR4 ;  /* 0x000006543f047896 */ /* 0x000fe20008000004 */
[----:B------:R-:W-:Y:S01]  /*6020*/  ISETP.GE.AND P2, PT, R16, R45, PT ;  /* 0x0000002d1000720c */ /* 0x000fe20003f46270 */
[----:B------:R-:W1:Y:S01]  /*6030*/  SHFL.IDX PT, R37, R39, 0x1, 0x1c1f ;  /* 0x003c1f0027257f89 */ /* 0x000e6200000e0000 */
[----:B------:R-:W-:-:S03]  /*6040*/  IMAD.SHL.U32 R47, R47, 0x2, RZ ;  /* 0x000000022f2f7824 */ /* 0x000fc600078e00ff */
[----:B------:R2:W3:Y:S03]  /*6050*/  SHFL.IDX PT, R42, R48, RZ, 0x1c1f ;  /* 0x001c1fff302a7589 */ /* 0x0004e600000e0000 */
[----:B------:R-:W-:Y:S01]  /*6060*/  SYNCS.ARRIVE.TRANS64.RED.A1T0 RZ, [UR4], RZ ;  /* 0x000000ffffff79a7 */ /* 0x000fe20008100404 */
[----:B------:R2:W4:Y:S04]  /*6070*/  SHFL.IDX PT, R43, R50, RZ, 0x1c1f ;  /* 0x001c1fff322b7589 */ /* 0x00052800000e0000 */
[----:B0-----:R2:W-:Y:S04]  /*6080*/  @!P1 ST.E desc[UR38][R22.64], R17 ;  /* 0x0000001116009985 */ /* 0x0015e8000c101926 */
[----:B-1----:R2:W-:Y:S01]  /*6090*/  @!P0 ST.E desc[UR38][R36.64], R0 ;  /* 0x0000000024008985 */ /* 0x0025e2000c101926 */
[----:B------:R-:W-:Y:S05]  /*60a0*/  @P2 BRA `(.L_x_37) ;  /* 0x0000000000b82947 */ /* 0x000fea0003800000 */
[----:B------:R-:W-:Y:S01]  /*60b0*/  ULDC UR4, c[0x0][0xac8] ;  /* 0x0002b20000047ab9 */ /* 0x000fe20000000800 */
[C---:B--2---:R-:W-:Y:S01]  /*60c0*/  IADD3 R0, R47.reuse, 0x8, RZ ;  /* 0x000000082f007810 */ /* 0x044fe20007ffe0ff */
[C---:B------:R-:W-:Y:S01]  /*60d0*/  VIADD R22, R47.reuse, 0x10 ;  /* 0x000000102f167836 */ /* 0x040fe20000000000 */
[C---:B------:R-:W-:Y:S01]  /*60e0*/  ISETP.GE.AND P0, PT, R47.reuse, UR4, PT ;  /* 0x000000042f007c0c */ /* 0x040fe2000bf06270 */
[C---:B------:R-:W-:Y:S01]  /*60f0*/  VIADD R23, R47.reuse, 0x18 ;  /* 0x000000182f177836 */ /* 0x040fe20000000000 */
[C---:B------:R-:W-:Y:S01]  /*6100*/  IADD3 R38, R47.reuse, 0x30, RZ ;  /* 0x000000302f267810 */ /* 0x040fe20007ffe0ff */
[C---:B------:R-:W-:Y:S01]  /*6110*/  VIADD R36, R47.reuse, 0x20 ;  /* 0x000000202f247836 */ /* 0x040fe20000000000 */
[----:B------:R-:W-:Y:S01]  /*6120*/  ISETP.GE.AND P1, PT, R22, UR4, PT ;  /* 0x0000000416007c0c */ /* 0x000fe2000bf26270 */
[----:B------:R-:W-:Y:S01]  /*6130*/  VIADD R37, R47, 0x28 ;  /* 0x000000282f257836 */ /* 0x000fe20000000000 */
[----:B------:R-:W-:Y:S01]  /*6140*/  ISETP.GE.AND P2, PT, R23, UR4, PT ;  /* 0x0000000417007c0c */ /* 0x000fe2000bf46270 */
[----:B------:R-:W-:Y:S01]  /*6150*/  VIADD R39, R47, 0x38 ;  /* 0x000000382f277836 */ /* 0x000fe20000000000 */
[----:B------:R-:W-:-:S02]  /*6160*/  ISETP.GE.AND P3, PT, R36, UR4, PT ;  /* 0x0000000424007c0c */ /* 0x000fc4000bf66270 */
[----:B------:R-:W-:Y:S02]  /*6170*/  ISETP.GE.AND P4, PT, R37, UR4, PT ;  /* 0x0000000425007c0c */ /* 0x000fe4000bf86270 */
[----:B------:R-:W-:Y:S01]  /*6180*/  ISETP.GE.AND P5, PT, R38, UR4, PT ;  /* 0x0000000426007c0c */ /* 0x000fe2000bfa6270 */
[----:B---34-:R-:W-:Y:S01]  /*6190*/  @!P0 IMAD.WIDE R16, R47, 0x4, R42 ;  /* 0x000000042f108825 */ /* 0x018fe200078e022a */
[----:B------:R-:W-:-:S03]  /*61a0*/  ISETP.GE.AND P6, PT, R39, UR4, PT ;  /* 0x0000000427007c0c */ /* 0x000fc6000bfc6270 */
[----:B------:R-:W-:Y:S01]  /*61b0*/  @!P1 LEA.HI R22, R22, R22, RZ, 0x1 ;  /* 0x0000001616169211 */ /* 0x000fe200078f08ff */
[----:B------:R0:W-:Y:S01]  /*61c0*/  @!P0 ST.E.64 desc[UR38][R16.64], R34 ;  /* 0x0000002210008985 */ /* 0x0001e2000c101b26 */
[----:B------:R-:W-:Y:S02]  /*61d0*/  ISETP.GE.AND P0, PT, R0, UR4, PT ;  /* 0x0000000400007c0c */ /* 0x000fe4000bf06270 */
[----:B------:R-:W-:-:S04]  /*61e0*/  @!P3 LEA.HI R36, R36, R36, RZ, 0x1 ;  /* 0x000000242424b211 */ /* 0x000fc800078f08ff */
[----:B------:R-:W-:Y:S02]  /*61f0*/  @!P5 LEA.HI R38, R38, R38, RZ, 0x1 ;  /* 0x000000262626d211 */ /* 0x000fe400078f08ff */
[----:B------:R-:W-:Y:S02]  /*6200*/  @!P6 LEA.HI R40, R39, R39, RZ, 0x1 ;  /* 0x000000272728e211 */ /* 0x000fe400078f08ff */
[----:B------:R-:W-:Y:S02]  /*6210*/  @!P5 LOP3.LUT R41, R38, 0xfffffffe, RZ, 0xc0, !PT ;  /* 0xfffffffe2629d812 */ /* 0x000fe400078ec0ff */
[----:B------:R-:W-:Y:S02]  /*6220*/  @!P6 LOP3.LUT R49, R40, 0xfffffffe, RZ, 0xc0, !PT ;  /* 0xfffffffe2831e812 */ /* 0x000fe400078ec0ff */
[----:B------:R-:W-:Y:S01]  /*6230*/  @!P0 LEA.HI R0, R0, R0, RZ, 0x1 ;  /* 0x0000000000008211 */ /* 0x000fe200078f08ff */
[----:B------:R-:W-:Y:S01]  /*6240*/  @!P5 IMAD.WIDE R40, R41, 0x4, R42 ;  /* 0x000000042928d825 */ /* 0x000fe200078e022a */
[----:B0-----:R-:W-:-:S02]  /*6250*/  @!P2 LEA.HI R16, R23, R23, RZ, 0x1 ;  /* 0x000000171710a211 */ /* 0x001fc400078f08ff */
[----:B------:R-:W-:Y:S02]  /*6260*/  @!P4 LEA.HI R34, R37, R37, RZ, 0x1 ;  /* 0x000000252522c211 */ /* 0x000fe400078f08ff */
[----:B------:R-:W-:Y:S02]  /*6270*/  @!P0 LOP3.LUT R17, R0, 0xfffffffe, RZ, 0xc0, !PT ;  /* 0xfffffffe00118812 */ /* 0x000fe400078ec0ff */
[----:B------:R-:W-:Y:S02]  /*6280*/  @!P1 LOP3.LUT R23, R22, 0xfffffffe, RZ, 0xc0, !PT ;  /* 0xfffffffe16179812 */ /* 0x000fe400078ec0ff */
[----:B------:R-:W-:Y:S01]  /*6290*/  @!P2 LOP3.LUT R35, R16, 0xfffffffe, RZ, 0xc0, !PT ;  /* 0xfffffffe1023a812 */ /* 0x000fe200078ec0ff */
[--C-:B------:R-:W-:Y:S01]  /*62a0*/  @!P0 IMAD.WIDE R16, R17, 0x4, R42.reuse ;  /* 0x0000000411108825 */ /* 0x100fe200078e022a */
[----:B------:R-:W-:Y:S02]  /*62b0*/  @!P3 LOP3.LUT R37, R36, 0xfffffffe, RZ, 0xc0, !PT ;  /* 0xfffffffe2425b812 */ /* 0x000fe400078ec0ff */
[----:B------:R-:W-:Y:S01]  /*62c0*/  @!P4 LOP3.LUT R39, R34, 0xfffffffe, RZ, 0xc0, !PT ;  /* 0xfffffffe2227c812 */ /* 0x000fe200078ec0ff */
[--C-:B------:R-:W-:Y:S01]  /*62d0*/  @!P1 IMAD.WIDE R22, R23, 0x4, R42.reuse ;  /* 0x0000000417169825 */ /* 0x100fe200078e022a */
[----:B------:R0:W-:Y:S03]  /*62e0*/  @!P0 ST.E.64 desc[UR38][R16.64], R2 ;  /* 0x0000000210008985 */ /* 0x0001e6000c101b26 */
[--C-:B------:R-:W-:Y:S01]  /*62f0*/  @!P2 IMAD.WIDE R34, R35, 0x4, R42.reuse ;  /* 0x000000042322a825 */ /* 0x100fe200078e022a */
[----:B------:R0:W-:Y:S03]  /*6300*/  @!P1 ST.E.64 desc[UR38][R22.64], R4 ;  /* 0x0000000416009985 */ /* 0x0001e6000c101b26 */
[--C-:B------:R-:W-:Y:S01]  /*6310*/  @!P3 IMAD.WIDE R36, R37, 0x4, R42.reuse ;  /* 0x000000042524b825 */ /* 0x100fe200078e022a */
[----:B------:R0:W-:Y:S03]  /*6320*/  @!P2 ST.E.64 desc[UR38][R34.64], R6 ;  /* 0x000000062200a985 */ /* 0x0001e6000c101b26 */
[--C-:B------:R-:W-:Y:S01]  /*6330*/  @!P4 IMAD.WIDE R38, R39, 0x4, R42.reuse ;  /* 0x000000042726c825 */ /* 0x100fe200078e022a */
[----:B------:R0:W-:Y:S03]  /*6340*/  @!P3 ST.E.64 desc[UR38][R36.64], R10 ;  /* 0x0000000a2400b985 */ /* 0x0001e6000c101b26 */
[----:B------:R-:W-:Y:S01]  /*6350*/  @!P6 IMAD.WIDE R42, R49, 0x4, R42 ;  /* 0x00000004312ae825 */ /* 0x000fe200078e022a */
[----:B------:R0:W-:Y:S04]  /*6360*/  @!P4 ST.E.64 desc[UR38][R38.64], R14 ;  /* 0x0000000e2600c985 */ /* 0x0001e8000c101b26 */
[----:B------:R0:W-:Y:S04]  /*6370*/  @!P5 ST.E.64 desc[UR38][R40.64], R20 ;  /* 0x000000142800d985 */ /* 0x0001e8000c101b26 */
[----:B------:R0:W-:Y:S02]  /*6380*/  @!P6 ST.E.64 desc[UR38][R42.64], R28 ;  /* 0x0000001c2a00e985 */ /* 0x0001e4000c101b26 */
.L_x_37:
[----:B------:R-:W-:Y:S05]  /*6390*/  BSYNC B0 ;  /* 0x0000000000007941 */ /* 0x000fea0003800000 */
.L_x_36:
[----:B------:R-:W-:Y:S01]  /*63a0*/  ISETP.GE.AND P0, PT, R44, R45, PT ;  /* 0x0000002d2c00720c */ /* 0x000fe20003f06270 */
[----:B0-2---:R1:W2:Y:S04]  /*63b0*/  SHFL.IDX PT, R17, R50, 0x1, 0x1c1f ;  /* 0x003c1f0032117f89 */ /* 0x0052a800000e0000 */
[----:B------:R1:W0:Y:S08]  /*63c0*/  SHFL.IDX PT, R16, R48, 0x1, 0x1c1f ;  /* 0x003c1f0030107f89 */ /* 0x00023000000e0000 */
[----:B-1----:R-:W-:Y:S05]  /*63d0*/  @P0 BRA `(.L_x_8) ;  /* 0x0000004000940947 */ /* 0x002fea0003800000 */
[C---:B------:R-:W-:Y:S01]  /*63e0*/  VIADD R0, R47.reuse, 0x8 ;  /* 0x000000082f007836 */ /* 0x040fe20000000000 */
[----:B------:R-:W-:Y:S01]  /*63f0*/  ULDC UR4, c[0x0][0xac8] ;  /* 0x0002b20000047ab9 */ /* 0x000fe20000000800 */
[C---:B------:R-:W-:Y:S01]  /*6400*/  VIADD R6, R47.reuse, 0x10 ;  /* 0x000000102f067836 */ /* 0x040fe20000000000 */
[C---:B------:R-:W-:Y:S01]  /*6410*/  IADD3 R10, R47.reuse, 0x20, RZ ;  /* 0x000000202f0a7810 */ /* 0x040fe20007ffe0ff */
[C---:B------:R-:W-:Y:S01]  /*6420*/  VIADD R7, R47.reuse, 0x18 ;  /* 0x000000182f077836 */ /* 0x040fe20000000000 */
[----:B------:R-:W-:Y:S01]  /*6430*/  ISETP.GE.AND P1, PT, R0, UR4, PT ;  /* 0x0000000400007c0c */ /* 0x000fe2000bf26270 */
[C---:B------:R-:W-:Y:S01]  /*6440*/  VIADD R11, R47.reuse, 0x28 ;  /* 0x000000282f0b7836 */ /* 0x040fe20000000000 */
[----:B------:R-:W-:Y:S01]  /*6450*/  ISETP.GE.AND P2, PT, R6, UR4, PT ;  /* 0x0000000406007c0c */ /* 0x000fe2000bf46270 */
[----:B------:R-:W-:Y:S01]  /*6460*/  VIADD R15, R47, 0x30 ;  /* 0x000000302f0f7836 */ /* 0x000fe20000000000 */
[----:B------:R-:W-:Y:S02]  /*6470*/  ISETP.GE.AND P3, PT, R7, UR4, PT ;  /* 0x0000000407007c0c */ /* 0x000fe4000bf66270 */
[----:B------:R-:W-:-:S02]  /*6480*/  ISETP.GE.AND P4, PT, R10, UR4, PT ;  /* 0x000000040a007c0c */ /* 0x000fc4000bf86270 */
[----:B------:R-:W-:Y:S02]  /*6490*/  ISETP.GE.AND P0, PT, R47, UR4, PT ;  /* 0x000000042f007c0c */ /* 0x000fe4000bf06270 */
[----:B------:R-:W-:Y:S02]  /*64a0*/  ISETP.GE.AND P5, PT, R11, UR4, PT ;  /* 0x000000040b007c0c */ /* 0x000fe4000bfa6270 */
[----:B------:R-:W-:Y:S02]  /*64b0*/  ISETP.GE.AND P6, PT, R15, UR4, PT ;  /* 0x000000040f007c0c */ /* 0x000fe4000bfc6270 */
[----:B------:R-:W-:Y:S02]  /*64c0*/  @!P1 LEA.HI R0, R0, R0, RZ, 0x1 ;  /* 0x0000000000009211 */ /* 0x000fe400078f08ff */
[----:B------:R-:W-:Y:S02]  /*64d0*/  @!P2 LEA.HI R6, R6, R6, RZ, 0x1 ;  /* 0x000000060606a211 */ /* 0x000fe400078f08ff */
[----:B------:R-:W-:-:S02]  /*64e0*/  @!P1 LOP3.LUT R5, R0, 0xfffffffe, RZ, 0xc0, !PT ;  /* 0xfffffffe00059812 */ /* 0x000fc400078ec0ff */
[----:B------:R-:W-:Y:S01]  /*64f0*/  @!P3 LEA.HI R0, R7, R7, RZ, 0x1 ;  /* 0x000000070700b211 */ /* 0x000fe200078f08ff */
[--C-:B0-2---:R-:W-:Y:S01]  /*6500*/  @!P0 IMAD.WIDE R2, R47, 0x4, R16.reuse ;  /* 0x000000042f028825 */ /* 0x105fe200078e0210 */
[----:B------:R-:W-:Y:S02]  /*6510*/  @!P4 LEA.HI R10, R10, R10, RZ, 0x1 ;  /* 0x0000000a0a0ac211 */ /* 0x000fe400078f08ff */
[----:B------:R-:W-:Y:S01]  /*6520*/  @!P5 LEA.HI R14, R11, R11, RZ, 0x1 ;  /* 0x0000000b0b0ed211 */ /* 0x000fe200078f08ff */
[----:B------:R-:W-:Y:S01]  /*6530*/  @!P1 IMAD.WIDE R4, R5, 0x4, R16 ;  /* 0x0000000405049825 */ /* 0x000fe200078e0210 */
[----:B------:R-:W-:Y:S01]  /*6540*/  @!P6 LEA.HI R20, R15, R15, RZ, 0x1 ;  /* 0x0000000f0f14e211 */ /* 0x000fe200078f08ff */
[----:B------:R0:W-:Y:S01]  /*6550*/  @!P0 ST.E.64 desc[UR38][R2.64], R26 ;  /* 0x0000001a02008985 */ /* 0x0001e2000c101b26 */
[----:B------:R-:W-:Y:S01]  /*6560*/  @!P2 LOP3.LUT R7, R6, 0xfffffffe, RZ, 0xc0, !PT ;  /* 0xfffffffe0607a812 */ /* 0x000fe200078ec0ff */
[----:B------:R-:W-:Y:S01]  /*6570*/  VIADD R47, R47, 0x38 ;  /* 0x000000382f2f7836 */ /* 0x000fe20000000000 */
[----:B------:R-:W-:Y:S01]  /*6580*/  @!P3 LOP3.LUT R11, R0, 0xfffffffe, RZ, 0xc0, !PT ;  /* 0xfffffffe000bb812 */ /* 0x000fe200078ec0ff */
[----:B------:R1:W-:Y:S01]  /*6590*/  @!P1 ST.E.64 desc[UR38][R4.64], R32 ;  /* 0x0000002004009985 */ /* 0x0003e2000c101b26 */
[----:B------:R-:W-:-:S02]  /*65a0*/  @!P4 LOP3.LUT R15, R10, 0xfffffffe, RZ, 0xc0, !PT ;  /* 0xfffffffe0a0fc812 */ /* 0x000fc400078ec0ff */
[----:B------:R-:W-:Y:S02]  /*65b0*/  @!P5 LOP3.LUT R21, R14, 0xfffffffe, RZ, 0xc0, !PT ;  /* 0xfffffffe0e15d812 */ /* 0x000fe400078ec0ff */
[----:B------:R-:W-:Y:S02]  /*65c0*/  @!P6 LOP3.LUT R23, R20, 0xfffffffe, RZ, 0xc0, !PT ;  /* 0xfffffffe1417e812 */ /* 0x000fe400078ec0ff */
[----:B------:R-:W-:Y:S01]  /*65d0*/  ISETP.GE.AND P0, PT, R47, UR4, PT ;  /* 0x000000042f007c0c */ /* 0x000fe2000bf06270 */
[----:B0-----:R-:W-:-:S04]  /*65e0*/  @!P2 IMAD.WIDE R2, R7, 0x4, R16 ;  /* 0x000000040702a825 */ /* 0x001fc800078e0210 */
[--C-:B-1----:R-:W-:Y:S01]  /*65f0*/  @!P3 IMAD.WIDE R4, R11, 0x4, R16.reuse ;  /* 0x000000040b04b825 */ /* 0x102fe200078e0210 */
[----:B------:R1:W-:Y:S03]  /*6600*/  @!P2 ST.E.64 desc[UR38][R2.64], R8 ;  /* 0x000000080200a985 */ /* 0x0003e6000c101b26 */
[--C-:B------:R-:W-:Y:S01]  /*6610*/  @!P4 IMAD.WIDE R6, R15, 0x4, R16.reuse ;  /* 0x000000040f06c825 */ /* 0x100fe200078e0210 */
[----:B------:R1:W-:Y:S03]  /*6620*/  @!P3 ST.E.64 desc[UR38][R4.64], R12 ;  /* 0x0000000c0400b985 */ /* 0x0003e6000c101b26 */
[--C-:B------:R-:W-:Y:S01]  /*6630*/  @!P5 IMAD.WIDE R10, R21, 0x4, R16.reuse ;  /* 0x00000004150ad825 */ /* 0x100fe200078e0210 */
[----:B------:R1:W-:Y:S03]  /*6640*/  @!P4 ST.E.64 desc[UR38][R6.64], R18 ;  /* 0x000000120600c985 */ /* 0x0003e6000c101b26 */
[----:B------:R-:W-:Y:S01]  /*6650*/  @!P6 IMAD.WIDE R14, R23, 0x4, R16 ;  /* 0x00000004170ee825 */ /* 0x000fe200078e0210 */
[----:B------:R1:W-:Y:S04]  /*6660*/  @!P5 ST.E.64 desc[UR38][R10.64], R24 ;  /* 0x000000180a00d985 */ /* 0x0003e8000c101b26 */
[----:B------:R1:W-:Y:S01]  /*6670*/  @!P6 ST.E.64 desc[UR38][R14.64], R30 ;  /* 0x0000001e0e00e985 */ /* 0x0003e2000c101b26 */
[----:B------:R-:W-:Y:S05]  /*6680*/  @P0 BRA `(.L_x_8) ;  /* 0x0000003c00e80947 */ /* 0x000fea0003800000 */
[----:B------:R-:W-:-:S04]  /*6690*/  LEA.HI R47, R47, R47, RZ, 0x1 ;  /* 0x0000002f2f2f7211 */ /* 0x000fc800078f08ff */
[----:B-1----:R-:W-:-:S05]  /*66a0*/  LOP3.LUT R3, R47, 0xfffffffe, RZ, 0xc0, !PT ;  /* 0xfffffffe2f037812 */ /* 0x002fca00078ec0ff */
[----:B------:R-:W-:-:S05]  /*66b0*/  IMAD.WIDE R2, R3, 0x4, R16 ;  /* 0x0000000403027825 */ /* 0x000fca00078e0210 */
[----:B------:R0:W-:Y:S01]  /*66c0*/  ST.E.64 desc[UR38][R2.64], R118 ;  /* 0x0000007602007985 */ /* 0x0001e2000c101b26 */
[----:B------:R-:W-:Y:S05]  /*66d0*/  BRA `(.L_x_8) ;  /* 0x0000003c00d47947 */ /* 0x000fea0003800000 */
.L_x_35:
[----:B------:R-:W-:-:S05]  /*66e0*/  VIADD R0, R22, 0xffffff80 ;  /* 0xffffff8016007836 */ /* 0x000fca0000000000 */
[----:B------:R-:W-:-:S13]  /*66f0*/  ISETP.GT.AND P0, PT, R0, 0xbf, PT ;  /* 0x000000bf0000780c */ /* 0x000fda0003f04270 */
[----:B------:R-:W-:Y:S05]  /*6700*/  @P0 BRA `(.L_x_8) ;  /* 0x0000003c00c80947 */ /* 0x000fea0003800000 */
[----:B------:R-:W0:Y:S01]  /*6710*/  S2R R3, SR_CTAID.X ;  /* 0x0000000000037919 */ /* 0x000e220000002500 */
[----:B------:R-:W1:Y:S01]  /*6720*/  LDC R4, c[0x0][0xbe8] ;  /* 0x0002fa00ff047b82 */ /* 0x000e620000000800 */
[----:B------:R-:W-:Y:S01]  /*6730*/  ULDC UR4, c[0x0][0xa88] ;  /* 0x0002a20000047ab9 */ /* 0x000fe20000000800 */
[----:B0-----:R-:W-:Y:S02]  /*6740*/  IMAD R22, R3, 0xc0, R22 ;  /* 0x000000c003167824 */ /* 0x001fe400078e0216 */
[----:B-1----:R-:W-:-:S03]  /*6750*/  IMAD R3, R4, UR4, RZ ;  /* 0x0000000404037c24 */ /* 0x002fc6000f8e02ff */
[----:B------:R-:W-:-:S04]  /*6760*/  IADD3 R22, R22, -0x80, RZ ;  /* 0xffffff8016167810 */ /* 0x000fc80007ffe0ff */
[----:B------:R-:W-:-:S13]  /*6770*/  ISETP.GE.AND P0, PT, R22, R3, PT ;  /* 0x000000031600720c */ /* 0x000fda0003f06270 */
[----:B------:R-:W-:Y:S05]  /*6780*/  @P0 BRA `(.L_x_8) ;  /* 0x0000003c00a80947 */ /* 0x000fea0003800000 */
[----:B------:R-:W-:Y:S01]  /*6790*/  ISETP.NE.AND P0, PT, R4, 0x1, PT ;  /* 0x000000010400780c */ /* 0x000fe20003f05270 */
[----:B------:R-:W0:Y:S01]  /*67a0*/  S2UR UR7, SR_CTAID.Z ;  /* 0x00000000000779c3 */ /* 0x000e220000002700 */
[----:B------:R-:W-:Y:S02]  /*67b0*/  USHF.R.S32.HI UR6, URZ, 0x1f, UR36 ;  /* 0x0000001f3f067899 */ /* 0x000fe40008011424 */
[----:B------:R-:W-:Y:S01]  /*67c0*/  IADD3 R6, RZ, -UR36, RZ ;  /* 0x80000024ff067c10 */ /* 0x000fe2000fffe0ff */
[----:B------:R-:W-:Y:S01]  /*67d0*/  ULDC.64 UR8, c[0x0][0xbd0] ;  /* 0x0002f40000087ab9 */ /* 0x000fe20000000a00 */
[----:B------:R-:W-:Y:S01]  /*67e0*/  IMAD.MOV.U32 R5, RZ, RZ, R22 ;  /* 0x000000ffff057224 */ /* 0x000fe200078e0016 */
[----:B------:R-:W-:Y:S02]  /*67f0*/  UIMAD UR6, UR6, UR8, URZ ;  /* 0x00000008060672a4 */ /* 0x000fe4000f8e023f */
[----:B------:R-:W-:Y:S01]  /*6800*/  UIMAD.WIDE.U32 UR4, UR36, UR8, URZ ;  /* 0x00000008240472a5 */ /* 0x000fe2000f8e003f */
[----:B------:R-:W1:Y:S01]  /*6810*/  LDC.64 R12, c[0x0][0xbd8] ;  /* 0x0002f600ff0c7b82 */ /* 0x000e620000000a00 */
[----:B------:R-:W-:-:S04]  /*6820*/  UIMAD UR6, UR36, UR9, UR6 ;  /* 0x00000009240672a4 */ /* 0x000fc8000f8e0206 */
[----:B------:R-:W-:Y:S02]  /*6830*/  UIADD3 UR6, UR5, UR6, URZ ;  /* 0x0000000605067290 */ /* 0x000fe4000fffe03f */
[----:B------:R-:W-:Y:S01]  /*6840*/  IMAD.U32 R3, RZ, RZ, UR5 ;  /* 0x00000005ff037e24 */ /* 0x000fe2000f8e00ff */
[----:B------:R-:W2:Y:S01]  /*6850*/  @P0 LDC R9, c[0x0][0xbec] ;  /* 0x0002fb00ff090b82 */ /* 0x000ea20000000800 */
[----:B------:R-:W-:Y:S01]  /*6860*/  IMAD.U32 R2, RZ, RZ, UR4 ;  /* 0x00000004ff027e24 */ /* 0x000fe2000f8e00ff */
[----:B------:R-:W-:Y:S01]  /*6870*/  ULDC.64 UR4, c[0x0][0xbe0] ;  /* 0x0002f80000047ab9 */ /* 0x000fe20000000a00 */
[----:B------:R-:W-:-:S05]  /*6880*/  IMAD.U32 R3, RZ, RZ, UR6 ;  /* 0x00000006ff037e24 */ /* 0x000fca000f8e00ff */
[----:B------:R-:W3:Y:S01]  /*6890*/  S2UR UR10, SR_CTAID.Y ;  /* 0x00000000000a79c3 */ /* 0x000ee20000002600 */
[----:B0-----:R-:W-:-:S07]  /*68a0*/  USHF.R.S32.HI UR8, URZ, 0x1f, UR7 ;  /* 0x0000001f3f087899 */ /* 0x001fce0008011407 */
[----:B------:R-:W3:Y:S01]  /*68b0*/  LDC R7, c[0x0][0xc50] ;  /* 0x00031400ff077b82 */ /* 0x000ee20000000800 */
[C---:B-1----:R-:W-:Y:S02]  /*68c0*/  IMAD R8, R12.reuse, UR8, RZ ;  /* 0x000000080c087c24 */ /* 0x042fe4000f8e02ff */
[----:B------:R-:W-:-:S04]  /*68d0*/  IMAD.WIDE.U32 R2, R12, UR7, R2 ;  /* 0x000000070c027c25 */ /* 0x000fc8000f8e0002 */
[----:B------:R-:W-:Y:S01]  /*68e0*/  IMAD R13, R13, UR7, R8 ;  /* 0x000000070d0d7c24 */ /* 0x000fe2000f8e0208 */
[----:B------:R-:W0:Y:S01]  /*68f0*/  @P0 LDC R11, c[0x0][0xbf0] ;  /* 0x0002fc00ff0b0b82 */ /* 0x000e220000000800 */
[----:B--2---:R-:W-:-:S04]  /*6900*/  @P0 IMAD.HI.U32 R0, R22, R9, RZ ;  /* 0x0000000916000227 */ /* 0x004fc800078e00ff */
[----:B------:R-:W-:Y:S02]  /*6910*/  IMAD.IADD R3, R13, 0x1, R3 ;  /* 0x000000010d037824 */ /* 0x000fe400078e0203 */
[----:B---3--:R-:W-:-:S04]  /*6920*/  IMAD R9, R7, R6, UR10 ;  /* 0x0000000a07097e24 */ /* 0x008fc8000f8e0206 */
[----:B------:R-:W-:Y:S01]  /*6930*/  IMAD.WIDE.U32 R2, R9, UR4, R2 ;  /* 0x0000000409027c25 */ /* 0x000fe2000f8e0002 */
[----:B0-----:R-:W-:Y:S02]  /*6940*/  @P0 SHF.R.U32.HI R5, RZ, R11, R0 ;  /* 0x0000000bff050219 */ /* 0x001fe40000011600 */
[----:B------:R-:W-:Y:S02]  /*6950*/  SHF.R.S32.HI R0, RZ, 0x1f, R9 ;  /* 0x0000001fff007819 */ /* 0x000fe40000011409 */
[----:B------:R-:W-:Y:S01]  /*6960*/  IADD3 R2, P0, R5, R2, RZ ;  /* 0x0000000205027210 */ /* 0x000fe20007f1e0ff */
[----:B------:R-:W-:Y:S02]  /*6970*/  IMAD.MOV R7, RZ, RZ, -R5 ;  /* 0x000000ffff077224 */ /* 0x000fe400078e0a05 */
[----:B------:R-:W-:Y:S02]  /*6980*/  IMAD R0, R0, UR4, RZ ;  /* 0x0000000400007c24 */ /* 0x000fe4000f8e02ff */
[----:B------:R-:W-:-:S02]  /*6990*/  IMAD R7, R4, R7, R22 ;  /* 0x0000000704077224 */ /* 0x000fc400078e0216 */
[----:B------:R-:W-:Y:S01]  /*69a0*/  IMAD R4, R9, UR5, R0 ;  /* 0x0000000509047c24 */ /* 0x000fe2000f8e0200 */
[----:B------:R-:W-:Y:S01]  /*69b0*/  SHF.R.S32.HI R9, RZ, 0x1f, R5 ;  /* 0x0000001fff097819 */ /* 0x000fe20000011405 */
[----:B------:R-:W-:Y:S01]  /*69c0*/  ULDC.64 UR4, c[0x0][0xbc8] ;  /* 0x0002f20000047ab9 */ /* 0x000fe20000000a00 */
[----:B------:R-:W-:Y:S02]  /*69d0*/  SHF.R.S32.HI R0, RZ, 0x1f, R7 ;  /* 0x0000001fff007819 */ /* 0x000fe40000011407 */
[----:B------:R-:W-:-:S03]  /*69e0*/  IADD3.X R3, R9, R3, R4, P0, !PT ;  /* 0x0000000309037210 */ /* 0x000fc600007fe404 */
[----:B------:R-:W-:Y:S02]  /*69f0*/  IMAD R0, R0, UR4, RZ ;  /* 0x0000000400007c24 */ /* 0x000fe4000f8e02ff */
[----:B------:R-:W-:-:S04]  /*6a00*/  IMAD.WIDE.U32 R2, R7, UR4, R2 ;  /* 0x0000000407027c25 */ /* 0x000fc8000f8e0002 */
[----:B------:R-:W-:Y:S01]  /*6a10*/  IMAD R5, R7, UR5, R0 ;  /* 0x0000000507057c24 */ /* 0x000fe2000f8e0200 */
[----:B------:R-:W-:Y:S02]  /*6a20*/  ULDC.64 UR4, c[0x0][0xba8] ;  /* 0x0002ea0000047ab9 */ /* 0x000fe40000000a00 */
[----:B------:R-:W-:Y:S01]  /*6a30*/  LEA R4, P0, R2, UR4, 0x2 ;  /* 0x0000000402047c11 */ /* 0x000fe2000f8010ff */
[----:B------:R-:W-:-:S05]  /*6a40*/  IMAD.IADD R3, R3, 0x1, R5 ;  /* 0x0000000103037824 */ /* 0x000fca00078e0205 */
[----:B------:R-:W-:Y:S01]  /*6a50*/  LEA.HI.X R5, R2, UR5, R3, 0x2, P0 ;  /* 0x0000000502057c11 */ /* 0x000fe200080f1403 */
[----:B------:R-:W-:-:S05]  /*6a60*/  IMAD.MOV.U32 R3, RZ, RZ, -0x800000 ;  /* 0xff800000ff037424 */ /* 0x000fca00078e00ff */
[----:B------:R0:W-:Y:S01]  /*6a70*/  STG.E desc[UR38][R4.64], R3 ;  /* 0x0000000304007986 */ /* 0x0001e2000c101926 */
[----:B------:R-:W-:Y:S05]  /*6a80*/  BRA `(.L_x_8) ;  /* 0x0000003800e87947 */ /* 0x000fea0003800000 */
.L_x_6:
[----:B------:R-:W-:-:S08]  /*6a90*/  NOP ;  /* 0x0000000000007918 */ /* 0x000fd00000000000 */
[----:B------:R-:W0:-:S00]  /*6aa0*/  USETMAXREG.DEALLOC.CTAPOOL 0x20 ;  /* 0x00000020000079c8 */ /* 0x000e0000080e0500 */
[----:B0-----:R-:W-:Y:S01]  /*6ab0*/  LOP3.LUT R17, R0, 0x3, RZ, 0xc0, !PT ;  /* 0x0000000300117812 */ /* 0x001fe200078ec0ff */
[----:B------:R-:W0:Y:S05]  /*6ac0*/  S2R R24, SR_CTAID.Z ;  /* 0x0000000000187919 */ /* 0x000e2a0000002700 */
[----:B-1----:R-:W1:Y:S01]  /*6ad0*/  S2UR UR6, SR_CTAID.Y ;  /* 0x00000000000679c3 */ /* 0x002e620000002600 */
[----:B------:R-:W2:Y:S02]  /*6ae0*/  SHFL.IDX PT, R0, R17, RZ, 0x1f ;  /* 0x00001fff11007589 */ /* 0x000ea400000e0000 */
[----:B--2---:R-:W-:-:S13]  /*6af0*/  ISETP.NE.AND P0, PT, R0, RZ, PT ;  /* 0x000000ff0000720c */ /* 0x004fda0003f05270 */
[----:B01----:R-:W-:Y:S05]  /*6b00*/  @!P0 BRA `(.L_x_38) ;  /* 0x0000000000288947 */ /* 0x003fea0003800000 */
[----:B------:R-:W-:Y:S01]  /*6b10*/  ULDC UR7, c[0x0][0xc50] ;  /* 0x0003140000077ab9 */ /* 0x000fe20000000800 */
[----:B------:R-:W-:Y:S01]  /*6b20*/  UMOV UR42, UR6 ;  /* 0x00000006002a7c82 */ /* 0x000fe20008000000 */
[----:B------:R-:W-:-:S06]  /*6b30*/  UISETP.NE.AND UP0, UPT, UR7, 0x1, UPT ;  /* 0x000000010700788c */ /* 0x000fcc000bf05270 */
[----:B------:R-:W-:-:S13]  /*6b40*/  PLOP3.LUT P0, PT, PT, PT, UP0, 0x80, 0x0 ;  /* 0x000000000000781c */ /* 0x000fda0003f0f008 */
[----:B------:R-:W-:Y:S05]  /*6b50*/  @!P0 BRA `(.L_x_39) ;  /* 0x0000000000308947 */ /* 0x000fea0003800000 */
[----:B------:R-:W-:Y:S01]  /*6b60*/  ULDC UR4, c[0x0][0xc54] ;  /* 0x0003150000047ab9 */ /* 0x000fe20000000800 */
[----:B------:R-:W-:Y:S01]  /*6b70*/  ULDC UR42, c[0x0][0xc58] ;  /* 0x00031600002a7ab9 */ /* 0x000fe20000000800 */
[----:B------:R-:W-:-:S04]  /*6b80*/  UIMAD.WIDE.U32 UR4, UR6, UR4, URZ ;  /* 0x00000004060472a5 */ /* 0x000fc8000f8e003f */
[----:B------:R-:W-:Y:S01]  /*6b90*/  USHF.R.U32.HI UR42, URZ, UR42, UR5 ;  /* 0x0000002a3f2a7299 */ /* 0x000fe20008011605 */
[----:B------:R-:W-:Y:S11]  /*6ba0*/  BRA `(.L_x_39) ;  /* 0x00000000001c7947 */ /* 0x000ff60003800000 */
.L_x_38:
[----:B------:R-:W-:Y:S01]  /*6bb0*/  ULDC UR7, c[0x0][0xc50] ;  /* 0x0003140000077ab9 */ /* 0x000fe20000000800 */
[----:B------:R-:W-:Y:S01]  /*6bc0*/  UMOV UR42, UR6 ;  /* 0x00000006002a7c82 */ /* 0x000fe20008000000 */
[----:B------:R-:W-:-:S11]  /*6bd0*/  UISETP.NE.AND UP0, UPT, UR7, 0x1, UPT ;  /* 0x000000010700788c */ /* 0x000fd6000bf05270 */
[----:B------:R-:W-:Y:S01]  /*6be0*/  @UP0 ULDC UR4, c[0x0][0xc54] ;  /* 0x0003150000040ab9 */ /* 0x000fe20000000800 */
[----:B------:R-:W-:Y:S01]  /*6bf0*/  @UP0 ULDC UR8, c[0x0][0xc58] ;  /* 0x0003160000080ab9 */ /* 0x000fe20000000800 */
[----:B------:R-:W-:-:S04]  /*6c00*/  UIMAD.WIDE.U32 UR4, UR6, UR4, URZ ;  /* 0x00000004060472a5 */ /* 0x000fc8000f8e003f */
[----:B------:R-:W-:-:S12]  /*6c10*/  @UP0 USHF.R.U32.HI UR42, URZ, UR8, UR5 ;  /* 0x000000083f2a0299 */ /* 0x000fd80008011605 */
.L_x_39:
[----:B------:R-:W-:Y:S01]  /*6c20*/  ISETP.GE.AND P0, PT, R24, RZ, PT ;  /* 0x000000ff1800720c */ /* 0x000fe20003f06270 */
[----:B------:R-:W-:Y:S01]  /*6c30*/  UIADD3 UR4, -UR42, URZ, URZ ;  /* 0x0000003f2a047290 */ /* 0x000fe2000fffe13f */
[----:B------:R-:W-:Y:S01]  /*6c40*/  MOV R0, 0x1 ;  /* 0x0000000100007802 */ /* 0x000fe20000000f00 */
[----:B------:R-:W-:Y:S02]  /*6c50*/  IMAD.MOV.U32 R2, RZ, RZ, RZ ;  /* 0x000000ffff027224 */ /* 0x000fe400078e00ff */
[----:B------:R-:W-:Y:S01]  /*6c60*/  UIMAD UR4, UR7, UR4, UR6 ;  /* 0x00000004070472a4 */ /* 0x000fe2000f8e0206 */
[----:B------:R-:W-:-:S07]  /*6c70*/  IMAD.MOV.U32 R10, RZ, RZ, 0x1 ;  /* 0x00000001ff0a7424 */ /* 0x000fce00078e00ff */
[----:B------:R-:W-:Y:S05]  /*6c80*/  @!P0 BRA `(.L_x_40) ;  /* 0x0000003400a88947 */ /* 0x000fea0003800000 */
[----:B------:R-:W0:Y:S01]  /*6c90*/  LDC.64 R2, c[0x0][0xa28] ;  /* 0x00028a00ff027b82 */ /* 0x000e220000000a00 */
[----:B------:R-:W-:Y:S01]  /*6ca0*/  ULDC.64 UR6, c[0x0][0x418] ;  /* 0x0001060000067ab9 */ /* 0x000fe20000000a00 */
[----:B------:R-:W-:Y:S01]  /*6cb0*/  ULDC UR5, c[0x0][0x424] ;  /* 0x0001090000057ab9 */ /* 0x000fe20000000800 */
[----:B------:R-:W-:Y:S01]  /*6cc0*/  ULDC UR43, c[0x0][0x2f0] ;  /* 0x0000bc00002b7ab9 */ /* 0x000fe20000000800 */
[----:B------:R-:W-:Y:S01]  /*6cd0*/  IMAD.MOV.U32 R19, RZ, RZ, RZ ;  /* 0x000000ffff137224 */ /* 0x000fe200078e00ff */
[----:B0-----:R-:W-:-:S04]  /*6ce0*/  ISETP.NE.U32.AND P0, PT, R2, RZ, PT ;  /* 0x000000ff0200720c */ /* 0x001fc80003f05070 */
[----:B------:R-:W-:Y:S01]  /*6cf0*/  ISETP.NE.AND.EX P0, PT, R3, RZ, PT, P0 ;  /* 0x000000ff0300720c */ /* 0x000fe20003f05300 */
[----:B------:R-:W-:-:S12]  /*6d00*/  UISETP.NE.U32.AND UP0, UPT, UR6, URZ, UPT ;  /* 0x0000003f0600728c */ /* 0x000fd8000bf05070 */
[----:B------:R-:W0:Y:S01]  /*6d10*/  @P0 LDC.64 R2, c[0x0][0xa28] ;  /* 0x00028a00ff020b82 */ /* 0x000e220000000a00 */
[----:B------:R-:W-:-:S04]  /*6d20*/  UISETP.NE.AND.EX UP0, UPT, UR7, URZ, UPT, UP0 ;  /* 0x0000003f0700728c */ /* 0x000fc8000bf05300 */
[----:B------:R-:W-:-:S04]  /*6d30*/  USEL UR5, UR5, 0x1, UP0 ;  /* 0x0000000105057887 */ /* 0x000fc80008000000 */
[----:B------:R-:W-:-:S04]  /*6d40*/  UIMAD UR43, UR5, UR43, URZ ;  /* 0x0000002b052b72a4 */ /* 0x000fc8000f8e023f */
[----:B------:R-:W-:Y:S02]  /*6d50*/  UISETP.GE.AND UP0, UPT, UR43, 0x1, UPT ;  /* 0x000000012b00788c */ /* 0x000fe4000bf06270 */
[----:B------:R-:W-:Y:S01]  /*6d60*/  UIADD3 UR5, UR43, 0x7f, URZ ;  /* 0x0000007f2b057890 */ /* 0x000fe2000fffe03f */
[----:B0-----:R-:W-:-:S05]  /*6d70*/  @P0 IMAD.WIDE R2, R24, 0x4, R2 ;  /* 0x0000000418020825 */ /* 0x001fca00078e0202 */
[----:B------:R0:W5:Y:S01]  /*6d80*/  @P0 LDG.E R19, desc[UR38][R2.64] ;  /* 0x0000002602130981 */ /* 0x000162000c1e1900 */
[----:B------:R-:W-:Y:S01]  /*6d90*/  PLOP3.LUT P0, PT, PT, PT, UP0, 0x80, 0x0 ;  /* 0x000000000000781c */ /* 0x000fe20003f0f008 */
[----:B------:R-:W-:Y:S02]  /*6da0*/  USHF.R.S32.HI UR6, URZ, 0x1f, UR5 ;  /* 0x0000001f3f067899 */ /* 0x000fe40008011405 */
[----:B------:R-:W-:Y:S02]  /*6db0*/  ULOP3.LUT UR47, UR4, 0xffff, URZ, 0xc0, !UPT ;  /* 0x0000ffff042f7892 */ /* 0x000fe4000f8ec03f */
[----:B------:R-:W-:Y:S01]  /*6dc0*/  ULEA.HI UR6, UR6, UR5, URZ, 0x7 ;  /* 0x0000000506067291 */ /* 0x000fe2000f8f383f */
[----:B------:R-:W-:-:S03]  /*6dd0*/  UMOV UR40, URZ ;  /* 0x0000003f00287c82 */ /* 0x000fc60008000000 */
[----:B------:R-:W-:-:S04]  /*6de0*/  USHF.R.S32.HI UR44, URZ, 0x7, UR6 ;  /* 0x000000073f2c7899 */ /* 0x000fc80008011406 */
[----:B0-----:R-:W-:Y:S08]  /*6df0*/  @!P0 BRA `(.L_x_41) ;  /* 0x0000000000848947 */ /* 0x001ff00003800000 */
[----:B------:R-:W-:-:S03]  /*6e00*/  USHF.R.U32.HI UR6, URZ, 0x10, UR4 ;  /* 0x000000103f067899 */ /* 0x000fc60008011604 */
[----:B------:R-:W-:Y:S01]  /*6e10*/  UMOV UR4, URZ ;  /* 0x0000003f00047c82 */ /* 0x000fe20008000000 */
[----:B------:R-:W-:-:S11]  /*6e20*/  UISETP.NE.AND UP0, UPT, UR6, URZ, UPT ;  /* 0x0000003f0600728c */ /* 0x000fd6000bf05270 */
[----:B------:R-:W-:Y:S02]  /*6e30*/  @!UP0 ULDC UR6, c[0x0][0x9f0] ;  /* 0x00027c0000068ab9 */ /* 0x000fe40000000800 */
[----:B------:R-:W-:Y:S01]  /*6e40*/  IABS R2, UR6 ;  /* 0x0000000600027c13 */ /* 0x000fe20008000000 */
[----:B------:R-:W-:Y:S02]  /*6e50*/  UIADD3 UR7, UR44, -0x1, UR6 ;  /* 0xffffffff2c077890 */ /* 0x000fe4000fffe006 */
[----:B------:R-:W-:Y:S02]  /*6e60*/  IABS R5, UR6 ;  /* 0x0000000600057c13 */ /* 0x000fe40008000000 */
[----:B------:R-:W-:Y:S02]  /*6e70*/  R2UR UR10, R2 ;  /* 0x00000000020a72ca */ /* 0x000fe400000e0000 */
[----:B------:R-:W-:Y:S01]  /*6e80*/  IABS R4, UR7 ;  /* 0x0000000700047c13 */ /* 0x000fe20008000000 */
[----:B------:R-:W-:-:S03]  /*6e90*/  ULOP3.LUT UR7, UR7, UR6, URZ, 0x3c, !UPT ;  /* 0x0000000607077292 */ /* 0x000fc6000f8e3c3f */
[----:B------:R-:W-:-:S07]  /*6ea0*/  R2UR UR9, R4 ;  /* 0x00000000040972ca */ /* 0x000fce00000e0000 */
        /* <DEDUP_REMOVED lines=18> */
[----:B------:R-:W-:Y:S02]  /*6fd0*/  UISETP.NE.AND UP1, UPT, UR6, URZ, UPT ;  /* 0x0000003f0600728c */ /* 0x000fe4000bf25270 */
[----:B------:R-:W-:-:S09]  /*6fe0*/  @!UP0 UIADD3 UR5, -UR5, URZ, URZ ;  /* 0x0000003f05058290 */ /* 0x000fd2000fffe13f */
[----:B------:R-:W-:-:S07]  /*6ff0*/  @!UP1 ULOP3.LUT UR5, URZ, UR6, URZ, 0x33, !UPT ;  /* 0x000000063f059292 */ /* 0x000fce000f8e333f */
[----:B------:R-:W-:-:S05]  /*7000*/  UMOV UR40, UR5 ;  /* 0x0000000500287c82 */ /* 0x000fca0008000000 */
.L_x_41:
[----:B------:R-:W-:Y:S02]  /*7010*/  UIMAD UR48, UR47, UR40, URZ ;  /* 0x000000282f3072a4 */ /* 0x000fe4000f8e023f */
[----:B------:R-:W-:Y:S02]  /*7020*/  IMAD.U32 R3, RZ, RZ, UR40 ;  /* 0x00000028ff037e24 */ /* 0x000fe4000f8e00ff */
[----:B------:R-:W-:Y:S02]  /*7030*/  IMAD.MOV.U32 R10, RZ, RZ, 0x1 ;  /* 0x00000001ff0a7424 */ /* 0x000fe400078e00ff */
[----:B------:R-:W-:-:S05]  /*7040*/  IMAD.U32 R2, RZ, RZ, UR48 ;  /* 0x00000030ff027e24 */ /* 0x000fca000f8e00ff */
[----:B------:R-:W-:-:S04]  /*7050*/  VIADDMNMX R2, R2, R3, UR44, PT ;  /* 0x0000002c02027e46 */ /* 0x000fc8000b800103 */
[----:B------:R-:W-:Y:S01]  /*7060*/  R2UR UR49, R2 ;  /* 0x00000000023172ca */ /* 0x000fe200000e0000 */
[----:B------:R-:W-:-:S12]  /*7070*/  IMAD.MOV.U32 R2, RZ, RZ, RZ ;  /* 0x000000ffff027224 */ /* 0x000fd800078e00ff */
[----:B------:R-:W-:-:S06]  /*7080*/  UISETP.GT.AND UP0, UPT, UR49, UR48, UPT ;  /* 0x000000303100728c */ /* 0x000fcc000bf04270 */
[----:B------:R-:W-:-:S13]  /*7090*/  PLOP3.LUT P0, PT, PT, PT, UP0, 0x80, 0x0 ;  /* 0x000000000000781c */ /* 0x000fda0003f0f008 */
[----:B------:R-:W-:Y:S05]  /*70a0*/  @!P0 BRA `(.L_x_40) ;  /* 0x0000003000a08947 */ /* 0x000fea0003800000 */
[----:B------:R-:W0:Y:S01]  /*70b0*/  S2UR UR4, SR_CgaCtaId ;  /* 0x00000000000479c3 */ /* 0x000e220000008800 */
[----:B------:R-:W-:Y:S02]  /*70c0*/  UMOV UR45, 0x400 ;  /* 0x00000400002d7882 */ /* 0x000fe40000000000 */
[----:B0-----:R-:W-:-:S04]  /*70d0*/  ULEA UR45, UR4, UR45, 0x18 ;  /* 0x0000002d042d7291 */ /* 0x001fc8000f8ec03f */
[----:B------:R-:W-:-:S04]  /*70e0*/  UIADD3 UR4, UR45, 0xe400, URZ ;  /* 0x0000e4002d047890 */ /* 0x000fc8000fffe03f */
[----:B------:R-:W-:-:S06]  /*70f0*/  ULOP3.LUT UP0, URZ, UR4, 0x3ff, URZ, 0xc0, !UPT ;  /* 0x000003ff043f7892 */ /* 0x000fcc000f80c03f */
[----:B------:R-:W-:-:S13]  /*7100*/  PLOP3.LUT P0, PT, PT, PT, UP0, 0x80, 0x0 ;  /* 0x000000000000781c */ /* 0x000fda0003f0f008 */
[----:B------:R-:W-:Y:S05]  /*7110*/  @!P0 BRA `(.L_x_42) ;  /* 0x0000000000408947 */ /* 0x000fea0003800000 */
[----:B------:R-:W-:Y:S01]  /*7120*/  MOV R2, 0x0 ;  /* 0x0000000000027802 */ /* 0x000fe20000000f00 */
[----:B------:R-:W-:Y:S01]  /*7130*/  ULDC.64 UR4, c[0x4][0x88] ;  /* 0x0100220000047ab9 */ /* 0x000fe20000000a00 */
[----:B------:R-:W-:Y:S01]  /*7140*/  ULDC.64 UR6, c[0x4][0x90] ;  /* 0x0100240000067ab9 */ /* 0x000fe20000000a00 */
[----:B------:R-:W-:Y:S01]  /*7150*/  MOV R4, UR4 ;  /* 0x0000000400047c02 */ /* 0x000fe20008000f00 */
[----:B------:R-:W-:Y:S01]  /*7160*/  IMAD.U32 R5, RZ, RZ, UR5 ;  /* 0x00000005ff057e24 */ /* 0x000fe2000f8e00ff */
[----:B------:R-:W-:Y:S01]  /*7170*/  ULDC.64 UR4, c[0x4][0x8] ;  /* 0x0100020000047ab9 */ /* 0x000fe20000000a00 */
[----:B------:R-:W0:Y:S01]  /*7180*/  LDC.64 R2, c[0x4][R2] ;  /* 0x0100000002027b82 */ /* 0x000e220000000a00 */
[----:B------:R-:W-:Y:S01]  /*7190*/  IMAD.U32 R6, RZ, RZ, UR6 ;  /* 0x00000006ff067e24 */ /* 0x000fe2000f8e00ff */
[----:B------:R-:W-:Y:S01]  /*71a0*/  MOV R11, UR5 ;  /* 0x00000005000b7c02 */ /* 0x000fe20008000f00 */
[----:B------:R-:W-:Y:S02]  /*71b0*/  IMAD.U32 R7, RZ, RZ, UR7 ;  /* 0x00000007ff077e24 */ /* 0x000fe4000f8e00ff */
[----:B------:R-:W-:-:S02]  /*71c0*/  IMAD.U32 R10, RZ, RZ, UR4 ;  /* 0x00000004ff0a7e24 */ /* 0x000fc4000f8e00ff */
[----:B------:R-:W-:Y:S02]  /*71d0*/  IMAD.MOV.U32 R8, RZ, RZ, 0x70 ;  /* 0x00000070ff087424 */ /* 0x000fe400078e00ff */
[----:B------:R-:W-:Y:S02]  /*71e0*/  IMAD.MOV.U32 R12, RZ, RZ, 0x1 ;  /* 0x00000001ff0c7424 */ /* 0x000fe400078e00ff */
[----:B------:R-:W-:-:S07]  /*71f0*/  IMAD.MOV.U32 R13, RZ, RZ, RZ ;  /* 0x000000ffff0d7224 */ /* 0x000fce00078e00ff */
[----:B------:R-:W-:-:S07]  /*7200*/  LEPC R20, `(.L_x_42) ;  /* 0x000000001014794e */ /* 0x000fce0000000000 */
[----:B0----5:R-:W-:Y:S05]  /*7210*/  CALL.ABS.NOINC R2 ;  /* 0x0000000002007343 */ /* 0x021fea0003c00000 */
.L_x_42:
[----:B------:R-:W-:-:S04]  /*7220*/  UIADD3 UR4, UR45, 0x400, URZ ;  /* 0x000004002d047890 */ /* 0x000fc8000fffe03f */
[----:B------:R-:W-:-:S06]  /*7230*/  ULOP3.LUT UP0, URZ, UR4, 0x3ff, URZ, 0xc0, !UPT ;  /* 0x000003ff043f7892 */ /* 0x000fcc000f80c03f */
[----:B------:R-:W-:-:S13]  /*7240*/  PLOP3.LUT P0, PT, PT, PT, UP0, 0x80, 0x0 ;  /* 0x000000000000781c */ /* 0x000fda0003f0f008 */
[----:B------:R-:W-:Y:S05]  /*7250*/  @!P0 BRA `(.L_x_43) ;  /* 0x00000000007c8947 */ /* 0x000fea0003800000 */
[----:B------:R-:W-:Y:S01]  /*7260*/  MOV R16, 0x0 ;  /* 0x0000000000107802 */ /* 0x000fe20000000f00 */
[----:B------:R-:W-:Y:S01]  /*7270*/  ULDC.64 UR4, c[0x4][0x88] ;  /* 0x0100220000047ab9 */ /* 0x000fe20000000a00 */
[----:B------:R-:W-:Y:S01]  /*7280*/  ULDC.64 UR6, c[0x4][0x90] ;  /* 0x0100240000067ab9 */ /* 0x000fe20000000a00 */
[----:B------:R-:W-:Y:S01]  /*7290*/  IMAD.U32 R4, RZ, RZ, UR4 ;  /* 0x00000004ff047e24 */ /* 0x000fe2000f8e00ff */
[----:B------:R0:W1:Y:S01]  /*72a0*/  LDC.64 R2, c[0x4][R16] ;  /* 0x0100000010027b82 */ /* 0x0000620000000a00 */
[----:B------:R-:W-:Y:S01]  /*72b0*/  MOV R5, UR5 ;  /* 0x0000000500057c02 */ /* 0x000fe20008000f00 */
        /* <DEDUP_REMOVED lines=9> */
[----:B-1---5:R-:W-:Y:S05]  /*7350*/  CALL.ABS.NOINC R2 ;  /* 0x0000000002007343 */ /* 0x022fea0003c00000 */
.L_x_44:
[----:B------:R0:W1:Y:S01]  /*7360*/  LDC.64 R2, c[0x4][R16] ;  /* 0x0100000010027b82 */ /* 0x0000620000000a00 */
[----:B------:R-:W-:Y:S01]  /*7370*/  ULDC.64 UR4, c[0x4][0x88] ;  /* 0x0100220000047ab9 */ /* 0x000fe20000000a00 */
[----:B------:R-:W-:Y:S01]  /*7380*/  ULDC.64 UR6, c[0x4][0x90] ;  /* 0x0100240000067ab9 */ /* 0x000fe20000000a00 */
[----:B------:R-:W-:Y:S01]  /*7390*/  IMAD.U32 R4, RZ, RZ, UR4 ;  /* 0x00000004ff047e24 */ /* 0x000fe2000f8e00ff */
[----:B------:R-:W-:Y:S01]  /*73a0*/  MOV R6, UR6 ;  /* 0x0000000600067c02 */ /* 0x000fe20008000f00 */
[----:B------:R-:W-:Y:S01]  /*73b0*/  IMAD.U32 R5, RZ, RZ, UR5 ;  /* 0x00000005ff057e24 */ /* 0x000fe2000f8e00ff */
[----:B------:R-:W-:Y:S01]  /*73c0*/  ULDC.64 UR4, c[0x4][0x18] ;  /* 0x0100060000047ab9 */ /* 0x000fe20000000a00 */
[----:B------:R-:W-:Y:S01]  /*73d0*/  IMAD.U32 R7, RZ, RZ, UR7 ;  /* 0x00000007ff077e24 */ /* 0x000fe2000f8e00ff */
[----:B------:R-:W-:Y:S01]  /*73e0*/  MOV R12, 0x1 ;  /* 0x00000001000c7802 */ /* 0x000fe20000000f00 */
[----:B------:R-:W-:Y:S02]  /*73f0*/  IMAD.U32 R10, RZ, RZ, UR4 ;  /* 0x00000004ff0a7e24 */ /* 0x000fe4000f8e00ff */
[----:B------:R-:W-:-:S02]  /*7400*/  IMAD.U32 R11, RZ, RZ, UR5 ;  /* 0x00000005ff0b7e24 */ /* 0x000fc4000f8e00ff */
[----:B------:R-:W-:Y:S02]  /*7410*/  IMAD.MOV.U32 R8, RZ, RZ, 0x70 ;  /* 0x00000070ff087424 */ /* 0x000fe400078e00ff */
[----:B0-----:R-:W-:-:S07]  /*7420*/  IMAD.MOV.U32 R13, RZ, RZ, RZ ;  /* 0x000000ffff0d7224 */ /* 0x001fce00078e00ff */
[----:B------:R-:W-:-:S07]  /*7430*/  LEPC R20, `(.L_x_43) ;  /* 0x000000001014794e */ /* 0x000fce0000000000 */
[----:B-1----:R-:W-:Y:S05]  /*7440*/  CALL.ABS.NOINC R2 ;  /* 0x0000000002007343 */ /* 0x002fea0003c00000 */
.L_x_43:
[----:B------:R-:W0:Y:S01]  /*7450*/  LDC.64 R2, c[0x0][0x9f8] ;  /* 0x00027e00ff027b82 */ /* 0x000e220000000a00 */
[----:B------:R-:W-:-:S07]  /*7460*/  IMAD.MOV.U32 R28, RZ, RZ, R24 ;  /* 0x000000ffff1c7224 */ /* 0x000fce00078e0018 */
[----:B------:R-:W1:Y:S01]  /*7470*/  LDC R16, c[0x0][0x430] ;  /* 0x00010c00ff107b82 */ /* 0x000e620000000800 */
[----:B0-----:R-:W-:-:S04]  /*7480*/  ISETP.NE.U32.AND P0, PT, R2, RZ, PT ;  /* 0x000000ff0200720c */ /* 0x001fc80003f05070 */
[----:B------:R-:W-:-:S13]  /*7490*/  ISETP.NE.AND.EX P0, PT, R3, RZ, PT, P0 ;  /* 0x000000ff0300720c */ /* 0x000fda0003f05300 */
[----:B------:R-:W0:Y:S02]  /*74a0*/  @P0 LDC.64 R2, c[0x0][0x9f8] ;  /* 0x00027e00ff020b82 */ /* 0x000e240000000a00 */
[----:B0-----:R-:W-:-:S05]  /*74b0*/  @P0 IMAD.WIDE R2, R24, 0x4, R2 ;  /* 0x0000000418020825 */ /* 0x001fca00078e0202 */
[----:B------:R0:W2:Y:S01]  /*74c0*/  @P0 LDG.E R28, desc[UR38][R2.64] ;  /* 0x00000026021c0981 */ /* 0x0000a2000c1e1900 */
[----:B------:R-:W-:Y:S01]  /*74d0*/  IMAD.U32 R0, RZ, RZ, UR49 ;  /* 0x00000031ff007e24 */ /* 0x000fe2000f8e00ff */
[C---:B------:R-:W-:Y:S01]  /*74e0*/  LOP3.LUT R20, R22.reuse, 0x7f, RZ, 0xc0, !PT ;  /* 0x0000007f16147812 */ /* 0x040fe200078ec0ff */
[----:B------:R-:W-:Y:S01]  /*74f0*/  IMAD.SHL.U32 R23, R22, 0x10, RZ ;  /* 0x0000001016177824 */ /* 0x000fe200078e00ff */
[----:B-1----:R-:W-:Y:S02]  /*7500*/  ISETP.NE.AND P1, PT, R16, 0x1, PT ;  /* 0x000000011000780c */ /* 0x002fe40003f25270 */
[----:B------:R-:W-:Y:S02]  /*7510*/  IADD3 R0, R0, -0x1, RZ ;  /* 0xffffffff00007810 */ /* 0x000fe40007ffe0ff */
[----:B------:R-:W-:Y:S02]  /*7520*/  SHF.R.U32.HI R4, RZ, 0x3, R20 ;  /* 0x00000003ff047819 */ /* 0x000fe40000011614 */
[----:B------:R-:W-:-:S02]  /*7530*/  LOP3.LUT R23, R23, 0x70, RZ, 0xc0, !PT ;  /* 0x0000007017177812 */ /* 0x000fc400078ec0ff */
[----:B------:R-:W-:Y:S01]  /*7540*/  LOP3.LUT R29, R29, 0xfffffffb, RZ, 0xc0, !PT ;  /* 0xfffffffb1d1d7812 */ /* 0x000fe200078ec0ff */
[----:B------:R-:W-:-:S04]  /*7550*/  IMAD R4, R0, 0x80, R4 ;  /* 0x0000008000047824 */ /* 0x000fc800078e0204 */
[----:B------:R-:W-:Y:S01]  /*7560*/  IMAD.IADD R4, R23, 0x1, R4 ;  /* 0x0000000117047824 */ /* 0x000fe200078e0204 */
[----:B0-----:R-:W0:Y:S01]  /*7570*/  @P1 LDC R2, c[0x0][0x434] ;  /* 0x00010d00ff021b82 */ /* 0x001e220000000800 */
[----:B------:R-:W-:Y:S02]  /*7580*/  @P1 LOP3.LUT R29, R29, 0x4, RZ, 0xfc, !PT ;  /* 0x000000041d1d1812 */ /* 0x000fe400078efcff */
[C---:B-----5:R-:W-:Y:S01]  /*7590*/  IMAD.IADD R7, R4.reuse, 0x1, R19 ;  /* 0x0000000104077824 */ /* 0x060fe200078e0213 */
[----:B------:R-:W-:-:S03]  /*75a0*/  ISETP.GE.AND P0, PT, R4, UR43, PT ;  /* 0x0000002b04007c0c */ /* 0x000fc6000bf06270 */
[----:B------:R-:W-:Y:S01]  /*75b0*/  IMAD.MOV.U32 R10, RZ, RZ, R7 ;  /* 0x000000ffff0a7224 */ /* 0x000fe200078e0007 */
[----:B------:R-:W1:Y:S09]  /*75c0*/  @P1 LDC R3, c[0x0][0x438] ;  /* 0x00010e00ff031b82 */ /* 0x000e720000000800 */
[----:B------:R-:W3:Y:S01]  /*75d0*/  @!P0 LDC.64 R8, c[0x0][0x428] ;  /* 0x00010a00ff088b82 */ /* 0x000ee20000000a00 */
[----:B0-----:R-:W-:-:S07]  /*75e0*/  @P1 IMAD.HI.U32 R2, R7, R2, RZ ;  /* 0x0000000207021227 */ /* 0x001fce00078e00ff */
[----:B------:R-:W0:Y:S01]  /*75f0*/  @!P0 LDC.64 R4, c[0x0][0x418] ;  /* 0x00010600ff048b82 */ /* 0x000e220000000a00 */
[----:B-1----:R-:W-:-:S04]  /*7600*/  @P1 SHF.R.U32.HI R10, RZ, R3, R2 ;  /* 0x00000003ff0a1219 */ /* 0x002fc80000011602 */
[----:B------:R-:W-:Y:S02]  /*7610*/  @!P0 SHF.R.S32.HI R3, RZ, 0x1f, R10 ;  /* 0x0000001fff038819 */ /* 0x000fe4000001140a */
[----:B--2---:R-:W-:-:S05]  /*7620*/  SHF.R.S32.HI R6, RZ, 0x1f, R28 ;  /* 0x0000001fff067819 */ /* 0x004fca000001141c */
[----:B---3--:R-:W-:Y:S01]  /*7630*/  @!P0 IMAD R2, R6, R8, RZ ;  /* 0x0000000806028224 */ /* 0x008fe200078e02ff */
[----:B------:R1:W-:Y:S03]  /*7640*/  STL [R1], R6 ;  /* 0x0000000601007387 */ /* 0x0003e60000100800 */
[----:B------:R-:W-:Y:S01]  /*7650*/  @!P0 IMAD R9, R28, R9, R2 ;  /* 0x000000091c098224 */ /* 0x000fe200078e0202 */
[----:B------:R-:W-:-:S05]  /*7660*/  @!P0 MOV R2, R10 ;  /* 0x0000000a00028202 */ /* 0x000fca0000000f00 */
[----:B------:R-:W-:-:S04]  /*7670*/  @!P0 IMAD.WIDE.U32 R2, R28, R8, R2 ;  /* 0x000000081c028225 */ /* 0x000fc800078e0002 */
[----:B------:R-:W-:Y:S01]  /*7680*/  @!P0 IMAD.IADD R3, R3, 0x1, R9 ;  /* 0x0000000103038824 */ /* 0x000fe200078e0209 */
[----:B0-----:R-:W-:Y:S01]  /*7690*/  @!P0 LEA R4, P1, R2, R4, 0x2 ;  /* 0x0000000402048211 */ /* 0x001fe200078210ff */
[----:B-1----:R-:W-:-:S03]  /*76a0*/  IMAD.MOV.U32 R6, RZ, RZ, RZ ;  /* 0x000000ffff067224 */ /* 0x002fc600078e00ff */
[----:B------:R-:W-:-:S05]  /*76b0*/  @!P0 LEA.HI.X R5, R2, R5, R3, 0x2, P1 ;  /* 0x0000000502058211 */ /* 0x000fca00008f1403 */
[----:B------:R0:W5:Y:S01]  /*76c0*/  @!P0 LDG.E R6, desc[UR38][R4.64] ;  /* 0x0000002604068981 */ /* 0x000162000c1e1900 */
[----:B------:R-:W-:-:S03]  /*76d0*/  UMOV UR4, 0xffffffff ;  /* 0xffffffff00047882 */ /* 0x000fc60000000000 */
[----:B------:R-:W-:Y:S05]  /*76e0*/  BRA.DIV UR4, `(.L_x_45) ;  /* 0x0000003204507947 */ /* 0x000fea000b800000 */
.L_x_85:
[----:B------:R-:W-:Y:S01]  /*76f0*/  ULOP3.LUT UR4, UR41, 0x2, URZ, 0xfc, !UPT ;  /* 0x0000000229047892 */ /* 0x000fe2000f8efc3f */
[----:B------:R-:W-:Y:S01]  /*7700*/  IMAD.MOV R2, RZ, RZ, -R10 ;  /* 0x000000ffff027224 */ /* 0x000fe200078e0a0a */
[----:B------:R-:W-:Y:S01]  /*7710*/  MOV R27, UR42 ;  /* 0x0000002a001b7c02 */ /* 0x000fe20008000f00 */
[----:B------:R-:W-:Y:S01]  /*7720*/  IMAD.SHL.U32 R8, R22, 0x8, RZ ;  /* 0x0000000816087824 */ /* 0x000fe200078e00ff */
[----:B------:R-:W-:Y:S01]  /*7730*/  LOP3.LUT R29, R29, 0xfffffffd, RZ, 0xc0, !PT ;  /* 0xfffffffd1d1d7812 */ /* 0x000fe200078ec0ff */
[----:B0-----:R-:W-:Y:S01]  /*7740*/  IMAD R5, R16, R2, R7 ;  /* 0x0000000210057224 */ /* 0x001fe200078e0207 */
[----:B------:R-:W-:Y:S01]  /*7750*/  SHF.R.S32.HI R27, RZ, 0x1f, R27 ;  /* 0x0000001fff1b7819 */ /* 0x000fe2000001141b */
[----:B------:R-:W-:Y:S01]  /*7760*/  IMAD.U32 R3, RZ, RZ, UR4 ;  /* 0x00000004ff037e24 */ /* 0x000fe2000f8e00ff */
[----:B------:R-:W-:Y:S01]  /*7770*/  LOP3.LUT R16, R8, 0x38, RZ, 0xc0, !PT ;  /* 0x0000003808107812 */ /* 0x000fe200078ec0ff */
[----:B------:R-:W-:-:S03]  /*7780*/  IMAD.MOV.U32 R26, RZ, RZ, R0 ;  /* 0x000000ffff1a7224 */ /* 0x000fc600078e0000 */
[----:B------:R-:W-:-:S13]  /*7790*/  ISETP.NE.AND P0, PT, R3, 0x3, PT ;  /* 0x000000030300780c */ /* 0x000fda0003f05270 */
[----:B------:R-:W-:Y:S01]  /*77a0*/  @P0 LOP3.LUT R29, R29, 0x2, RZ, 0xfc, !PT ;  /* 0x000000021d1d0812 */ /* 0x000fe200078efcff */
[----:B------:R-:W-:Y:S06]  /*77b0*/  @!P0 BRA `(.L_x_46) ;  /* 0x0000000000048947 */ /* 0x000fec0003800000 */
[----:B------:R-:W-:Y:S01]  /*77c0*/  BPT.TRAP 0x1 ;  /* 0x000000040000795c */ /* 0x000fe20000300000 */
.L_x_46:
[----:B------:R-:W-:Y:S01]  /*77d0*/  SHF.R.S32.HI R7, RZ, 0x1f, R5 ;  /* 0x0000001fff077819 */ /* 0x000fe20000011405 */
[----:B------:R-:W-:Y:S01]  /*77e0*/  ULDC.64 UR4, c[0x0][0x328] ;  /* 0x0000ca0000047ab9 */ /* 0x000fe20000000a00 */
[----:B-----5:R-:W-:Y:S02]  /*77f0*/  SHF.R.S32.HI R4, RZ, 0x1f, R6 ;  /* 0x0000001fff047819 */ /* 0x020fe40000011406 */
[----:B------:R-:W-:Y:S01]  /*7800*/  R2UR UR6, R27 ;  /* 0x000000001b0672ca */ /* 0x000fe200000e0000 */
[----:B------:R-:W-:-:S04]  /*7810*/  IMAD R2, R7, UR4, RZ ;  /* 0x0000000407027c24 */ /* 0x000fc8000f8e02ff */
[C---:B------:R-:W-:Y:S02]  /*7820*/  IMAD R9, R5.reuse, UR5, R2 ;  /* 0x0000000505097c24 */ /* 0x040fe4000f8e0202 */
[----:B------:R-:W-:Y:S01]  /*7830*/  IMAD.WIDE.U32 R2, R5, UR4, RZ ;  /* 0x0000000405027c25 */ /* 0x000fe2000f8e00ff */
[----:B------:R-:W-:-:S03]  /*7840*/  ULDC.64 UR4, c[0x0][0x338] ;  /* 0x0000ce0000047ab9 */ /* 0x000fc60000000a00 */
[----:B------:R-:W-:Y:S02]  /*7850*/  IMAD.IADD R3, R3, 0x1, R9 ;  /* 0x0000000103037824 */ /* 0x000fe400078e0209 */
[----:B------:R-:W-:Y:S02]  /*7860*/  IMAD.MOV.U32 R9, RZ, RZ, 0x1 ;  /* 0x00000001ff097424 */ /* 0x000fe400078e00ff */
[----:B------:R-:W-:Y:S02]  /*7870*/  IMAD R11, R4, UR4, RZ ;  /* 0x00000004040b7c24 */ /* 0x000fe4000f8e02ff */
[----:B------:R-:W-:Y:S01]  /*7880*/  IMAD.WIDE.U32 R2, R6, UR4, R2 ;  /* 0x0000000406027c25 */ /* 0x000fe2000f8e0002 */
[----:B------:R-:W-:-:S03]  /*7890*/  SHF.L.U32 R9, R9, 0x1f, RZ ;  /* 0x0000001f09097819 */ /* 0x000fc600000006ff */
[----:B------:R-:W-:Y:S01]  /*78a0*/  IMAD R11, R6, UR5, R11 ;  /* 0x00000005060b7c24 */ /* 0x000fe2000f8e020b */
[----:B------:R-:W0:Y:S01]  /*78b0*/  SYNCS.PHASECHK.TRANS64.TRYWAIT P0, [UR45+0x16840], R9 ;  /* 0x01684009ff0075a7 */ /* 0x000e22000800016d */
[----:B------:R-:W-:-:S03]  /*78c0*/  ULDC.64 UR4, c[0x0][0x330] ;  /* 0x0000cc0000047ab9 */ /* 0x000fc60000000a00 */
[----:B------:R-:W-:Y:S01]  /*78d0*/  IADD3 R3, R3, R11, RZ ;  /* 0x0000000b03037210 */ /* 0x000fe20007ffe0ff */
[----:B------:R-:W-:Y:S01]  /*78e0*/  IMAD.U32 R11, RZ, RZ, UR4 ;  /* 0x00000004ff0b7e24 */ /* 0x000fe2000f8e00ff */
[----:B------:R-:W-:-:S03]  /*78f0*/  UIMAD UR4, UR6, UR4, URZ ;  /* 0x00000004060472a4 */ /* 0x000fc6000f8e023f */
[----:B------:R-:W-:Y:S01]  /*7900*/  IMAD.WIDE.U32 R2, R11, UR42, R2 ;  /* 0x0000002a0b027c25 */ /* 0x000fe2000f8e0002 */
[----:B------:R-:W-:Y:S01]  /*7910*/  UIMAD UR4, UR42, UR5, UR4 ;  /* 0x000000052a0472a4 */ /* 0x000fe2000f8e0204 */
[----:B------:R-:W-:Y:S02]  /*7920*/  ULDC.64 UR6, c[0x0][0x318] ;  /* 0x0000c60000067ab9 */ /* 0x000fe40000000a00 */
[----:B------:R-:W-:-:S03]  /*7930*/  LEA R17, P1, R2, UR6, 0x1 ;  /* 0x0000000602117c11 */ /* 0x000fc6000f8208ff */
[----:B------:R-:W-:-:S05]  /*7940*/  VIADD R3, R3, UR4 ;  /* 0x0000000403037c36 */ /* 0x000fca0008000000 */
[----:B------:R-:W-:Y:S01]  /*7950*/  LEA.HI.X R18, R2, UR7, R3, 0x1, P1 ;  /* 0x0000000702127c11 */ /* 0x000fe200088f0c03 */
[----:B0-----:R-:W-:Y:S06]  /*7960*/  @!P0 BRA `(.L_x_47) ;  /* 0x0000002c00d08947 */ /* 0x001fec0003800000 */
.L_x_86:
[----:B------:R-:W-:Y:S01]  /*7970*/  ULDC.64 UR4, c[0x0][0x300] ;  /* 0x0000c00000047ab9 */ /* 0x000fe20000000a00 */
[----:B------:R-:W-:Y:S01]  /*7980*/  R2UR UR6, R27 ;  /* 0x000000001b0672ca */ /* 0x000fe200000e0000 */
[----:B0-----:R-:W-:Y:S01]  /*7990*/  IMAD R2, R7, UR4, RZ ;  /* 0x0000000407027c24 */ /* 0x001fe2000f8e02ff */
[----:B------:R-:W-:Y:S02]  /*79a0*/  SHF.R.U32.HI R10, RZ, 0x3, R20 ;  /* 0x00000003ff0a7819 */ /* 0x000fe40000011614 */
[----:B------:R-:W-:Y:S01]  /*79b0*/  LOP3.LUT R29, R29, 0xfffffffe, RZ, 0xc0, !PT ;  /* 0xfffffffe1d1d7812 */ /* 0x000fe200078ec0ff */
[C---:B------:R-:W-:Y:S02]  /*79c0*/  IMAD R7, R5.reuse, UR5, R2 ;  /* 0x0000000505077c24 */ /* 0x040fe4000f8e0202 */
[----:B------:R-:W-:Y:S01]  /*79d0*/  IMAD.WIDE.U32 R2, R5, UR4, RZ ;  /* 0x0000000405027c25 */ /* 0x000fe2000f8e00ff */
[----:B------:R-:W-:-:S03]  /*79e0*/  ULDC.64 UR4, c[0x0][0x310] ;  /* 0x0000c40000047ab9 */ /* 0x000fc60000000a00 */
[----:B------:R-:W-:Y:S02]  /*79f0*/  IMAD.IADD R3, R3, 0x1, R7 ;  /* 0x0000000103037824 */ /* 0x000fe400078e0207 */
[----:B------:R-:W-:Y:S02]  /*7a00*/  IMAD R5, R4, UR4, RZ ;  /* 0x0000000404057c24 */ /* 0x000fe4000f8e02ff */
[----:B------:R-:W-:-:S04]  /*7a10*/  IMAD.WIDE.U32 R2, R6, UR4, R2 ;  /* 0x0000000406027c25 */ /* 0x000fc8000f8e0002 */
[----:B------:R-:W-:Y:S01]  /*7a20*/  IMAD R5, R6, UR5, R5 ;  /* 0x0000000506057c24 */ /* 0x000fe2000f8e0205 */
[----:B------:R-:W-:Y:S01]  /*7a30*/  ULDC.64 UR4, c[0x0][0x308] ;  /* 0x0000c20000047ab9 */ /* 0x000fe20000000a00 */
[----:B------:R-:W-:Y:S02]  /*7a40*/  IMAD.MOV.U32 R7, RZ, RZ, -0x80 ;  /* 0xffffff80ff077424 */ /* 0x000fe400078e00ff */
[----:B------:R-:W-:Y:S01]  /*7a50*/  IMAD.IADD R3, R3, 0x1, R5 ;  /* 0x0000000103037824 */ /* 0x000fe200078e0205 */
[----:B------:R-:W-:Y:S01]  /*7a60*/  MOV R5, UR4 ;  /* 0x0000000400057c02 */ /* 0x000fe20008000f00 */
[----:B------:R-:W-:Y:S01]  /*7a70*/  UIMAD UR4, UR6, UR4, URZ ;  /* 0x00000004060472a4 */ /* 0x000fe2000f8e023f */
[----:B------:R-:W-:Y:S02]  /*7a80*/  IMAD R6, R0, R7, UR43 ;  /* 0x0000002b00067e24 */ /* 0x000fe4000f8e0207 */
[----:B------:R-:W-:Y:S01]  /*7a90*/  ULDC.64 UR6, c[0x0][0x2e8] ;  /* 0x0000ba0000067ab9 */ /* 0x000fe20000000a00 */
[----:B------:R-:W-:-:S02]  /*7aa0*/  UIMAD UR4, UR42, UR5, UR4 ;  /* 0x000000052a0472a4 */ /* 0x000fc4000f8e0204 */
[----:B------:R-:W-:Y:S01]  /*7ab0*/  IMAD.WIDE.U32 R2, R5, UR42, R2 ;  /* 0x0000002a05027c25 */ /* 0x000fe2000f8e0002 */
[----:B------:R-:W-:-:S03]  /*7ac0*/  LOP3.LUT R5, R8, 0x1c0, RZ, 0xc0, !PT ;  /* 0x000001c008057812 */ /* 0x000fc600078ec0ff */
[----:B------:R-:W-:Y:S01]  /*7ad0*/  VIADD R3, R3, UR4 ;  /* 0x0000000403037c36 */ /* 0x000fe20008000000 */
[----:B------:R-:W-:Y:S01]  /*7ae0*/  ULDC UR4, c[0x0][0x2f4] ;  /* 0x0000bd0000047ab9 */ /* 0x000fe20000000800 */
[----:B------:R-:W-:Y:S02]  /*7af0*/  LEA R0, P0, R2, UR6, 0x1 ;  /* 0x0000000602007c11 */ /* 0x000fe4000f8008ff */
[----:B------:R-:W-:Y:S01]  /*7b00*/  ISETP.GE.AND P3, PT, R16, UR4, PT ;  /* 0x0000000410007c0c */ /* 0x000fe2000bf66270 */
[----:B------:R-:W-:Y:S01]  /*7b10*/  UMOV UR4, 0xffffffff ;  /* 0xffffffff00047882 */ /* 0x000fe20000000000 */
[----:B------:R-:W-:Y:S02]  /*7b20*/  LOP3.LUT R5, R5, 0x38, R8, 0xf8, !PT ;  /* 0x0000003805057812 */ /* 0x000fe400078ef808 */
[----:B------:R-:W-:Y:S02]  /*7b30*/  LEA.HI.X R4, R2, UR7, R3, 0x1, P0 ;  /* 0x0000000702047c11 */ /* 0x000fe400080f0c03 */
[----:B------:R-:W-:Y:S01]  /*7b40*/  LOP3.LUT R3, R5, 0x38, R22, 0x78, !PT ;  /* 0x0000003805037812 */ /* 0x000fe200078e7816 */
[----:B------:R-:W-:-:S02]  /*7b50*/  IMAD.IADD R5, R6, 0x1, -R10 ;  /* 0x0000000106057824 */ /* 0x000fc400078e0a0a */
[----:B------:R-:W-:-:S03]  /*7b60*/  IMAD.SHL.U32 R22, R20, 0x8, RZ ;  /* 0x0000000814167824 */ /* 0x000fc600078e00ff */
[----:B------:R-:W-:Y:S02]  /*7b70*/  ISETP.GE.AND P0, PT, R5, 0x1, PT ;  /* 0x000000010500780c */ /* 0x000fe40003f06270 */
[----:B------:R-:W-:Y:S02]  /*7b80*/  LOP3.LUT R22, R3, 0x200, R22, 0xf8, !PT ;  /* 0x0000020003167812 */ /* 0x000fe400078ef816 */
[----:B------:R-:W-:Y:S01]  /*7b90*/  @P3 LOP3.LUT R29, R29, 0x1, RZ, 0xfc, !PT ;  /* 0x000000011d1d3812 */ /* 0x000fe200078efcff */
[----:B------:R-:W-:Y:S08]  /*7ba0*/  BRA.DIV UR4, `(.L_x_48) ;  /* 0x0000002e04587947 */ /* 0x000ff0000b800000 */
[----:B------:R-:W0:Y:S01]  /*7bb0*/  SHFL.IDX PT, R14, R0, RZ, 0x181f ;  /* 0x00181fff000e7589 */ /* 0x000e2200000e0000 */
[----:B------:R-:W-:-:S03]  /*7bc0*/  @P0 LEA R9, R22, UR45, 0x1 ;  /* 0x0000002d16090c11 */ /* 0x000fc6000f8e08ff */
[----:B------:R-:W1:Y:S04]  /*7bd0*/  SHFL.IDX PT, R2, R4, RZ, 0x181f ;  /* 0x00181fff04027589 */ /* 0x000e6800000e0000 */
[----:B------:R-:W-:Y:S04]  /*7be0*/  SHFL.IDX PT, R7, R4, 0x1, 0x181f ;  /* 0x00381f0004077f89 */ /* 0x000fe800000e0000 */
[----:B------:R-:W-:Y:S04]  /*7bf0*/  SHFL.IDX PT, R21, R0, 0x2, 0x181f ;  /* 0x00581f0000157f89 */ /* 0x000fe800000e0000 */
[----:B------:R-:W-:Y:S01]  /*7c00*/  SHFL.IDX PT, R6, R4, 0x2, 0x181f ;  /* 0x00581f0004067f89 */ /* 0x000fe200000e0000 */
[----:B0-----:R-:W-:-:S04]  /*7c10*/  @P0 LEA R14, P1, R16, R14, 0x1 ;  /* 0x0000000e100e0211 */ /* 0x001fc800078208ff */
[----:B-1----:R-:W-:Y:S01]  /*7c20*/  @P0 IADD3.X R3, RZ, R2, RZ, P1, !PT ;  /* 0x00000002ff030210 */ /* 0x002fe20000ffe4ff */
[----:B------:R-:W-:Y:S01]  /*7c30*/  @P0 IMAD.MOV.U32 R2, RZ, RZ, R14 ;  /* 0x000000ffff020224 */ /* 0x000fe200078e000e */
[C---:B------:R-:W-:Y:S01]  /*7c40*/  ISETP.GE.AND P1, PT, R5.reuse, 0x21, PT ;  /* 0x000000210500780c */ /* 0x040fe20003f26270 */
[----:B------:R-:W0:Y:S04]  /*7c50*/  SHFL.IDX PT, R14, R0, 0x1, 0x181f ;  /* 0x00381f00000e7f89 */ /* 0x000e2800000e0000 */
[----:B------:R1:W-:Y:S01]  /*7c60*/  @P0 LDGSTS.E.BYPASS.LTC128B.128 [R9+0xe400], desc[UR38][R2.64], !P3 ;  /* 0x0e40000002090fae */ /* 0x0003e2000d901d66 */
[----:B------:R-:W-:-:S03]  /*7c70*/  ISETP.GE.AND P0, PT, R5, 0x11, PT ;  /* 0x000000110500780c */ /* 0x000fc60003f06270 */
[----:B-1----:R-:W-:Y:S10]  /*7c80*/  SHFL.IDX PT, R9, R0, 0x4, 0x181f ;  /* 0x00981f0000097f89 */ /* 0x002ff400000e0000 */
[----:B------:R-:W-:-:S02]  /*7c90*/  @P0 LEA R25, R22, UR45, 0x1 ;  /* 0x0000002d16190c11 */ /* 0x000fc4000f8e08ff */
[C---:B0-----:R-:W-:Y:S02]  /*7ca0*/  @P0 LEA R2, P2, R16.reuse, R14, 0x1 ;  /* 0x0000000e10020211 */ /* 0x041fe400078408ff */
[----:B------:R-:W0:Y:S03]  /*7cb0*/  SHFL.IDX PT, R14, R0, 0x3, 0x181f ;  /* 0x00781f00000e7f89 */ /* 0x000e2600000e0000 */
[----:B------:R-:W-:Y:S02]  /*7cc0*/  @P0 IMAD.X R3, RZ, RZ, R7, P2 ;  /* 0x000000ffff030224 */ /* 0x000fe400010e0607 */
[----:B------:R-:W1:Y:S04]  /*7cd0*/  SHFL.IDX PT, R7, R4, 0x3, 0x181f ;  /* 0x00781f0004077f89 */ /* 0x000e6800000e0000 */
[----:B------:R2:W-:Y:S02]  /*7ce0*/  @P0 LDGSTS.E.BYPASS.LTC128B.128 [R25+0xec00], desc[UR38][R2.64], !P3 ;  /* 0x0ec0000002190fae */ /* 0x0005e4000d901d66 */
[----:B--2---:R-:W-:-:S02]  /*7cf0*/  @P1 LEA R2, P0, R16, R21, 0x1 ;  /* 0x0000001510021211 */ /* 0x004fc400078008ff */
[----:B------:R-:W-:-:S03]  /*7d00*/  @P1 LEA R21, R22, UR45, 0x1 ;  /* 0x0000002d16151c11 */ /* 0x000fc6000f8e08ff */
[----:B------:R-:W-:Y:S01]  /*7d10*/  @P1 IMAD.X R3, RZ, RZ, R6, P0 ;  /* 0x000000ffff031224 */ /* 0x000fe200000e0606 */
[C---:B------:R-:W-:Y:S01]  /*7d20*/  ISETP.GE.AND P0, PT, R5.reuse, 0x31, PT ;  /* 0x000000310500780c */ /* 0x040fe20003f06270 */
[----:B------:R-:W2:Y:S04]  /*7d30*/  SHFL.IDX PT, R6, R4, 0x4, 0x181f ;  /* 0x00981f0004067f89 */ /* 0x000ea800000e0000 */
[----:B------:R0:W-:Y:S01]  /*7d40*/  @P1 LDGSTS.E.BYPASS.LTC128B.128 [R21+0xf400], desc[UR38][R2.64], !P3 ;  /* 0x0f40000002151fae */ /* 0x0001e2000d901d66 */
[----:B------:R-:W-:-:S07]  /*7d50*/  ISETP.GE.AND P1, PT, R5, 0x41, PT ;  /* 0x000000410500780c */ /* 0x000fce0003f26270 */
[----:B------:R-:W-:Y:S02]  /*7d60*/  @P0 LEA R25, R22, UR45, 0x1 ;  /* 0x0000002d16190c11 */ /* 0x000fe4000f8e08ff */
[----:B0-----:R-:W-:Y:S02]  /*7d70*/  @P0 LEA R2, P2, R16, R14, 0x1 ;  /* 0x0000000e10020211 */ /* 0x001fe400078408ff */
[----:B------:R-:W0:Y:S02]  /*7d80*/  SHFL.IDX PT, R14, R0, 0x5, 0x181f ;  /* 0x00b81f00000e7f89 */ /* 0x000e2400000e0000 */
[----:B------:R-:W-:Y:S01]  /*7d90*/  @P1 LEA R21, R22, UR45, 0x1 ;  /* 0x0000002d16151c11 */ /* 0x000fe2000f8e08ff */
[----:B-1----:R-:W-:Y:S02]  /*7da0*/  @P0 IMAD.X R3, RZ, RZ, R7, P2 ;  /* 0x000000ffff030224 */ /* 0x002fe400010e0607 */
[----:B------:R-:W1:Y:S04]  /*7db0*/  SHFL.IDX PT, R7, R4, 0x5, 0x181f ;  /* 0x00b81f0004077f89 */ /* 0x000e6800000e0000 */
[----:B------:R3:W-:Y:S02]  /*7dc0*/  @P0 LDGSTS.E.BYPASS.LTC128B.128 [R25+0xfc00], desc[UR38][R2.64], !P3 ;  /* 0x0fc0000002190fae */ /* 0x0007e4000d901d66 */
[----:B---3--:R-:W-:-:S02]  /*7dd0*/  @P1 LEA R2, P0, R16, R9, 0x1 ;  /* 0x0000000910021211 */ /* 0x008fc400078008ff */
[----:B------:R-:W3:Y:S02]  /*7de0*/  SHFL.IDX PT, R9, R0, 0x6, 0x181f ;  /* 0x00d81f0000097f89 */ /* 0x000ee400000e0000 */
[----:B--2---:R-:W-:Y:S02]  /*7df0*/  @P1 IADD3.X R3, RZ, R6, RZ, P0, !PT ;  /* 0x00000006ff031210 */ /* 0x004fe400007fe4ff */
[C---:B------:R-:W-:Y:S01]  /*7e00*/  ISETP.GE.AND P0, PT, R5.reuse, 0x51, PT ;  /* 0x000000510500780c */ /* 0x040fe20003f06270 */
[----:B------:R-:W2:Y:S04]  /*7e10*/  SHFL.IDX PT, R6, R4, 0x6, 0x181f ;  /* 0x00d81f0004067f89 */ /* 0x000ea800000e0000 */
[----:B------:R0:W-:Y:S01]  /*7e20*/  @P1 LDGSTS.E.BYPASS.LTC128B.128 [R21+0x10400], desc[UR38][R2.64], !P3 ;  /* 0x1040000002151fae */ /* 0x0001e2000d901d66 */
[----:B------:R-:W-:-:S03]  /*7e30*/  ISETP.GE.AND P1, PT, R5, 0x61, PT ;  /* 0x000000610500780c */ /* 0x000fc60003f26270 */
[----:B------:R-:W4:Y:S04]  /*7e40*/  SHFL.IDX PT, R4, R4, 0x7, 0x181f ;  /* 0x00f81f0004047f89 */ /* 0x000f2800000e0000 */
[----:B0-----:R-:W-:Y:S02]  /*7e50*/  @P0 LEA R2, P2, R16, R14, 0x1 ;  /* 0x0000000e10020211 */ /* 0x001fe400078408ff */
[----:B------:R0:W0:Y:S03]  /*7e60*/  SHFL.IDX PT, R14, R0, 0x7, 0x181f ;  /* 0x00f81f00000e7f89 */ /* 0x00002600000e0000 */
[----:B-1----:R-:W-:Y:S01]  /*7e70*/  @P0 IMAD.X R3, RZ, RZ, R7, P2 ;  /* 0x000000ffff030224 */ /* 0x002fe200010e0607 */
[----:B------:R-:W-:-:S05]  /*7e80*/  @P0 LEA R7, R22, UR45, 0x1 ;  /* 0x0000002d16070c11 */ /* 0x000fca000f8e08ff */
[----:B------:R3:W-:Y:S02]  /*7e90*/  @P0 LDGSTS.E.BYPASS.LTC128B.128 [R7+0x10c00], desc[UR38][R2.64], !P3 ;  /* 0x10c0000002070fae */ /* 0x0007e4000d901d66 */
[----:B---3--:R-:W-:Y:S02]  /*7ea0*/  @P1 LEA R2, P0, R16, R9, 0x1 ;  /* 0x0000000910021211 */ /* 0x008fe400078008ff */
[----:B------:R-:W-:-:S03]  /*7eb0*/  @P1 LEA R9, R22, UR45, 0x1 ;  /* 0x0000002d16091c11 */ /* 0x000fc6000f8e08ff */
[----:B--2---:R-:W-:-:S05]  /*7ec0*/  @P1 IMAD.X R3, RZ, RZ, R6, P0 ;  /* 0x000000ffff031224 */ /* 0x004fca00000e0606 */
[----:B0---4-:R1:W-:Y:S03]  /*7ed0*/  @P1 LDGSTS.E.BYPASS.LTC128B.128 [R9+0x11400], desc[UR38][R2.64], !P3 ;  /* 0x1140000002091fae */ /* 0x0113e6000d901d66 */
.L_x_104:
[----:B------:R-:W-:-:S13]  /*7ee0*/  ISETP.GE.AND P0, PT, R5, 0x71, PT ;  /* 0x000000710500780c */ /* 0x000fda0003f06270 */
[----:B-1----:R-:W-:Y:S02]  /*7ef0*/  @P0 LEA R2, P1, R16, R14, 0x1 ;  /* 0x0000000e10020211 */ /* 0x002fe400078208ff */
[----:B------:R-:W-:-:S03]  /*7f00*/  @P0 LEA R5, R22, UR45, 0x1 ;  /* 0x0000002d16050c11 */ /* 0x000fc6000f8e08ff */
[----:B------:R-:W-:-:S05]  /*7f10*/  @P0 IMAD.X R3, RZ, RZ, R4, P1 ;  /* 0x000000ffff030224 */ /* 0x000fca00008e0604 */
[----:B------:R-:W-:Y:S01]  /*7f20*/  @!PT LDS RZ, [RZ] ;  /* 0x00000000fffff984 */ /* 0x000fe20000000800 */
[----:B------:R-:W-:Y:S01]  /*7f30*/  @!PT LDS RZ, [RZ] ;  /* 0x00000000fffff984 */ /* 0x000fe20000000800 */
[----:B------:R-:W-:Y:S01]  /*7f40*/  @!PT LDS RZ, [RZ] ;  /* 0x00000000fffff984 */ /* 0x000fe20000000800 */
[----:B------:R0:W-:Y:S01]  /*7f50*/  @P0 LDGSTS.E.BYPASS.LTC128B.128 [R5+0x11c00], desc[UR38][R2.64], !P3 ;  /* 0x11c0000002050fae */ /* 0x0001e2000d901d66 */
[----:B------:R-:W-:Y:S01]  /*7f60*/  NOP ;  /* 0x0000000000007918 */ /* 0x000fe20000000000 */
[----:B------:R-:W-:Y:S02]  /*7f70*/  SYNCS.ARRIVE.TRANS64.RED.A0T1 RZ, [UR45+0x16830], RZ ;  /* 0x016830ffffff79a7 */ /* 0x000fe4000820042d */
[----:B------:R-:W-:Y:S01]  /*7f80*/  ARRIVES.LDGSTSBAR.64.TRANSCNT [UR45+0x16830] ;  /* 0x01683000ff0079b0 */ /* 0x000fe20008000aad */
[----:B------:R-:W-:Y:S01]  /*7f90*/  NOP ;  /* 0x0000000000007918 */ /* 0x000fe20000000000 */
[----:B------:R-:W-:-:S06]  /*7fa0*/  ULOP3.LUT UR4, UR41, 0x2, URZ, 0xfc, !UPT ;  /* 0x0000000229047892 */ /* 0x000fcc000f8efc3f */
[----:B------:R-:W-:-:S05]  /*7fb0*/  IMAD.U32 R6, RZ, RZ, UR4 ;  /* 0x00000004ff067e24 */ /* 0x000fca000f8e00ff */
[----:B------:R-:W-:-:S13]  /*7fc0*/  ISETP.NE.AND P2, PT, R6, 0x3, PT ;  /* 0x000000030600780c */ /* 0x000fda0003f45270 */
[----:B0-----:R-:W-:Y:S05]  /*7fd0*/  @!P2 BRA `(.L_x_49) ;  /* 0x000000000004a947 */ /* 0x001fea0003800000 */
[----:B------:R-:W-:Y:S01]  /*7fe0*/  BPT.TRAP 0x1 ;  /* 0x000000040000795c */ /* 0x000fe20000300000 */
.L_x_49:
[----:B------:R-:W-:Y:S01]  /*7ff0*/  SYNCS.ARRIVE.TRANS64.A1T0 RZ, [UR45+0x16830], RZ ;  /* 0x016830ffffff79a7 */ /* 0x000fe2000810002d */
[----:B------:R-:W-:Y:S05]  /*8000*/  WARPSYNC.ALL ;  /* 0x0000000000007948 */ /* 0x000fea0003800000 */
[----:B------:R-:W-:Y:S01]  /*8010*/  UIADD3 UR5, UR45, 0x8400, URZ ;  /* 0x000084002d057890 */ /* 0x000fe2000fffe03f */
[----:B------:R-:W-:Y:S01]  /*8020*/  R2UR UR4, R27 ;  /* 0x000000001b0472ca */ /* 0x000fe200000e0000 */
[----:B------:R-:W-:Y:S01]  /*8030*/  ULDC.64 UR6, c[0x0][0x2d8] ;  /* 0x0000b60000067ab9 */ /* 0x000fe20000000a00 */
[----:B------:R-:W-:Y:S01]  /*8040*/  SHF.R.S32.HI R25, RZ, 0x1f, R24 ;  /* 0x0000001fff197819 */ /* 0x000fe20000011418 */
[----:B------:R-:W-:Y:S02]  /*8050*/  ULOP3.LUT UP0, URZ, UR5, 0x3ff, URZ, 0xc0, !UPT ;  /* 0x000003ff053f7892 */ /* 0x000fe4000f80c03f */
[----:B------:R-:W-:Y:S01]  /*8060*/  UIMAD.WIDE.U32 UR36, UR42, UR6, URZ ;  /* 0x000000062a2472a5 */ /* 0x000fe2000f8e003f */
[----:B------:R-:W-:Y:S03]  /*8070*/  BAR.SYNC.DEFER_BLOCKING 0x8, 0x200 ;  /* 0x0208000000007b1d */ /* 0x000fe60000010000 */
[----:B------:R-:W-:-:S04]  /*8080*/  PLOP3.LUT P0, PT, PT, PT, UP0, 0x80, 0x0 ;  /* 0x000000000000781c */ /* 0x000fc80003f0f008 */
[----:B------:R-:W-:-:S04]  /*8090*/  UIMAD UR4, UR4, UR6, URZ ;  /* 0x00000006040472a4 */ /* 0x000fc8000f8e023f */
[----:B------:R-:W-:-:S04]  /*80a0*/  UIMAD UR4, UR42, UR7, UR4 ;  /* 0x000000072a0472a4 */ /* 0x000fc8000f8e0204 */
[----:B------:R-:W-:Y:S01]  /*80b0*/  UIADD3 UR46, UR37, UR4, URZ ;  /* 0x00000004252e7290 */ /* 0x000fe2000fffe03f */
[----:B------:R-:W-:Y:S11]  /*80c0*/  @!P0 BRA `(.L_x_50) ;  /* 0x0000000000408947 */ /* 0x000ff60003800000 */
[----:B------:R-:W-:Y:S01]  /*80d0*/  MOV R2, 0x0 ;  /* 0x0000000000027802 */ /* 0x000fe20000000f00 */
[----:B------:R-:W-:Y:S01]  /*80e0*/  ULDC.64 UR6, c[0x4][0x88] ;  /* 0x0100220000067ab9 */ /* 0x000fe20000000a00 */
[----:B------:R-:W-:Y:S01]  /*80f0*/  ULDC.64 UR8, c[0x4][0x90] ;  /* 0x0100240000087ab9 */ /* 0x000fe20000000a00 */
[----:B------:R-:W-:Y:S01]  /*8100*/  ULDC.64 UR4, c[0x4][0x20] ;  /* 0x0100080000047ab9 */ /* 0x000fe20000000a00 */
[----:B------:R-:W-:Y:S01]  /*8110*/  MOV R4, UR6 ;  /* 0x0000000600047c02 */ /* 0x000fe20008000f00 */
[----:B------:R-:W-:Y:S01]  /*8120*/  IMAD.U32 R5, RZ, RZ, UR7 ;  /* 0x00000007ff057e24 */ /* 0x000fe2000f8e00ff */
        /* <DEDUP_REMOVED lines=9> */
[----:B0-----:R-:W-:Y:S05]  /*81c0*/  CALL.ABS.NOINC R2 ;  /* 0x0000000002007343 */ /* 0x001fea0003c00000 */
.L_x_50:
[----:B------:R-:W0:Y:S01]  /*81d0*/  LDC R9, c[0x0][0x448] ;  /* 0x00011200ff097b82 */ /* 0x000e220000000800 */
[----:B------:R-:W1:Y:S01]  /*81e0*/  S2R R20, SR_TID.X ;  /* 0x0000000000147919 */ /* 0x000e620000002100 */
[----:B------:R-:W-:Y:S01]  /*81f0*/  IMAD.U32 R4, RZ, RZ, UR36 ;  /* 0x00000024ff047e24 */ /* 0x000fe2000f8e00ff */
[----:B------:R-:W-:Y:S01]  /*8200*/  ULDC.64 UR4, c[0x0][0x2e0] ;  /* 0x0000b80000047ab9 */ /* 0x000fe20000000a00 */
[----:B------:R-:W-:Y:S01]  /*8210*/  ULDC.64 UR6, c[0x0][0x2c8] ;  /* 0x0000b20000067ab9 */ /* 0x000fe20000000a00 */
[----:B------:R-:W2:Y:S01]  /*8220*/  S2R R2, SR_CTAID.X ;  /* 0x0000000000027919 */ /* 0x000ea20000002500 */
[----:B------:R-:W-:Y:S01]  /*8230*/  IMAD R25, R25, UR4, RZ ;  /* 0x0000000419197c24 */ /* 0x000fe2000f8e02ff */
[----:B------:R-:W-:-:S03]  /*8240*/  ULDC.64 UR8, c[0x0][0x280] ;  /* 0x0000a00000087ab9 */ /* 0x000fc60000000a00 */
[----:B------:R-:W-:Y:S01]  /*8250*/  IMAD R25, R24, UR5, R25 ;  /* 0x0000000518197c24 */ /* 0x000fe2000f8e0219 */
[----:B0-----:R-:W-:Y:S02]  /*8260*/  ISETP.NE.AND P0, PT, R9, 0x1, PT ;  /* 0x000000010900780c */ /* 0x001fe40003f05270 */
[----:B-1----:R-:W-:-:S11]  /*8270*/  LOP3.LUT R20, R20, 0x7f, RZ, 0xc0, !PT ;  /* 0x0000007f14147812 */ /* 0x002fd600078ec0ff */
[----:B------:R-:W0:Y:S01]  /*8280*/  @P0 LDC R3, c[0x0][0x44c] ;  /* 0x00011300ff030b82 */ /* 0x000e220000000800 */
[----:B------:R-:W-:-:S05]  /*8290*/  SHF.R.U32.HI R20, RZ, 0x3, R20 ;  /* 0x00000003ff147819 */ /* 0x000fca0000011614 */
[----:B------:R-:W-:Y:S02]  /*82a0*/  IMAD.IADD R0, R23, 0x1, R20 ;  /* 0x0000000117007824 */ /* 0x000fe400078e0214 */
[----:B------:R-:W1:Y:S02]  /*82b0*/  @P0 LDC R5, c[0x0][0x450] ;  /* 0x00011400ff050b82 */ /* 0x000e640000000800 */
[----:B--2---:R-:W-:-:S05]  /*82c0*/  IMAD R0, R2, 0xc0, R0 ;  /* 0x000000c002007824 */ /* 0x004fca00078e0200 */
[----:B------:R-:W-:Y:S01]  /*82d0*/  MOV R7, R0 ;  /* 0x0000000000077202 */ /* 0x000fe20000000f00 */
[----:B------:R-:W2:Y:S01]  /*82e0*/  @P0 LDC R6, c[0x0][0x44c] ;  /* 0x00011300ff060b82 */ /* 0x000ea20000000800 */
[----:B0-----:R-:W-:-:S04]  /*82f0*/  @P0 IMAD.HI.U32 R2, R0, R3, RZ ;  /* 0x0000000300020227 */ /* 0x001fc800078e00ff */
[----:B------:R-:W-:Y:S01]  /*8300*/  IMAD.U32 R3, RZ, RZ, UR46 ;  /* 0x0000002eff037e24 */ /* 0x000fe2000f8e00ff */
[----:B-1----:R-:W-:Y:S01]  /*8310*/  @P0 SHF.R.U32.HI R7, RZ, R5, R2 ;  /* 0x00000005ff070219 */ /* 0x002fe20000011602 */
[----:B------:R-:W-:Y:S02]  /*8320*/  IMAD.MOV.U32 R2, RZ, RZ, R4 ;  /* 0x000000ffff027224 */ /* 0x000fe400078e0004 */
[----:B------:R-:W-:Y:S01]  /*8330*/  IMAD.U32 R5, RZ, RZ, UR37 ;  /* 0x00000025ff057e24 */ /* 0x000fe2000f8e00ff */
[----:B------:R-:W-:Y:S01]  /*8340*/  SHF.R.S32.HI R4, RZ, 0x1f, R7 ;  /* 0x0000001fff047819 */ /* 0x000fe20000011407 */
[----:B------:R-:W-:Y:S01]  /*8350*/  IMAD.WIDE.U32 R2, R24, UR4, R2 ;  /* 0x0000000418027c25 */ /* 0x000fe2000f8e0002 */
[----:B------:R-:W-:Y:S01]  /*8360*/  ULDC.64 UR4, c[0x0][0x2d0] ;  /* 0x0000b40000047ab9 */ /* 0x000fe20000000a00 */
[----:B------:R-:W0:Y:S02]  /*8370*/  S2R R24, SR_CTAID.X ;  /* 0x0000000000187919 */ /* 0x000e240000002500 */
[----:B------:R-:W-:Y:S01]  /*8380*/  IMAD R4, R4, UR4, RZ ;  /* 0x0000000404047c24 */ /* 0x000fe2000f8e02ff */
[----:B------:R-:W-:Y:S01]  /*8390*/  IADD3 R3, R3, R25, RZ ;  /* 0x0000001903037210 */ /* 0x000fe20007ffe0ff */
[----:B------:R-:W-:-:S02]  /*83a0*/  IMAD.MOV R8, RZ, RZ, -R7 ;  /* 0x000000ffff087224 */ /* 0x000fc400078e0a07 */
[C---:B------:R-:W-:Y:S02]  /*83b0*/  IMAD R11, R7.reuse, UR5, R4 ;  /* 0x00000005070b7c24 */ /* 0x040fe4000f8e0204 */
[----:B------:R-:W-:Y:S02]  /*83c0*/  IMAD.WIDE.U32 R4, R7, UR4, R2 ;  /* 0x0000000407047c25 */ /* 0x000fe4000f8e0002 */
[----:B------:R-:W1:Y:S02]  /*83d0*/  @P0 LDC R7, c[0x0][0x450] ;  /* 0x00011400ff070b82 */ /* 0x000e640000000800 */
[----:B------:R-:W-:Y:S02]  /*83e0*/  IMAD.IADD R5, R5, 0x1, R11 ;  /* 0x0000000105057824 */ /* 0x000fe400078e020b */
[----:B------:R-:W-:Y:S02]  /*83f0*/  IMAD R11, R9, R8, R0 ;  /* 0x00000008090b7224 */ /* 0x000fe400078e0200 */
[----:B------:R-:W-:-:S02]  /*8400*/  VIADD R0, R0, 0x80 ;  /* 0x0000008000007836 */ /* 0x000fc40000000000 */
[----:B------:R-:W-:Y:S01]  /*8410*/  IMAD.WIDE.U32 R4, R11, UR6, R4 ;  /* 0x000000060b047c25 */ /* 0x000fe2000f8e0004 */
[----:B------:R-:W-:-:S03]  /*8420*/  SHF.R.S32.HI R8, RZ, 0x1f, R11 ;  /* 0x0000001fff087819 */ /* 0x000fc6000001140b */
[----:B--2---:R-:W-:-:S04]  /*8430*/  @P0 IMAD.HI.U32 R6, R0, R6, RZ ;  /* 0x0000000600060227 */ /* 0x004fc800078e00ff */
[----:B------:R-:W-:-:S04]  /*8440*/  IMAD R8, R8, UR6, RZ ;  /* 0x0000000608087c24 */ /* 0x000fc8000f8e02ff */
[----:B------:R-:W-:Y:S02]  /*8450*/  IMAD R13, R11, UR7, R8 ;  /* 0x000000070b0d7c24 */ /* 0x000fe4000f8e0208 */
[----:B------:R-:W-:Y:S01]  /*8460*/  IMAD.MOV.U32 R11, RZ, RZ, R0 ;  /* 0x000000ffff0b7224 */ /* 0x000fe200078e0000 */
[----:B-1----:R-:W-:Y:S02]  /*8470*/  @P0 SHF.R.U32.HI R11, RZ, R7, R6 ;  /* 0x00000007ff0b0219 */ /* 0x002fe40000011606 */
[----:B------:R-:W-:Y:S02]  /*8480*/  IADD3 R13, R5, R13, RZ ;  /* 0x0000000d050d7210 */ /* 0x000fe40007ffe0ff */
[C---:B------:R-:W-:Y:S01]  /*8490*/  LEA R5, P0, R4.reuse, UR8, 0x1 ;  /* 0x0000000804057c11 */ /* 0x040fe2000f8008ff */
[----:B------:R-:W-:Y:S02]  /*84a0*/  IMAD.MOV R7, RZ, RZ, -R11 ;  /* 0x000000ffff077224 */ /* 0x000fe400078e0a0b */
[----:B------:R-:W-:Y:S01]  /*84b0*/  IMAD.WIDE.U32 R2, R11, UR4, R2 ;  /* 0x000000040b027c25 */ /* 0x000fe2000f8e0002 */
[----:B------:R-:W-:-:S02]  /*84c0*/  LEA.HI.X R8, R4, UR9, R13, 0x1, P0 ;  /* 0x0000000904087c11 */ /* 0x000fc400080f0c0d */
[----:B------:R-:W-:Y:S01]  /*84d0*/  SHF.R.S32.HI R4, RZ, 0x1f, R11 ;  /* 0x0000001fff047819 */ /* 0x000fe2000001140b */
[----:B------:R-:W-:-:S04]  /*84e0*/  IMAD R7, R9, R7, R0 ;  /* 0x0000000709077224 */ /* 0x000fc800078e0200 */
[----:B------:R-:W-:Y:S01]  /*84f0*/  IMAD R4, R4, UR4, RZ ;  /* 0x0000000404047c24 */ /* 0x000fe2000f8e02ff */
[----:B------:R-:W-:Y:S01]  /*8500*/  SHF.R.S32.HI R0, RZ, 0x1f, R7 ;  /* 0x0000001fff007819 */ /* 0x000fe20000011407 */
[----:B------:R-:W-:Y:S02]  /*8510*/  ULDC UR4, c[0x0][0x2b8] ;  /* 0x0000ae0000047ab9 */ /* 0x000fe40000000800 */
[----:B------:R-:W-:Y:S01]  /*8520*/  IMAD R11, R11, UR5, R4 ;  /* 0x000000050b0b7c24 */ /* 0x000fe2000f8e0204 */
[----:B------:R-:W-:Y:S01]  /*8530*/  ISETP.GE.AND P0, PT, R16, UR4, PT ;  /* 0x0000000410007c0c */ /* 0x000fe2000bf06270 */
[----:B------:R-:W-:Y:S01]  /*8540*/  IMAD R0, R0, UR6, RZ ;  /* 0x0000000600007c24 */ /* 0x000fe2000f8e02ff */
[----:B------:R-:W-:Y:S01]  /*8550*/  UMOV UR4, 0xffffffff ;  /* 0xffffffff00047882 */ /* 0x000fe20000000000 */
[----:B------:R-:W-:Y:S02]  /*8560*/  IMAD.IADD R3, R3, 0x1, R11 ;  /* 0x0000000103037824 */ /* 0x000fe400078e020b */
[----:B------:R-:W-:-:S02]  /*8570*/  IMAD R11, R7, UR7, R0 ;  /* 0x00000007070b7c24 */ /* 0x000fc4000f8e0200 */
[----:B------:R-:W-:-:S04]  /*8580*/  IMAD.WIDE.U32 R2, R7, UR6, R2 ;  /* 0x0000000607027c25 */ /* 0x000fc8000f8e0002 */
[----:B------:R-:W-:Y:S01]  /*8590*/  IMAD.IADD R7, R3, 0x1, R11 ;  /* 0x0000000103077824 */ /* 0x000fe200078e020b */
[----:B------:R-:W-:-:S04]  /*85a0*/  LEA R0, P1, R2, UR8, 0x1 ;  /* 0x0000000802007c11 */ /* 0x000fc8000f8208ff */
[----:B------:R-:W-:Y:S01]  /*85b0*/  LEA.HI.X R7, R2, UR9, R7, 0x1, P1 ;  /* 0x0000000902077c11 */ /* 0x000fe200088f0c07 */
[----:B0-----:R-:W-:Y:S08]  /*85c0*/  BRA.DIV UR4, `(.L_x_51) ;  /* 0x0000002e041c7947 */ /* 0x001ff0000b800000 */
[----:B------:R-:W0:Y:S01]  /*85d0*/  S2R R2, SR_TID.X ;  /* 0x0000000000027919 */ /* 0x000e220000002100 */
[----:B------:R-:W-:Y:S02]  /*85e0*/  ULDC UR4, c[0x0][0x288] ;  /* 0x0000a20000047ab9 */ /* 0x000fe40000000800 */
[----:B------:R-:W-:Y:S01]  /*85f0*/  IMAD R4, R9, UR4, RZ ;  /* 0x0000000409047c24 */ /* 0x000fe2000f8e02ff */
[----:B------:R-:W1:Y:S04]  /*8600*/  SHFL.IDX PT, R14, R5, RZ, 0x181f ;  /* 0x00181fff050e7589 */ /* 0x000e6800000e0000 */
[----:B------:R-:W-:Y:S04]  /*8610*/  SHFL.IDX PT, R21, R5, 0x1, 0x181f ;  /* 0x00381f0005157f89 */ /* 0x000fe800000e0000 */
[----:B------:R-:W-:Y:S01]  /*8620*/  SHFL.IDX PT, R10, R8, 0x1, 0x181f ;  /* 0x00381f00080a7f89 */ /* 0x000fe200000e0000 */
[----:B0-----:R-:W-:-:S04]  /*8630*/  LOP3.LUT R2, R2, 0x7f, RZ, 0xc0, !PT ;  /* 0x0000007f02027812 */ /* 0x001fc800078ec0ff */
[----:B------:R-:W-:-:S05]  /*8640*/  SHF.R.U32.HI R2, RZ, 0x3, R2 ;  /* 0x00000003ff027819 */ /* 0x000fca0000011602 */
[----:B------:R-:W-:Y:S02]  /*8650*/  IMAD R6, R24, 0xc0, R2 ;  /* 0x000000c018067824 */ /* 0x000fe400078e0202 */
[----:B------:R-:W0:Y:S02]  /*8660*/  SHFL.IDX PT, R2, R8, RZ, 0x181f ;  /* 0x00181fff08027589 */ /* 0x000e2400000e0000 */
[C---:B------:R-:W-:Y:S01]  /*8670*/  VIADD R9, R6.reuse, 0x10 ;  /* 0x0000001006097836 */ /* 0x040fe20000000000 */
[C---:B------:R-:W-:Y:S01]  /*8680*/  ISETP.GE.AND P1, PT, R6.reuse, R4, PT ;  /* 0x000000040600720c */ /* 0x040fe20003f26270 */
[----:B------:R-:W-:-:S03]  /*8690*/  VIADD R11, R6, 0x20 ;  /* 0x00000020060b7836 */ /* 0x000fc60000000000 */
[----:B------:R-:W-:Y:S02]  /*86a0*/  ISETP.GE.AND P3, PT, R9, R4, PT ;  /* 0x000000040900720c */ /* 0x000fe40003f66270 */
[----:B------:R-:W-:Y:S07]  /*86b0*/  SHFL.IDX PT, R9, R8, 0x2, 0x181f ;  /* 0x00581f0008097f89 */ /* 0x000fee00000e0000 */
[----:B-1----:R-:W-:Y:S02]  /*86c0*/  @!P1 LEA R14, P2, R16, R14, 0x1 ;  /* 0x0000000e100e9211 */ /* 0x002fe400078408ff */
[----:B------:R-:W-:-:S03]  /*86d0*/  @!P1 LEA R25, R22, UR45, 0x1 ;  /* 0x0000002d16199c11 */ /* 0x000fc6000f8e08ff */
[----:B0-----:R-:W-:Y:S01]  /*86e0*/  @!P1 IMAD.X R3, RZ, RZ, R2, P2 ;  /* 0x000000ffff039224 */ /* 0x001fe200010e0602 */
[----:B------:R-:W-:Y:S02]  /*86f0*/  @!P1 MOV R2, R14 ;  /* 0x0000000e00029202 */ /* 0x000fe40000000f00 */
[----:B------:R-:W0:Y:S04]  /*8700*/  SHFL.IDX PT, R14, R5, 0x2, 0x181f ;  /* 0x00581f00050e7f89 */ /* 0x000e2800000e0000 */
[----:B------:R1:W-:Y:S01]  /*8710*/  @!P1 LDGSTS.E.BYPASS.LTC128B.128 [R25+0x8400], desc[UR38][R2.64], !P0 ;  /* 0x0840000002199fae */ /* 0x0003e2000c101d66 */
[----:B------:R-:W-:Y:S01]  /*8720*/  ISETP.GE.AND P1, PT, R11, R4, PT ;  /* 0x000000040b00720c */ /* 0x000fe20003f26270 */
[----:B------:R-:W-:Y:S01]  /*8730*/  VIADD R11, R6, 0x40 ;  /* 0x00000040060b7836 */ /* 0x000fe20000000000 */
[----:B-1----:R-:W-:-:S02]  /*8740*/  @!P3 LEA R2, P2, R16, R21, 0x1 ;  /* 0x000000151002b211 */ /* 0x002fc400078408ff */
[C---:B------:R-:W-:Y:S01]  /*8750*/  @!P3 LEA R25, R22.reuse, UR45, 0x1 ;  /* 0x0000002d1619bc11 */ /* 0x040fe2000f8e08ff */
[----:B------:R-:W1:Y:S08]  /*8760*/  SHFL.IDX PT, R21, R5, 0x3, 0x181f ;  /* 0x00781f0005157f89 */ /* 0x000e7000000e0000 */
[----:B------:R-:W-:Y:S01]  /*8770*/  @!P1 LEA R20, R22, UR45, 0x1 ;  /* 0x0000002d16149c11 */ /* 0x000fe2000f8e08ff */
[----:B------:R-:W-:-:S02]  /*8780*/  @!P3 IMAD.X R3, RZ, RZ, R10, P2 ;  /* 0x000000ffff03b224 */ /* 0x000fc400010e060a */
[----:B------:R-:W2:Y:S04]  /*8790*/  SHFL.IDX PT, R10, R8, 0x3, 0x181f ;  /* 0x00781f00080a7f89 */ /* 0x000ea800000e0000 */
[----:B------:R0:W-:Y:S02]  /*87a0*/  @!P3 LDGSTS.E.BYPASS.LTC128B.128 [R25+0x8c00], desc[UR38][R2.64], !P0 ;  /* 0x08c000000219bfae */ /* 0x0001e4000c101d66 */
[----:B0-----:R-:W-:Y:S02]  /*87b0*/  @!P1 LEA R2, P2, R16, R14, 0x1 ;  /* 0x0000000e10029211 */ /* 0x001fe400078408ff */
[----:B------:R-:W0:Y:S03]  /*87c0*/  SHFL.IDX PT, R14, R5, 0x4, 0x181f ;  /* 0x00981f00050e7f89 */ /* 0x000e2600000e0000 */
[----:B------:R-:W-:Y:S01]  /*87d0*/  @!P1 IMAD.X R3, RZ, RZ, R9, P2 ;  /* 0x000000ffff039224 */ /* 0x000fe200010e0609 */
[----:B------:R-:W-:-:S04]  /*87e0*/  IADD3 R9, R6, 0x30, RZ ;  /* 0x0000003006097810 */ /* 0x000fc80007ffe0ff */
[-C--:B------:R-:W-:Y:S01]  /*87f0*/  ISETP.GE.AND P3, PT, R9, R4.reuse, PT ;  /* 0x000000040900720c */ /* 0x080fe20003f66270 */
[----:B------:R1:W-:Y:S01]  /*8800*/  @!P1 LDGSTS.E.BYPASS.LTC128B.128 [R20+0x9400], desc[UR38][R2.64], !P0 ;  /* 0x0940000002149fae */ /* 0x0003e2000c101d66 */
[----:B------:R-:W-:Y:S02]  /*8810*/  ISETP.GE.AND P1, PT, R11, R4, PT ;  /* 0x000000040b00720c */ /* 0x000fe40003f26270 */
[----:B------:R-:W-:Y:S01]  /*8820*/  IADD3 R11, R6, 0x60, RZ ;  /* 0x00000060060b7810 */ /* 0x000fe20007ffe0ff */
[----:B------:R-:W3:Y:S08]  /*8830*/  SHFL.IDX PT, R9, R8, 0x4, 0x181f ;  /* 0x00981f0008097f89 */ /* 0x000ef000000e0000 */
[----:B-1----:R-:W-:-:S02]  /*8840*/  @!P3 LEA R2, P2, R16, R21, 0x1 ;  /* 0x000000151002b211 */ /* 0x002fc400078408ff */
[C---:B------:R-:W-:Y:S01]  /*8850*/  @!P3 LEA R25, R22.reuse, UR45, 0x1 ;  /* 0x0000002d1619bc11 */ /* 0x040fe2000f8e08ff */
[----:B------:R-:W1:Y:S01]  /*8860*/  SHFL.IDX PT, R21, R5, 0x5, 0x181f ;  /* 0x00b81f0005157f89 */ /* 0x000e6200000e0000 */
[----:B------:R-:W-:Y:S01]  /*8870*/  @!P1 LEA R20, R22, UR45, 0x1 ;  /* 0x0000002d16149c11 */ /* 0x000fe2000f8e08ff */
[----:B--2---:R-:W-:Y:S02]  /*8880*/  @!P3 IMAD.X R3, RZ, RZ, R10, P2 ;  /* 0x000000ffff03b224 */ /* 0x004fe400010e060a */
[----:B------:R-:W2:Y:S04]  /*8890*/  SHFL.IDX PT, R10, R8, 0x5, 0x181f ;  /* 0x00b81f00080a7f89 */ /* 0x000ea800000e0000 */
[----:B------:R0:W-:Y:S02]  /*88a0*/  @!P3 LDGSTS.E.BYPASS.LTC128B.128 [R25+0x9c00], desc[UR38][R2.64], !P0 ;  /* 0x09c000000219bfae */ /* 0x0001e4000c101d66 */
[----:B0-----:R-:W-:-:S02]  /*88b0*/  @!P1 LEA R2, P2, R16, R14, 0x1 ;  /* 0x0000000e10029211 */ /* 0x001fc400078408ff */
[----:B------:R-:W0:Y:S03]  /*88c0*/  SHFL.IDX PT, R14, R5, 0x6, 0x181f ;  /* 0x00d81f00050e7f89 */ /* 0x000e2600000e0000 */
[----:B---3--:R-:W-:Y:S02]  /*88d0*/  @!P1 IMAD.X R3, RZ, RZ, R9, P2 ;  /* 0x000000ffff039224 */ /* 0x008fe400010e0609 */
[----:B------:R-:W-:-:S03]  /*88e0*/  VIADD R9, R6, 0x50 ;  /* 0x0000005006097836 */ /* 0x000fc60000000000 */
[----:B------:R1:W-:Y:S01]  /*88f0*/  @!P1 LDGSTS.E.BYPASS.LTC128B.128 [R20+0xa400], desc[UR38][R2.64], !P0 ;  /* 0x0a40000002149fae */ /* 0x0003e2000c101d66 */
[-C--:B------:R-:W-:Y:S01]  /*8900*/  ISETP.GE.AND P1, PT, R11, R4.reuse, PT ;  /* 0x000000040b00720c */ /* 0x080fe20003f26270 */
[----:B------:R-:W-:Y:S01]  /*8910*/  VIADD R11, R6, 0x80 ;  /* 0x00000080060b7836 */ /* 0x000fe20000000000 */
[----:B------:R-:W-:Y:S02]  /*8920*/  ISETP.GE.AND P3, PT, R9, R4, PT ;  /* 0x000000040900720c */ /* 0x000fe40003f66270 */
[----:B------:R-:W3:Y:S04]  /*8930*/  SHFL.IDX PT, R9, R8, 0x6, 0x181f ;  /* 0x00d81f0008097f89 */ /* 0x000ee800000e0000 */
[----:B------:R-:W-:Y:S07]  /*8940*/  SHFL.IDX PT, R8, R8, 0x7, 0x181f ;  /* 0x00f81f0008087f89 */ /* 0x000fee00000e0000 */
[----:B-1----:R-:W-:-:S02]  /*8950*/  @!P3 LEA R2, P2, R16, R21, 0x1 ;  /* 0x000000151002b211 */ /* 0x002fc400078408ff */
[C---:B------:R-:W-:Y:S01]  /*8960*/  @!P3 LEA R25, R22.reuse, UR45, 0x1 ;  /* 0x0000002d1619bc11 */ /* 0x040fe2000f8e08ff */
[----:B------:R-:W-:Y:S02]  /*8970*/  SHFL.IDX PT, R21, R0, RZ, 0x181f ;  /* 0x00181fff00157589 */ /* 0x000fe400000e0000 */
[----:B--2---:R-:W-:Y:S01]  /*8980*/  @!P3 IMAD.X R3, RZ, RZ, R10, P2 ;  /* 0x000000ffff03b224 */ /* 0x004fe200010e060a */
[----:B------:R-:W-:-:S04]  /*8990*/  @!P1 LEA R10, R22, UR45, 0x1 ;  /* 0x0000002d160a9c11 */ /* 0x000fc8000f8e08ff */
[----:B------:R0:W-:Y:S02]  /*89a0*/  @!P3 LDGSTS.E.BYPASS.LTC128B.128 [R25+0xac00], desc[UR38][R2.64], !P0 ;  /* 0x0ac000000219bfae */ /* 0x0001e4000c101d66 */
[----:B0-----:R-:W-:Y:S02]  /*89b0*/  @!P1 LEA R2, P2, R16, R14, 0x1 ;  /* 0x0000000e10029211 */ /* 0x001fe400078408ff */
[----:B------:R0:W1:Y:S03]  /*89c0*/  SHFL.IDX PT, R14, R5, 0x7, 0x181f ;  /* 0x00f81f00050e7f89 */ /* 0x00006600000e0000 */
[----:B---3--:R-:W-:Y:S02]  /*89d0*/  @!P1 IMAD.X R3, RZ, RZ, R9, P2 ;  /* 0x000000ffff039224 */ /* 0x008fe400010e0609 */
[----:B------:R-:W-:-:S03]  /*89e0*/  VIADD R9, R6, 0x70 ;  /* 0x0000007006097836 */ /* 0x000fc60000000000 */
[----:B------:R1:W-:Y:S01]  /*89f0*/  @!P1 LDGSTS.E.BYPASS.LTC128B.128 [R10+0xb400], desc[UR38][R2.64], !P0 ;  /* 0x0b400000020a9fae */ /* 0x0003e2000c101d66 */
[-C--:B------:R-:W-:Y:S01]  /*8a00*/  ISETP.GE.AND P1, PT, R11, R4.reuse, PT ;  /* 0x000000040b00720c */ /* 0x080fe20003f26270 */
[C---:B0-----:R-:W-:Y:S01]  /*8a10*/  VIADD R5, R6.reuse, 0x90 ;  /* 0x0000009006057836 */ /* 0x041fe20000000000 */
[----:B------:R-:W-:Y:S01]  /*8a20*/  ISETP.GE.AND P3, PT, R9, R4, PT ;  /* 0x000000040900720c */ /* 0x000fe20003f66270 */
[----:B------:R-:W-:Y:S01]  /*8a30*/  VIADD R11, R6, 0xa0 ;  /* 0x000000a0060b7836 */ /* 0x000fe20000000000 */
[----:B------:R-:W0:Y:S11]  /*8a40*/  SHFL.IDX PT, R9, R7, RZ, 0x181f ;  /* 0x00181fff07097589 */ /* 0x000e3600000e0000 */
[----:B-1----:R-:W-:-:S02]  /*8a50*/  @!P3 LEA R2, P2, R16, R14, 0x1 ;  /* 0x0000000e1002b211 */ /* 0x002fc400078408ff */
[----:B------:R-:W-:Y:S01]  /*8a60*/  @!P3 LEA R25, R22, UR45, 0x1 ;  /* 0x0000002d1619bc11 */ /* 0x000fe2000f8e08ff */
[----:B------:R-:W-:Y:S01]  /*8a70*/  SHFL.IDX PT, R14, R0, 0x2, 0x181f ;  /* 0x00581f00000e7f89 */ /* 0x000fe200000e0000 */
[----:B------:R-:W-:-:S03]  /*8a80*/  @!P3 IADD3.X R3, RZ, R8, RZ, P2, !PT ;  /* 0x00000008ff03b210 */ /* 0x000fc600017fe4ff */
[----:B------:R-:W-:Y:S04]  /*8a90*/  SHFL.IDX PT, R8, R7, 0x1, 0x181f ;  /* 0x00381f0007087f89 */ /* 0x000fe800000e0000 */
[----:B------:R1:W-:Y:S01]  /*8aa0*/  @!P3 LDGSTS.E.BYPASS.LTC128B.128 [R25+0xbc00], desc[UR38][R2.64], !P0 ;  /* 0x0bc000000219bfae */ /* 0x0003e2000c101d66 */
[----:B------:R-:W-:-:S03]  /*8ab0*/  ISETP.GE.AND P3, PT, R5, R4, PT ;  /* 0x000000040500720c */ /* 0x000fc60003f66270 */
[----:B------:R-:W-:Y:S04]  /*8ac0*/  SHFL.IDX PT, R5, R7, 0x2, 0x181f ;  /* 0x00581f0007057f89 */ /* 0x000fe800000e0000 */
[----:B------:R-:W-:Y:S01]  /*8ad0*/  SHFL.IDX PT, R7, R7, 0x3, 0x181f ;  /* 0x00781f0007077f89 */ /* 0x000fe200000e0000 */
[----:B-1----:R-:W-:Y:S02]  /*8ae0*/  @!P1 LEA R2, P2, R16, R21, 0x1 ;  /* 0x0000001510029211 */ /* 0x002fe400078408ff */
[----:B------:R-:W-:-:S03]  /*8af0*/  @!P1 LEA R21, R22, UR45, 0x1 ;  /* 0x0000002d16159c11 */ /* 0x000fc6000f8e08ff */
[----:B0-----:R-:W-:Y:S02]  /*8b00*/  @!P1 IMAD.X R3, RZ, RZ, R9, P2 ;  /* 0x000000ffff039224 */ /* 0x001fe400010e0609 */
[----:B------:R-:W0:Y:S04]  /*8b10*/  SHFL.IDX PT, R9, R0, 0x1, 0x181f ;  /* 0x00381f0000097f89 */ /* 0x000e2800000e0000 */
[----:B------:R0:W-:Y:S01]  /*8b20*/  @!P1 LDGSTS.E.BYPASS.LTC128B.128 [R21+0xc400], desc[UR38][R2.64], !P0 ;  /* 0x0c40000002159fae */ /* 0x0001e2000c101d66 */
[----:B------:R-:W-:Y:S02]  /*8b30*/  ISETP.GE.AND P1, PT, R11, R4, PT ;  /* 0x000000040b00720c */ /* 0x000fe40003f26270 */
[----:B0-----:R-:W-:Y:S02]  /*8b40*/  @!P3 LEA R2, P2, R16, R9, 0x1 ;  /* 0x000000091002b211 */ /* 0x001fe400078408ff */
[----:B------:R-:W-:-:S03]  /*8b50*/  @!P3 LEA R9, R22, UR45, 0x1 ;  /* 0x0000002d1609bc11 */ /* 0x000fc6000f8e08ff */
[----:B------:R-:W-:-:S05]  /*8b60*/  @!P3 IMAD.X R3, RZ, RZ, R8, P2 ;  /* 0x000000ffff03b224 */ /* 0x000fca00010e0608 */
[----:B------:R0:W-:Y:S02]  /*8b70*/  @!P3 LDGSTS.E.BYPASS.LTC128B.128 [R9+0xcc00], desc[UR38][R2.64], !P0 ;  /* 0x0cc000000209bfae */ /* 0x0001e4000c101d66 */
[----:B0-----:R-:W-:Y:S02]  /*8b80*/  @!P1 LEA R2, P2, R16, R14, 0x1 ;  /* 0x0000000e10029211 */ /* 0x001fe400078408ff */
[----:B------:R0:W1:Y:S02]  /*8b90*/  SHFL.IDX PT, R14, R0, 0x3, 0x181f ;  /* 0x00781f00000e7f89 */ /* 0x00006400000e0000 */
[----:B------:R-:W-:Y:S02]  /*8ba0*/  @!P1 IADD3.X R3, RZ, R5, RZ, P2, !PT ;  /* 0x00000005ff039210 */ /* 0x000fe400017fe4ff */
[----:B------:R-:W-:-:S05]  /*8bb0*/  @!P1 LEA R5, R22, UR45, 0x1 ;  /* 0x0000002d16059c11 */ /* 0x000fca000f8e08ff */
[----:B------:R0:W-:Y:S02]  /*8bc0*/  @!P1 LDGSTS.E.BYPASS.LTC128B.128 [R5+0xd400], desc[UR38][R2.64], !P0 ;  /* 0x0d40000002059fae */ /* 0x0001e4000c101d66 */
.L_x_129:
[----:B0-----:R-:W-:Y:S02]  /*8bd0*/  VIADD R3, R6, 0xb0 ;  /* 0x000000b006037836 */ /* 0x001fe40000000000 */
[----:B------:R-:W-:-:S03]  /*8be0*/  IMAD.MOV.U32 R0, RZ, RZ, 0x1 ;  /* 0x00000001ff007424 */ /* 0x000fc600078e00ff */
[----:B------:R-:W-:Y:S02]  /*8bf0*/  ISETP.GE.AND P1, PT, R3, R4, PT ;  /* 0x000000040300720c */ /* 0x000fe40003f26270 */
[----:B------:R-:W-:-:S11]  /*8c00*/  SHF.L.U32 R0, R0, 0x1f, RZ ;  /* 0x0000001f00007819 */ /* 0x000fd600000006ff */
[----:B-1----:R-:W-:Y:S02]  /*8c10*/  @!P1 LEA R2, P2, R16, R14, 0x1 ;  /* 0x0000000e10029211 */ /* 0x002fe400078408ff */
[----:B------:R-:W-:-:S03]  /*8c20*/  @!P1 LEA R5, R22, UR45, 0x1 ;  /* 0x0000002d16059c11 */ /* 0x000fc6000f8e08ff */
[----:B------:R-:W-:-:S05]  /*8c30*/  @!P1 IMAD.X R3, RZ, RZ, R7, P2 ;  /* 0x000000ffff039224 */ /* 0x000fca00010e0607 */
[----:B------:R-:W-:Y:S01]  /*8c40*/  @!PT LDS RZ, [RZ] ;  /* 0x00000000fffff984 */ /* 0x000fe20000000800 */
[----:B------:R-:W-:Y:S01]  /*8c50*/  @!PT LDS RZ, [RZ] ;  /* 0x00000000fffff984 */ /* 0x000fe20000000800 */
[----:B------:R-:W-:Y:S01]  /*8c60*/  @!PT LDS RZ, [RZ] ;  /* 0x00000000fffff984 */ /* 0x000fe20000000800 */
[----:B------:R0:W-:Y:S01]  /*8c70*/  @!P1 LDGSTS.E.BYPASS.LTC128B.128 [R5+0xdc00], desc[UR38][R2.64], !P0 ;  /* 0x0dc0000002059fae */ /* 0x0001e2000c101d66 */
[----:B------:R-:W-:Y:S01]  /*8c80*/  NOP ;  /* 0x0000000000007918 */ /* 0x000fe20000000000 */
[----:B------:R-:W-:Y:S02]  /*8c90*/  SYNCS.ARRIVE.TRANS64.RED.A0T1 RZ, [UR45+0x16800], RZ ;  /* 0x016800ffffff79a7 */ /* 0x000fe4000820042d */
[----:B------:R-:W-:Y:S01]  /*8ca0*/  ARRIVES.LDGSTSBAR.64.TRANSCNT [UR45+0x16800] ;  /* 0x01680000ff0079b0 */ /* 0x000fe20008000aad */
[----:B------:R-:W-:Y:S01]  /*8cb0*/  NOP ;  /* 0x0000000000007918 */ /* 0x000fe20000000000 */
[----:B------:R-:W-:Y:S01]  /*8cc0*/  SYNCS.ARRIVE.TRANS64.A1T0 RZ, [UR45+0x16800], RZ ;  /* 0x016800ffffff79a7 */ /* 0x000fe2000810002d */
[----:B------:R-:W1:Y:S02]  /*8cd0*/  SYNCS.PHASECHK.TRANS64.TRYWAIT P0, [UR45+0x16820], R0 ;  /* 0x01682000ff0075a7 */ /* 0x000e64000800016d */
[----:B01----:R-:W-:Y:S05]  /*8ce0*/  @!P0 BRA `(.L_x_52) ;  /* 0x0000003000ec8947 */ /* 0x003fea0003800000 */
.L_x_130:
[----:B------:R-:W-:Y:S01]  /*8cf0*/  UIADD3 UR4, UR49, -0x2, URZ ;  /* 0xfffffffe31047890 */ /* 0x000fe2000fffe03f */
[----:B------:R-:W-:Y:S01]  /*8d00*/  IMAD.MOV.U32 R24, RZ, RZ, 0x1 ;  /* 0x00000001ff187424 */ /* 0x000fe200078e00ff */
[----:B------:R-:W-:Y:S02]  /*8d10*/  MOV R20, RZ ;  /* 0x000000ff00147202 */ /* 0x000fe40000000f00 */
[----:B------:R-:W-:-:S06]  /*8d20*/  UISETP.GE.AND UP0, UPT, UR4, UR48, UPT ;  /* 0x000000300400728c */ /* 0x000fcc000bf06270 */
[----:B------:R-:W-:-:S13]  /*8d30*/  PLOP3.LUT P0, PT, PT, PT, UP0, 0x80, 0x0 ;  /* 0x000000000000781c */ /* 0x000fda0003f0f008 */
[----:B------:R-:W-:Y:S05]  /*8d40*/  @!P0 BRA `(.L_x_53) ;  /* 0x0000000c00f88947 */ /* 0x000fea0003800000 */
[----:B------:R-:W1:Y:S01]  /*8d50*/  S2R R2, SR_TID.X ;  /* 0x0000000000027919 */ /* 0x000e620000002100 */
[----:B------:R-:W-:Y:S01]  /*8d60*/  UIADD3 UR4, UR47, 0x1, URZ ;  /* 0x000000012f047890 */ /* 0x000fe2000fffe03f */
[----:B0-----:R-:W-:Y:S01]  /*8d70*/  LOP3.LUT R3, RZ, UR44, RZ, 0x33, !PT ;  /* 0x0000002cff037c12 */ /* 0x001fe2000f8e33ff */
[----:B------:R-:W-:Y:S01]  /*8d80*/  IMAD.SHL.U32 R4, R16, 0x2, RZ ;  /* 0x0000000210047824 */ /* 0x000fe200078e00ff */
[----:B------:R-:W-:Y:S01]  /*8d90*/  BSSY B0, `(.L_x_53) ;  /* 0x00000f9000007945 */ /* 0x000fe20003800000 */
[----:B------:R-:W-:Y:S01]  /*8da0*/  UIMAD UR4, UR4, UR40, URZ ;  /* 0x00000028040472a4 */ /* 0x000fe2000f8e023f */
[----:B------:R-:W-:Y:S01]  /*8db0*/  IMAD.MOV.U32 R21, RZ, RZ, 0x1 ;  /* 0x00000001ff157424 */ /* 0x000fe200078e00ff */
[----:B------:R-:W-:-:S04]  /*8dc0*/  MOV R8, RZ ;  /* 0x000000ff00087202 */ /* 0x000fc80000000f00 */
[----:B------:R-:W-:Y:S01]  /*8dd0*/  LOP3.LUT R0, RZ, UR4, RZ, 0x33, !PT ;  /* 0x00000004ff007c12 */ /* 0x000fe2000f8e33ff */
[----:B------:R-:W-:Y:S02]  /*8de0*/  ULDC UR4, c[0x0][0x2f4] ;  /* 0x0000bd0000047ab9 */ /* 0x000fe40000000800 */
[----:B------:R-:W-:Y:S02]  /*8df0*/  ISETP.GE.AND P1, PT, R16, UR4, PT ;  /* 0x0000000410007c0c */ /* 0x000fe4000bf26270 */
[----:B------:R-:W-:-:S04]  /*8e00*/  VIMNMX R3, R0, R3, !PT ;  /* 0x0000000300037248 */ /* 0x000fc80007fe0100 */
[----:B------:R-:W-:Y:S02]  /*8e10*/  IADD3 R26, -R3, -0x2, RZ ;  /* 0xfffffffe031a7810 */ /* 0x000fe40007ffe1ff */
[----:B-1----:R-:W-:-:S04]  /*8e20*/  LOP3.LUT R2, R2, 0x7f, RZ, 0xc0, !PT ;  /* 0x0000007f02027812 */ /* 0x002fc800078ec0ff */
[----:B------:R-:W-:-:S04]  /*8e30*/  SHF.R.U32.HI R2, RZ, 0x3, R2 ;  /* 0x00000003ff027819 */ /* 0x000fc80000011602 */
[----:B------:R-:W-:Y:S02]  /*8e40*/  IADD3 R19, R23, R19, R2 ;  /* 0x0000001317137210 */ /* 0x000fe40007ffe002 */
[----:B------:R-:W-:-:S03]  /*8e50*/  IADD3 R0, -R2, UR43, RZ ;  /* 0x0000002b02007c10 */ /* 0x000fc6000fffe1ff */
[----:B------:R-:W-:Y:S02]  /*8e60*/  VIADD R2, R19, 0xfffffe80 ;  /* 0xfffffe8013027836 */ /* 0x000fe40000000000 */
[C---:B------:R-:W-:Y:S02]  /*8e70*/  IMAD R4, R3.reuse, 0x80, R0 ;  /* 0x0000008003047824 */ /* 0x040fe400078e0200 */
[----:B------:R-:W-:Y:S02]  /*8e80*/  IMAD R0, R3, -0x80, R2 ;  /* 0xffffff8003007824 */ /* 0x000fe400078e0202 */
[----:B------:R-:W-:-:S07]  /*8e90*/  VIADD R4, R4, 0x100 ;  /* 0x0000010004047836 */ /* 0x000fce0000000000 */
.L_x_66:
[----:B------:R-:W2:Y:S01]  /*8ea0*/  LDL R6, [R1] ;  /* 0x0000000001067983 */ /* 0x000ea20000100800 */
[----:B------:R-:W0:Y:S01]  /*8eb0*/  LDC R2, c[0x0][0x430] ;  /* 0x00010c00ff027b82 */ /* 0x000e220000000800 */
[----:B------:R-:W-:Y:S01]  /*8ec0*/  IMAD.MOV.U32 R9, RZ, RZ, R0 ;  /* 0x000000ffff097224 */ /* 0x000fe200078e0000 */
[----:B------:R-:W-:Y:S01]  /*8ed0*/  ULDC.64 UR4, c[0x0][0x428] ;  /* 0x00010a0000047ab9 */ /* 0x000fe20000000a00 */
[----:B0-----:R-:W-:-:S13]  /*8ee0*/  ISETP.NE.AND P0, PT, R2, 0x1, PT ;  /* 0x000000010200780c */ /* 0x001fda0003f05270 */
[----:B------:R-:W0:Y:S08]  /*8ef0*/  @P0 LDC R3, c[0x0][0x434] ;  /* 0x00010d00ff030b82 */ /* 0x000e300000000800 */
[----:B------:R-:W1:Y:S01]  /*8f00*/  @P0 LDC R5, c[0x0][0x438] ;  /* 0x00010e00ff050b82 */ /* 0x000e620000000800 */
[----:B0-----:R-:W-:-:S05]  /*8f10*/  @P0 IMAD.HI.U32 R2, R0, R3, RZ ;  /* 0x0000000300020227 */ /* 0x001fca00078e00ff */
[----:B-1----:R-:W-:-:S04]  /*8f20*/  @P0 SHF.R.U32.HI R9, RZ, R5, R2 ;  /* 0x00000005ff090219 */ /* 0x002fc80000011602 */
[--C-:B------:R-:W-:Y:S01]  /*8f30*/  SHF.R.S32.HI R3, RZ, 0x1f, R9.reuse ;  /* 0x0000001fff037819 */ /* 0x100fe20000011409 */
[----:B------:R-:W-:-:S04]  /*8f40*/  IMAD.MOV.U32 R2, RZ, RZ, R9 ;  /* 0x000000ffff027224 */ /* 0x000fc800078e0009 */
[----:B------:R-:W-:-:S04]  /*8f50*/  IMAD.WIDE.U32 R2, R28, UR4, R2 ;  /* 0x000000041c027c25 */ /* 0x000fc8000f8e0002 */
[----:B--2---:R-:W-:-:S04]  /*8f60*/  IMAD R5, R6, UR4, RZ ;  /* 0x0000000406057c24 */ /* 0x004fc8000f8e02ff */
[----:B------:R-:W-:Y:S01]  /*8f70*/  IMAD R5, R28, UR5, R5 ;  /* 0x000000051c057c24 */ /* 0x000fe2000f8e0205 */
[----:B------:R-:W-:Y:S02]  /*8f80*/  ULDC.64 UR4, c[0x0][0x418] ;  /* 0x0001060000047ab9 */ /* 0x000fe40000000a00 */
[----:B------:R-:W-:Y:S01]  /*8f90*/  LEA R6, P0, R2, UR4, 0x2 ;  /* 0x0000000402067c11 */ /* 0x000fe2000f8010ff */
[----:B------:R-:W-:-:S05]  /*8fa0*/  IMAD.IADD R3, R5, 0x1, R3 ;  /* 0x0000000105037824 */ /* 0x000fca00078e0203 */
[----:B------:R-:W-:-:S05]  /*8fb0*/  LEA.HI.X R7, R2, UR5, R3, 0x2, P0 ;  /* 0x0000000502077c11 */ /* 0x000fca00080f1403 */
[----:B------:R-:W2:Y:S01]  /*8fc0*/  LDG.E R5, desc[UR38][R6.64] ;  /* 0x0000002606057981 */ /* 0x000ea2000c1e1900 */
[----:B------:R-:W-:-:S06]  /*8fd0*/  ULOP3.LUT UR6, UR41, 0x2, URZ, 0xfc, !UPT ;  /* 0x0000000229067892 */ /* 0x000fcc000f8efc3f */
[----:B------:R-:W-:Y:S01]  /*8fe0*/  MOV R10, UR6 ;  /* 0x00000006000a7c02 */ /* 0x000fe20008000f00 */
[----:B------:R-:W-:-:S03]  /*8ff0*/  VIADD R20, R8, 0x1 ;  /* 0x0000000108147836 */ /* 0x000fc60000000000 */
[----:B------:R-:W-:Y:S02]  /*9000*/  ISETP.NE.AND P2, PT, R10, 0x3, PT ;  /* 0x000000030a00780c */ /* 0x000fe40003f45270 */
[----:B------:R-:W-:-:S04]  /*9010*/  ISETP.NE.AND P0, PT, R20, 0x2, PT ;  /* 0x000000021400780c */ /* 0x000fc80003f05270 */
[----:B------:R-:W-:Y:S02]  /*9020*/  SEL R24, RZ, 0x1, P0 ;  /* 0x00000001ff187807 */ /* 0x000fe40000000000 */
[----:B------:R-:W-:Y:S02]  /*9030*/  SEL R20, R20, RZ, P0 ;  /* 0x000000ff14147207 */ /* 0x000fe40000000000 */
[----:B------:R-:W-:Y:S02]  /*9040*/  LOP3.LUT R24, R21, R24, RZ, 0x3c, !PT ;  /* 0x0000001815187212 */ /* 0x000fe400078e3cff */
[----:B--2---:R-:W-:Y:S01]  /*9050*/  SHF.R.S32.HI R25, RZ, 0x1f, R5 ;  /* 0x0000001fff197819 */ /* 0x004fe20000011405 */
[----:B------:R-:W-:Y:S06]  /*9060*/  @!P2 BRA `(.L_x_54) ;  /* 0x000000000004a947 */ /* 0x000fec0003800000 */
[----:B------:R-:W-:Y:S01]  /*9070*/  BPT.TRAP 0x1 ;  /* 0x000000040000795c */ /* 0x000fe20000300000 */
.L_x_54:
[----:B------:R-:W-:Y:S01]  /*9080*/  LEA R7, R20, UR45, 0x3 ;  /* 0x0000002d14077c11 */ /* 0x000fe2000f8e18ff */
[----:B------:R-:W-:Y:S01]  /*9090*/  BSSY B1, `(.L_x_55) ;  /* 0x0000004000017945 */ /* 0x000fe20003800000 */
[----:B------:R-:W-:-:S04]  /*90a0*/  SHF.L.U32 R2, R24, 0x1f, RZ ;  /* 0x0000001f18027819 */ /* 0x000fc800000006ff */
[----:B------:R-:W0:Y:S02]  /*90b0*/  SYNCS.PHASECHK.TRANS64.TRYWAIT P0, [R7+URZ+0x16840], R2 ;  /* 0x01684002070075a7 */ /* 0x000e24000800017f */
[----:B0-----:R-:W-:Y:S05]  /*90c0*/  @!P0 BRA `(.L_x_56) ;  /* 0x00000030000c8947 */ /* 0x001fea0003800000 */
.L_x_131:
[----:B------:R-:W-:Y:S05]  /*90d0*/  BSYNC B1 ;  /* 0x0000000000017941 */ /* 0x000fea0003800000 */
.L_x_55:
[----:B------:R-:W-:Y:S01]  /*90e0*/  ULDC UR4, c[0x0][0x430] ;  /* 0x00010c0000047ab9 */ /* 0x000fe20000000800 */
[----:B------:R-:W-:Y:S01]  /*90f0*/  R2UR UR6, R27 ;  /* 0x000000001b0672ca */ /* 0x000fe200000e0000 */
[----:B------:R-:W-:Y:S01]  /*9100*/  UIADD3 UR4, -UR4, URZ, URZ ;  /* 0x0000003f04047290 */ /* 0x000fe2000fffe13f */
[----:B------:R-:W-:-:S05]  /*9110*/  LOP3.LUT P2, RZ, R29, 0x1, RZ, 0xc0, !PT ;  /* 0x000000011dff7812 */ /* 0x000fca000784c0ff */
[----:B------:R-:W-:Y:S01]  /*9120*/  IMAD R6, R9, UR4, R0 ;  /* 0x0000000409067c24 */ /* 0x000fe2000f8e0200 */
[----:B------:R-:W-:-:S04]  /*9130*/  ULDC.64 UR4, c[0x0][0x300] ;  /* 0x0000c00000047ab9 */ /* 0x000fc80000000a00 */
[----:B------:R-:W-:-:S05]  /*9140*/  SHF.R.S32.HI R23, RZ, 0x1f, R6 ;  /* 0x0000001fff177819 */ /* 0x000fca0000011406 */
[----:B------:R-:W-:-:S04]  /*9150*/  IMAD R3, R23, UR4, RZ ;  /* 0x0000000417037c24 */ /* 0x000fc8000f8e02ff */
[C---:B------:R-:W-:Y:S02]  /*9160*/  IMAD R9, R6.reuse, UR5, R3 ;  /* 0x0000000506097c24 */ /* 0x040fe4000f8e0203 */
[----:B0-----:R-:W-:Y:S01]  /*9170*/  IMAD.WIDE.U32 R2, R6, UR4, RZ ;  /* 0x0000000406027c25 */ /* 0x001fe2000f8e00ff */
[----:B------:R-:W-:-:S03]  /*9180*/  ULDC.64 UR4, c[0x0][0x310] ;  /* 0x0000c40000047ab9 */ /* 0x000fc60000000a00 */
[----:B------:R-:W-:Y:S02]  /*9190*/  IMAD.IADD R3, R3, 0x1, R9 ;  /* 0x0000000103037824 */ /* 0x000fe400078e0209 */
[----:B------:R-:W-:Y:S02]  /*91a0*/  IMAD R10, R25, UR4, RZ ;  /* 0x00000004190a7c24 */ /* 0x000fe4000f8e02ff */
[----:B------:R-:W-:-:S04]  /*91b0*/  IMAD.WIDE.U32 R2, R5, UR4, R2 ;  /* 0x0000000405027c25 */ /* 0x000fc8000f8e0002 */
[----:B------:R-:W-:Y:S01]  /*91c0*/  IMAD R9, R5, UR5, R10 ;  /* 0x0000000505097c24 */ /* 0x000fe2000f8e020a */
[----:B------:R-:W-:-:S03]  /*91d0*/  ULDC.64 UR4, c[0x0][0x308] ;  /* 0x0000c20000047ab9 */ /* 0x000fc60000000a00 */
[----:B------:R-:W-:Y:S02]  /*91e0*/  IMAD.IADD R3, R3, 0x1, R9 ;  /* 0x0000000103037824 */ /* 0x000fe400078e0209 */
[----:B------:R-:W-:Y:S01]  /*91f0*/  IMAD.U32 R9, RZ, RZ, UR4 ;  /* 0x00000004ff097e24 */ /* 0x000fe2000f8e00ff */
[----:B------:R-:W-:-:S03]  /*9200*/  UIMAD UR4, UR6, UR4, URZ ;  /* 0x00000004060472a4 */ /* 0x000fc6000f8e023f */
[----:B------:R-:W-:Y:S01]  /*9210*/  IMAD.WIDE.U32 R2, R9, UR42, R2 ;  /* 0x0000002a09027c25 */ /* 0x000fe2000f8e0002 */
[----:B------:R-:W-:Y:S01]  /*9220*/  UIMAD UR4, UR42, UR5, UR4 ;  /* 0x000000052a0472a4 */ /* 0x000fe2000f8e0204 */
[----:B------:R-:W-:Y:S02]  /*9230*/  ULDC.64 UR6, c[0x0][0x2e8] ;  /* 0x0000ba0000067ab9 */ /* 0x000fe40000000a00 */
[----:B------:R-:W-:Y:S01]  /*9240*/  IMAD R9, R20, 0x2000, R22 ;  /* 0x0000200014097824 */ /* 0x000fe200078e0216 */
[----:B------:R-:W-:Y:S02]  /*9250*/  LEA R10, P0, R2, UR6, 0x1 ;  /* 0x00000006020a7c11 */ /* 0x000fe4000f8008ff */
[----:B------:R-:W-:Y:S01]  /*9260*/  IADD3 R19, R3, UR4, RZ ;  /* 0x0000000403137c10 */ /* 0x000fe2000fffe0ff */
[----:B------:R-:W-:-:S03]  /*9270*/  UMOV UR4, 0xffffffff ;  /* 0xffffffff00047882 */ /* 0x000fc60000000000 */
[----:B------:R-:W-:Y:S01]  /*9280*/  LEA.HI.X R19, R2, UR7, R19, 0x1, P0 ;  /* 0x0000000702137c11 */ /* 0x000fe200080f0c13 */
[----:B------:R-:W-:Y:S06]  /*9290*/  BRA.DIV UR4, `(.L_x_57) ;  /* 0x0000002e04ac7947 */ /* 0x000fec000b800000 */
[----:B------:R-:W0:Y:S01]  /*92a0*/  SHFL.IDX PT, R2, R10, RZ, 0x181f ;  /* 0x00181fff0a027589 */ /* 0x000e2200000e0000 */
[----:B------:R-:W-:Y:S01]  /*92b0*/  IMAD.SHL.U32 R11, R16, 0x2, RZ ;  /* 0x00000002100b7824 */ /* 0x000fe200078e00ff */
[----:B------:R-:W-:Y:S02]  /*92c0*/  LEA R9, R9, UR45, 0x1 ;  /* 0x0000002d09097c11 */ /* 0x000fe4000f8e08ff */
[----:B------:R-:W1:Y:S04]  /*92d0*/  SHFL.IDX PT, R3, R19, RZ, 0x181f ;  /* 0x00181fff13037589 */ /* 0x000e6800000e0000 */
[----:B------:R-:W-:Y:S01]  /*92e0*/  SHFL.IDX PT, R14, R10, 0x7, 0x181f ;  /* 0x00f81f000a0e7f89 */ /* 0x000fe200000e0000 */
[----:B0-----:R-:W-:-:S05]  /*92f0*/  IADD3 R2, P0, R2, R11, RZ ;  /* 0x0000000b02027210 */ /* 0x001fca0007f1e0ff */
[----:B-1----:R-:W-:-:S05]  /*9300*/  IMAD.X R3, RZ, RZ, R3, P0 ;  /* 0x000000ffff037224 */ /* 0x002fca00000e0603 */
[----:B------:R0:W-:Y:S04]  /*9310*/  LDGSTS.E.BYPASS.LTC128B.128 [R9+0xe400], desc[UR38][R2.64], !P2 ;  /* 0x0e40000002097fae */ /* 0x0001e8000d101d66 */
[----:B0-----:R-:W0:Y:S04]  /*9320*/  SHFL.IDX PT, R2, R10, 0x1, 0x181f ;  /* 0x00381f000a027f89 */ /* 0x001e2800000e0000 */
[----:B------:R-:W1:Y:S01]  /*9330*/  SHFL.IDX PT, R3, R19, 0x1, 0x181f ;  /* 0x00381f0013037f89 */ /* 0x000e6200000e0000 */
[----:B0-----:R-:W-:-:S05]  /*9340*/  IADD3 R2, P0, R2, R11, RZ ;  /* 0x0000000b02027210 */ /* 0x001fca0007f1e0ff */
[----:B-1----:R-:W-:-:S05]  /*9350*/  IMAD.X R3, RZ, RZ, R3, P0 ;  /* 0x000000ffff037224 */ /* 0x002fca00000e0603 */
[----:B------:R0:W-:Y:S04]  /*9360*/  LDGSTS.E.BYPASS.LTC128B.128 [R9+0xec00], desc[UR38][R2.64], !P2 ;  /* 0x0ec0000002097fae */ /* 0x0001e8000d101d66 */
[----:B0-----:R-:W0:Y:S04]  /*9370*/  SHFL.IDX PT, R2, R10, 0x2, 0x181f ;  /* 0x00581f000a027f89 */ /* 0x001e2800000e0000 */
[----:B------:R-:W1:Y:S01]  /*9380*/  SHFL.IDX PT, R3, R19, 0x2, 0x181f ;  /* 0x00581f0013037f89 */ /* 0x000e6200000e0000 */
[----:B0-----:R-:W-:-:S04]  /*9390*/  IADD3 R2, P0, R2, R11, RZ ;  /* 0x0000000b02027210 */ /* 0x001fc80007f1e0ff */
[----:B-1----:R-:W-:-:S05]  /*93a0*/  IADD3.X R3, RZ, R3, RZ, P0, !PT ;  /* 0x00000003ff037210 */ /* 0x002fca00007fe4ff */
        /* <DEDUP_REMOVED lines=17> */
[----:B------:R-:W1:Y:S04]  /*94c0*/  SHFL.IDX PT, R3, R19, 0x6, 0x181f ;  /* 0x00d81f0013037f89 */ /* 0x000e6800000e0000 */
[----:B------:R-:W2:Y:S01]  /*94d0*/  SHFL.IDX PT, R19, R19, 0x7, 0x181f ;  /* 0x00f81f0013137f89 */ /* 0x000ea200000e0000 */
[----:B0-----:R-:W-:-:S05]  /*94e0*/  IADD3 R2, P0, R2, R11, RZ ;  /* 0x0000000b02027210 */ /* 0x001fca0007f1e0ff */
[----:B-1----:R-:W-:-:S05]  /*94f0*/  IMAD.X R3, RZ, RZ, R3, P0 ;  /* 0x000000ffff037224 */ /* 0x002fca00000e0603 */
[----:B--2---:R0:W-:Y:S03]  /*9500*/  LDGSTS.E.BYPASS.LTC128B.128 [R9+0x11400], desc[UR38][R2.64], !P2 ;  /* 0x1140000002097fae */ /* 0x0041e6000d101d66 */
.L_x_149:
[----:B0-----:R-:W-:-:S04]  /*9510*/  SHF.L.U32 R2, R16, 0x1, RZ ;  /* 0x0000000110027819 */ /* 0x001fc800000006ff */
[----:B------:R-:W-:-:S05]  /*9520*/  IADD3 R2, P0, R14, R2, RZ ;  /* 0x000000020e027210 */ /* 0x000fca0007f1e0ff */
[----:B------:R-:W-:Y:S01]  /*9530*/  IMAD.X R3, RZ, RZ, R19, P0 ;  /* 0x000000ffff037224 */ /* 0x000fe200000e0613 */
[----:B------:R-:W-:-:S04]  /*9540*/  PLOP3.LUT P0, PT, PT, PT, PT, 0x80, 0x0 ;  /* 0x000000000000781c */ /* 0x000fc80003f0f070 */
[----:B------:R-:W-:Y:S01]  /*9550*/  @!PT LDS RZ, [RZ] ;  /* 0x00000000fffff984 */ /* 0x000fe20000000800 */
[----:B------:R-:W-:Y:S01]  /*9560*/  @!PT LDS RZ, [RZ] ;  /* 0x00000000fffff984 */ /* 0x000fe20000000800 */
[----:B------:R-:W-:Y:S01]  /*9570*/  @!PT LDS RZ, [RZ] ;  /* 0x00000000fffff984 */ /* 0x000fe20000000800 */
[----:B------:R0:W-:Y:S01]  /*9580*/  LDGSTS.E.BYPASS.LTC128B.128 [R9+0x11c00], desc[UR38][R2.64], !P2 ;  /* 0x11c0000002097fae */ /* 0x0001e2000d101d66 */
[----:B------:R-:W-:-:S08]  /*9590*/  NOP ;  /* 0x0000000000007918 */ /* 0x000fd00000000000 */
.L_x_58:
[----:B------:R-:W-:Y:S02]  /*95a0*/  PLOP3.LUT P2, PT, P2, P0, PT, 0xa2, 0x0 ;  /* 0x000000000000781c */ /* 0x000fe40001741472 */
[----:B------:R-:W-:-:S08]  /*95b0*/  @P0 R2UR P2, UR4, R7 ;  /* 0x00000000070402ca */ /* 0x000fd00000040000 */
[----:B------:R-:W-:-:S05]  /*95c0*/  @P0 PLOP3.LUT P0, PT, P2, PT, PT, 0x80, 0x0 ;  /* 0x000000000000081c */ /* 0x000fca000170f070 */
[----:B------:R-:W-:Y:S01]  /*95d0*/  @!P2 SYNCS.ARRIVE.TRANS64.RED.A0T1 RZ, [UR4+0x16830], RZ ;  /* 0x016830ffffffa9a7 */ /* 0x000fe20008200404 */
[----:B------:R-:W-:Y:S07]  /*95e0*/  @!P2 ARRIVES.LDGSTSBAR.64.TRANSCNT [UR4+0x16830] ;  /* 0x01683000ff00a9b0 */ /* 0x000fee0008000a84 */
[----:B------:R-:W-:Y:S05]  /*95f0*/  @P0 BRA.U.ANY `(.L_x_58) ;  /* 0xfffffffd00e80947 */ /* 0x000fea000393ffff */
[----:B------:R-:W-:Y:S01]  /*9600*/  NOP ;  /* 0x0000000000007918 */ /* 0x000fe20000000000 */
[----:B------:R-:W-:-:S06]  /*9610*/  ULOP3.LUT UR5, UR41, 0x2, URZ, 0xfc, !UPT ;  /* 0x0000000229057892 */ /* 0x000fcc000f8efc3f */
[----:B0-----:R-:W-:-:S05]  /*9620*/  IMAD.U32 R2, RZ, RZ, UR5 ;  /* 0x00000005ff027e24 */ /* 0x001fca000f8e00ff */
[----:B------:R-:W-:-:S13]  /*9630*/  ISETP.NE.AND P3, PT, R2, 0x3, PT ;  /* 0x000000030200780c */ /* 0x000fda0003f65270 */
[----:B------:R-:W-:Y:S05]  /*9640*/  @!P3 BRA `(.L_x_59) ;  /* 0x000000000004b947 */ /* 0x000fea0003800000 */
[----:B------:R-:W-:Y:S01]  /*9650*/  BPT.TRAP 0x1 ;  /* 0x000000040000795c */ /* 0x000fe20000300000 */
.L_x_59:
[----:B------:R0:W-:Y:S01]  /*9660*/  SYNCS.ARRIVE.TRANS64.A1T0 RZ, [R7+URZ+0x16830], RZ ;  /* 0x016830ff07ff79a7 */ /* 0x0001e2000810003f */
[----:B------:R-:W-:Y:S05]  /*9670*/  @!P3 BRA `(.L_x_60) ;  /* 0x000000000004b947 */ /* 0x000fea0003800000 */
[----:B------:R-:W-:Y:S01]  /*9680*/  BPT.TRAP 0x1 ;  /* 0x000000040000795c */ /* 0x000fe20000300000 */
.L_x_60:
[----:B------:R-:W-:Y:S01]  /*9690*/  SHF.L.U32 R2, R21, 0x1f, RZ ;  /* 0x0000001f15027819 */ /* 0x000fe200000006ff */
[----:B------:R-:W-:Y:S01]  /*96a0*/  BSSY B1, `(.L_x_61) ;  /* 0x0000004000017945 */ /* 0x000fe20003800000 */
[----:B0-----:R-:W-:-:S04]  /*96b0*/  LEA R7, R8, UR45, 0x3 ;  /* 0x0000002d08077c11 */ /* 0x001fc8000f8e18ff */
[----:B------:R-:W0:Y:S02]  /*96c0*/  SYNCS.PHASECHK.TRANS64.TRYWAIT P0, [R7+URZ+0x16860], R2 ;  /* 0x01686002070075a7 */ /* 0x000e24000800017f */
[----:B0-----:R-:W-:Y:S05]  /*96d0*/  @!P0 BRA `(.L_x_62) ;  /* 0x0000003000fc8947 */ /* 0x001fea0003800000 */
.L_x_150:
[----:B------:R-:W-:Y:S05]  /*96e0*/  BSYNC B1 ;  /* 0x0000000000017941 */ /* 0x000fea0003800000 */
.L_x_61:
[----:B------:R-:W-:Y:S01]  /*96f0*/  UMOV UR4, 0xffffffff ;  /* 0xffffffff00047882 */ /* 0x000fe20000000000 */
[----:B------:R-:W-:Y:S02]  /*9700*/  IMAD R8, R8, 0x2000, R22 ;  /* 0x0000200008087824 */ /* 0x000fe400078e0216 */
[----:B------:R-:W-:Y:S01]  /*9710*/  IMAD.SHL.U32 R19, R16, 0x2, RZ ;  /* 0x0000000210137824 */ /* 0x000fe200078e00ff */
[----:B------:R-:W-:Y:S06]  /*9720*/  BRA.DIV UR4, `(.L_x_63) ;  /* 0x0000003204fc7947 */ /* 0x000fec000b800000 */
[----:B------:R-:W0:Y:S01]  /*9730*/  SHFL.IDX PT, R14, R17, RZ, 0x181f ;  /* 0x00181fff110e7589 */ /* 0x000e2200000e0000 */
[----:B------:R-:W-:Y:S02]  /*9740*/  ISETP.LT.OR P0, PT, R4, 0x1, P1 ;  /* 0x000000010400780c */ /* 0x000fe40000f01670 */
[----:B------:R-:W-:Y:S01]  /*9750*/  LEA R8, R8, UR45, 0x1 ;  /* 0x0000002d08087c11 */ /* 0x000fe2000f8e08ff */
[----:B------:R-:W1:Y:S04]  /*9760*/  SHFL.IDX PT, R3, R18, RZ, 0x181f ;  /* 0x00181fff12037589 */ /* 0x000e6800000e0000 */
[----:B------:R-:W2:Y:S04]  /*9770*/  SHFL.IDX PT, R11, R17, 0x1, 0x181f ;  /* 0x00381f00110b7f89 */ /* 0x000ea800000e0000 */
[----:B------:R-:W3:Y:S04]  /*9780*/  SHFL.IDX PT, R9, R18, 0x1, 0x181f ;  /* 0x00381f0012097f89 */ /* 0x000ee800000e0000 */
[----:B------:R-:W4:Y:S04]  /*9790*/  SHFL.IDX PT, R12, R17, 0x2, 0x181f ;  /* 0x00581f00110c7f89 */ /* 0x000f2800000e0000 */
[----:B------:R-:W5:Y:S01]  /*97a0*/  SHFL.IDX PT, R10, R18, 0x2, 0x181f ;  /* 0x00581f00120a7f89 */ /* 0x000f6200000e0000 */
[----:B0-----:R-:W-:-:S03]  /*97b0*/  IADD3 R2, P2, R14, R19, RZ ;  /* 0x000000130e027210 */ /* 0x001fc60007f5e0ff */
[----:B------:R-:W-:Y:S01]  /*97c0*/  SHFL.IDX PT, R14, R17, 0x7, 0x181f ;  /* 0x00f81f00110e7f89 */ /* 0x000fe200000e0000 */
[----:B-1----:R-:W-:-:S05]  /*97d0*/  IADD3.X R3, RZ, R3, RZ, P2, !PT ;  /* 0x00000003ff037210 */ /* 0x002fca00017fe4ff */
[----:B------:R2:W-:Y:S01]  /*97e0*/  LDGSTS.E.BYPASS.LTC128B.128 [R8+0x400], desc[UR38][R2.64], !P0 ;  /* 0x0040000002087fae */ /* 0x0005e2000c101d66 */
[C---:B------:R-:W-:Y:S02]  /*97f0*/  ISETP.LT.OR P0, PT, R4.reuse, 0x11, P1 ;  /* 0x000000110400780c */ /* 0x040fe40000f01670 */
[----:B--2---:R-:W-:Y:S02]  /*9800*/  IADD3 R2, P2, R11, R19, RZ ;  /* 0x000000130b027210 */ /* 0x004fe40007f5e0ff */
[----:B------:R-:W0:Y:S03]  /*9810*/  SHFL.IDX PT, R11, R17, 0x3, 0x181f ;  /* 0x00781f00110b7f89 */ /* 0x000e2600000e0000 */
[----:B---3--:R-:W-:Y:S02]  /*9820*/  IMAD.X R3, RZ, RZ, R9, P2 ;  /* 0x000000ffff037224 */ /* 0x008fe400010e0609 */
[----:B------:R-:W1:Y:S04]  /*9830*/  SHFL.IDX PT, R9, R18, 0x3, 0x181f ;  /* 0x00781f0012097f89 */ /* 0x000e6800000e0000 */
[----:B------:R4:W-:Y:S01]  /*9840*/  LDGSTS.E.BYPASS.LTC128B.128 [R8+0xc00], desc[UR38][R2.64], !P0 ;  /* 0x00c0000002087fae */ /* 0x0009e2000c101d66 */
[----:B------:R-:W-:-:S02]  /*9850*/  ISETP.LT.OR P0, PT, R4, 0x21, P1 ;  /* 0x000000210400780c */ /* 0x000fc40000f01670 */
[----:B----4-:R-:W-:Y:S02]  /*9860*/  IADD3 R2, P2, R12, R19, RZ ;  /* 0x000000130c027210 */ /* 0x010fe40007f5e0ff */
[----:B------:R-:W2:Y:S03]  /*9870*/  SHFL.IDX PT, R12, R17, 0x4, 0x181f ;  /* 0x00981f00110c7f89 */ /* 0x000ea600000e0000 */
[----:B-----5:R-:W-:Y:S02]  /*9880*/  IMAD.X R3, RZ, RZ, R10, P2 ;  /* 0x000000ffff037224 */ /* 0x020fe400010e060a */
[----:B------:R-:W3:Y:S04]  /*9890*/  SHFL.IDX PT, R10, R18, 0x4, 0x181f ;  /* 0x00981f00120a7f89 */ /* 0x000ee800000e0000 */
[----:B------:R0:W-:Y:S01]  /*98a0*/  LDGSTS.E.BYPASS.LTC128B.128 [R8+0x1400], desc[UR38][R2.64], !P0 ;  /* 0x0140000002087fae */ /* 0x0001e2000c101d66 */
[----:B------:R-:W-:-:S02]  /*98b0*/  ISETP.LT.OR P0, PT, R4, 0x31, P1 ;  /* 0x000000310400780c */ /* 0x000fc40000f01670 */
[----:B0-----:R-:W-:Y:S02]  /*98c0*/  IADD3 R2, P2, R11, R19, RZ ;  /* 0x000000130b027210 */ /* 0x001fe40007f5e0ff */
[----:B------:R-:W0:Y:S03]  /*98d0*/  SHFL.IDX PT, R11, R17, 0x5, 0x181f ;  /* 0x00b81f00110b7f89 */ /* 0x000e2600000e0000 */
[----:B-1----:R-:W-:Y:S02]  /*98e0*/  IMAD.X R3, RZ, RZ, R9, P2 ;  /* 0x000000ffff037224 */ /* 0x002fe400010e0609 */
[----:B------:R-:W1:Y:S04]  /*98f0*/  SHFL.IDX PT, R9, R18, 0x5, 0x181f ;  /* 0x00b81f0012097f89 */ /* 0x000e6800000e0000 */
[----:B------:R2:W-:Y:S01]  /*9900*/  LDGSTS.E.BYPASS.LTC128B.128 [R8+0x1c00], desc[UR38][R2.64], !P0 ;  /* 0x01c0000002087fae */ /* 0x0005e2000c101d66 */
[----:B------:R-:W-:-:S02]  /*9910*/  ISETP.LT.OR P0, PT, R4, 0x41, P1 ;  /* 0x000000410400780c */ /* 0x000fc40000f01670 */
[----:B--2---:R-:W-:Y:S02]  /*9920*/  IADD3 R2, P2, R12, R19, RZ ;  /* 0x000000130c027210 */ /* 0x004fe40007f5e0ff */
[----:B------:R-:W2:Y:S03]  /*9930*/  SHFL.IDX PT, R12, R17, 0x6, 0x181f ;  /* 0x00d81f00110c7f89 */ /* 0x000ea600000e0000 */
[----:B---3--:R-:W-:Y:S02]  /*9940*/  IMAD.X R3, RZ, RZ, R10, P2 ;  /* 0x000000ffff037224 */ /* 0x008fe400010e060a */
[----:B------:R-:W3:Y:S04]  /*9950*/  SHFL.IDX PT, R10, R18, 0x6, 0x181f ;  /* 0x00d81f00120a7f89 */ /* 0x000ee800000e0000 */
[----:B------:R0:W-:Y:S01]  /*9960*/  LDGSTS.E.BYPASS.LTC128B.128 [R8+0x2400], desc[UR38][R2.64], !P0 ;  /* 0x0240000002087fae */ /* 0x0001e2000c101d66 */
[----:B------:R-:W-:-:S03]  /*9970*/  ISETP.LT.OR P0, PT, R4, 0x51, P1 ;  /* 0x000000510400780c */ /* 0x000fc60000f01670 */
[----:B------:R-:W4:Y:S01]  /*9980*/  SHFL.IDX PT, R18, R18, 0x7, 0x181f ;  /* 0x00f81f0012127f89 */ /* 0x000f2200000e0000 */
[----:B0-----:R-:W-:-:S04]  /*9990*/  IADD3 R2, P2, R11, R19, RZ ;  /* 0x000000130b027210 */ /* 0x001fc80007f5e0ff */
[----:B-1----:R-:W-:-:S05]  /*99a0*/  IADD3.X R3, RZ, R9, RZ, P2, !PT ;  /* 0x00000009ff037210 */ /* 0x002fca00017fe4ff */
[----:B------:R2:W-:Y:S01]  /*99b0*/  LDGSTS.E.BYPASS.LTC128B.128 [R8+0x2c00], desc[UR38][R2.64], !P0 ;  /* 0x02c0000002087fae */ /* 0x0005e2000c101d66 */
[----:B------:R-:W-:Y:S02]  /*99c0*/  ISETP.LT.OR P0, PT, R4, 0x61, P1 ;  /* 0x000000610400780c */ /* 0x000fe40000f01670 */
[----:B--2---:R-:W-:-:S05]  /*99d0*/  IADD3 R2, P2, R12, R19, RZ ;  /* 0x000000130c027210 */ /* 0x004fca0007f5e0ff */
[----:B---3--:R-:W-:-:S06]  /*99e0*/  IMAD.X R3, RZ, RZ, R10, P2 ;  /* 0x000000ffff037224 */ /* 0x008fcc00010e060a */
[----:B----4-:R0:W-:Y:S02]  /*99f0*/  LDGSTS.E.BYPASS.LTC128B.128 [R8+0x3400], desc[UR38][R2.64], !P0 ;  /* 0x0340000002087fae */ /* 0x0101e4000c101d66 */
.L_x_168:
[----:B------:R-:W-:Y:S01]  /*9a00*/  ISETP.LT.OR P0, PT, R4, 0x71, P1 ;  /* 0x000000710400780c */ /* 0x000fe20000f01670 */
[----:B------:R-:W-:Y:S01]  /*9a10*/  ULDC.64 UR4, c[0x0][0x328] ;  /* 0x0000ca0000047ab9 */ /* 0x000fe20000000a00 */
[----:B0-----:R-:W-:Y:S01]  /*9a20*/  IADD3 R2, P2, R14, R19, RZ ;  /* 0x000000130e027210 */ /* 0x001fe20007f5e0ff */
[----:B------:R-:W-:-:S04]  /*9a30*/  IMAD R23, R23, UR4, RZ ;  /* 0x0000000417177c24 */ /* 0x000fc8000f8e02ff */
[----:B------:R-:W-:Y:S02]  /*9a40*/  IMAD.X R3, RZ, RZ, R18, P2 ;  /* 0x000000ffff037224 */ /* 0x000fe400010e0612 */
[----:B------:R-:W-:-:S04]  /*9a50*/  IMAD R23, R6, UR5, R23 ;  /* 0x0000000506177c24 */ /* 0x000fc8000f8e0217 */
[----:B------:R-:W-:Y:S01]  /*9a60*/  @!PT LDS RZ, [RZ] ;  /* 0x00000000fffff984 */ /* 0x000fe20000000800 */
[----:B------:R-:W-:Y:S01]  /*9a70*/  @!PT LDS RZ, [RZ] ;  /* 0x00000000fffff984 */ /* 0x000fe20000000800 */
[----:B------:R-:W-:Y:S01]  /*9a80*/  @!PT LDS RZ, [RZ] ;  /* 0x00000000fffff984 */ /* 0x000fe20000000800 */
[----:B------:R0:W-:Y:S01]  /*9a90*/  LDGSTS.E.BYPASS.LTC128B.128 [R8+0x3c00], desc[UR38][R2.64], !P0 ;  /* 0x03c0000002087fae */ /* 0x0001e2000c101d66 */
[----:B------:R-:W-:Y:S01]  /*9aa0*/  PLOP3.LUT P0, PT, PT, PT, PT, 0x80, 0x0 ;  /* 0x000000000000781c */ /* 0x000fe20003f0f070 */
[----:B------:R-:W-:Y:S01]  /*9ab0*/  NOP ;  /* 0x0000000000007918 */ /* 0x000fe20000000000 */
[----:B0-----:R-:W-:Y:S01]  /*9ac0*/  IMAD.WIDE.U32 R2, R6, UR4, RZ ;  /* 0x0000000406027c25 */ /* 0x001fe2000f8e00ff */
[----:B------:R-:W-:-:S03]  /*9ad0*/  ULDC.64 UR4, c[0x0][0x338] ;  /* 0x0000ce0000047ab9 */ /* 0x000fc60000000a00 */
[----:B------:R-:W-:Y:S02]  /*9ae0*/  IMAD.IADD R3, R3, 0x1, R23 ;  /* 0x0000000103037824 */ /* 0x000fe400078e0217 */
[----:B------:R-:W-:Y:S02]  /*9af0*/  IMAD R6, R25, UR4, RZ ;  /* 0x0000000419067c24 */ /* 0x000fe4000f8e02ff */
[----:B------:R-:W-:-:S04]  /*9b00*/  IMAD.WIDE.U32 R2, R5, UR4, R2 ;  /* 0x0000000405027c25 */ /* 0x000fc8000f8e0002 */
[----:B------:R-:W-:-:S04]  /*9b10*/  IMAD R9, R5, UR5, R6 ;  /* 0x0000000505097c24 */ /* 0x000fc8000f8e0206 */
[----:B------:R-:W-:-:S07]  /*9b20*/  IMAD.IADD R19, R3, 0x1, R9 ;  /* 0x0000000103137824 */ /* 0x000fce00078e0209 */
.L_x_64:
        /* <DEDUP_REMOVED lines=8> */
[----:B------:R-:W-:-:S04]  /*9bb0*/  MOV R5, UR5 ;  /* 0x0000000500057c02 */ /* 0x000fc80008000f00 */
[----:B------:R-:W-:-:S13]  /*9bc0*/  ISETP.NE.AND P3, PT, R5, 0x3, PT ;  /* 0x000000030500780c */ /* 0x000fda0003f65270 */
[----:B------:R-:W-:Y:S05]  /*9bd0*/  @!P3 BRA `(.L_x_65) ;  /* 0x000000000004b947 */ /* 0x000fea0003800000 */
[----:B------:R-:W-:Y:S01]  /*9be0*/  BPT.TRAP 0x1 ;  /* 0x000000040000795c */ /* 0x000fe20000300000 */
.L_x_65:
[----:B------:R-:W-:Y:S01]  /*9bf0*/  R2UR UR4, R27 ;  /* 0x000000001b0472ca */ /* 0x000fe200000e0000 */
[----:B------:R-:W-:Y:S01]  /*9c00*/  ULDC.64 UR6, c[0x0][0x330] ;  /* 0x0000cc0000067ab9 */ /* 0x000fe20000000a00 */
[----:B------:R-:W-:Y:S01]  /*9c10*/  VIADD R26, R26, 0xffffffff ;  /* 0xffffffff1a1a7836 */ /* 0x000fe20000000000 */
[----:B------:R0:W-:Y:S01]  /*9c20*/  SYNCS.ARRIVE.TRANS64.A1T0 RZ, [R7+URZ+0x16850], RZ ;  /* 0x016850ff07ff79a7 */ /* 0x0001e2000810003f */
[----:B------:R-:W-:Y:S01]  /*9c30*/  IMAD.U32 R3, RZ, RZ, UR6 ;  /* 0x00000006ff037e24 */ /* 0x000fe2000f8e00ff */
[----:B------:R-:W-:Y:S01]  /*9c40*/  IADD3 R4, R4, 0x80, RZ ;  /* 0x0000008004047810 */ /* 0x000fe20007ffe0ff */
[----:B------:R-:W-:Y:S01]  /*9c50*/  IMAD.MOV.U32 R18, RZ, RZ, R2 ;  /* 0x000000ffff127224 */ /* 0x000fe200078e0002 */
[----:B------:R-:W-:Y:S01]  /*9c60*/  ISETP.GT.AND P0, PT, R26, UR48, PT ;  /* 0x000000301a007c0c */ /* 0x000fe2000bf04270 */
[----:B------:R-:W-:Y:S02]  /*9c70*/  VIADD R0, R0, 0xffffff80 ;  /* 0xffffff8000007836 */ /* 0x000fe40000000000 */
[----:B------:R-:W-:-:S03]  /*9c80*/  IMAD.WIDE.U32 R18, R3, UR42, R18 ;  /* 0x0000002a03127c25 */ /* 0x000fc6000f8e0012 */
[----:B------:R-:W-:Y:S01]  /*9c90*/  UIMAD UR4, UR4, UR6, URZ ;  /* 0x00000006040472a4 */ /* 0x000fe2000f8e023f */
[----:B------:R-:W-:Y:S02]  /*9ca0*/  IMAD.MOV.U32 R8, RZ, RZ, R20 ;  /* 0x000000ffff087224 */ /* 0x000fe400078e0014 */
[----:B------:R-:W-:Y:S01]  /*9cb0*/  IMAD.MOV.U32 R21, RZ, RZ, R24 ;  /* 0x000000ffff157224 */ /* 0x000fe200078e0018 */
[----:B------:R-:W-:-:S03]  /*9cc0*/  UIMAD UR4, UR42, UR7, UR4 ;  /* 0x000000072a0472a4 */ /* 0x000fc6000f8e0204 */
[----:B------:R-:W-:Y:S02]  /*9cd0*/  ULDC.64 UR6, c[0x0][0x318] ;  /* 0x0000c60000067ab9 */ /* 0x000fe40000000a00 */
[----:B------:R-:W-:Y:S01]  /*9ce0*/  LEA R17, P2, R18, UR6, 0x1 ;  /* 0x0000000612117c11 */ /* 0x000fe2000f8408ff */
[----:B------:R-:W-:-:S05]  /*9cf0*/  VIADD R3, R19, UR4 ;  /* 0x0000000413037c36 */ /* 0x000fca0008000000 */
[----:B------:R-:W-:Y:S01]  /*9d00*/  LEA.HI.X R18, R18, UR7, R3, 0x1, P2 ;  /* 0x0000000712127c11 */ /* 0x000fe200090f0c03 */
[----:B0-----:R-:W-:Y:S06]  /*9d10*/  @P0 BRA `(.L_x_66) ;  /* 0xfffffff000600947 */ /* 0x001fec000383ffff */
[----:B------:R-:W-:Y:S05]  /*9d20*/  BSYNC B0 ;  /* 0x0000000000007941 */ /* 0x000fea0003800000 */
.L_x_53:
[----:B------:R-:W-:-:S06]  /*9d30*/  ULOP3.LUT UR4, UR41, 0x2, URZ, 0xfc, !UPT ;  /* 0x0000000229047892 */ /* 0x000fcc000f8efc3f */
[----:B0-----:R-:W-:-:S05]  /*9d40*/  IMAD.U32 R0, RZ, RZ, UR4 ;  /* 0x00000004ff007e24 */ /* 0x001fca000f8e00ff */
[----:B------:R-:W-:-:S13]  /*9d50*/  ISETP.NE.AND P0, PT, R0, 0x3, PT ;  /* 0x000000030000780c */ /* 0x000fda0003f05270 */
[----:B------:R-:W-:Y:S05]  /*9d60*/  @!P0 BRA `(.L_x_67) ;  /* 0x0000000000048947 */ /* 0x000fea0003800000 */
[----:B------:R-:W-:Y:S01]  /*9d70*/  BPT.TRAP 0x1 ;  /* 0x000000040000795c */ /* 0x000fe20000300000 */
.L_x_67:
[----:B------:R-:W-:Y:S01]  /*9d80*/  LEA R0, R20, UR45, 0x3 ;  /* 0x0000002d14007c11 */ /* 0x000fe2000f8e18ff */
[----:B------:R-:W0:Y:S01]  /*9d90*/  S2R R2, SR_TID.X ;  /* 0x0000000000027919 */ /* 0x000e220000002100 */
[----:B------:R-:W-:Y:S01]  /*9da0*/  SHF.L.U32 R3, R24, 0x1f, RZ ;  /* 0x0000001f18037819 */ /* 0x000fe200000006ff */
[----:B------:R-:W-:Y:S01]  /*9db0*/  BSSY B0, `(.L_x_68) ;  /* 0x0000009000007945 */ /* 0x000fe20003800000 */
[----:B------:R-:W-:Y:S01]  /*9dc0*/  MOV R5, 0xffffff80 ;  /* 0xffffff8000057802 */ /* 0x000fe20000000f00 */
[----:B------:R-:W-:Y:S01]  /*9dd0*/  IMAD R4, R20, 0x2000, R22 ;  /* 0x0000200014047824 */ /* 0x000fe200078e0216 */
[----:B------:R-:W1:Y:S03]  /*9de0*/  SYNCS.PHASECHK.TRANS64.TRYWAIT P0, [R0+URZ+0x16860], R3 ;  /* 0x01686003000075a7 */ /* 0x000e66000800017f */
[----:B------:R-:W-:Y:S01]  /*9df0*/  IMAD R5, R26, R5, UR43 ;  /* 0x0000002b1a057e24 */ /* 0x000fe2000f8e0205 */
[----:B0-----:R-:W-:-:S04]  /*9e00*/  LOP3.LUT R2, R2, 0x7f, RZ, 0xc0, !PT ;  /* 0x0000007f02027812 */ /* 0x001fc800078ec0ff */
[----:B------:R-:W-:-:S05]  /*9e10*/  SHF.R.U32.HI R2, RZ, 0x3, R2 ;  /* 0x00000003ff027819 */ /* 0x000fca0000011602 */
[----:B------:R-:W-:Y:S01]  /*9e20*/  IMAD.IADD R5, R5, 0x1, -R2 ;  /* 0x0000000105057824 */ /* 0x000fe200078e0a02 */
[----:B-1----:R-:W-:Y:S06]  /*9e30*/  @!P0 BRA `(.L_x_69) ;  /* 0x0000003400848947 */ /* 0x002fec0003800000 */
.L_x_169:
[----:B------:R-:W-:Y:S05]  /*9e40*/  BSYNC B0 ;  /* 0x0000000000007941 */ /* 0x000fea0003800000 */
.L_x_68:
[----:B------:R-:W-:Y:S02]  /*9e50*/  ULDC UR4, c[0x0][0x2f4] ;  /* 0x0000bd0000047ab9 */ /* 0x000fe40000000800 */
[----:B------:R-:W-:Y:S01]  /*9e60*/  ISETP.GE.AND P0, PT, R16, UR4, PT ;  /* 0x0000000410007c0c */ /* 0x000fe2000bf06270 */
[----:B------:R-:W-:-:S03]  /*9e70*/  UMOV UR4, 0xffffffff ;  /* 0xffffffff00047882 */ /* 0x000fc60000000000 */
[----:B------:R-:W-:Y:S09]  /*9e80*/  BRA.DIV UR4, `(.L_x_70) ;  /* 0x0000003604847947 */ /* 0x000ff2000b800000 */
[----:B------:R-:W1:Y:S01]  /*9e90*/  SHFL.IDX PT, R14, R17, RZ, 0x181f ;  /* 0x00181fff110e7589 */ /* 0x000e6200000e0000 */
[----:B------:R-:W-:Y:S01]  /*9ea0*/  IMAD.SHL.U32 R16, R16, 0x2, RZ ;  /* 0x0000000210107824 */ /* 0x000fe200078e00ff */
[C---:B------:R-:W-:Y:S02]  /*9eb0*/  ISETP.LT.OR P3, PT, R5.reuse, 0x1, P0 ;  /* 0x000000010500780c */ /* 0x040fe40000761670 */
[----:B------:R-:W2:Y:S01]  /*9ec0*/  SHFL.IDX PT, R9, R17, 0x1, 0x181f ;  /* 0x00381f0011097f89 */ /* 0x000ea200000e0000 */
[C---:B------:R-:W-:Y:S02]  /*9ed0*/  ISETP.LT.OR P2, PT, R5.reuse, 0x11, P0 ;  /* 0x000000110500780c */ /* 0x040fe40000741670 */
[----:B------:R-:W-:Y:S01]  /*9ee0*/  ISETP.LT.OR P1, PT, R5, 0x21, P0 ;  /* 0x000000210500780c */ /* 0x000fe20000721670 */
[----:B0-----:R-:W0:Y:S01]  /*9ef0*/  SHFL.IDX PT, R3, R18, RZ, 0x181f ;  /* 0x00181fff12037589 */ /* 0x001e2200000e0000 */
[----:B------:R-:W-:-:S03]  /*9f00*/  LEA R4, R4, UR45, 0x1 ;  /* 0x0000002d04047c11 */ /* 0x000fc6000f8e08ff */
[----:B------:R-:W3:Y:S04]  /*9f10*/  SHFL.IDX PT, R21, R17, 0x2, 0x181f ;  /* 0x00581f0011157f89 */ /* 0x000ee800000e0000 */
[----:B------:R-:W4:Y:S04]  /*9f20*/  SHFL.IDX PT, R7, R18, 0x1, 0x181f ;  /* 0x00381f0012077f89 */ /* 0x000f2800000e0000 */
[----:B------:R-:W5:Y:S01]  /*9f30*/  SHFL.IDX PT, R19, R18, 0x2, 0x181f ;  /* 0x00581f0012137f89 */ /* 0x000f6200000e0000 */
[----:B-1----:R-:W-:-:S03]  /*9f40*/  IADD3 R8, P5, R14, R16, RZ ;  /* 0x000000100e087210 */ /* 0x002fc60007fbe0ff */
[----:B------:R-:W-:Y:S01]  /*9f50*/  SHFL.IDX PT, R10, R18, 0x3, 0x181f ;  /* 0x00781f00120a7f89 */ /* 0x000fe200000e0000 */
[----:B--2---:R-:W-:-:S03]  /*9f60*/  IADD3 R6, P4, R9, R16, RZ ;  /* 0x0000001009067210 */ /* 0x004fc60007f9e0ff */
[----:B------:R-:W-:Y:S01]  /*9f70*/  SHFL.IDX PT, R14, R17, 0x3, 0x181f ;  /* 0x00781f00110e7f89 */ /* 0x000fe200000e0000 */
[----:B0-----:R-:W-:-:S03]  /*9f80*/  IMAD.X R9, RZ, RZ, R3, P5 ;  /* 0x000000ffff097224 */ /* 0x001fc600028e0603 */
[----:B------:R-:W0:Y:S01]  /*9f90*/  SHFL.IDX PT, R23, R17, 0x4, 0x181f ;  /* 0x00981f0011177f89 */ /* 0x000e2200000e0000 */
[----:B---3--:R-:W-:-:S03]  /*9fa0*/  IADD3 R2, P5, R21, R16, RZ ;  /* 0x0000001015027210 */ /* 0x008fc60007fbe0ff */
[----:B------:R-:W-:Y:S01]  /*9fb0*/  SHFL.IDX PT, R25, R17, 0x5, 0x181f ;  /* 0x00b81f0011197f89 */ /* 0x000fe200000e0000 */
[----:B----4-:R-:W-:-:S03]  /*9fc0*/  IADD3.X R7, RZ, R7, RZ, P4, !PT ;  /* 0x00000007ff077210 */ /* 0x010fc600027fe4ff */
[----:B------:R-:W1:Y:S01]  /*9fd0*/  SHFL.IDX PT, R22, R18, 0x4, 0x181f ;  /* 0x00981f0012167f89 */ /* 0x000e6200000e0000 */
[----:B-----5:R-:W-:-:S03]  /*9fe0*/  IMAD.X R3, RZ, RZ, R19, P5 ;  /* 0x000000ffff037224 */ /* 0x020fc600028e0613 */
[----:B------:R-:W-:Y:S04]  /*9ff0*/  SHFL.IDX PT, R27, R17, 0x6, 0x181f ;  /* 0x00d81f00111b7f89 */ /* 0x000fe800000e0000 */
[----:B------:R0:W-:Y:S01]  /*a000*/  LDGSTS.E.BYPASS.LTC128B.128 [R4+0x400], desc[UR38][R8.64], !P3 ;  /* 0x0040000008047fae */ /* 0x0001e2000d901d66 */
[----:B------:R-:W-:-:S03]  /*a010*/  ISETP.LT.OR P3, PT, R5, 0x41, P0 ;  /* 0x000000410500780c */ /* 0x000fc60000761670 */
[----:B------:R-:W2:Y:S04]  /*a020*/  SHFL.IDX PT, R19, R18, 0x5, 0x181f ;  /* 0x00b81f0012137f89 */ /* 0x000ea800000e0000 */
[----:B------:R3:W-:Y:S04]  /*a030*/  LDGSTS.E.BYPASS.LTC128B.128 [R4+0xc00], desc[UR38][R6.64], !P2 ;  /* 0x00c0000006047fae */ /* 0x0007e8000d101d66 */
[----:B------:R-:W4:Y:S01]  /*a040*/  SHFL.IDX PT, R21, R18, 0x6, 0x181f ;  /* 0x00d81f0012157f89 */ /* 0x000f2200000e0000 */
[----:B0-----:R-:W-:-:S03]  /*a050*/  IADD3 R8, P5, R23, R16, RZ ;  /* 0x0000001017087210 */ /* 0x001fc60007fbe0ff */
[----:B------:R0:W-:Y:S01]  /*a060*/  LDGSTS.E.BYPASS.LTC128B.128 [R4+0x1400], desc[UR38][R2.64], !P1 ;  /* 0x0140000002047fae */ /* 0x0001e2000c901d66 */
[----:B------:R-:W-:Y:S01]  /*a070*/  ISETP.LT.OR P1, PT, R5, 0x31, P0 ;  /* 0x000000310500780c */ /* 0x000fe20000721670 */
[----:B-1----:R-:W-:Y:S01]  /*a080*/  IMAD.X R9, RZ, RZ, R22, P5 ;  /* 0x000000ffff097224 */ /* 0x002fe200028e0616 */
[-C--:B---3--:R-:W-:Y:S01]  /*a090*/  IADD3 R6, P4, R25, R16.reuse, RZ ;  /* 0x0000001019067210 */ /* 0x088fe20007f9e0ff */
[----:B------:R-:W1:Y:S01]  /*a0a0*/  SHFL.IDX PT, R18, R18, 0x7, 0x181f ;  /* 0x00f81f0012127f89 */ /* 0x000e6200000e0000 */
[----:B0-----:R-:W-:-:S03]  /*a0b0*/  IADD3 R2, P2, R14, R16, RZ ;  /* 0x000000100e027210 */ /* 0x001fc60007f5e0ff */
[----:B--2---:R-:W-:Y:S01]  /*a0c0*/  IMAD.X R7, RZ, RZ, R19, P4 ;  /* 0x000000ffff077224 */ /* 0x004fe200020e0613 */
[----:B------:R0:W2:Y:S01]  /*a0d0*/  SHFL.IDX PT, R14, R17, 0x7, 0x181f ;  /* 0x00f81f00110e7f89 */ /* 0x0000a200000e0000 */
[----:B------:R-:W-:Y:S01]  /*a0e0*/  IMAD.X R3, RZ, RZ, R10, P2 ;  /* 0x000000ffff037224 */ /* 0x000fe200010e060a */
[----:B------:R-:W-:Y:S01]  /*a0f0*/  ISETP.LT.OR P2, PT, R5, 0x51, P0 ;  /* 0x000000510500780c */ /* 0x000fe20000741670 */
[----:B------:R-:W-:-:S03]  /*a100*/  IMAD.MOV.U32 R10, RZ, RZ, RZ ;  /* 0x000000ffff0a7224 */ /* 0x000fc600078e00ff */
[----:B------:R3:W-:Y:S01]  /*a110*/  LDGSTS.E.BYPASS.LTC128B.128 [R4+0x1c00], desc[UR38][R2.64], !P1 ;  /* 0x01c0000002047fae */ /* 0x0007e2000c901d66 */
[----:B------:R-:W-:-:S03]  /*a120*/  ISETP.LT.OR P1, PT, R5, 0x61, P0 ;  /* 0x000000610500780c */ /* 0x000fc60000721670 */
[----:B------:R0:W-:Y:S05]  /*a130*/  LDGSTS.E.BYPASS.LTC128B.128 [R4+0x2400], desc[UR38][R8.64], !P3 ;  /* 0x0240000008047fae */ /* 0x0001ea000d901d66 */
[----:B------:R0:W-:Y:S01]  /*a140*/  LDGSTS.E.BYPASS.LTC128B.128 [R4+0x2c00], desc[UR38][R6.64], !P2 ;  /* 0x02c0000006047fae */ /* 0x0001e2000d101d66 */
[----:B---3--:R-:W-:-:S04]  /*a150*/  IADD3 R2, P5, R27, R16, RZ ;  /* 0x000000101b027210 */ /* 0x008fc80007fbe0ff */
[----:B----4-:R-:W-:-:S05]  /*a160*/  IADD3.X R3, RZ, R21, RZ, P5, !PT ;  /* 0x00000015ff037210 */ /* 0x010fca0002ffe4ff */
[----:B-12---:R0:W-:Y:S04]  /*a170*/  LDGSTS.E.BYPASS.LTC128B.128 [R4+0x3400], desc[UR38][R2.64], !P1 ;  /* 0x0340000002047fae */ /* 0x0061e8000c901d66 */
.L_x_187:
[----:B------:R-:W-:Y:S02]  /*a180*/  ISETP.LT.OR P0, PT, R5, 0x71, P0 ;  /* 0x000000710500780c */ /* 0x000fe40000701670 */
[----:B0-----:R-:W-:-:S05]  /*a190*/  IADD3 R2, P1, R14, R16, RZ ;  /* 0x000000100e027210 */ /* 0x001fca0007f3e0ff */
[----:B------:R-:W-:-:S06]  /*a1a0*/  IMAD.X R3, RZ, RZ, R18, P1 ;  /* 0x000000ffff037224 */ /* 0x000fcc00008e0612 */
[----:B------:R-:W-:Y:S01]  /*a1b0*/  @!PT LDS RZ, [RZ] ;  /* 0x00000000fffff984 */ /* 0x000fe20000000800 */
[----:B------:R-:W-:Y:S01]  /*a1c0*/  @!PT LDS RZ, [RZ] ;  /* 0x00000000fffff984 */ /* 0x000fe20000000800 */
[----:B------:R-:W-:Y:S01]  /*a1d0*/  @!PT LDS RZ, [RZ] ;  /* 0x00000000fffff984 */ /* 0x000fe20000000800 */
[----:B------:R0:W-:Y:S01]  /*a1e0*/  LDGSTS.E.BYPASS.LTC128B.128 [R4+0x3c00], desc[UR38][R2.64], !P0 ;  /* 0x03c0000002047fae */ /* 0x0001e2000c101d66 */
[----:B------:R-:W-:Y:S01]  /*a1f0*/  PLOP3.LUT P0, PT, PT, PT, PT, 0x80, 0x0 ;  /* 0x000000000000781c */ /* 0x000fe20003f0f070 */
[----:B------:R-:W-:-:S12]  /*a200*/  NOP ;  /* 0x0000000000007918 */ /* 0x000fd80000000000 */
.L_x_71:
        /* <DEDUP_REMOVED lines=12> */
.L_x_72:
[----:B------:R-:W-:Y:S01]  /*a2d0*/  VIADD R2, R20, 0x1 ;  /* 0x0000000114027836 */ /* 0x000fe20000000000 */
[----:B------:R0:W-:Y:S04]  /*a2e0*/  SYNCS.ARRIVE.TRANS64.A1T0 RZ, [R0+URZ+0x16850], RZ ;  /* 0x016850ff00ff79a7 */ /* 0x0001e8000810003f */
[----:B------:R-:W-:-:S04]  /*a2f0*/  ISETP.NE.AND P0, PT, R2, 0x2, PT ;  /* 0x000000020200780c */ /* 0x000fc80003f05270 */
[----:B------:R-:W-:Y:S02]  /*a300*/  SEL R3, RZ, 0x1, P0 ;  /* 0x00000001ff037807 */ /* 0x000fe40000000000 */
[----:B------:R-:W-:Y:S02]  /*a310*/  SEL R2, R2, RZ, P0 ;  /* 0x000000ff02027207 */ /* 0x000fe40000000000 */
[----:B0-----:R-:W-:-:S07]  /*a320*/  LOP3.LUT R0, R24, R3, RZ, 0x3c, !PT ;  /* 0x0000000318007212 */ /* 0x001fce00078e3cff */
.L_x_40:
[----:B------:R-:W0:Y:S01]  /*a330*/  S2R R4, SR_CgaCtaId ;  /* 0x0000000000047919 */ /* 0x000e220000008800 */
[----:B------:R-:W-:Y:S02]  /*a340*/  MOV R3, 0x400 ;  /* 0x0000040000037802 */ /* 0x000fe40000000f00 */
[----:B------:R-:W-:Y:S02]  /*a350*/  SHF.L.U32 R10, R10, 0x1f, RZ ;  /* 0x0000001f0a0a7819 */ /* 0x000fe400000006ff */
[----:B0-----:R-:W-:-:S04]  /*a360*/  LEA R7, R4, R3, 0x18 ;  /* 0x0000000304077211 */ /* 0x001fc800078ec0ff */
[----:B------:R-:W0:Y:S02]  /*a370*/  SYNCS.PHASECHK.TRANS64.TRYWAIT P0, [R7+URZ+0x16820], R10 ;  /* 0x0168200a070075a7 */ /* 0x000e24000800017f */
[----:B0-----:R-:W-:Y:S05]  /*a380*/  @!P0 BRA `(.L_x_73) ;  /* 0x0000003800888947 */ /* 0x001fea0003800000 */
.L_x_188:
[----:B------:R-:W-:-:S03]  /*a390*/  UMOV UR4, 0xffffffff ;  /* 0xffffffff00047882 */ /* 0x000fc60000000000 */
[----:B------:R-:W-:Y:S05]  /*a3a0*/  BRA.DIV UR4, `(.L_x_74) ;  /* 0x0000003a04947947 */ /* 0x000fea000b800000 */
[----:B------:R-:W1:Y:S02]  /*a3b0*/  S2R R3, SR_TID.X ;  /* 0x0000000000037919 */ /* 0x000e640000002100 */
[----:B-1----:R-:W-:-:S04]  /*a3c0*/  SHF.R.U32.HI R3, RZ, 0x5, R3 ;  /* 0x00000005ff037819 */ /* 0x002fc80000011603 */
[----:B------:R-:W-:-:S05]  /*a3d0*/  LOP3.LUT R3, R3, 0x3, RZ, 0xc0, !PT ;  /* 0x0000000303037812 */ /* 0x000fca00078ec0ff */
[----:B------:R1:W2:Y:S02]  /*a3e0*/  SHFL.IDX PT, R14, R3, RZ, 0x1f ;  /* 0x00001fff030e7589 */ /* 0x0002a400000e0000 */
.L_x_191:
[----:B--2---:R-:W-:-:S13]  /*a3f0*/  ISETP.NE.AND P0, PT, R14, RZ, PT ;  /* 0x000000ff0e00720c */ /* 0x004fda0003f05270 */
[----:B------:R-:W-:Y:S05]  /*a400*/  @P0 BRA `(.L_x_8) ;  /* 0x0000000000880947 */ /* 0x000fea0003800000 */
[----:B------:R-:W-:-:S03]  /*a410*/  UMOV UR4, 0xffffffff ;  /* 0xffffffff00047882 */ /* 0x000fc60000000000 */
[----:B------:R-:W-:Y:S05]  /*a420*/  BRA.DIV UR4, `(.L_x_75) ;  /* 0x0000003a04a87947 */ /* 0x000fea000b800000 */
[----:B------:R-:W-:-:S13]  /*a430*/  ELECT P6, URZ, PT ;  /* 0x00000000003f782f */ /* 0x000fda00038c0000 */
.L_x_194:
[----:B------:R-:W-:Y:S05]  /*a440*/  @!P6 BRA `(.L_x_8) ;  /* 0x000000000078e947 */ /* 0x000fea0003800000 */
[----:B------:R-:W-:-:S06]  /*a450*/  ULOP3.LUT UR4, UR41, 0x2, URZ, 0xfc, !UPT ;  /* 0x0000000229047892 */ /* 0x000fcc000f8efc3f */
[----:B-1----:R-:W-:-:S04]  /*a460*/  MOV R3, UR4 ;  /* 0x0000000400037c02 */ /* 0x002fc80008000f00 */
[----:B------:R-:W-:-:S13]  /*a470*/  ISETP.NE.AND P0, PT, R3, 0x3, PT ;  /* 0x000000030300780c */ /* 0x000fda0003f05270 */
[----:B------:R-:W-:Y:S05]  /*a480*/  @!P0 BRA `(.L_x_76) ;  /* 0x0000000000048947 */ /* 0x000fea0003800000 */
[----:B------:R-:W-:Y:S01]  /*a490*/  BPT.TRAP 0x1 ;  /* 0x000000040000795c */ /* 0x000fe20000300000 */
.L_x_76:
[----:B------:R-:W-:Y:S01]  /*a4a0*/  IMAD R5, R2, 0x8, R7 ;  /* 0x0000000802057824 */ /* 0x000fe200078e0207 */
[----:B------:R-:W-:Y:S01]  /*a4b0*/  SHF.L.U32 R4, R0, 0x1f, RZ ;  /* 0x0000001f00047819 */ /* 0x000fe200000006ff */
[----:B------:R-:W-:-:S03]  /*a4c0*/  VIADD R2, R2, 0x1 ;  /* 0x0000000102027836 */ /* 0x000fc60000000000 */
[----:B------:R-:W1:Y:S02]  /*a4d0*/  SYNCS.PHASECHK.TRANS64.TRYWAIT P1, [R5+URZ+0x16840], R4 ;  /* 0x01684004050075a7 */ /* 0x000e64000802017f */
[----:B------:R-:W-:-:S04]  /*a4e0*/  ISETP.NE.AND P2, PT, R2, 0x2, PT ;  /* 0x000000020200780c */ /* 0x000fc80003f45270 */
[----:B------:R-:W-:Y:S01]  /*a4f0*/  SEL R3, RZ, 0x1, P2 ;  /* 0x00000001ff037807 */ /* 0x000fe20001000000 */
[----:B-1----:R-:W-:Y:S08]  /*a500*/  @!P1 BRA `(.L_x_77) ;  /* 0x0000003800909947 */ /* 0x002ff00003800000 */
.L_x_195:
[----:B------:R-:W-:Y:S02]  /*a510*/  SEL R2, R2, RZ, P2 ;  /* 0x000000ff02027207 */ /* 0x000fe40001000000 */
[----:B------:R-:W-:Y:S01]  /*a520*/  LOP3.LUT R0, R0, R3, RZ, 0x3c, !PT ;  /* 0x0000000300007212 */ /* 0x000fe200078e3cff */
[----:B------:R-:W-:Y:S06]  /*a530*/  @!P0 BRA `(.L_x_78) ;  /* 0x0000000000048947 */ /* 0x000fec0003800000 */
[----:B------:R-:W-:Y:S01]  /*a540*/  BPT.TRAP 0x1 ;  /* 0x000000040000795c */ /* 0x000fe20000300000 */
.L_x_78:
[----:B------:R-:W-:Y:S01]  /*a550*/  IMAD R3, R2, 0x8, R7 ;  /* 0x0000000802037824 */ /* 0x000fe200078e0207 */
[----:B------:R-:W-:-:S04]  /*a560*/  SHF.L.U32 R0, R0, 0x1f, RZ ;  /* 0x0000001f00007819 */ /* 0x000fc800000006ff */
[----:B------:R-:W2:Y:S02]  /*a570*/  SYNCS.PHASECHK.TRANS64.TRYWAIT P1, [R3+URZ+0x16840], R0 ;  /* 0x01684000030075a7 */ /* 0x000ea4000802017f */
[----:B--2---:R-:W-:Y:S05]  /*a580*/  @!P1 BRA `(.L_x_79) ;  /* 0x0000003800849947 */ /* 0x004fea0003800000 */
.L_x_196:
[----:B------:R-:W-:Y:S05]  /*a590*/  @!P0 BRA `(.L_x_80) ;  /* 0x0000000000048947 */ /* 0x000fea0003800000 */
[----:B------:R-:W-:Y:S01]  /*a5a0*/  BPT.TRAP 0x1 ;  /* 0x000000040000795c */ /* 0x000fe20000300000 */
.L_x_80:
[----:B------:R-:W3:Y:S02]  /*a5b0*/  SYNCS.PHASECHK.TRANS64.TRYWAIT P1, [R5+URZ+0x16860], R4 ;  /* 0x01686004050075a7 */ /* 0x000ee4000802017f */
[----:B---3--:R-:W-:Y:S05]  /*a5c0*/  @!P1 BRA `(.L_x_81) ;  /* 0x0000003800889947 */ /* 0x008fea0003800000 */
.L_x_197:
[----:B------:R-:W-:Y:S05]  /*a5d0*/  @!P0 BRA `(.L_x_82) ;  /* 0x0000000000048947 */ /* 0x000fea0003800000 */
[----:B------:R-:W-:Y:S01]  /*a5e0*/  BPT.TRAP 0x1 ;  /* 0x000000040000795c */ /* 0x000fe20000300000 */
.L_x_82:
[----:B----4-:R4:W0:Y:S02]  /*a5f0*/  SYNCS.PHASECHK.TRANS64.TRYWAIT P0, [R3+URZ+0x16860], R0 ;  /* 0x01686000030075a7 */ /* 0x010824000800017f */
[----:B0-----:R-:W-:Y:S05]  /*a600*/  @!P0 NANOSLEEP.SYNCS 0x989680 ;  /* 0x009896800000895d */ /* 0x001fea0003900000 */
[----:B------:R-:W0:Y:S02]  /*a610*/  @!P0 SYNCS.PHASECHK.TRANS64 P0, [R3+URZ+0x16860], R0 ;  /* 0x01686000030085a7 */ /* 0x000e24000800007f */
[----:B0-----:R-:W-:Y:S05]  /*a620*/  @!P0 BRA `(.L_x_82) ;  /* 0xfffffffc00f08947 */ /* 0x001fea000383ffff */
.L_x_8:
[----:B------:R-:W-:Y:S05]  /*a630*/  BSYNC B6 ;  /* 0x0000000000067941 */ /* 0x000fea0003800000 */
.L_x_5:
[----:B------:R-:W-:Y:S05]  /*a640*/  EXIT ;  /* 0x000000000000794d */ /* 0x000fea0003800000 */
.L_x_12:
[----:B0-----:R-:W-:-:S04]  /*a650*/  IMAD.U32 R3, RZ, RZ, UR40 ;  /* 0x00000028ff037e24 */ /* 0x001fc8000f8e00ff */
[----:B------:R0:W1:Y:S03]  /*a660*/  SYNCS.PHASECHK.TRANS64.TRYWAIT P0, [R3+URZ+0x16800], R2 ;  /* 0x01680002030075a7 */ /* 0x000066000800017f */
[----:B-1----:R-:W-:Y:S05]  /*a670*/  @!P0 NANOSLEEP.SYNCS 0x989680 ;  /* 0x009896800000895d */ /* 0x002fea0003900000 */
[----:B------:R-:W1:Y:S02]  /*a680*/  @!P0 SYNCS.PHASECHK.TRANS64 P0, [R3+URZ+0x16800], R2 ;  /* 0x01680002030085a7 */ /* 0x000e64000800007f */
[----:B-1----:R-:W-:Y:S05]  /*a690*/  @!P0 BRA `(.L_x_12) ;  /* 0xfffffffc00ec8947 */ /* 0x002fea000383ffff */
[----:B------:R-:W-:Y:S05]  /*a6a0*/  BRA `(.L_x_83) ;  /* 0xffffff6800a87947 */ /* 0x000fea000383ffff */
.L_x_16:
[----:B0-----:R-:W-:-:S04]  /*a6b0*/  MOV R3, UR40 ;  /* 0x0000002800037c02 */ /* 0x001fc80008000f00 */
[----:B------:R0:W2:Y:S03]  /*a6c0*/  SYNCS.PHASECHK.TRANS64.TRYWAIT P1, [R3+URZ+0x16830], R2 ;  /* 0x01683002030075a7 */ /* 0x0000a6000802017f */
[----:B--2---:R-:W-:Y:S05]  /*a6d0*/  @!P1 NANOSLEEP.SYNCS 0x989680 ;  /* 0x009896800000995d */ /* 0x004fea0003900000 */
[----:B------:R-:W2:Y:S02]  /*a6e0*/  @!P1 SYNCS.PHASECHK.TRANS64 P1, [R3+URZ+0x16830], R2 ;  /* 0x01683002030095a7 */ /* 0x000ea4000802007f */
[----:B--2---:R-:W-:Y:S05]  /*a6f0*/  @!P1 BRA `(.L_x_16) ;  /* 0xfffffffc00ec9947 */ /* 0x004fea000383ffff */
[----:B------:R-:W-:Y:S05]  /*a700*/  BRA `(.L_x_15) ;  /* 0xffffff6800c47947 */ /* 0x000fea000383ffff */
.L_x_22:
[----:B-1----:R-:W-:-:S04]  /*a710*/  IMAD.U32 R5, RZ, RZ, UR10 ;  /* 0x0000000aff057e24 */ /* 0x002fc8000f8e00ff */
[----:B------:R1:W2:Y:S03]  /*a720*/  SYNCS.PHASECHK.TRANS64.TRYWAIT P1, [R5+URZ+0x16830], R0 ;  /* 0x01683000050075a7 */ /* 0x0002a6000802017f */
[----:B--2---:R-:W-:Y:S05]  /*a730*/  @!P1 NANOSLEEP.SYNCS 0x989680 ;  /* 0x009896800000995d */ /* 0x004fea0003900000 */
[----:B------:R-:W2:Y:S02]  /*a740*/  @!P1 SYNCS.PHASECHK.TRANS64 P1, [R5+URZ+0x16830], R0 ;  /* 0x01683000050095a7 */ /* 0x000ea4000802007f */
[----:B--2---:R-:W-:Y:S05]  /*a750*/  @!P1 BRA `(.L_x_22) ;  /* 0xfffffffc00ec9947 */ /* 0x004fea000383ffff */
[----:B------:R-:W-:Y:S05]  /*a760*/  BRA `(.L_x_19) ;  /* 0xffffff8c00147947 */ /* 0x000fea000383ffff */
.L_x_26:
[----:B-1----:R-:W-:-:S04]  /*a770*/  IMAD.U32 R5, RZ, RZ, UR10 ;  /* 0x0000000aff057e24 */ /* 0x002fc8000f8e00ff */
[----:B------:R1:W2:Y:S03]  /*a780*/  SYNCS.PHASECHK.TRANS64.TRYWAIT P1, [R5+URZ+0x16850], R4 ;  /* 0x01685004050075a7 */ /* 0x0002a6000802017f */
[----:B--2---:R-:W-:Y:S05]  /*a790*/  @!P1 NANOSLEEP.SYNCS 0x989680 ;  /* 0x009896800000995d */ /* 0x004fea0003900000 */
[----:B------:R-:W2:Y:S02]  /*a7a0*/  @!P1 SYNCS.PHASECHK.TRANS64 P1, [R5+URZ+0x16850], R4 ;  /* 0x01685004050095a7 */ /* 0x000ea4000802007f */
[----:B--2---:R-:W-:Y:S05]  /*a7b0*/  @!P1 BRA `(.L_x_26) ;  /* 0xfffffffc00ec9947 */ /* 0x004fea000383ffff */
[----:B------:R-:W-:Y:S05]  /*a7c0*/  BRA `(.L_x_23) ;  /* 0xffffff8c009c7947 */ /* 0x000fea000383ffff */
.L_x_33:
[----:B-1----:R-:W-:-:S04]  /*a7d0*/  IMAD.U32 R3, RZ, RZ, UR5 ;  /* 0x00000005ff037e24 */ /* 0x002fc8000f8e00ff */
[----:B------:R1:W2:Y:S03]  /*a7e0*/  SYNCS.PHASECHK.TRANS64.TRYWAIT P1, [R3+URZ+0x16850], R2 ;  /* 0x01685002030075a7 */ /* 0x0002a6000802017f */
[----:B--2---:R-:W-:Y:S05]  /*a7f0*/  @!P1 NANOSLEEP.SYNCS 0x989680 ;  /* 0x009896800000995d */ /* 0x004fea0003900000 */
[----:B------:R-:W2:Y:S02]  /*a800*/  @!P1 SYNCS.PHASECHK.TRANS64 P1, [R3+URZ+0x16850], R2 ;  /* 0x01685002030095a7 */ /* 0x000ea4000802007f */
[----:B--2---:R-:W-:Y:S05]  /*a810*/  @!P1 BRA `(.L_x_33) ;  /* 0xfffffffc00ec9947 */ /* 0x004fea000383ffff */
[----:B------:R-:W-:Y:S05]  /*a820*/  BRA `(.L_x_32) ;  /* 0xffffffa800187947 */ /* 0x000fea000383ffff */
.L_x_45:
[----:B------:R-:W-:Y:S01]  /*a830*/  IMAD.MOV.U32 R13, RZ, RZ, R17 ;  /* 0x000000ffff0d7224 */ /* 0x000fe200078e0011 */
[----:B------:R-:W-:Y:S01]  /*a840*/  MOV R12, RZ ;  /* 0x000000ff000c7202 */ /* 0x000fe20000000f00 */
[----:B------:R-:W-:Y:S02]  /*a850*/  IMAD.MOV.U32 R11, RZ, RZ, 0x1f ;  /* 0x0000001fff0b7424 */ /* 0x000fe400078e00ff */
[----:B------:R-:W-:-:S07]  /*a860*/  IMAD.MOV.U32 R15, RZ, RZ, -0x1 ;  /* 0xffffffffff0f7424 */ /* 0x000fce00078e00ff */
[----:B0----5:R-:W-:Y:S05]  /*a870*/  WARPSYNC.COLLECTIVE R15, `(.L_x_84) ;  /* 0x000000000f087348 */ /* 0x021fea0003c00000 */
[----:B------:R1:W2:Y:S02]  /*a880*/  SHFL.IDX P6, R14, R13, R12, R11 ;  /* 0x0000000c0d0e7389 */ /* 0x0002a400000c000b */
[----:B012--5:R-:W-:Y:S01]  /*a890*/  ENDCOLLECTIVE ;  /* 0x000000000000791b */ /* 0x027fe20003800000 */
.L_x_84:
[----:B------:R-:W-:Y:S05]  /*a8a0*/  BRA `(.L_x_85) ;  /* 0xffffffcc00907947 */ /* 0x000fea000383ffff */
.L_x_47:
[----:B0-----:R-:W-:-:S04]  /*a8b0*/  IMAD.U32 R2, RZ, RZ, UR45 ;  /* 0x0000002dff027e24 */ /* 0x001fc8000f8e00ff */
[----:B------:R0:W1:Y:S03]  /*a8c0*/  SYNCS.PHASECHK.TRANS64.TRYWAIT P0, [R2+URZ+0x16840], R9 ;  /* 0x01684009020075a7 */ /* 0x000066000800017f */
[----:B-1----:R-:W-:Y:S05]  /*a8d0*/  @!P0 NANOSLEEP.SYNCS 0x989680 ;  /* 0x009896800000895d */ /* 0x002fea0003900000 */
[----:B------:R-:W1:Y:S02]  /*a8e0*/  @!P0 SYNCS.PHASECHK.TRANS64 P0, [R2+URZ+0x16840], R9 ;  /* 0x01684009020085a7 */ /* 0x000e64000800007f */
[----:B-1----:R-:W-:Y:S05]  /*a8f0*/  @!P0 BRA `(.L_x_47) ;  /* 0xfffffffc00ec8947 */ /* 0x002fea000383ffff */
[----:B------:R-:W-:Y:S05]  /*a900*/  BRA `(.L_x_86) ;  /* 0xffffffd000187947 */ /* 0x000fea000383ffff */
.L_x_48:
[----:B------:R-:W-:Y:S01]  /*a910*/  BSSY B0, `(.L_x_87) ;  /* 0x0000008000007945 */ /* 0x000fe20003800000 */
[----:B------:R-:W-:Y:S01]  /*a920*/  IMAD.MOV.U32 R13, RZ, RZ, R4 ;  /* 0x000000ffff0d7224 */ /* 0x000fe200078e0004 */
[----:B------:R-:W-:Y:S01]  /*a930*/  MOV R12, RZ ;  /* 0x000000ff000c7202 */ /* 0x000fe20000000f00 */
[----:B------:R-:W-:Y:S02]  /*a940*/  IMAD.MOV.U32 R11, RZ, RZ, 0x181f ;  /* 0x0000181fff0b7424 */ /* 0x000fe400078e00ff */
[----:B------:R-:W-:-:S07]  /*a950*/  IMAD.MOV.U32 R15, RZ, RZ, -0x1 ;  /* 0xffffffffff0f7424 */ /* 0x000fce00078e00ff */
[----:B------:R-:W-:Y:S05]  /*a960*/  WARPSYNC.COLLECTIVE R15, `(.L_x_88) ;  /* 0x000000000f087348 */ /* 0x000fea0003c00000 */
[----:B------:R0:W1:Y:S02]  /*a970*/  SHFL.IDX P6, R14, R13, R12, R11 ;  /* 0x0000000c0d0e7389 */ /* 0x00006400000c000b */
[----:B01----:R-:W-:Y:S01]  /*a980*/  ENDCOLLECTIVE ;  /* 0x000000000000791b */ /* 0x003fe20003800000 */
.L_x_88:
[----:B------:R-:W-:Y:S05]  /*a990*/  BSYNC B0 ;  /* 0x0000000000007941 */ /* 0x000fea0003800000 */
.L_x_87:
[----:B------:R-:W-:Y:S01]  /*a9a0*/  IMAD.MOV.U32 R13, RZ, RZ, R0 ;  /* 0x000000ffff0d7224 */ /* 0x000fe200078e0000 */
[----:B------:R-:W-:Y:S01]  /*a9b0*/  MOV R12, RZ ;  /* 0x000000ff000c7202 */ /* 0x000fe20000000f00 */
[----:B------:R-:W-:Y:S01]  /*a9c0*/  IMAD.MOV.U32 R11, RZ, RZ, 0x181f ;  /* 0x0000181fff0b7424 */ /* 0x000fe200078e00ff */
[----:B------:R-:W-:Y:S01]  /*a9d0*/  @P0 LEA R9, R22, UR45, 0x1 ;  /* 0x0000002d16090c11 */ /* 0x000fe2000f8e08ff */
[----:B------:R-:W-:Y:S02]  /*a9e0*/  IMAD.MOV.U32 R15, RZ, RZ, -0x1 ;  /* 0xffffffffff0f7424 */ /* 0x000fe400078e00ff */
[----:B------:R-:W-:-:S07]  /*a9f0*/  IMAD.MOV.U32 R2, RZ, RZ, R14 ;  /* 0x000000ffff027224 */ /* 0x000fce00078e000e */
[----:B------:R-:W-:Y:S05]  /*aa00*/  WARPSYNC.COLLECTIVE R15, `(.L_x_89) ;  /* 0x000000000f087348 */ /* 0x000fea0003c00000 */
[----:B------:R0:W1:Y:S02]  /*aa10*/  SHFL.IDX P6, R14, R13, R12, R11 ;  /* 0x0000000c0d0e7389 */ /* 0x00006400000c000b */
[----:B01----:R-:W-:Y:S01]  /*aa20*/  ENDCOLLECTIVE ;  /* 0x000000000000791b */ /* 0x003fe20003800000 */
.L_x_89:
[----:B------:R-:W-:Y:S01]  /*aa30*/  MOV R13, R4 ;  /* 0x00000004000d7202 */ /* 0x000fe20000000f00 */
[----:B------:R-:W-:Y:S01]  /*aa40*/  IMAD.MOV.U32 R12, RZ, RZ, 0x1 ;  /* 0x00000001ff0c7424 */ /* 0x000fe200078e00ff */
[----:B------:R-:W-:-:S05]  /*aa50*/  @P0 LEA R14, P1, R16, R14, 0x1 ;  /* 0x0000000e100e0211 */ /* 0x000fca00078208ff */
[----:B------:R-:W-:Y:S01]  /*aa60*/  @P0 IMAD.X R3, RZ, RZ, R2, P1 ;  /* 0x000000ffff030224 */ /* 0x000fe200008e0602 */
[----:B------:R-:W-:Y:S01]  /*aa70*/  ISETP.GE.AND P1, PT, R5, 0x21, PT ;  /* 0x000000210500780c */ /* 0x000fe20003f26270 */
[----:B------:R-:W-:-:S12]  /*aa80*/  @P0 IMAD.MOV.U32 R2, RZ, RZ, R14 ;  /* 0x000000ffff020224 */ /* 0x000fd800078e000e */
[----:B------:R-:W-:Y:S05]  /*aa90*/  WARPSYNC.COLLECTIVE R15, `(.L_x_90) ;  /* 0x000000000f087348 */ /* 0x000fea0003c00000 */
[----:B------:R0:W1:Y:S02]  /*aaa0*/  SHFL.IDX P6, R14, R13, R12, R11 ;  /* 0x0000000c0d0e7389 */ /* 0x00006400000c000b */
[----:B01----:R-:W-:Y:S01]  /*aab0*/  ENDCOLLECTIVE ;  /* 0x000000000000791b */ /* 0x003fe20003800000 */
.L_x_90:
[----:B------:R-:W-:Y:S01]  /*aac0*/  @!PT LDS RZ, [RZ] ;  /* 0x00000000fffff984 */ /* 0x000fe20000000800 */
[----:B------:R-:W-:Y:S01]  /*aad0*/  @!PT LDS RZ, [RZ] ;  /* 0x00000000fffff984 */ /* 0x000fe20000000800 */
[----:B------:R-:W-:Y:S01]  /*aae0*/  @!PT LDS RZ, [RZ] ;  /* 0x00000000fffff984 */ /* 0x000fe20000000800 */
[----:B------:R0:W-:Y:S01]  /*aaf0*/  @P0 LDGSTS.E.BYPASS.LTC128B.128 [R9+0xe400], desc[UR38][R2.64], !P3 ;  /* 0x0e40000002090fae */ /* 0x0001e2000d901d66 */
[----:B------:R-:W-:Y:S01]  /*ab00*/  ISETP.GE.AND P0, PT, R5, 0x11, PT ;  /* 0x000000110500780c */ /* 0x000fe20003f06270 */
[----:B------:R-:W-:-:S12]  /*ab10*/  IMAD.MOV.U32 R13, RZ, RZ, R0 ;  /* 0x000000ffff0d7224 */ /* 0x000fd800078e0000 */
[----:B------:R-:W-:Y:S01]  /*ab20*/  @P0 LEA R25, R22, UR45, 0x1 ;  /* 0x0000002d16190c11 */ /* 0x000fe2000f8e08ff */
[----:B0-----:R-:W-:-:S07]  /*ab30*/  IMAD.MOV.U32 R7, RZ, RZ, R14 ;  /* 0x000000ffff077224 */ /* 0x001fce00078e000e */
[----:B------:R-:W-:Y:S05]  /*ab40*/  WARPSYNC.COLLECTIVE R15, `(.L_x_91) ;  /* 0x000000000f087348 */ /* 0x000fea0003c00000 */
[----:B------:R0:W1:Y:S02]  /*ab50*/  SHFL.IDX P6, R14, R13, R12, R11 ;  /* 0x0000000c0d0e7389 */ /* 0x00006400000c000b */
[----:B01----:R-:W-:Y:S01]  /*ab60*/  ENDCOLLECTIVE ;  /* 0x000000000000791b */ /* 0x003fe20003800000 */
.L_x_91:
[----:B------:R-:W-:Y:S01]  /*ab70*/  MOV R13, R4 ;  /* 0x00000004000d7202 */ /* 0x000fe20000000f00 */
[----:B------:R-:W-:Y:S01]  /*ab80*/  IMAD.MOV.U32 R12, RZ, RZ, 0x2 ;  /* 0x00000002ff0c7424 */ /* 0x000fe200078e00ff */
[----:B------:R-:W-:-:S13]  /*ab90*/  @P0 LEA R2, P2, R16, R14, 0x1 ;  /* 0x0000000e10020211 */ /* 0x000fda00078408ff */
[----:B------:R-:W-:Y:S05]  /*aba0*/  WARPSYNC.COLLECTIVE R15, `(.L_x_92) ;  /* 0x000000000f087348 */ /* 0x000fea0003c00000 */
[----:B------:R0:W1:Y:S02]  /*abb0*/  SHFL.IDX P6, R14, R13, R12, R11 ;  /* 0x0000000c0d0e7389 */ /* 0x00006400000c000b */
[----:B01----:R-:W-:Y:S01]  /*abc0*/  ENDCOLLECTIVE ;  /* 0x000000000000791b */ /* 0x003fe20003800000 */
.L_x_92:
[----:B------:R-:W-:-:S05]  /*abd0*/  @P0 IMAD.X R3, RZ, RZ, R7, P2 ;  /* 0x000000ffff030224 */ /* 0x000fca00010e0607 */
[----:B------:R-:W-:Y:S01]  /*abe0*/  @!PT LDS RZ, [RZ] ;  /* 0x00000000fffff984 */ /* 0x000fe20000000800 */
[----:B------:R-:W-:Y:S01]  /*abf0*/  @!PT LDS RZ, [RZ] ;  /* 0x00000000fffff984 */ /* 0x000fe20000000800 */
[----:B------:R-:W-:Y:S01]  /*ac00*/  @!PT LDS RZ, [RZ] ;  /* 0x00000000fffff984 */ /* 0x000fe20000000800 */
[----:B------:R0:W-:Y:S01]  /*ac10*/  @P0 LDGSTS.E.BYPASS.LTC128B.128 [R25+0xec00], desc[UR38][R2.64], !P3 ;  /* 0x0ec0000002190fae */ /* 0x0001e2000d901d66 */
[----:B------:R-:W-:Y:S02]  /*ac20*/  IMAD.MOV.U32 R13, RZ, RZ, R0 ;  /* 0x000000ffff0d7224 */ /* 0x000fe400078e0000 */
[----:B------:R-:W-:-:S07]  /*ac30*/  IMAD.MOV.U32 R6, RZ, RZ, R14 ;  /* 0x000000ffff067224 */ /* 0x000fce00078e000e */
[----:B0-----:R-:W-:Y:S05]  /*ac40*/  WARPSYNC.COLLECTIVE R15, `(.L_x_93) ;  /* 0x000000000f087348 */ /* 0x001fea0003c00000 */
[----:B------:R1:W2:Y:S02]  /*ac50*/  SHFL.IDX P6, R14, R13, R12, R11 ;  /* 0x0000000c0d0e7389 */ /* 0x0002a400000c000b */
[----:B012---:R-:W-:Y:S01]  /*ac60*/  ENDCOLLECTIVE ;  /* 0x000000000000791b */ /* 0x007fe20003800000 */
.L_x_93:
[----:B------:R-:W-:Y:S02]  /*ac70*/  IMAD.MOV.U32 R13, RZ, RZ, R4 ;  /* 0x000000ffff0d7224 */ /* 0x000fe400078e0004 */
[----:B------:R-:W-:Y:S02]  /*ac80*/  IMAD.MOV.U32 R12, RZ, RZ, 0x3 ;  /* 0x00000003ff0c7424 */ /* 0x000fe400078e00ff */
[----:B------:R-:W-:-:S07]  /*ac90*/  IMAD.MOV.U32 R21, RZ, RZ, R14 ;  /* 0x000000ffff157224 */ /* 0x000fce00078e000e */
[----:B------:R-:W-:Y:S05]  /*aca0*/  WARPSYNC.COLLECTIVE R15, `(.L_x_94) ;  /* 0x000000000f087348 */ /* 0x000fea0003c00000 */
[----:B------:R0:W1:Y:S02]  /*acb0*/  SHFL.IDX P6, R14, R13, R12, R11 ;  /* 0x0000000c0d0e7389 */ /* 0x00006400000c000b */
[----:B01----:R-:W-:Y:S01]  /*acc0*/  ENDCOLLECTIVE ;  /* 0x000000000000791b */ /* 0x003fe20003800000 */
.L_x_94:
[----:B------:R-:W-:Y:S02]  /*acd0*/  @P1 LEA R2, P0, R16, R21, 0x1 ;  /* 0x0000001510021211 */ /* 0x000fe400078008ff */
[----:B------:R-:W-:Y:S02]  /*ace0*/  @P1 LEA R21, R22, UR45, 0x1 ;  /* 0x0000002d16151c11 */ /* 0x000fe4000f8e08ff */
[----:B------:R-:W-:Y:S02]  /*acf0*/  @P1 IADD3.X R3, RZ, R6, RZ, P0, !PT ;  /* 0x00000006ff031210 */ /* 0x000fe400007fe4ff */
[----:B------:R-:W-:-:S03]  /*ad00*/  ISETP.GE.AND P0, PT, R5, 0x31, PT ;  /* 0x000000310500780c */ /* 0x000fc60003f06270 */
[----:B------:R-:W-:Y:S01]  /*ad10*/  @!PT LDS RZ, [RZ] ;  /* 0x00000000fffff984 */ /* 0x000fe20000000800 */
[----:B------:R-:W-:Y:S01]  /*ad20*/  @!PT LDS RZ, [RZ] ;  /* 0x00000000fffff984 */ /* 0x000fe20000000800 */
[----:B------:R-:W-:Y:S01]  /*ad30*/  @!PT LDS RZ, [RZ] ;  /* 0x00000000fffff984 */ /* 0x000fe20000000800 */
[----:B------:R0:W-:Y:S01]  /*ad40*/  @P1 LDGSTS.E.BYPASS.LTC128B.128 [R21+0xf400], desc[UR38][R2.64], !P3 ;  /* 0x0f40000002151fae */ /* 0x0001e2000d901d66 */
[----:B------:R-:W-:Y:S01]  /*ad50*/  ISETP.GE.AND P1, PT, R5, 0x41, PT ;  /* 0x000000410500780c */ /* 0x000fe20003f26270 */
[----:B------:R-:W-:-:S08]  /*ad60*/  IMAD.MOV.U32 R13, RZ, RZ, R0 ;  /* 0x000000ffff0d7224 */ /* 0x000fd000078e0000 */
[----:B------:R-:W-:Y:S01]  /*ad70*/  @P0 LEA R25, R22, UR45, 0x1 ;  /* 0x0000002d16190c11 */ /* 0x000fe2000f8e08ff */
[----:B------:R-:W-:-:S07]  /*ad80*/  IMAD.MOV.U32 R7, RZ, RZ, R14 ;  /* 0x000000ffff077224 */ /* 0x000fce00078e000e */
[----:B0-----:R-:W-:Y:S05]  /*ad90*/  WARPSYNC.COLLECTIVE R15, `(.L_x_95) ;  /* 0x000000000f087348 */ /* 0x001fea0003c00000 */
[----:B------:R1:W2:Y:S02]  /*ada0*/  SHFL.IDX P6, R14, R13, R12, R11 ;  /* 0x0000000c0d0e7389 */ /* 0x0002a400000c000b */
[----:B012---:R-:W-:Y:S01]  /*adb0*/  ENDCOLLECTIVE ;  /* 0x000000000000791b */ /* 0x007fe20003800000 */
.L_x_95:
[----:B------:R-:W-:Y:S01]  /*adc0*/  @P1 LEA R21, R22, UR45, 0x1 ;  /* 0x0000002d16151c11 */ /* 0x000fe2000f8e08ff */
[----:B------:R-:W-:Y:S02]  /*add0*/  IMAD.MOV.U32 R13, RZ, RZ, R4 ;  /* 0x000000ffff0d7224 */ /* 0x000fe400078e0004 */
[----:B------:R-:W-:Y:S01]  /*ade0*/  IMAD.MOV.U32 R12, RZ, RZ, 0x4 ;  /* 0x00000004ff0c7424 */ /* 0x000fe200078e00ff */
[----:B------:R-:W-:-:S13]  /*adf0*/  @P0 LEA R2, P2, R16, R14, 0x1 ;  /* 0x0000000e10020211 */ /* 0x000fda00078408ff */
[----:B------:R-:W-:Y:S05]  /*ae00*/  WARPSYNC.COLLECTIVE R15, `(.L_x_96) ;  /* 0x000000000f087348 */ /* 0x000fea0003c00000 */
[----:B------:R0:W1:Y:S02]  /*ae10*/  SHFL.IDX P6, R14, R13, R12, R11 ;  /* 0x0000000c0d0e7389 */ /* 0x00006400000c000b */
[----:B01----:R-:W-:Y:S01]  /*ae20*/  ENDCOLLECTIVE ;  /* 0x000000000000791b */ /* 0x003fe20003800000 */
.L_x_96:
[----:B------:R-:W-:-:S05]  /*ae30*/  @P0 IADD3.X R3, RZ, R7, RZ, P2, !PT ;  /* 0x00000007ff030210 */ /* 0x000fca00017fe4ff */
        /* <DEDUP_REMOVED lines=9> */
.L_x_97:
[----:B------:R-:W-:Y:S02]  /*aed0*/  IMAD.MOV.U32 R13, RZ, RZ, R4 ;  /* 0x000000ffff0d7224 */ /* 0x000fe400078e0004 */
[----:B------:R-:W-:Y:S01]  /*aee0*/  IMAD.MOV.U32 R12, RZ, RZ, 0x5 ;  /* 0x00000005ff0c7424 */ /* 0x000fe200078e00ff */
[----:B------:R-:W-:-:S07]  /*aef0*/  MOV R9, R14 ;  /* 0x0000000e00097202 */ /* 0x000fce0000000f00 */
[----:B------:R-:W-:Y:S05]  /*af00*/  WARPSYNC.COLLECTIVE R15, `(.L_x_98) ;  /* 0x000000000f087348 */ /* 0x000fea0003c00000 */
[----:B------:R0:W1:Y:S02]  /*af10*/  SHFL.IDX P6, R14, R13, R12, R11 ;  /* 0x0000000c0d0e7389 */ /* 0x00006400000c000b */
[----:B01----:R-:W-:Y:S01]  /*af20*/  ENDCOLLECTIVE ;  /* 0x000000000000791b */ /* 0x003fe20003800000 */
.L_x_98:
[----:B------:R-:W-:-:S05]  /*af30*/  @P1 LEA R2, P0, R16, R9, 0x1 ;  /* 0x0000000910021211 */ /* 0x000fca00078008ff */
[----:B------:R-:W-:Y:S01]  /*af40*/  @P1 IMAD.X R3, RZ, RZ, R6, P0 ;  /* 0x000000ffff031224 */ /* 0x000fe200000e0606 */
[----:B------:R-:W-:-:S04]  /*af50*/  ISETP.GE.AND P0, PT, R5, 0x51, PT ;  /* 0x000000510500780c */ /* 0x000fc80003f06270 */
[----:B------:R-:W-:Y:S01]  /*af60*/  @!PT LDS RZ, [RZ] ;  /* 0x00000000fffff984 */ /* 0x000fe20000000800 */
[----:B------:R-:W-:Y:S01]  /*af70*/  @!PT LDS RZ, [RZ] ;  /* 0x00000000fffff984 */ /* 0x000fe20000000800 */
[----:B------:R-:W-:Y:S01]  /*af80*/  @!PT LDS RZ, [RZ] ;  /* 0x00000000fffff984 */ /* 0x000fe20000000800 */
[----:B------:R0:W-:Y:S01]  /*af90*/  @P1 LDGSTS.E.BYPASS.LTC128B.128 [R21+0x10400], desc[UR38][R2.64], !P3 ;  /* 0x1040000002151fae */ /* 0x0001e2000d901d66 */
[----:B------:R-:W-:Y:S02]  /*afa0*/  ISETP.GE.AND P1, PT, R5, 0x61, PT ;  /* 0x000000610500780c */ /* 0x000fe40003f26270 */
[----:B------:R-:W-:Y:S01]  /*afb0*/  MOV R13, R0 ;  /* 0x00000000000d7202 */ /* 0x000fe20000000f00 */
[----:B------:R-:W-:-:S10]  /*afc0*/  IMAD.MOV.U32 R7, RZ, RZ, R14 ;  /* 0x000000ffff077224 */ /* 0x000fd400078e000e */
[----:B0-----:R-:W-:Y:S05]  /*afd0*/  WARPSYNC.COLLECTIVE R15, `(.L_x_99) ;  /* 0x000000000f087348 */ /* 0x001fea0003c00000 */
[----:B------:R1:W2:Y:S02]  /*afe0*/  SHFL.IDX P6, R14, R13, R12, R11 ;  /* 0x0000000c0d0e7389 */ /* 0x0002a400000c000b */
[----:B012---:R-:W-:Y:S01]  /*aff0*/  ENDCOLLECTIVE ;  /* 0x000000000000791b */ /* 0x007fe20003800000 */
.L_x_99:
[----:B------:R-:W-:Y:S02]  /*b000*/  IMAD.MOV.U32 R13, RZ, RZ, R4 ;  /* 0x000000ffff0d7224 */ /* 0x000fe400078e0004 */
[----:B------:R-:W-:Y:S01]  /*b010*/  IMAD.MOV.U32 R12, RZ, RZ, 0x6 ;  /* 0x00000006ff0c7424 */ /* 0x000fe200078e00ff */
[----:B------:R-:W-:-:S13]  /*b020*/  @P0 LEA R2, P2, R16, R14, 0x1 ;  /* 0x0000000e10020211 */ /* 0x000fda00078408ff */
[----:B------:R-:W-:Y:S05]  /*b030*/  WARPSYNC.COLLECTIVE R15, `(.L_x_100) ;  /* 0x000000000f087348 */ /* 0x000fea0003c00000 */
[----:B------:R0:W1:Y:S02]  /*b040*/  SHFL.IDX P6, R14, R13, R12, R11 ;  /* 0x0000000c0d0e7389 */ /* 0x00006400000c000b */
[----:B01----:R-:W-:Y:S01]  /*b050*/  ENDCOLLECTIVE ;  /* 0x000000000000791b */ /* 0x003fe20003800000 */
.L_x_100:
[----:B------:R-:W-:Y:S01]  /*b060*/  @P0 IMAD.X R3, RZ, RZ, R7, P2 ;  /* 0x000000ffff030224 */ /* 0x000fe200010e0607 */
[----:B------:R-:W-:-:S05]  /*b070*/  @P0 LEA R7, R22, UR45, 0x1 ;  /* 0x0000002d16070c11 */ /* 0x000fca000f8e08ff */
[----:B------:R-:W-:Y:S01]  /*b080*/  @!PT LDS RZ, [RZ] ;  /* 0x00000000fffff984 */ /* 0x000fe20000000800 */
[----:B------:R-:W-:Y:S01]  /*b090*/  @!PT LDS RZ, [RZ] ;  /* 0x00000000fffff984 */ /* 0x000fe20000000800 */
[----:B------:R-:W-:Y:S01]  /*b0a0*/  @!PT LDS RZ, [RZ] ;  /* 0x00000000fffff984 */ /* 0x000fe20000000800 */
[----:B------:R0:W-:Y:S01]  /*b0b0*/  @P0 LDGSTS.E.BYPASS.LTC128B.128 [R7+0x10c00], desc[UR38][R2.64], !P3 ;  /* 0x10c0000002070fae */ /* 0x0001e2000d901d66 */
[----:B------:R-:W-:Y:S01]  /*b0c0*/  MOV R13, R0 ;  /* 0x00000000000d7202 */ /* 0x000fe20000000f00 */
[----:B------:R-:W-:-:S07]  /*b0d0*/  IMAD.MOV.U32 R6, RZ, RZ, R14 ;  /* 0x000000ffff067224 */ /* 0x000fce00078e000e */
[----:B0-----:R-:W-:Y:S05]  /*b0e0*/  WARPSYNC.COLLECTIVE R15, `(.L_x_101) ;  /* 0x000000000f087348 */ /* 0x001fea0003c00000 */
[----:B------:R1:W2:Y:S02]  /*b0f0*/  SHFL.IDX P6, R14, R13, R12, R11 ;  /* 0x0000000c0d0e7389 */ /* 0x0002a400000c000b */
[----:B012---:R-:W-:Y:S01]  /*b100*/  ENDCOLLECTIVE ;  /* 0x000000000000791b */ /* 0x007fe20003800000 */
.L_x_101:
[----:B------:R-:W-:Y:S02]  /*b110*/  IMAD.MOV.U32 R13, RZ, RZ, R4 ;  /* 0x000000ffff0d7224 */ /* 0x000fe400078e0004 */
[----:B------:R-:W-:Y:S02]  /*b120*/  IMAD.MOV.U32 R12, RZ, RZ, 0x7 ;  /* 0x00000007ff0c7424 */ /* 0x000fe400078e00ff */
[----:B------:R-:W-:-:S07]  /*b130*/  IMAD.MOV.U32 R9, RZ, RZ, R14 ;  /* 0x000000ffff097224 */ /* 0x000fce00078e000e */
[----:B------:R-:W-:Y:S05]  /*b140*/  WARPSYNC.COLLECTIVE R15, `(.L_x_102) ;  /* 0x000000000f087348 */ /* 0x000fea0003c00000 */
[----:B------:R0:W1:Y:S02]  /*b150*/  SHFL.IDX P6, R14, R13, R12, R11 ;  /* 0x0000000c0d0e7389 */ /* 0x00006400000c000b */
[----:B01----:R-:W-:Y:S01]  /*b160*/  ENDCOLLECTIVE ;  /* 0x000000000000791b */ /* 0x003fe20003800000 */
.L_x_102:
[----:B------:R-:W-:Y:S02]  /*b170*/  @P1 LEA R2, P0, R16, R9, 0x1 ;  /* 0x0000000910021211 */ /* 0x000fe400078008ff */
[----:B------:R-:W-:-:S03]  /*b180*/  @P1 LEA R9, R22, UR45, 0x1 ;  /* 0x0000002d16091c11 */ /* 0x000fc6000f8e08ff */
[----:B------:R-:W-:-:S05]  /*b190*/  @P1 IMAD.X R3, RZ, RZ, R6, P0 ;  /* 0x000000ffff031224 */ /* 0x000fca00000e0606 */
[----:B------:R-:W-:Y:S01]  /*b1a0*/  @!PT LDS RZ, [RZ] ;  /* 0x00000000fffff984 */ /* 0x000fe20000000800 */
[----:B------:R-:W-:Y:S01]  /*b1b0*/  @!PT LDS RZ, [RZ] ;  /* 0x00000000fffff984 */ /* 0x000fe20000000800 */
[----:B------:R-:W-:Y:S01]  /*b1c0*/  @!PT LDS RZ, [RZ] ;  /* 0x00000000fffff984 */ /* 0x000fe20000000800 */
[----:B------:R0:W-:Y:S01]  /*b1d0*/  @P1 LDGSTS.E.BYPASS.LTC128B.128 [R9+0x11400], desc[UR38][R2.64], !P3 ;  /* 0x1140000002091fae */ /* 0x0001e2000d901d66 */
[----:B------:R-:W-:Y:S01]  /*b1e0*/  IMAD.MOV.U32 R13, RZ, RZ, R0 ;  /* 0x000000ffff0d7224 */ /* 0x000fe200078e0000 */
[----:B------:R-:W-:-:S07]  /*b1f0*/  MOV R4, R14 ;  /* 0x0000000e00047202 */ /* 0x000fce0000000f00 */
[----:B0-----:R-:W-:Y:S05]  /*b200*/  WARPSYNC.COLLECTIVE R15, `(.L_x_103) ;  /* 0x000000000f087348 */ /* 0x001fea0003c00000 */
[----:B------:R1:W2:Y:S02]  /*b210*/  SHFL.IDX P6, R14, R13, R12, R11 ;  /* 0x0000000c0d0e7389 */ /* 0x0002a400000c000b */
[----:B012---:R-:W-:Y:S01]  /*b220*/  ENDCOLLECTIVE ;  /* 0x000000000000791b */ /* 0x007fe20003800000 */
.L_x_103:
[----:B------:R-:W-:Y:S05]  /*b230*/  BRA `(.L_x_104) ;  /* 0xffffffcc00287947 */ /* 0x000fea000383ffff */
.L_x_51:
[----:B------:R-:W-:Y:S01]  /*b240*/  IMAD.MOV.U32 R13, RZ, RZ, R8 ;  /* 0x000000ffff0d7224 */ /* 0x000fe200078e0008 */
[----:B------:R-:W-:Y:S01]  /*b250*/  MOV R15, 0xffffffff ;  /* 0xffffffff000f7802 */ /* 0x000fe20000000f00 */
[----:B------:R-:W-:Y:S02]  /*b260*/  IMAD.MOV.U32 R12, RZ, RZ, RZ ;  /* 0x000000ffff0c7224 */ /* 0x000fe400078e00ff */
[----:B------:R-:W-:Y:S02]  /*b270*/  IMAD.MOV.U32 R11, RZ, RZ, 0x181f ;  /* 0x0000181fff0b7424 */ /* 0x000fe400078e00ff */
[----:B------:R-:W-:-:S07]  /*b280*/  IMAD R6, R24, 0xc0, R20 ;  /* 0x000000c018067824 */ /* 0x000fce00078e0214 */
[----:B------:R-:W-:Y:S05]  /*b290*/  WARPSYNC.COLLECTIVE R15, `(.L_x_105) ;  /* 0x000000000f087348 */ /* 0x000fea0003c00000 */
[----:B------:R0:W1:Y:S02]  /*b2a0*/  SHFL.IDX P6, R14, R13, R12, R11 ;  /* 0x0000000c0d0e7389 */ /* 0x00006400000c000b */
[----:B01----:R-:W-:Y:S01]  /*b2b0*/  ENDCOLLECTIVE ;  /* 0x000000000000791b */ /* 0x003fe20003800000 */
.L_x_105:
[----:B------:R-:W-:Y:S02]  /*b2c0*/  IMAD.MOV.U32 R13, RZ, RZ, R5 ;  /* 0x000000ffff0d7224 */ /* 0x000fe400078e0005 */
[----:B------:R-:W-:-:S07]  /*b2d0*/  IMAD.MOV.U32 R2, RZ, RZ, R14 ;  /* 0x000000ffff027224 */ /* 0x000fce00078e000e */
[----:B------:R-:W-:Y:S05]  /*b2e0*/  WARPSYNC.COLLECTIVE R15, `(.L_x_106) ;  /* 0x000000000f087348 */ /* 0x000fea0003c00000 */
[----:B------:R0:W1:Y:S02]  /*b2f0*/  SHFL.IDX P6, R14, R13, R12, R11 ;  /* 0x0000000c0d0e7389 */ /* 0x00006400000c000b */
[----:B01----:R-:W-:Y:S01]  /*b300*/  ENDCOLLECTIVE ;  /* 0x000000000000791b */ /* 0x003fe20003800000 */
.L_x_106:
[----:B------:R-:W-:Y:S02]  /*b310*/  ULDC UR4, c[0x0][0x288] ;  /* 0x0000a20000047ab9 */ /* 0x000fe40000000800 */
[----:B------:R-:W-:Y:S01]  /*b320*/  IMAD R4, R9, UR4, RZ ;  /* 0x0000000409047c24 */ /* 0x000fe2000f8e02ff */
[----:B------:R-:W-:-:S04]  /*b330*/  IADD3 R9, R6, 0x10, RZ ;  /* 0x0000001006097810 */ /* 0x000fc80007ffe0ff */
[----:B------:R-:W-:Y:S01]  /*b340*/  ISETP.GE.AND P1, PT, R6, R4, PT ;  /* 0x000000040600720c */ /* 0x000fe20003f26270 */
[----:B------:R-:W-:Y:S02]  /*b350*/  IMAD.MOV.U32 R13, RZ, RZ, R8 ;  /* 0x000000ffff0d7224 */ /* 0x000fe400078e0008 */
[----:B------:R-:W-:-:S10]  /*b360*/  IMAD.MOV.U32 R12, RZ, RZ, 0x1 ;  /* 0x00000001ff0c7424 */ /* 0x000fd400078e00ff */
[----:B------:R-:W-:Y:S02]  /*b370*/  @!P1 LEA R25, R22, UR45, 0x1 ;  /* 0x0000002d16199c11 */ /* 0x000fe4000f8e08ff */
[----:B------:R-:W-:-:S05]  /*b380*/  @!P1 LEA R14, P2, R16, R14, 0x1 ;  /* 0x0000000e100e9211 */ /* 0x000fca00078408ff */
[----:B------:R-:W-:Y:S02]  /*b390*/  @!P1 IMAD.X R3, RZ, RZ, R2, P2 ;  /* 0x000000ffff039224 */ /* 0x000fe400010e0602 */
[----:B------:R-:W-:-:S07]  /*b3a0*/  @!P1 IMAD.MOV.U32 R2, RZ, RZ, R14 ;  /* 0x000000ffff029224 */ /* 0x000fce00078e000e */
[----:B------:R-:W-:Y:S05]  /*b3b0*/  WARPSYNC.COLLECTIVE R15, `(.L_x_107) ;  /* 0x000000000f087348 */ /* 0x000fea0003c00000 */
[----:B------:R0:W1:Y:S02]  /*b3c0*/  SHFL.IDX P6, R14, R13, R12, R11 ;  /* 0x0000000c0d0e7389 */ /* 0x00006400000c000b */
[----:B01----:R-:W-:Y:S01]  /*b3d0*/  ENDCOLLECTIVE ;  /* 0x000000000000791b */ /* 0x003fe20003800000 */
.L_x_107:
[----:B------:R-:W-:Y:S01]  /*b3e0*/  @!PT LDS RZ, [RZ] ;  /* 0x00000000fffff984 */ /* 0x000fe20000000800 */
[----:B------:R-:W-:Y:S01]  /*b3f0*/  @!PT LDS RZ, [RZ] ;  /* 0x00000000fffff984 */ /* 0x000fe20000000800 */
[----:B------:R-:W-:Y:S01]  /*b400*/  @!PT LDS RZ, [RZ] ;  /* 0x00000000fffff984 */ /* 0x000fe20000000800 */
[----:B------:R0:W-:Y:S01]  /*b410*/  @!P1 LDGSTS.E.BYPASS.LTC128B.128 [R25+0x8400], desc[UR38][R2.64], !P0 ;  /* 0x0840000002199fae */ /* 0x0001e2000c101d66 */
[----:B------:R-:W-:Y:S01]  /*b420*/  ISETP.GE.AND P1, PT, R9, R4, PT ;  /* 0x000000040900720c */ /* 0x000fe20003f26270 */
[----:B------:R-:W-:Y:S02]  /*b430*/  VIADD R9, R6, 0x20 ;  /* 0x0000002006097836 */ /* 0x000fe40000000000 */
[----:B------:R-:W-:-:S10]  /*b440*/  IMAD.MOV.U32 R13, RZ, RZ, R5 ;  /* 0x000000ffff0d7224 */ /* 0x000fd400078e0005 */
[----:B0-----:R-:W-:Y:S01]  /*b450*/  @!P1 LEA R25, R22, UR45, 0x1 ;  /* 0x0000002d16199c11 */ /* 0x001fe2000f8e08ff */
[----:B------:R-:W-:-:S07]  /*b460*/  IMAD.MOV.U32 R10, RZ, RZ, R14 ;  /* 0x000000ffff0a7224 */ /* 0x000fce00078e000e */
[----:B------:R-:W-:Y:S05]  /*b470*/  WARPSYNC.COLLECTIVE R15, `(.L_x_108) ;  /* 0x000000000f087348 */ /* 0x000fea0003c00000 */
[----:B------:R0:W1:Y:S02]  /*b480*/  SHFL.IDX P6, R14, R13, R12, R11 ;  /* 0x0000000c0d0e7389 */ /* 0x00006400000c000b */
[----:B01----:R-:W-:Y:S01]  /*b490*/  ENDCOLLECTIVE ;  /* 0x000000000000791b */ /* 0x003fe20003800000 */
.L_x_108:
[----:B------:R-:W-:Y:S02]  /*b4a0*/  IMAD.MOV.U32 R13, RZ, RZ, R8 ;  /* 0x000000ffff0d7224 */ /* 0x000fe400078e0008 */
[----:B------:R-:W-:Y:S01]  /*b4b0*/  IMAD.MOV.U32 R12, RZ, RZ, 0x2 ;  /* 0x00000002ff0c7424 */ /* 0x000fe200078e00ff */
[----:B------:R-:W-:-:S07]  /*b4c0*/  MOV R21, R14 ;  /* 0x0000000e00157202 */ /* 0x000fce0000000f00 */
[----:B------:R-:W-:Y:S05]  /*b4d0*/  WARPSYNC.COLLECTIVE R15, `(.L_x_109) ;  /* 0x000000000f087348 */ /* 0x000fea0003c00000 */
[----:B------:R0:W1:Y:S02]  /*b4e0*/  SHFL.IDX P6, R14, R13, R12, R11 ;  /* 0x0000000c0d0e7389 */ /* 0x00006400000c000b */
[----:B01----:R-:W-:Y:S01]  /*b4f0*/  ENDCOLLECTIVE ;  /* 0x000000000000791b */ /* 0x003fe20003800000 */
.L_x_109:
[----:B------:R-:W-:-:S05]  /*b500*/  @!P1 LEA R2, P2, R16, R21, 0x1 ;  /* 0x0000001510029211 */ /* 0x000fca00078408ff */
[----:B------:R-:W-:-:S05]  /*b510*/  @!P1 IMAD.X R3, RZ, RZ, R10, P2 ;  /* 0x000000ffff039224 */ /* 0x000fca00010e060a */
[----:B------:R-:W-:Y:S01]  /*b520*/  @!PT LDS RZ, [RZ] ;  /* 0x00000000fffff984 */ /* 0x000fe20000000800 */
[----:B------:R-:W-:Y:S01]  /*b530*/  @!PT LDS RZ, [RZ] ;  /* 0x00000000fffff984 */ /* 0x000fe20000000800 */
[----:B------:R-:W-:Y:S01]  /*b540*/  @!PT LDS RZ, [RZ] ;  /* 0x00000000fffff984 */ /* 0x000fe20000000800 */
[----:B------:R0:W-:Y:S01]  /*b550*/  @!P1 LDGSTS.E.BYPASS.LTC128B.128 [R25+0x8c00], desc[UR38][R2.64], !P0 ;  /* 0x08c0000002199fae */ /* 0x0001e2000c101d66 */
[----:B------:R-:W-:Y:S01]  /*b560*/  ISETP.GE.AND P1, PT, R9, R4, PT ;  /* 0x000000040900720c */ /* 0x000fe20003f26270 */
[----:B------:R-:W-:Y:S01]  /*b570*/  IMAD.MOV.U32 R13, RZ, RZ, R5 ;  /* 0x000000ffff0d7224 */ /* 0x000fe200078e0005 */
[----:B------:R-:W-:-:S11]  /*b580*/  MOV R9, R14 ;  /* 0x0000000e00097202 */ /* 0x000fd60000000f00 */
[----:B0-----:R-:W-:Y:S05]  /*b590*/  WARPSYNC.COLLECTIVE R15, `(.L_x_110) ;  /* 0x000000000f087348 */ /* 0x001fea0003c00000 */
[----:B------:R1:W2:Y:S02]  /*b5a0*/  SHFL.IDX P6, R14, R13, R12, R11 ;  /* 0x0000000c0d0e7389 */ /* 0x0002a400000c000b */
[----:B012---:R-:W-:Y:S01]  /*b5b0*/  ENDCOLLECTIVE ;  /* 0x000000000000791b */ /* 0x007fe20003800000 */
.L_x_110:
[----:B------:R-:W-:Y:S01]  /*b5c0*/  @!P1 LEA R20, R22, UR45, 0x1 ;  /* 0x0000002d16149c11 */ /* 0x000fe2000f8e08ff */
[----:B------:R-:W-:Y:S01]  /*b5d0*/  IMAD.MOV.U32 R13, RZ, RZ, R8 ;  /* 0x000000ffff0d7224 */ /* 0x000fe200078e0008 */
[----:B------:R-:W-:Y:S02]  /*b5e0*/  MOV R12, 0x3 ;  /* 0x00000003000c7802 */ /* 0x000fe40000000f00 */
[----:B------:R-:W-:-:S13]  /*b5f0*/  @!P1 LEA R2, P2, R16, R14, 0x1 ;  /* 0x0000000e10029211 */ /* 0x000fda00078408ff */
[----:B------:R-:W-:Y:S05]  /*b600*/  WARPSYNC.COLLECTIVE R15, `(.L_x_111) ;  /* 0x000000000f087348 */ /* 0x000fea0003c00000 */
[----:B------:R0:W1:Y:S02]  /*b610*/  SHFL.IDX P6, R14, R13, R12, R11 ;  /* 0x0000000c0d0e7389 */ /* 0x00006400000c000b */
[----:B01----:R-:W-:Y:S01]  /*b620*/  ENDCOLLECTIVE ;  /* 0x000000000000791b */ /* 0x003fe20003800000 */
.L_x_111:
[----:B------:R-:W-:Y:S02]  /*b630*/  @!P1 IMAD.X R3, RZ, RZ, R9, P2 ;  /* 0x000000ffff039224 */ /* 0x000fe400010e0609 */
[----:B------:R-:W-:-:S03]  /*b640*/  VIADD R9, R6, 0x30 ;  /* 0x0000003006097836 */ /* 0x000fc60000000000 */
[----:B------:R-:W-:Y:S01]  /*b650*/  @!PT LDS RZ, [RZ] ;  /* 0x00000000fffff984 */ /* 0x000fe20000000800 */
[----:B------:R-:W-:Y:S01]  /*b660*/  @!PT LDS RZ, [RZ] ;  /* 0x00000000fffff984 */ /* 0x000fe20000000800 */
[----:B------:R-:W-:Y:S01]  /*b670*/  @!PT LDS RZ, [RZ] ;  /* 0x00000000fffff984 */ /* 0x000fe20000000800 */
[----:B------:R0:W-:Y:S02]  /*b680*/  @!P1 LDGSTS.E.BYPASS.LTC128B.128 [R20+0x9400], desc[UR38][R2.64], !P0 ;  /* 0x0940000002149fae */ /* 0x0001e4000c101d66 */
[----:B------:R-:W-:Y:S02]  /*b690*/  ISETP.GE.AND P1, PT, R9, R4, PT ;  /* 0x000000040900720c */ /* 0x000fe40003f26270 */
[----:B------:R-:W-:Y:S01]  /*b6a0*/  IADD3 R9, R6, 0x40, RZ ;  /* 0x0000004006097810 */ /* 0x000fe20007ffe0ff */
[----:B------:R-:W-:-:S10]  /*b6b0*/  IMAD.MOV.U32 R13, RZ, RZ, R5 ;  /* 0x000000ffff0d7224 */ /* 0x000fd400078e0005 */
[----:B------:R-:W-:Y:S01]  /*b6c0*/  @!P1 LEA R25, R22, UR45, 0x1 ;  /* 0x0000002d16199c11 */ /* 0x000fe2000f8e08ff */
[----:B0-----:R-:W-:-:S07]  /*b6d0*/  IMAD.MOV.U32 R10, RZ, RZ, R14 ;  /* 0x000000ffff0a7224 */ /* 0x001fce00078e000e */
[----:B------:R-:W-:Y:S05]  /*b6e0*/  WARPSYNC.COLLECTIVE R15, `(.L_x_112) ;  /* 0x000000000f087348 */ /* 0x000fea0003c00000 */
[----:B------:R0:W1:Y:S02]  /*b6f0*/  SHFL.IDX P6, R14, R13, R12, R11 ;  /* 0x0000000c0d0e7389 */ /* 0x00006400000c000b */
[----:B01----:R-:W-:Y:S01]  /*b700*/  ENDCOLLECTIVE ;  /* 0x000000000000791b */ /* 0x003fe20003800000 */
.L_x_112:
[----:B------:R-:W-:Y:S02]  /*b710*/  IMAD.MOV.U32 R13, RZ, RZ, R8 ;  /* 0x000000ffff0d7224 */ /* 0x000fe400078e0008 */
[----:B------:R-:W-:Y:S02]  /*b720*/  IMAD.MOV.U32 R12, RZ, RZ, 0x4 ;  /* 0x00000004ff0c7424 */ /* 0x000fe400078e00ff */
[----:B------:R-:W-:-:S07]  /*b730*/  IMAD.MOV.U32 R21, RZ, RZ, R14 ;  /* 0x000000ffff157224 */ /* 0x000fce00078e000e */
[----:B------:R-:W-:Y:S05]  /*b740*/  WARPSYNC.COLLECTIVE R15, `(.L_x_113) ;  /* 0x000000000f087348 */ /* 0x000fea0003c00000 */
[----:B------:R0:W1:Y:S02]  /*b750*/  SHFL.IDX P6, R14, R13, R12, R11 ;  /* 0x0000000c0d0e7389 */ /* 0x00006400000c000b */
[----:B01----:R-:W-:Y:S01]  /*b760*/  ENDCOLLECTIVE ;  /* 0x000000000000791b */ /* 0x003fe20003800000 */
.L_x_113:
[----:B------:R-:W-:-:S05]  /*b770*/  @!P1 LEA R2, P2, R16, R21, 0x1 ;  /* 0x0000001510029211 */ /* 0x000fca00078408ff */
[----:B------:R-:W-:-:S05]  /*b780*/  @!P1 IMAD.X R3, RZ, RZ, R10, P2 ;  /* 0x000000ffff039224 */ /* 0x000fca00010e060a */
[----:B------:R-:W-:Y:S01]  /*b790*/  @!PT LDS RZ, [RZ] ;  /* 0x00000000fffff984 */ /* 0x000fe20000000800 */
[----:B------:R-:W-:Y:S01]  /*b7a0*/  @!PT LDS RZ, [RZ] ;  /* 0x00000000fffff984 */ /* 0x000fe20000000800 */
[----:B------:R-:W-:Y:S01]  /*b7b0*/  @!PT LDS RZ, [RZ] ;  /* 0x00000000fffff984 */ /* 0x000fe20000000800 */
[----:B------:R0:W-:Y:S01]  /*b7c0*/  @!P1 LDGSTS.E.BYPASS.LTC128B.128 [R25+0x9c00], desc[UR38][R2.64], !P0 ;  /* 0x09c0000002199fae */ /* 0x0001e2000c101d66 */
[----:B------:R-:W-:Y:S01]  /*b7d0*/  IMAD.MOV.U32 R13, RZ, RZ, R5 ;  /* 0x000000ffff0d7224 */ /* 0x000fe200078e0005 */
[----:B------:R-:W-:Y:S01]  /*b7e0*/  ISETP.GE.AND P1, PT, R9, R4, PT ;  /* 0x000000040900720c */ /* 0x000fe20003f26270 */
[----:B------:R-:W-:-:S12]  /*b7f0*/  IMAD.MOV.U32 R9, RZ, RZ, R14 ;  /* 0x000000ffff097224 */ /* 0x000fd800078e000e */
[----:B0-----:R-:W-:Y:S05]  /*b800*/  WARPSYNC.COLLECTIVE R15, `(.L_x_114) ;  /* 0x000000000f087348 */ /* 0x001fea0003c00000 */
[----:B------:R1:W2:Y:S02]  /*b810*/  SHFL.IDX P6, R14, R13, R12, R11 ;  /* 0x0000000c0d0e7389 */ /* 0x0002a400000c000b */
[----:B012---:R-:W-:Y:S01]  /*b820*/  ENDCOLLECTIVE ;  /* 0x000000000000791b */ /* 0x007fe20003800000 */
.L_x_114:
[----:B------:R-:W-:Y:S01]  /*b830*/  @!P1 LEA R20, R22, UR45, 0x1 ;  /* 0x0000002d16149c11 */ /* 0x000fe2000f8e08ff */
[----:B------:R-:W-:Y:S02]  /*b840*/  IMAD.MOV.U32 R13, RZ, RZ, R8 ;  /* 0x000000ffff0d7224 */ /* 0x000fe400078e0008 */
[----:B------:R-:W-:Y:S01]  /*b850*/  IMAD.MOV.U32 R12, RZ, RZ, 0x5 ;  /* 0x00000005ff0c7424 */ /* 0x000fe200078e00ff */
[----:B------:R-:W-:-:S13]  /*b860*/  @!P1 LEA R2, P2, R16, R14, 0x1 ;  /* 0x0000000e10029211 */ /* 0x000fda00078408ff */
[----:B------:R-:W-:Y:S05]  /*b870*/  WARPSYNC.COLLECTIVE R15, `(.L_x_115) ;  /* 0x000000000f087348 */ /* 0x000fea0003c00000 */
[----:B------:R0:W1:Y:S02]  /*b880*/  SHFL.IDX P6, R14, R13, R12, R11 ;  /* 0x0000000c0d0e7389 */ /* 0x00006400000c000b */
[----:B01----:R-:W-:Y:S01]  /*b890*/  ENDCOLLECTIVE ;  /* 0x000000000000791b */ /* 0x003fe20003800000 */
.L_x_115:
[----:B------:R-:W-:Y:S01]  /*b8a0*/  @!P1 IADD3.X R3, RZ, R9, RZ, P2, !PT ;  /* 0x00000009ff039210 */ /* 0x000fe200017fe4ff */
[----:B------:R-:W-:-:S04]  /*b8b0*/  VIADD R9, R6, 0x50 ;  /* 0x0000005006097836 */ /* 0x000fc80000000000 */
[----:B------:R-:W-:Y:S01]  /*b8c0*/  @!PT LDS RZ, [RZ] ;  /* 0x00000000fffff984 */ /* 0x000fe20000000800 */
[----:B------:R-:W-:Y:S01]  /*b8d0*/  @!PT LDS RZ, [RZ] ;  /* 0x00000000fffff984 */ /* 0x000fe20000000800 */
[----:B------:R-:W-:Y:S01]  /*b8e0*/  @!PT LDS RZ, [RZ] ;  /* 0x00000000fffff984 */ /* 0x000fe20000000800 */
[----:B------:R0:W-:Y:S01]  /*b8f0*/  @!P1 LDGSTS.E.BYPASS.LTC128B.128 [R20+0xa400], desc[UR38][R2.64], !P0 ;  /* 0x0a40000002149fae */ /* 0x0001e2000c101d66 */
[----:B------:R-:W-:Y:S01]  /*b900*/  ISETP.GE.AND P1, PT, R9, R4, PT ;  /* 0x000000040900720c */ /* 0x000fe20003f26270 */
[----:B------:R-:W-:Y:S01]  /*b910*/  VIADD R9, R6, 0x60 ;  /* 0x0000006006097836 */ /* 0x000fe20000000000 */
[----:B------:R-:W-:-:S11]  /*b920*/  MOV R13, R5 ;  /* 0x00000005000d7202 */ /* 0x000fd60000000f00 */
[----:B------:R-:W-:Y:S01]  /*b930*/  @!P1 LEA R25, R22, UR45, 0x1 ;  /* 0x0000002d16199c11 */ /* 0x000fe2000f8e08ff */
[----:B0-----:R-:W-:-:S07]  /*b940*/  IMAD.MOV.U32 R10, RZ, RZ, R14 ;  /* 0x000000ffff0a7224 */ /* 0x001fce00078e000e */
[----:B------:R-:W-:Y:S05]  /*b950*/  WARPSYNC.COLLECTIVE R15, `(.L_x_116) ;  /* 0x000000000f087348 */ /* 0x000fea0003c00000 */
[----:B------:R0:W1:Y:S02]  /*b960*/  SHFL.IDX P6, R14, R13, R12, R11 ;  /* 0x0000000c0d0e7389 */ /* 0x00006400000c000b */
[----:B01----:R-:W-:Y:S01]  /*b970*/  ENDCOLLECTIVE ;  /* 0x000000000000791b */ /* 0x003fe20003800000 */
.L_x_116:
[----:B------:R-:W-:Y:S01]  /*b980*/  IMAD.MOV.U32 R13, RZ, RZ, R8 ;  /* 0x000000ffff0d7224 */ /* 0x000fe200078e0008 */
[----:B------:R-:W-:Y:S01]  /*b990*/  MOV R12, 0x6 ;  /* 0x00000006000c7802 */ /* 0x000fe20000000f00 */
[----:B------:R-:W-:-:S07]  /*b9a0*/  IMAD.MOV.U32 R21, RZ, RZ, R14 ;  /* 0x000000ffff157224 */ /* 0x000fce00078e000e */
[----:B------:R-:W-:Y:S05]  /*b9b0*/  WARPSYNC.COLLECTIVE R15, `(.L_x_117) ;  /* 0x000000000f087348 */ /* 0x000fea0003c00000 */
[----:B------:R0:W1:Y:S02]  /*b9c0*/  SHFL.IDX P6, R14, R13, R12, R11 ;  /* 0x0000000c0d0e7389 */ /* 0x00006400000c000b */
[----:B01----:R-:W-:Y:S01]  /*b9d0*/  ENDCOLLECTIVE ;  /* 0x000000000000791b */ /* 0x003fe20003800000 */
.L_x_117:
        /* <DEDUP_REMOVED lines=12> */
.L_x_118:
[----:B------:R-:W-:Y:S01]  /*baa0*/  @!P1 LEA R10, R22, UR45, 0x1 ;  /* 0x0000002d160a9c11 */ /* 0x000fe2000f8e08ff */
[----:B------:R-:W-:Y:S01]  /*bab0*/  IMAD.MOV.U32 R13, RZ, RZ, R8 ;  /* 0x000000ffff0d7224 */ /* 0x000fe200078e0008 */
[----:B------:R-:W-:Y:S02]  /*bac0*/  MOV R12, 0x7 ;  /* 0x00000007000c7802 */ /* 0x000fe40000000f00 */
[----:B------:R-:W-:-:S13]  /*bad0*/  @!P1 LEA R2, P2, R16, R14, 0x1 ;  /* 0x0000000e10029211 */ /* 0x000fda00078408ff */
[----:B------:R-:W-:Y:S05]  /*bae0*/  WARPSYNC.COLLECTIVE R15, `(.L_x_119) ;  /* 0x000000000f087348 */ /* 0x000fea0003c00000 */
[----:B------:R0:W1:Y:S02]  /*baf0*/  SHFL.IDX P6, R14, R13, R12, R11 ;  /* 0x0000000c0d0e7389 */ /* 0x00006400000c000b */
[----:B01----:R-:W-:Y:S01]  /*bb00*/  ENDCOLLECTIVE ;  /* 0x000000000000791b */ /* 0x003fe20003800000 */
.L_x_119:
[----:B------:R-:W-:-:S05]  /*bb10*/  @!P1 IMAD.X R3, RZ, RZ, R9, P2 ;  /* 0x000000ffff039224 */ /* 0x000fca00010e0609 */
[----:B------:R-:W-:Y:S01]  /*bb20*/  @!PT LDS RZ, [RZ] ;  /* 0x00000000fffff984 */ /* 0x000fe20000000800 */
[----:B------:R-:W-:Y:S01]  /*bb30*/  @!PT LDS RZ, [RZ] ;  /* 0x00000000fffff984 */ /* 0x000fe20000000800 */
[----:B------:R-:W-:Y:S01]  /*bb40*/  @!PT LDS RZ, [RZ] ;  /* 0x00000000fffff984 */ /* 0x000fe20000000800 */
[----:B------:R0:W-:Y:S01]  /*bb50*/  @!P1 LDGSTS.E.BYPASS.LTC128B.128 [R10+0xb400], desc[UR38][R2.64], !P0 ;  /* 0x0b400000020a9fae */ /* 0x0001e2000c101d66 */
[----:B------:R-:W-:Y:S01]  /*bb60*/  IMAD.MOV.U32 R13, RZ, RZ, R5 ;  /* 0x000000ffff0d7224 */ /* 0x000fe200078e0005 */
[C---:B------:R-:W-:Y:S01]  /*bb70*/  IADD3 R5, R6.reuse, 0x80, RZ ;  /* 0x0000008006057810 */ /* 0x040fe20007ffe0ff */
[----:B0-----:R-:W-:Y:S02]  /*bb80*/  VIADD R3, R6, 0x70 ;  /* 0x0000007006037836 */ /* 0x001fe40000000000 */
[----:B------:R-:W-:-:S03]  /*bb90*/  IMAD.MOV.U32 R8, RZ, RZ, R14 ;  /* 0x000000ffff087224 */ /* 0x000fc600078e000e */
[----:B------:R-:W-:-:S13]  /*bba0*/  ISETP.GE.AND P1, PT, R3, R4, PT ;  /* 0x000000040300720c */ /* 0x000fda0003f26270 */
[----:B------:R-:W-:Y:S05]  /*bbb0*/  WARPSYNC.COLLECTIVE R15, `(.L_x_120) ;  /* 0x000000000f087348 */ /* 0x000fea0003c00000 */
[----:B------:R0:W1:Y:S02]  /*bbc0*/  SHFL.IDX P6, R14, R13, R12, R11 ;  /* 0x0000000c0d0e7389 */ /* 0x00006400000c000b */
[----:B01----:R-:W-:Y:S01]  /*bbd0*/  ENDCOLLECTIVE ;  /* 0x000000000000791b */ /* 0x003fe20003800000 */
.L_x_120:
[----:B------:R-:W-:Y:S01]  /*bbe0*/  @!P1 LEA R25, R22, UR45, 0x1 ;  /* 0x0000002d16199c11 */ /* 0x000fe2000f8e08ff */
[----:B------:R-:W-:Y:S02]  /*bbf0*/  IMAD.MOV.U32 R13, RZ, RZ, R7 ;  /* 0x000000ffff0d7224 */ /* 0x000fe400078e0007 */
[----:B------:R-:W-:Y:S01]  /*bc00*/  IMAD.MOV.U32 R12, RZ, RZ, RZ ;  /* 0x000000ffff0c7224 */ /* 0x000fe200078e00ff */
[----:B------:R-:W-:-:S13]  /*bc10*/  @!P1 LEA R2, P2, R16, R14, 0x1 ;  /* 0x0000000e10029211 */ /* 0x000fda00078408ff */
[----:B------:R-:W-:Y:S05]  /*bc20*/  WARPSYNC.COLLECTIVE R15, `(.L_x_121) ;  /* 0x000000000f087348 */ /* 0x000fea0003c00000 */
[----:B------:R0:W1:Y:S02]  /*bc30*/  SHFL.IDX P6, R14, R13, R12, R11 ;  /* 0x0000000c0d0e7389 */ /* 0x00006400000c000b */
[----:B01----:R-:W-:Y:S01]  /*bc40*/  ENDCOLLECTIVE ;  /* 0x000000000000791b */ /* 0x003fe20003800000 */
.L_x_121:
[----:B------:R-:W-:-:S05]  /*bc50*/  @!P1 IMAD.X R3, RZ, RZ, R8, P2 ;  /* 0x000000ffff039224 */ /* 0x000fca00010e0608 */
[----:B------:R-:W-:Y:S01]  /*bc60*/  @!PT LDS RZ, [RZ] ;  /* 0x00000000fffff984 */ /* 0x000fe20000000800 */
[----:B------:R-:W-:Y:S01]  /*bc70*/  @!PT LDS RZ, [RZ] ;  /* 0x00000000fffff984 */ /* 0x000fe20000000800 */
[----:B------:R-:W-:Y:S01]  /*bc80*/  @!PT LDS RZ, [RZ] ;  /* 0x00000000fffff984 */ /* 0x000fe20000000800 */
[----:B------:R0:W-:Y:S01]  /*bc90*/  @!P1 LDGSTS.E.BYPASS.LTC128B.128 [R25+0xbc00], desc[UR38][R2.64], !P0 ;  /* 0x0bc0000002199fae */ /* 0x0001e2000c101d66 */
[----:B------:R-:W-:Y:S01]  /*bca0*/  ISETP.GE.AND P1, PT, R5, R4, PT ;  /* 0x000000040500720c */ /* 0x000fe20003f26270 */
[----:B------:R-:W-:Y:S02]  /*bcb0*/  VIADD R5, R6, 0x90 ;  /* 0x0000009006057836 */ /* 0x000fe40000000000 */
[----:B------:R-:W-:Y:S02]  /*bcc0*/  IMAD.MOV.U32 R13, RZ, RZ, R0 ;  /* 0x000000ffff0d7224 */ /* 0x000fe400078e0000 */
[----:B------:R-:W-:-:S08]  /*bcd0*/  IMAD.MOV.U32 R9, RZ, RZ, R14 ;  /* 0x000000ffff097224 */ /* 0x000fd000078e000e */
[----:B0-----:R-:W-:Y:S05]  /*bce0*/  WARPSYNC.COLLECTIVE R15, `(.L_x_122) ;  /* 0x000000000f087348 */ /* 0x001fea0003c00000 */
[----:B------:R1:W2:Y:S02]  /*bcf0*/  SHFL.IDX P6, R14, R13, R12, R11 ;  /* 0x0000000c0d0e7389 */ /* 0x0002a400000c000b */
[----:B012---:R-:W-:Y:S01]  /*bd00*/  ENDCOLLECTIVE ;  /* 0x000000000000791b */ /* 0x007fe20003800000 */
.L_x_122:
[----:B------:R-:W-:Y:S02]  /*bd10*/  IMAD.MOV.U32 R13, RZ, RZ, R7 ;  /* 0x000000ffff0d7224 */ /* 0x000fe400078e0007 */
[----:B------:R-:W-:Y:S01]  /*bd20*/  IMAD.MOV.U32 R12, RZ, RZ, 0x1 ;  /* 0x00000001ff0c7424 */ /* 0x000fe200078e00ff */
[----:B------:R-:W-:-:S07]  /*bd30*/  MOV R21, R14 ;  /* 0x0000000e00157202 */ /* 0x000fce0000000f00 */
[----:B------:R-:W-:Y:S05]  /*bd40*/  WARPSYNC.COLLECTIVE R15, `(.L_x_123) ;  /* 0x000000000f087348 */ /* 0x000fea0003c00000 */
[----:B------:R0:W1:Y:S02]  /*bd50*/  SHFL.IDX P6, R14, R13, R12, R11 ;  /* 0x0000000c0d0e7389 */ /* 0x00006400000c000b */
[----:B01----:R-:W-:Y:S01]  /*bd60*/  ENDCOLLECTIVE ;  /* 0x000000000000791b */ /* 0x003fe20003800000 */
.L_x_123:
[----:B------:R-:W-:Y:S02]  /*bd70*/  @!P1 LEA R2, P2, R16, R21, 0x1 ;  /* 0x0000001510029211 */ /* 0x000fe400078408ff */
[----:B------:R-:W-:-:S03]  /*bd80*/  @!P1 LEA R21, R22, UR45, 0x1 ;  /* 0x0000002d16159c11 */ /* 0x000fc6000f8e08ff */
        /* <DEDUP_REMOVED lines=11> */
.L_x_124:
[----:B------:R-:W-:Y:S01]  /*be40*/  IMAD.MOV.U32 R13, RZ, RZ, R7 ;  /* 0x000000ffff0d7224 */ /* 0x000fe200078e0007 */
[----:B------:R-:W-:Y:S01]  /*be50*/  MOV R12, 0x2 ;  /* 0x00000002000c7802 */ /* 0x000fe20000000f00 */
[----:B------:R-:W-:-:S07]  /*be60*/  IMAD.MOV.U32 R9, RZ, RZ, R14 ;  /* 0x000000ffff097224 */ /* 0x000fce00078e000e */
[----:B------:R-:W-:Y:S05]  /*be70*/  WARPSYNC.COLLECTIVE R15, `(.L_x_125) ;  /* 0x000000000f087348 */ /* 0x000fea0003c00000 */
[----:B------:R0:W1:Y:S02]  /*be80*/  SHFL.IDX P6, R14, R13, R12, R11 ;  /* 0x0000000c0d0e7389 */ /* 0x00006400000c000b */
[----:B01----:R-:W-:Y:S01]  /*be90*/  ENDCOLLECTIVE ;  /* 0x000000000000791b */ /* 0x003fe20003800000 */
.L_x_125:
[----:B------:R-:W-:Y:S02]  /*bea0*/  @!P1 LEA R2, P2, R16, R9, 0x1 ;  /* 0x0000000910029211 */ /* 0x000fe400078408ff */
[----:B------:R-:W-:-:S03]  /*beb0*/  @!P1 LEA R9, R22, UR45, 0x1 ;  /* 0x0000002d16099c11 */ /* 0x000fc6000f8e08ff */
[----:B------:R-:W-:-:S05]  /*bec0*/  @!P1 IMAD.X R3, RZ, RZ, R8, P2 ;  /* 0x000000ffff039224 */ /* 0x000fca00010e0608 */
[----:B------:R-:W-:Y:S01]  /*bed0*/  @!PT LDS RZ, [RZ] ;  /* 0x00000000fffff984 */ /* 0x000fe20000000800 */
[----:B------:R-:W-:Y:S01]  /*bee0*/  @!PT LDS RZ, [RZ] ;  /* 0x00000000fffff984 */ /* 0x000fe20000000800 */
[----:B------:R-:W-:Y:S01]  /*bef0*/  @!PT LDS RZ, [RZ] ;  /* 0x00000000fffff984 */ /* 0x000fe20000000800 */
[----:B------:R0:W-:Y:S01]  /*bf00*/  @!P1 LDGSTS.E.BYPASS.LTC128B.128 [R9+0xcc00], desc[UR38][R2.64], !P0 ;  /* 0x0cc0000002099fae */ /* 0x0001e2000c101d66 */
[----:B------:R-:W-:Y:S02]  /*bf10*/  IMAD.MOV.U32 R13, RZ, RZ, R0 ;  /* 0x000000ffff0d7224 */ /* 0x000fe400078e0000 */
[----:B------:R-:W-:-:S07]  /*bf20*/  IMAD.MOV.U32 R5, RZ, RZ, R14 ;  /* 0x000000ffff057224 */ /* 0x000fce00078e000e */
[----:B0-----:R-:W-:Y:S05]  /*bf30*/  WARPSYNC.COLLECTIVE R15, `(.L_x_126) ;  /* 0x000000000f087348 */ /* 0x001fea0003c00000 */
[----:B------:R1:W2:Y:S02]  /*bf40*/  SHFL.IDX P6, R14, R13, R12, R11 ;  /* 0x0000000c0d0e7389 */ /* 0x0002a400000c000b */
[----:B012---:R-:W-:Y:S01]  /*bf50*/  ENDCOLLECTIVE ;  /* 0x000000000000791b */ /* 0x007fe20003800000 */
.L_x_126:
[----:B------:R-:W-:-:S05]  /*bf60*/  VIADD R3, R6, 0xa0 ;  /* 0x000000a006037836 */ /* 0x000fca0000000000 */
[----:B------:R-:W-:Y:S02]  /*bf70*/  ISETP.GE.AND P1, PT, R3, R4, PT ;  /* 0x000000040300720c */ /* 0x000fe40003f26270 */
[----:B------:R-:W-:Y:S01]  /*bf80*/  MOV R13, R7 ;  /* 0x00000007000d7202 */ /* 0x000fe20000000f00 */
[----:B------:R-:W-:-:S10]  /*bf90*/  IMAD.MOV.U32 R12, RZ, RZ, 0x3 ;  /* 0x00000003ff0c7424 */ /* 0x000fd400078e00ff */
[----:B------:R-:W-:-:S13]  /*bfa0*/  @!P1 LEA R2, P2, R16, R14, 0x1 ;  /* 0x0000000e10029211 */ /* 0x000fda00078408ff */
[----:B------:R-:W-:Y:S05]  /*bfb0*/  WARPSYNC.COLLECTIVE R15, `(.L_x_127) ;  /* 0x000000000f087348 */ /* 0x000fea0003c00000 */
[----:B------:R0:W1:Y:S02]  /*bfc0*/  SHFL.IDX P6, R14, R13, R12, R11 ;  /* 0x0000000c0d0e7389 */ /* 0x00006400000c000b */
[----:B01----:R-:W-:Y:S01]  /*bfd0*/  ENDCOLLECTIVE ;  /* 0x000000000000791b */ /* 0x003fe20003800000 */
.L_x_127:
[----:B------:R-:W-:Y:S01]  /*bfe0*/  @!P1 IMAD.X R3, RZ, RZ, R5, P2 ;  /* 0x000000ffff039224 */ /* 0x000fe200010e0605 */
[----:B------:R-:W-:-:S05]  /*bff0*/  @!P1 LEA R5, R22, UR45, 0x1 ;  /* 0x0000002d16059c11 */ /* 0x000fca000f8e08ff */
        /* <DEDUP_REMOVED lines=9> */
.L_x_128:
[----:B------:R-:W-:Y:S05]  /*c090*/  BRA `(.L_x_129) ;  /* 0xffffffc800cc7947 */ /* 0x000fea000383ffff */
.L_x_52:
[----:B0-----:R-:W-:-:S04]  /*c0a0*/  IMAD.U32 R3, RZ, RZ, UR45 ;  /* 0x0000002dff037e24 */ /* 0x001fc8000f8e00ff */
[----:B------:R0:W1:Y:S03]  /*c0b0*/  SYNCS.PHASECHK.TRANS64.TRYWAIT P0, [R3+URZ+0x16820], R0 ;  /* 0x01682000030075a7 */ /* 0x000066000800017f */
[----:B-1----:R-:W-:Y:S05]  /*c0c0*/  @!P0 NANOSLEEP.SYNCS 0x989680 ;  /* 0x009896800000895d */ /* 0x002fea0003900000 */
[----:B------:R-:W1:Y:S02]  /*c0d0*/  @!P0 SYNCS.PHASECHK.TRANS64 P0, [R3+URZ+0x16820], R0 ;  /* 0x01682000030085a7 */ /* 0x000e64000800007f */
[----:B-1----:R-:W-:Y:S05]  /*c0e0*/  @!P0 BRA `(.L_x_52) ;  /* 0xfffffffc00ec8947 */ /* 0x002fea000383ffff */
[----:B------:R-:W-:Y:S05]  /*c0f0*/  BRA `(.L_x_130) ;  /* 0xffffffc800fc7947 */ /* 0x000fea000383ffff */
.L_x_56:
[----:B0-----:R0:W1:Y:S02]  /*c100*/  SYNCS.PHASECHK.TRANS64.TRYWAIT P0, [R7+URZ+0x16840], R2 ;  /* 0x01684002070075a7 */ /* 0x001064000800017f */
[----:B-1----:R-:W-:Y:S05]  /*c110*/  @!P0 NANOSLEEP.SYNCS 0x989680 ;  /* 0x009896800000895d */ /* 0x002fea0003900000 */
[----:B------:R-:W1:Y:S02]  /*c120*/  @!P0 SYNCS.PHASECHK.TRANS64 P0, [R7+URZ+0x16840], R2 ;  /* 0x01684002070085a7 */ /* 0x000e64000800007f */
[----:B-1----:R-:W-:Y:S05]  /*c130*/  @!P0 BRA `(.L_x_56) ;  /* 0xfffffffc00f08947 */ /* 0x002fea000383ffff */
[----:B------:R-:W-:Y:S05]  /*c140*/  BRA `(.L_x_131) ;  /* 0xffffffcc00e07947 */ /* 0x000fea000383ffff */
.L_x_57:
[----:B------:R-:W-:Y:S01]  /*c150*/  BSSY B1, `(.L_x_132) ;  /* 0x0000008000017945 */ /* 0x000fe20003800000 */
[----:B------:R-:W-:Y:S01]  /*c160*/  MOV R13, R19 ;  /* 0x00000013000d7202 */ /* 0x000fe20000000f00 */
[----:B------:R-:W-:Y:S02]  /*c170*/  IMAD.MOV.U32 R12, RZ, RZ, RZ ;  /* 0x000000ffff0c7224 */ /* 0x000fe400078e00ff */
[----:B------:R-:W-:Y:S02]  /*c180*/  IMAD.MOV.U32 R11, RZ, RZ, 0x181f ;  /* 0x0000181fff0b7424 */ /* 0x000fe400078e00ff */
[----:B------:R-:W-:-:S07]  /*c190*/  IMAD.MOV.U32 R15, RZ, RZ, -0x1 ;  /* 0xffffffffff0f7424 */ /* 0x000fce00078e00ff */
[----:B------:R-:W-:Y:S05]  /*c1a0*/  WARPSYNC.COLLECTIVE R15, `(.L_x_133) ;  /* 0x000000000f087348 */ /* 0x000fea0003c00000 */
[----:B------:R0:W1:Y:S02]  /*c1b0*/  SHFL.IDX P6, R14, R13, R12, R11 ;  /* 0x0000000c0d0e7389 */ /* 0x00006400000c000b */
[----:B01----:R-:W-:Y:S01]  /*c1c0*/  ENDCOLLECTIVE ;  /* 0x000000000000791b */ /* 0x003fe20003800000 */
.L_x_133:
[----:B------:R-:W-:Y:S05]  /*c1d0*/  BSYNC B1 ;  /* 0x0000000000017941 */ /* 0x000fea0003800000 */
.L_x_132:
[----:B------:R-:W-:Y:S01]  /*c1e0*/  MOV R13, R10 ;  /* 0x0000000a000d7202 */ /* 0x000fe20000000f00 */
[----:B------:R-:W-:Y:S01]  /*c1f0*/  IMAD.MOV.U32 R12, RZ, RZ, RZ ;  /* 0x000000ffff0c7224 */ /* 0x000fe200078e00ff */
[----:B------:R-:W-:Y:S01]  /*c200*/  LEA R9, R9, UR45, 0x1 ;  /* 0x0000002d09097c11 */ /* 0x000fe2000f8e08ff */
[----:B------:R-:W-:Y:S02]  /*c210*/  IMAD.MOV.U32 R11, RZ, RZ, 0x181f ;  /* 0x0000181fff0b7424 */ /* 0x000fe400078e00ff */
[----:B------:R-:W-:Y:S02]  /*c220*/  IMAD.MOV.U32 R15, RZ, RZ, -0x1 ;  /* 0xffffffffff0f7424 */ /* 0x000fe400078e00ff */
[----:B------:R-:W-:-:S07]  /*c230*/  IMAD.MOV.U32 R3, RZ, RZ, R14 ;  /* 0x000000ffff037224 */ /* 0x000fce00078e000e */
[----:B------:R-:W-:Y:S05]  /*c240*/  WARPSYNC.COLLECTIVE R15, `(.L_x_134) ;  /* 0x000000000f087348 */ /* 0x000fea0003c00000 */
[----:B------:R0:W1:Y:S02]  /*c250*/  SHFL.IDX P6, R14, R13, R12, R11 ;  /* 0x0000000c0d0e7389 */ /* 0x00006400000c000b */
[----:B01----:R-:W-:Y:S01]  /*c260*/  ENDCOLLECTIVE ;  /* 0x000000000000791b */ /* 0x003fe20003800000 */
.L_x_134:
[----:B------:R-:W-:Y:S02]  /*c270*/  IMAD.SHL.U32 R15, R16, 0x2, RZ ;  /* 0x00000002100f7824 */ /* 0x000fe400078e00ff */
[----:B------:R-:W-:Y:S02]  /*c280*/  IMAD.MOV.U32 R13, RZ, RZ, R19 ;  /* 0x000000ffff0d7224 */ /* 0x000fe400078e0013 */
[----:B------:R-:W-:Y:S01]  /*c290*/  IMAD.MOV.U32 R12, RZ, RZ, 0x1 ;  /* 0x00000001ff0c7424 */ /* 0x000fe200078e00ff */
[----:B------:R-:W-:-:S04]  /*c2a0*/  MOV R2, R14 ;  /* 0x0000000e00027202 */ /* 0x000fc80000000f00 */
[----:B------:R-:W-:Y:S01]  /*c2b0*/  IADD3 R2, P0, R2, R15, RZ ;  /* 0x0000000f02027210 */ /* 0x000fe20007f1e0ff */
[----:B------:R-:W-:-:S04]  /*c2c0*/  IMAD.MOV.U32 R15, RZ, RZ, -0x1 ;  /* 0xffffffffff0f7424 */ /* 0x000fc800078e00ff */
[----:B------:R-:W-:-:S08]  /*c2d0*/  IMAD.X R3, RZ, RZ, R3, P0 ;  /* 0x000000ffff037224 */ /* 0x000fd000000e0603 */
[----:B------:R-:W-:Y:S05]  /*c2e0*/  WARPSYNC.COLLECTIVE R15, `(.L_x_135) ;  /* 0x000000000f087348 */ /* 0x000fea0003c00000 */
[----:B------:R0:W1:Y:S02]  /*c2f0*/  SHFL.IDX P6, R14, R13, R12, R11 ;  /* 0x0000000c0d0e7389 */ /* 0x00006400000c000b */
[----:B01----:R-:W-:Y:S01]  /*c300*/  ENDCOLLECTIVE ;  /* 0x000000000000791b */ /* 0x003fe20003800000 */
.L_x_135:
[----:B------:R-:W-:Y:S01]  /*c310*/  @!PT LDS RZ, [RZ] ;  /* 0x00000000fffff984 */ /* 0x000fe20000000800 */
[----:B------:R-:W-:Y:S01]  /*c320*/  @!PT LDS RZ, [RZ] ;  /* 0x00000000fffff984 */ /* 0x000fe20000000800 */
[----:B------:R-:W-:Y:S01]  /*c330*/  @!PT LDS RZ, [RZ] ;  /* 0x00000000fffff984 */ /* 0x000fe20000000800 */
[----:B------:R0:W-:Y:S01]  /*c340*/  LDGSTS.E.BYPASS.LTC128B.128 [R9+0xe400], desc[UR38][R2.64], !P2 ;  /* 0x0e40000002097fae */ /* 0x0001e2000d101d66 */
[----:B------:R-:W-:Y:S01]  /*c350*/  IMAD.MOV.U32 R13, RZ, RZ, R10 ;  /* 0x000000ffff0d7224 */ /* 0x000fe200078e000a */
[----:B0-----:R-:W-:-:S07]  /*c360*/  MOV R3, R14 ;  /* 0x0000000e00037202 */ /* 0x001fce0000000f00 */
[----:B------:R-:W-:Y:S05]  /*c370*/  WARPSYNC.COLLECTIVE R15, `(.L_x_136) ;  /* 0x000000000f087348 */ /* 0x000fea0003c00000 */
[----:B------:R0:W1:Y:S02]  /*c380*/  SHFL.IDX P6, R14, R13, R12, R11 ;  /* 0x0000000c0d0e7389 */ /* 0x00006400000c000b */
[----:B01----:R-:W-:Y:S01]  /*c390*/  ENDCOLLECTIVE ;  /* 0x000000000000791b */ /* 0x003fe20003800000 */
.L_x_136:
[----:B------:R-:W-:Y:S01]  /*c3a0*/  IMAD.SHL.U32 R15, R16, 0x2, RZ ;  /* 0x00000002100f7824 */ /* 0x000fe200078e00ff */
[----:B------:R-:W-:Y:S01]  /*c3b0*/  MOV R13, R19 ;  /* 0x00000013000d7202 */ /* 0x000fe20000000f00 */
[----:B------:R-:W-:Y:S02]  /*c3c0*/  IMAD.MOV.U32 R12, RZ, RZ, 0x2 ;  /* 0x00000002ff0c7424 */ /* 0x000fe400078e00ff */
[----:B------:R-:W-:-:S05]  /*c3d0*/  IMAD.MOV.U32 R2, RZ, RZ, R14 ;  /* 0x000000ffff027224 */ /* 0x000fca00078e000e */
[----:B------:R-:W-:Y:S01]  /*c3e0*/  IADD3 R2, P0, R2, R15, RZ ;  /* 0x0000000f02027210 */ /* 0x000fe20007f1e0ff */
[----:B------:R-:W-:-:S04]  /*c3f0*/  IMAD.MOV.U32 R15, RZ, RZ, -0x1 ;  /* 0xffffffffff0f7424 */ /* 0x000fc800078e00ff */
[----:B------:R-:W-:-:S08]  /*c400*/  IMAD.X R3, RZ, RZ, R3, P0 ;  /* 0x000000ffff037224 */ /* 0x000fd000000e0603 */
[----:B------:R-:W-:Y:S05]  /*c410*/  WARPSYNC.COLLECTIVE R15, `(.L_x_137) ;  /* 0x000000000f087348 */ /* 0x000fea0003c00000 */
[----:B------:R0:W1:Y:S02]  /*c420*/  SHFL.IDX P6, R14, R13, R12, R11 ;  /* 0x0000000c0d0e7389 */ /* 0x00006400000c000b */
[----:B01----:R-:W-:Y:S01]  /*c430*/  ENDCOLLECTIVE ;  /* 0x000000000000791b */ /* 0x003fe20003800000 */
.L_x_137:
[----:B------:R-:W-:Y:S01]  /*c440*/  @!PT LDS RZ, [RZ] ;  /* 0x00000000fffff984 */ /* 0x000fe20000000800 */
[----:B------:R-:W-:Y:S01]  /*c450*/  @!PT LDS RZ, [RZ] ;  /* 0x00000000fffff984 */ /* 0x000fe20000000800 */
[----:B------:R-:W-:Y:S01]  /*c460*/  @!PT LDS RZ, [RZ] ;  /* 0x00000000fffff984 */ /* 0x000fe20000000800 */
[----:B------:R0:W-:Y:S01]  /*c470*/  LDGSTS.E.BYPASS.LTC128B.128 [R9+0xec00], desc[UR38][R2.64], !P2 ;  /* 0x0ec0000002097fae */ /* 0x0001e2000d101d66 */
[----:B------:R-:W-:Y:S02]  /*c480*/  IMAD.MOV.U32 R13, RZ, RZ, R10 ;  /* 0x000000ffff0d7224 */ /* 0x000fe400078e000a */
[----:B0-----:R-:W-:-:S07]  /*c490*/  IMAD.MOV.U32 R3, RZ, RZ, R14 ;  /* 0x000000ffff037224 */ /* 0x001fce00078e000e */
[----:B------:R-:W-:Y:S05]  /*c4a0*/  WARPSYNC.COLLECTIVE R15, `(.L_x_138) ;  /* 0x000000000f087348 */ /* 0x000fea0003c00000 */
[----:B------:R0:W1:Y:S02]  /*c4b0*/  SHFL.IDX P6, R14, R13, R12, R11 ;  /* 0x0000000c0d0e7389 */ /* 0x00006400000c000b */
[----:B01----:R-:W-:Y:S01]  /*c4c0*/  ENDCOLLECTIVE ;  /* 0x000000000000791b */ /* 0x003fe20003800000 */
.L_x_138:
[----:B------:R-:W-:Y:S01]  /*c4d0*/  SHF.L.U32 R15, R16, 0x1, RZ ;  /* 0x00000001100f7819 */ /* 0x000fe200000006ff */
[----:B------:R-:W-:Y:S02]  /*c4e0*/  IMAD.MOV.U32 R13, RZ, RZ, R19 ;  /* 0x000000ffff0d7224 */ /* 0x000fe400078e0013 */
[----:B------:R-:W-:Y:S02]  /*c4f0*/  IMAD.MOV.U32 R12, RZ, RZ, 0x3 ;  /* 0x00000003ff0c7424 */ /* 0x000fe400078e00ff */
[----:B------:R-:W-:-:S05]  /*c500*/  IMAD.MOV.U32 R2, RZ, RZ, R14 ;  /* 0x000000ffff027224 */ /* 0x000fca00078e000e */
[----:B------:R-:W-:Y:S02]  /*c510*/  IADD3 R2, P0, R2, R15, RZ ;  /* 0x0000000f02027210 */ /* 0x000fe40007f1e0ff */
[----:B------:R-:W-:-:S03]  /*c520*/  MOV R15, 0xffffffff ;  /* 0xffffffff000f7802 */ /* 0x000fc60000000f00 */
[----:B------:R-:W-:-:S08]  /*c530*/  IMAD.X R3, RZ, RZ, R3, P0 ;  /* 0x000000ffff037224 */ /* 0x000fd000000e0603 */
[----:B------:R-:W-:Y:S05]  /*c540*/  WARPSYNC.COLLECTIVE R15, `(.L_x_139) ;  /* 0x000000000f087348 */ /* 0x000fea0003c00000 */
[----:B------:R0:W1:Y:S02]  /*c550*/  SHFL.IDX P6, R14, R13, R12, R11 ;  /* 0x0000000c0d0e7389 */ /* 0x00006400000c000b */
[----:B01----:R-:W-:Y:S01]  /*c560*/  ENDCOLLECTIVE ;  /* 0x000000000000791b */ /* 0x003fe20003800000 */
.L_x_139:
        /* <DEDUP_REMOVED lines=9> */
.L_x_140:
[----:B------:R-:W-:Y:S02]  /*c600*/  IMAD.SHL.U32 R15, R16, 0x2, RZ ;  /* 0x00000002100f7824 */ /* 0x000fe400078e00ff */
[----:B------:R-:W-:Y:S02]  /*c610*/  IMAD.MOV.U32 R13, RZ, RZ, R19 ;  /* 0x000000ffff0d7224 */ /* 0x000fe400078e0013 */
[----:B------:R-:W-:Y:S02]  /*c620*/  IMAD.MOV.U32 R12, RZ, RZ, 0x4 ;  /* 0x00000004ff0c7424 */ /* 0x000fe400078e00ff */
[----:B------:R-:W-:-:S05]  /*c630*/  IMAD.MOV.U32 R2, RZ, RZ, R14 ;  /* 0x000000ffff027224 */ /* 0x000fca00078e000e */
[----:B------:R-:W-:Y:S01]  /*c640*/  IADD3 R2, P0, R2, R15, RZ ;  /* 0x0000000f02027210 */ /* 0x000fe20007f1e0ff */
[----:B------:R-:W-:-:S03]  /*c650*/  IMAD.MOV.U32 R15, RZ, RZ, -0x1 ;  /* 0xffffffffff0f7424 */ /* 0x000fc600078e00ff */
[----:B------:R-:W-:-:S09]  /*c660*/  IADD3.X R3, RZ, R3, RZ, P0, !PT ;  /* 0x00000003ff037210 */ /* 0x000fd200007fe4ff */
[----:B------:R-:W-:Y:S05]  /*c670*/  WARPSYNC.COLLECTIVE R15, `(.L_x_141) ;  /* 0x000000000f087348 */ /* 0x000fea0003c00000 */
[----:B------:R0:W1:Y:S02]  /*c680*/  SHFL.IDX P6, R14, R13, R12, R11 ;  /* 0x0000000c0d0e7389 */ /* 0x00006400000c000b */
[----:B01----:R-:W-:Y:S01]  /*c690*/  ENDCOLLECTIVE ;  /* 0x000000000000791b */ /* 0x003fe20003800000 */
.L_x_141:
[----:B------:R-:W-:Y:S01]  /*c6a0*/  @!PT LDS RZ, [RZ] ;  /* 0x00000000fffff984 */ /* 0x000fe20000000800 */
[----:B------:R-:W-:Y:S01]  /*c6b0*/  @!PT LDS RZ, [RZ] ;  /* 0x00000000fffff984 */ /* 0x000fe20000000800 */
[----:B------:R-:W-:Y:S01]  /*c6c0*/  @!PT LDS RZ, [RZ] ;  /* 0x00000000fffff984 */ /* 0x000fe20000000800 */
[----:B------:R0:W-:Y:S01]  /*c6d0*/  LDGSTS.E.BYPASS.LTC128B.128 [R9+0xfc00], desc[UR38][R2.64], !P2 ;  /* 0x0fc0000002097fae */ /* 0x0001e2000d101d66 */
[----:B------:R-:W-:Y:S01]  /*c6e0*/  MOV R13, R10 ;  /* 0x0000000a000d7202 */ /* 0x000fe20000000f00 */
[----:B0-----:R-:W-:-:S07]  /*c6f0*/  IMAD.MOV.U32 R3, RZ, RZ, R14 ;  /* 0x000000ffff037224 */ /* 0x001fce00078e000e */
[----:B------:R-:W-:Y:S05]  /*c700*/  WARPSYNC.COLLECTIVE R15, `(.L_x_142) ;  /* 0x000000000f087348 */ /* 0x000fea0003c00000 */
[----:B------:R0:W1:Y:S02]  /*c710*/  SHFL.IDX P6, R14, R13, R12, R11 ;  /* 0x0000000c0d0e7389 */ /* 0x00006400000c000b */
[----:B01----:R-:W-:Y:S01]  /*c720*/  ENDCOLLECTIVE ;  /* 0x000000000000791b */ /* 0x003fe20003800000 */
.L_x_142:
[----:B------:R-:W-:Y:S01]  /*c730*/  IMAD.SHL.U32 R15, R16, 0x2, RZ ;  /* 0x00000002100f7824 */ /* 0x000fe200078e00ff */
[----:B------:R-:W-:Y:S01]  /*c740*/  MOV R12, 0x5 ;  /* 0x00000005000c7802 */ /* 0x000fe20000000f00 */
[----:B------:R-:W-:Y:S02]  /*c750*/  IMAD.MOV.U32 R13, RZ, RZ, R19 ;  /* 0x000000ffff0d7224 */ /* 0x000fe400078e0013 */
[----:B------:R-:W-:-:S05]  /*c760*/  IMAD.MOV.U32 R2, RZ, RZ, R14 ;  /* 0x000000ffff027224 */ /* 0x000fca00078e000e */
[----:B------:R-:W-:Y:S01]  /*c770*/  IADD3 R2, P0, R2, R15, RZ ;  /* 0x0000000f02027210 */ /* 0x000fe20007f1e0ff */
[----:B------:R-:W-:-:S04]  /*c780*/  IMAD.MOV.U32 R15, RZ, RZ, -0x1 ;  /* 0xffffffffff0f7424 */ /* 0x000fc800078e00ff */
[----:B------:R-:W-:-:S08]  /*c790*/  IMAD.X R3, RZ, RZ, R3, P0 ;  /* 0x000000ffff037224 */ /* 0x000fd000000e0603 */
[----:B------:R-:W-:Y:S05]  /*c7a0*/  WARPSYNC.COLLECTIVE R15, `(.L_x_143) ;  /* 0x000000000f087348 */ /* 0x000fea0003c00000 */
[----:B------:R0:W1:Y:S02]  /*c7b0*/  SHFL.IDX P6, R14, R13, R12, R11 ;  /* 0x0000000c0d0e7389 */ /* 0x00006400000c000b */
[----:B01----:R-:W-:Y:S01]  /*c7c0*/  ENDCOLLECTIVE ;  /* 0x000000000000791b */ /* 0x003fe20003800000 */
.L_x_143:
        /* <DEDUP_REMOVED lines=9> */
.L_x_144:
        /* <DEDUP_REMOVED lines=10> */
.L_x_145:
        /* <DEDUP_REMOVED lines=9> */
.L_x_146:
        /* <DEDUP_REMOVED lines=10> */
.L_x_147:
[----:B------:R-:W-:Y:S01]  /*ca30*/  @!PT LDS RZ, [RZ] ;  /* 0x00000000fffff984 */ /* 0x000fe20000000800 */
[----:B------:R-:W-:Y:S01]  /*ca40*/  @!PT LDS RZ, [RZ] ;  /* 0x00000000fffff984 */ /* 0x000fe20000000800 */
[----:B------:R-:W-:Y:S01]  /*ca50*/  @!PT LDS RZ, [RZ] ;  /* 0x00000000fffff984 */ /* 0x000fe20000000800 */
[----:B------:R0:W-:Y:S01]  /*ca60*/  LDGSTS.E.BYPASS.LTC128B.128 [R9+0x11400], desc[UR38][R2.64], !P2 ;  /* 0x1140000002097fae */ /* 0x0001e2000d101d66 */
[----:B------:R-:W-:Y:S02]  /*ca70*/  IMAD.MOV.U32 R13, RZ, RZ, R10 ;  /* 0x000000ffff0d7224 */ /* 0x000fe400078e000a */
[----:B------:R-:W-:-:S07]  /*ca80*/  IMAD.MOV.U32 R19, RZ, RZ, R14 ;  /* 0x000000ffff137224 */ /* 0x000fce00078e000e */
[----:B0-----:R-:W-:Y:S05]  /*ca90*/  WARPSYNC.COLLECTIVE R15, `(.L_x_148) ;  /* 0x000000000f087348 */ /* 0x001fea0003c00000 */
[----:B------:R1:W2:Y:S02]  /*caa0*/  SHFL.IDX P6, R14, R13, R12, R11 ;  /* 0x0000000c0d0e7389 */ /* 0x0002a400000c000b */
[----:B012---:R-:W-:Y:S01]  /*cab0*/  ENDCOLLECTIVE ;  /* 0x000000000000791b */ /* 0x007fe20003800000 */
.L_x_148:
[----:B------:R-:W-:Y:S05]  /*cac0*/  BRA `(.L_x_149) ;  /* 0xffffffc800907947 */ /* 0x000fea000383ffff */
.L_x_62:
[----:B0-----:R0:W1:Y:S02]  /*cad0*/  SYNCS.PHASECHK.TRANS64.TRYWAIT P0, [R7+URZ+0x16860], R2 ;  /* 0x01686002070075a7 */ /* 0x001064000800017f */
[----:B-1----:R-:W-:Y:S05]  /*cae0*/  @!P0 NANOSLEEP.SYNCS 0x989680 ;  /* 0x009896800000895d */ /* 0x002fea0003900000 */
[----:B------:R-:W1:Y:S02]  /*caf0*/  @!P0 SYNCS.PHASECHK.TRANS64 P0, [R7+URZ+0x16860], R2 ;  /* 0x01686002070085a7 */ /* 0x000e64000800007f */
[----:B-1----:R-:W-:Y:S05]  /*cb00*/  @!P0 BRA `(.L_x_62) ;  /* 0xfffffffc00f08947 */ /* 0x002fea000383ffff */
[----:B------:R-:W-:Y:S05]  /*cb10*/  BRA `(.L_x_150) ;  /* 0xffffffc800f07947 */ /* 0x000fea000383ffff */
.L_x_63:
[----:B------:R-:W-:Y:S01]  /*cb20*/  BSSY B1, `(.L_x_151) ;  /* 0x0000008000017945 */ /* 0x000fe20003800000 */
[----:B------:R-:W-:Y:S01]  /*cb30*/  MOV R13, R18 ;  /* 0x00000012000d7202 */ /* 0x000fe20000000f00 */
[----:B------:R-:W-:Y:S02]  /*cb40*/  IMAD.MOV.U32 R12, RZ, RZ, RZ ;  /* 0x000000ffff0c7224 */ /* 0x000fe400078e00ff */
[----:B------:R-:W-:Y:S02]  /*cb50*/  IMAD.MOV.U32 R11, RZ, RZ, 0x181f ;  /* 0x0000181fff0b7424 */ /* 0x000fe400078e00ff */
[----:B------:R-:W-:-:S07]  /*cb60*/  IMAD.MOV.U32 R15, RZ, RZ, -0x1 ;  /* 0xffffffffff0f7424 */ /* 0x000fce00078e00ff */
[----:B0-----:R-:W-:Y:S05]  /*cb70*/  WARPSYNC.COLLECTIVE R15, `(.L_x_152) ;  /* 0x000000000f087348 */ /* 0x001fea0003c00000 */
[----:B------:R1:W2:Y:S02]  /*cb80*/  SHFL.IDX P6, R14, R13, R12, R11 ;  /* 0x0000000c0d0e7389 */ /* 0x0002a400000c000b */
[----:B012---:R-:W-:Y:S01]  /*cb90*/  ENDCOLLECTIVE ;  /* 0x000000000000791b */ /* 0x007fe20003800000 */
.L_x_152:
[----:B------:R-:W-:Y:S05]  /*cba0*/  BSYNC B1 ;  /* 0x0000000000017941 */ /* 0x000fea0003800000 */
.L_x_151:
[----:B------:R-:W-:Y:S01]  /*cbb0*/  MOV R13, R17 ;  /* 0x00000011000d7202 */ /* 0x000fe20000000f00 */
[----:B------:R-:W-:Y:S01]  /*cbc0*/  IMAD.MOV.U32 R12, RZ, RZ, RZ ;  /* 0x000000ffff0c7224 */ /* 0x000fe200078e00ff */
[----:B------:R-:W-:Y:S01]  /*cbd0*/  ISETP.LT.OR P2, PT, R4, 0x1, P1 ;  /* 0x000000010400780c */ /* 0x000fe20000f41670 */
[----:B------:R-:W-:Y:S01]  /*cbe0*/  IMAD.MOV.U32 R11, RZ, RZ, 0x181f ;  /* 0x0000181fff0b7424 */ /* 0x000fe200078e00ff */
[----:B------:R-:W-:Y:S01]  /*cbf0*/  LEA R8, R8, UR45, 0x1 ;  /* 0x0000002d08087c11 */ /* 0x000fe2000f8e08ff */
[----:B------:R-:W-:Y:S02]  /*cc00*/  IMAD.MOV.U32 R15, RZ, RZ, -0x1 ;  /* 0xffffffffff0f7424 */ /* 0x000fe400078e00ff */
[----:B------:R-:W-:-:S08]  /*cc10*/  IMAD.MOV.U32 R3, RZ, RZ, R14 ;  /* 0x000000ffff037224 */ /* 0x000fd000078e000e */
[----:B------:R-:W-:Y:S05]  /*cc20*/  WARPSYNC.COLLECTIVE R15, `(.L_x_153) ;  /* 0x000000000f087348 */ /* 0x000fea0003c00000 */
[----:B------:R0:W1:Y:S02]  /*cc30*/  SHFL.IDX P6, R14, R13, R12, R11 ;  /* 0x0000000c0d0e7389 */ /* 0x00006400000c000b */
[----:B01----:R-:W-:Y:S01]  /*cc40*/  ENDCOLLECTIVE ;  /* 0x000000000000791b */ /* 0x003fe20003800000 */
.L_x_153:
[----:B------:R-:W-:Y:S01]  /*cc50*/  MOV R13, R18 ;  /* 0x00000012000d7202 */ /* 0x000fe20000000f00 */
[----:B------:R-:W-:Y:S01]  /*cc60*/  IMAD.MOV.U32 R12, RZ, RZ, 0x1 ;  /* 0x00000001ff0c7424 */ /* 0x000fe200078e00ff */
[----:B------:R-:W-:-:S13]  /*cc70*/  IADD3 R2, P0, R14, R19, RZ ;  /* 0x000000130e027210 */ /* 0x000fda0007f1e0ff */
[----:B------:R-:W-:Y:S05]  /*cc80*/  WARPSYNC.COLLECTIVE R15, `(.L_x_154) ;  /* 0x000000000f087348 */ /* 0x000fea0003c00000 */
[----:B------:R0:W1:Y:S02]  /*cc90*/  SHFL.IDX P6, R14, R13, R12, R11 ;  /* 0x0000000c0d0e7389 */ /* 0x00006400000c000b */
[----:B01----:R-:W-:Y:S01]  /*cca0*/  ENDCOLLECTIVE ;  /* 0x000000000000791b */ /* 0x003fe20003800000 */
.L_x_154:
[----:B------:R-:W-:-:S05]  /*ccb0*/  IMAD.X R3, RZ, RZ, R3, P0 ;  /* 0x000000ffff037224 */ /* 0x000fca00000e0603 */
[----:B------:R-:W-:Y:S01]  /*ccc0*/  @!PT LDS RZ, [RZ] ;  /* 0x00000000fffff984 */ /* 0x000fe20000000800 */
[----:B------:R-:W-:Y:S01]  /*ccd0*/  @!PT LDS RZ, [RZ] ;  /* 0x00000000fffff984 */ /* 0x000fe20000000800 */
[----:B------:R-:W-:Y:S01]  /*cce0*/  @!PT LDS RZ, [RZ] ;  /* 0x00000000fffff984 */ /* 0x000fe20000000800 */
[----:B------:R0:W-:Y:S01]  /*ccf0*/  LDGSTS.E.BYPASS.LTC128B.128 [R8+0x400], desc[UR38][R2.64], !P2 ;  /* 0x0040000002087fae */ /* 0x0001e2000d101d66 */
[----:B------:R-:W-:Y:S01]  /*cd00*/  ISETP.LT.OR P2, PT, R4, 0x11, P1 ;  /* 0x000000110400780c */ /* 0x000fe20000f41670 */
[----:B------:R-:W-:Y:S02]  /*cd10*/  IMAD.MOV.U32 R13, RZ, RZ, R17 ;  /* 0x000000ffff0d7224 */ /* 0x000fe400078e0011 */
[----:B------:R-:W-:-:S10]  /*cd20*/  IMAD.MOV.U32 R9, RZ, RZ, R14 ;  /* 0x000000ffff097224 */ /* 0x000fd400078e000e */
[----:B0-----:R-:W-:Y:S05]  /*cd30*/  WARPSYNC.COLLECTIVE R15, `(.L_x_155) ;  /* 0x000000000f087348 */ /* 0x001fea0003c00000 */
[----:B------:R1:W2:Y:S02]  /*cd40*/  SHFL.IDX P6, R14, R13, R12, R11 ;  /* 0x0000000c0d0e7389 */ /* 0x0002a400000c000b */
[----:B012---:R-:W-:Y:S01]  /*cd50*/  ENDCOLLECTIVE ;  /* 0x000000000000791b */ /* 0x007fe20003800000 */
.L_x_155:
[----:B------:R-:W-:Y:S02]  /*cd60*/  IMAD.MOV.U32 R13, RZ, RZ, R18 ;  /* 0x000000ffff0d7224 */ /* 0x000fe400078e0012 */
[----:B------:R-:W-:Y:S02]  /*cd70*/  IMAD.MOV.U32 R12, RZ, RZ, 0x2 ;  /* 0x00000002ff0c7424 */ /* 0x000fe400078e00ff */
[----:B------:R-:W-:-:S05]  /*cd80*/  IMAD.MOV.U32 R11, RZ, RZ, R14 ;  /* 0x000000ffff0b7224 */ /* 0x000fca00078e000e */
[----:B------:R-:W-:Y:S01]  /*cd90*/  IADD3 R2, P0, R11, R19, RZ ;  /* 0x000000130b027210 */ /* 0x000fe20007f1e0ff */
[----:B------:R-:W-:-:S03]  /*cda0*/  IMAD.MOV.U32 R11, RZ, RZ, 0x181f ;  /* 0x0000181fff0b7424 */ /* 0x000fc600078e00ff */
[----:B------:R-:W-:-:S09]  /*cdb0*/  IADD3.X R3, RZ, R9, RZ, P0, !PT ;  /* 0x00000009ff037210 */ /* 0x000fd200007fe4ff */
[----:B------:R-:W-:Y:S05]  /*cdc0*/  WARPSYNC.COLLECTIVE R15, `(.L_x_156) ;  /* 0x000000000f087348 */ /* 0x000fea0003c00000 */
[----:B------:R0:W1:Y:S02]  /*cdd0*/  SHFL.IDX P6, R14, R13, R12, R11 ;  /* 0x0000000c0d0e7389 */ /* 0x00006400000c000b */
[----:B01----:R-:W-:Y:S01]  /*cde0*/  ENDCOLLECTIVE ;  /* 0x000000000000791b */ /* 0x003fe20003800000 */
.L_x_156:
[----:B------:R-:W-:Y:S01]  /*cdf0*/  @!PT LDS RZ, [RZ] ;  /* 0x00000000fffff984 */ /* 0x000fe20000000800 */
[----:B------:R-:W-:Y:S01]  /*ce00*/  @!PT LDS RZ, [RZ] ;  /* 0x00000000fffff984 */ /* 0x000fe20000000800 */
[----:B------:R-:W-:Y:S01]  /*ce10*/  @!PT LDS RZ, [RZ] ;  /* 0x00000000fffff984 */ /* 0x000fe20000000800 */
[----:B------:R0:W-:Y:S01]  /*ce20*/  LDGSTS.E.BYPASS.LTC128B.128 [R8+0xc00], desc[UR38][R2.64], !P2 ;  /* 0x00c0000002087fae */ /* 0x0001e2000d101d66 */
[----:B------:R-:W-:Y:S02]  /*ce30*/  ISETP.LT.OR P2, PT, R4, 0x21, P1 ;  /* 0x000000210400780c */ /* 0x000fe40000f41670 */
[----:B------:R-:W-:Y:S01]  /*ce40*/  MOV R13, R17 ;  /* 0x00000011000d7202 */ /* 0x000fe20000000f00 */
[----:B------:R-:W-:-:S10]  /*ce50*/  IMAD.MOV.U32 R10, RZ, RZ, R14 ;  /* 0x000000ffff0a7224 */ /* 0x000fd400078e000e */
[----:B0-----:R-:W-:Y:S05]  /*ce60*/  WARPSYNC.COLLECTIVE R15, `(.L_x_157) ;  /* 0x000000000f087348 */ /* 0x001fea0003c00000 */
[----:B------:R1:W2:Y:S02]  /*ce70*/  SHFL.IDX P6, R14, R13, R12, R11 ;  /* 0x0000000c0d0e7389 */ /* 0x0002a400000c000b */
[----:B012---:R-:W-:Y:S01]  /*ce80*/  ENDCOLLECTIVE ;  /* 0x000000000000791b */ /* 0x007fe20003800000 */
.L_x_157:
[----:B------:R-:W-:Y:S02]  /*ce90*/  IMAD.MOV.U32 R13, RZ, RZ, R18 ;  /* 0x000000ffff0d7224 */ /* 0x000fe400078e0012 */
[----:B------:R-:W-:-:S05]  /*cea0*/  IMAD.MOV.U32 R12, RZ, RZ, R14 ;  /* 0x000000ffff0c7224 */ /* 0x000fca00078e000e */
[----:B------:R-:W-:Y:S01]  /*ceb0*/  IADD3 R2, P0, R12, R19, RZ ;  /* 0x000000130c027210 */ /* 0x000fe20007f1e0ff */
[----:B------:R-:W-:-:S04]  /*cec0*/  IMAD.MOV.U32 R12, RZ, RZ, 0x3 ;  /* 0x00000003ff0c7424 */ /* 0x000fc800078e00ff */
[----:B------:R-:W-:-:S08]  /*ced0*/  IMAD.X R3, RZ, RZ, R10, P0 ;  /* 0x000000ffff037224 */ /* 0x000fd000000e060a */
[----:B------:R-:W-:Y:S05]  /*cee0*/  WARPSYNC.COLLECTIVE R15, `(.L_x_158) ;  /* 0x000000000f087348 */ /* 0x000fea0003c00000 */
[----:B------:R0:W1:Y:S02]  /*cef0*/  SHFL.IDX P6, R14, R13, R12, R11 ;  /* 0x0000000c0d0e7389 */ /* 0x00006400000c000b */
[----:B01----:R-:W-:Y:S01]  /*cf00*/  ENDCOLLECTIVE ;  /* 0x000000000000791b */ /* 0x003fe20003800000 */
.L_x_158:
[----:B------:R-:W-:Y:S01]  /*cf10*/  @!PT LDS RZ, [RZ] ;  /* 0x00000000fffff984 */ /* 0x000fe20000000800 */
[----:B------:R-:W-:Y:S01]  /*cf20*/  @!PT LDS RZ, [RZ] ;  /* 0x00000000fffff984 */ /* 0x000fe20000000800 */
[----:B------:R-:W-:Y:S01]  /*cf30*/  @!PT LDS RZ, [RZ] ;  /* 0x00000000fffff984 */ /* 0x000fe20000000800 */
[----:B------:R0:W-:Y:S01]  /*cf40*/  LDGSTS.E.BYPASS.LTC128B.128 [R8+0x1400], desc[UR38][R2.64], !P2 ;  /* 0x0140000002087fae */ /* 0x0001e2000d101d66 */
[----:B------:R-:W-:Y:S01]  /*cf50*/  ISETP.LT.OR P2, PT, R4, 0x31, P1 ;  /* 0x000000310400780c */ /* 0x000fe20000f41670 */
[----:B------:R-:W-:Y:S01]  /*cf60*/  IMAD.MOV.U32 R13, RZ, RZ, R17 ;  /* 0x000000ffff0d7224 */ /* 0x000fe200078e0011 */
[----:B------:R-:W-:-:S11]  /*cf70*/  MOV R9, R14 ;  /* 0x0000000e00097202 */ /* 0x000fd60000000f00 */
[----:B0-----:R-:W-:Y:S05]  /*cf80*/  WARPSYNC.COLLECTIVE R15, `(.L_x_159) ;  /* 0x000000000f087348 */ /* 0x001fea0003c00000 */
[----:B------:R1:W2:Y:S02]  /*cf90*/  SHFL.IDX P6, R14, R13, R12, R11 ;  /* 0x0000000c0d0e7389 */ /* 0x0002a400000c000b */
[----:B012---:R-:W-:Y:S01]  /*cfa0*/  ENDCOLLECTIVE ;  /* 0x000000000000791b */ /* 0x007fe20003800000 */
.L_x_159:
[----:B------:R-:W-:Y:S01]  /*cfb0*/  IMAD.MOV.U32 R13, RZ, RZ, R18 ;  /* 0x000000ffff0d7224 */ /* 0x000fe200078e0012 */
[----:B------:R-:W-:Y:S01]  /*cfc0*/  MOV R12, 0x4 ;  /* 0x00000004000c7802 */ /* 0x000fe20000000f00 */
[----:B------:R-:W-:-:S05]  /*cfd0*/  IMAD.MOV.U32 R11, RZ, RZ, R14 ;  /* 0x000000ffff0b7224 */ /* 0x000fca00078e000e */
[----:B------:R-:W-:Y:S01]  /*cfe0*/  IADD3 R2, P0, R11, R19, RZ ;  /* 0x000000130b027210 */ /* 0x000fe20007f1e0ff */
[----:B------:R-:W-:-:S04]  /*cff0*/  IMAD.MOV.U32 R11, RZ, RZ, 0x181f ;  /* 0x0000181fff0b7424 */ /* 0x000fc800078e00ff */
[----:B------:R-:W-:-:S08]  /*d000*/  IMAD.X R3, RZ, RZ, R9, P0 ;  /* 0x000000ffff037224 */ /* 0x000fd000000e0609 */
[----:B------:R-:W-:Y:S05]  /*d010*/  WARPSYNC.COLLECTIVE R15, `(.L_x_160) ;  /* 0x000000000f087348 */ /* 0x000fea0003c00000 */
[----:B------:R0:W1:Y:S02]  /*d020*/  SHFL.IDX P6, R14, R13, R12, R11 ;  /* 0x0000000c0d0e7389 */ /* 0x00006400000c000b */
[----:B01----:R-:W-:Y:S01]  /*d030*/  ENDCOLLECTIVE ;  /* 0x000000000000791b */ /* 0x003fe20003800000 */
.L_x_160:
        /* <DEDUP_REMOVED lines=10> */
.L_x_161:
[----:B------:R-:W-:Y:S02]  /*d0e0*/  IMAD.MOV.U32 R13, RZ, RZ, R18 ;  /* 0x000000ffff0d7224 */ /* 0x000fe400078e0012 */
[----:B------:R-:W-:-:S05]  /*d0f0*/  IMAD.MOV.U32 R12, RZ, RZ, R14 ;  /* 0x000000ffff0c7224 */ /* 0x000fca00078e000e */
[----:B------:R-:W-:Y:S01]  /*d100*/  IADD3 R2, P0, R12, R19, RZ ;  /* 0x000000130c027210 */ /* 0x000fe20007f1e0ff */
[----:B------:R-:W-:-:S03]  /*d110*/  IMAD.MOV.U32 R12, RZ, RZ, 0x5 ;  /* 0x00000005ff0c7424 */ /* 0x000fc600078e00ff */
[----:B------:R-:W-:-:S09]  /*d120*/  IADD3.X R3, RZ, R10, RZ, P0, !PT ;  /* 0x0000000aff037210 */ /* 0x000fd200007fe4ff */
[----:B------:R-:W-:Y:S05]  /*d130*/  WARPSYNC.COLLECTIVE R15, `(.L_x_162) ;  /* 0x000000000f087348 */ /* 0x000fea0003c00000 */
[----:B------:R0:W1:Y:S02]  /*d140*/  SHFL.IDX P6, R14, R13, R12, R11 ;  /* 0x0000000c0d0e7389 */ /* 0x00006400000c000b */
[----:B01----:R-:W-:Y:S01]  /*d150*/  ENDCOLLECTIVE ;  /* 0x000000000000791b */ /* 0x003fe20003800000 */
.L_x_162:
        /* <DEDUP_REMOVED lines=10> */
.L_x_163:
[----:B------:R-:W-:Y:S02]  /*d200*/  IMAD.MOV.U32 R13, RZ, RZ, R18 ;  /* 0x000000ffff0d7224 */ /* 0x000fe400078e0012 */
[----:B------:R-:W-:Y:S01]  /*d210*/  IMAD.MOV.U32 R12, RZ, RZ, 0x6 ;  /* 0x00000006ff0c7424 */ /* 0x000fe200078e00ff */
[----:B------:R-:W-:-:S04]  /*d220*/  MOV R11, R14 ;  /* 0x0000000e000b7202 */ /* 0x000fc80000000f00 */
[----:B------:R-:W-:Y:S01]  /*d230*/  IADD3 R2, P0, R11, R19, RZ ;  /* 0x000000130b027210 */ /* 0x000fe20007f1e0ff */
[----:B------:R-:W-:-:S04]  /*d240*/  IMAD.MOV.U32 R11, RZ, RZ, 0x181f ;  /* 0x0000181fff0b7424 */ /* 0x000fc800078e00ff */
[----:B------:R-:W-:-:S08]  /*d250*/  IMAD.X R3, RZ, RZ, R9, P0 ;  /* 0x000000ffff037224 */ /* 0x000fd000000e0609 */
[----:B------:R-:W-:Y:S05]  /*d260*/  WARPSYNC.COLLECTIVE R15, `(.L_x_164) ;  /* 0x000000000f087348 */ /* 0x000fea0003c00000 */
[----:B------:R0:W1:Y:S02]  /*d270*/  SHFL.IDX P6, R14, R13, R12, R11 ;  /* 0x0000000c0d0e7389 */ /* 0x00006400000c000b */
[----:B01----:R-:W-:Y:S01]  /*d280*/  ENDCOLLECTIVE ;  /* 0x000000000000791b */ /* 0x003fe20003800000 */
.L_x_164:
        /* <DEDUP_REMOVED lines=10> */
.L_x_165:
[----:B------:R-:W-:Y:S02]  /*d330*/  IMAD.MOV.U32 R13, RZ, RZ, R18 ;  /* 0x000000ffff0d7224 */ /* 0x000fe400078e0012 */
[----:B------:R-:W-:-:S05]  /*d340*/  IMAD.MOV.U32 R12, RZ, RZ, R14 ;  /* 0x000000ffff0c7224 */ /* 0x000fca00078e000e */
[----:B------:R-:W-:Y:S02]  /*d350*/  IADD3 R2, P0, R12, R19, RZ ;  /* 0x000000130c027210 */ /* 0x000fe40007f1e0ff */
[----:B------:R-:W-:-:S03]  /*d360*/  MOV R12, 0x7 ;  /* 0x00000007000c7802 */ /* 0x000fc60000000f00 */
[----:B------:R-:W-:-:S08]  /*d370*/  IMAD.X R3, RZ, RZ, R10, P0 ;  /* 0x000000ffff037224 */ /* 0x000fd000000e060a */
[----:B------:R-:W-:Y:S05]  /*d380*/  WARPSYNC.COLLECTIVE R15, `(.L_x_166) ;  /* 0x000000000f087348 */ /* 0x000fea0003c00000 */
[----:B------:R0:W1:Y:S02]  /*d390*/  SHFL.IDX P6, R14, R13, R12, R11 ;  /* 0x0000000c0d0e7389 */ /* 0x00006400000c000b */
[----:B01----:R-:W-:Y:S01]  /*d3a0*/  ENDCOLLECTIVE ;  /* 0x000000000000791b */ /* 0x003fe20003800000 */
.L_x_166:
        /* <DEDUP_REMOVED lines=9> */
.L_x_167:
[----:B------:R-:W-:Y:S05]  /*d440*/  BRA `(.L_x_168) ;  /* 0xffffffc4006c7947 */ /* 0x000fea000383ffff */
.L_x_69:
[----:B0-----:R0:W1:Y:S02]  /*d450*/  SYNCS.PHASECHK.TRANS64.TRYWAIT P0, [R0+URZ+0x16860], R3 ;  /* 0x01686003000075a7 */ /* 0x001064000800017f */
[----:B-1----:R-:W-:Y:S05]  /*d460*/  @!P0 NANOSLEEP.SYNCS 0x989680 ;  /* 0x009896800000895d */ /* 0x002fea0003900000 */
[----:B------:R-:W1:Y:S02]  /*d470*/  @!P0 SYNCS.PHASECHK.TRANS64 P0, [R0+URZ+0x16860], R3 ;  /* 0x01686003000085a7 */ /* 0x000e64000800007f */
[----:B-1----:R-:W-:Y:S05]  /*d480*/  @!P0 BRA `(.L_x_69) ;  /* 0xfffffffc00f08947 */ /* 0x002fea000383ffff */
[----:B------:R-:W-:Y:S05]  /*d490*/  BRA `(.L_x_169) ;  /* 0xffffffc800687947 */ /* 0x000fea000383ffff */
.L_x_70:
[----:B------:R-:W-:Y:S01]  /*d4a0*/  BSSY B0, `(.L_x_170) ;  /* 0x0000008000007945 */ /* 0x000fe20003800000 */
[----:B------:R-:W-:Y:S01]  /*d4b0*/  IMAD.MOV.U32 R13, RZ, RZ, R18 ;  /* 0x000000ffff0d7224 */ /* 0x000fe200078e0012 */
[----:B------:R-:W-:Y:S01]  /*d4c0*/  MOV R11, 0x181f ;  /* 0x0000181f000b7802 */ /* 0x000fe20000000f00 */
[----:B------:R-:W-:Y:S02]  /*d4d0*/  IMAD.MOV.U32 R12, RZ, RZ, RZ ;  /* 0x000000ffff0c7224 */ /* 0x000fe400078e00ff */
[----:B------:R-:W-:-:S07]  /*d4e0*/  IMAD.MOV.U32 R15, RZ, RZ, -0x1 ;  /* 0xffffffffff0f7424 */ /* 0x000fce00078e00ff */
[----:B0-----:R-:W-:Y:S05]  /*d4f0*/  WARPSYNC.COLLECTIVE R15, `(.L_x_171) ;  /* 0x000000000f087348 */ /* 0x001fea0003c00000 */
[----:B------:R1:W2:Y:S02]  /*d500*/  SHFL.IDX P6, R14, R13, R12, R11 ;  /* 0x0000000c0d0e7389 */ /* 0x0002a400000c000b */
[----:B012---:R-:W-:Y:S01]  /*d510*/  ENDCOLLECTIVE ;  /* 0x000000000000791b */ /* 0x007fe20003800000 */
.L_x_171:
[----:B------:R-:W-:Y:S05]  /*d520*/  BSYNC B0 ;  /* 0x0000000000007941 */ /* 0x000fea0003800000 */
.L_x_170:
[----:B------:R-:W-:Y:S01]  /*d530*/  IMAD.MOV.U32 R13, RZ, RZ, R17 ;  /* 0x000000ffff0d7224 */ /* 0x000fe200078e0011 */
[----:B------:R-:W-:Y:S01]  /*d540*/  MOV R11, 0x181f ;  /* 0x0000181f000b7802 */ /* 0x000fe20000000f00 */
[----:B------:R-:W-:Y:S01]  /*d550*/  IMAD.MOV.U32 R12, RZ, RZ, RZ ;  /* 0x000000ffff0c7224 */ /* 0x000fe200078e00ff */
[----:B------:R-:W-:Y:S01]  /*d560*/  ISETP.LT.OR P2, PT, R5, 0x1, P0 ;  /* 0x000000010500780c */ /* 0x000fe20000741670 */
[----:B------:R-:W-:Y:S01]  /*d570*/  IMAD.MOV.U32 R15, RZ, RZ, -0x1 ;  /* 0xffffffffff0f7424 */ /* 0x000fe200078e00ff */
[----:B------:R-:W-:Y:S01]  /*d580*/  LEA R4, R4, UR45, 0x1 ;  /* 0x0000002d04047c11 */ /* 0x000fe2000f8e08ff */
[----:B------:R-:W-:Y:S02]  /*d590*/  IMAD.MOV.U32 R3, RZ, RZ, R14 ;  /* 0x000000ffff037224 */ /* 0x000fe400078e000e */
[----:B------:R-:W-:-:S08]  /*d5a0*/  IMAD.SHL.U32 R16, R16, 0x2, RZ ;  /* 0x0000000210107824 */ /* 0x000fd000078e00ff */
[----:B------:R-:W-:Y:S05]  /*d5b0*/  WARPSYNC.COLLECTIVE R15, `(.L_x_172) ;  /* 0x000000000f087348 */ /* 0x000fea0003c00000 */
[----:B------:R0:W1:Y:S02]  /*d5c0*/  SHFL.IDX P6, R14, R13, R12, R11 ;  /* 0x0000000c0d0e7389 */ /* 0x00006400000c000b */
[----:B01----:R-:W-:Y:S01]  /*d5d0*/  ENDCOLLECTIVE ;  /* 0x000000000000791b */ /* 0x003fe20003800000 */
.L_x_172:
[----:B------:R-:W-:Y:S01]  /*d5e0*/  IMAD.MOV.U32 R13, RZ, RZ, R18 ;  /* 0x000000ffff0d7224 */ /* 0x000fe200078e0012 */
[----:B------:R-:W-:Y:S02]  /*d5f0*/  MOV R12, 0x1 ;  /* 0x00000001000c7802 */ /* 0x000fe40000000f00 */
[----:B------:R-:W-:-:S13]  /*d600*/  IADD3 R2, P1, R14, R16, RZ ;  /* 0x000000100e027210 */ /* 0x000fda0007f3e0ff */
[----:B------:R-:W-:Y:S05]  /*d610*/  WARPSYNC.COLLECTIVE R15, `(.L_x_173) ;  /* 0x000000000f087348 */ /* 0x000fea0003c00000 */
[----:B------:R0:W1:Y:S02]  /*d620*/  SHFL.IDX P6, R14, R13, R12, R11 ;  /* 0x0000000c0d0e7389 */ /* 0x00006400000c000b */
[----:B01----:R-:W-:Y:S01]  /*d630*/  ENDCOLLECTIVE ;  /* 0x000000000000791b */ /* 0x003fe20003800000 */
.L_x_173:
        /* <DEDUP_REMOVED lines=11> */
.L_x_174:
[----:B------:R-:W-:Y:S01]  /*d6f0*/  MOV R13, R18 ;  /* 0x00000012000d7202 */ /* 0x000fe20000000f00 */
[----:B------:R-:W-:Y:S02]  /*d700*/  IMAD.MOV.U32 R12, RZ, RZ, 0x2 ;  /* 0x00000002ff0c7424 */ /* 0x000fe400078e00ff */
[----:B------:R-:W-:-:S07]  /*d710*/  IMAD.MOV.U32 R9, RZ, RZ, R14 ;  /* 0x000000ffff097224 */ /* 0x000fce00078e000e */
[----:B------:R-:W-:Y:S05]  /*d720*/  WARPSYNC.COLLECTIVE R15, `(.L_x_175) ;  /* 0x000000000f087348 */ /* 0x000fea0003c00000 */
[----:B------:R0:W1:Y:S02]  /*d730*/  SHFL.IDX P6, R14, R13, R12, R11 ;  /* 0x0000000c0d0e7389 */ /* 0x00006400000c000b */
[----:B01----:R-:W-:Y:S01]  /*d740*/  ENDCOLLECTIVE ;  /* 0x000000000000791b */ /* 0x003fe20003800000 */
.L_x_175:
[----:B------:R-:W-:-:S05]  /*d750*/  IADD3 R2, P1, R9, R16, RZ ;  /* 0x0000001009027210 */ /* 0x000fca0007f3e0ff */
[----:B------:R-:W-:-:S05]  /*d760*/  IMAD.X R3, RZ, RZ, R7, P1 ;  /* 0x000000ffff037224 */ /* 0x000fca00008e0607 */
[----:B------:R-:W-:Y:S01]  /*d770*/  @!PT LDS RZ, [RZ] ;  /* 0x00000000fffff984 */ /* 0x000fe20000000800 */
[----:B------:R-:W-:Y:S01]  /*d780*/  @!PT LDS RZ, [RZ] ;  /* 0x00000000fffff984 */ /* 0x000fe20000000800 */
[----:B------:R-:W-:Y:S01]  /*d790*/  @!PT LDS RZ, [RZ] ;  /* 0x00000000fffff984 */ /* 0x000fe20000000800 */
[----:B------:R0:W-:Y:S01]  /*d7a0*/  LDGSTS.E.BYPASS.LTC128B.128 [R4+0xc00], desc[UR38][R2.64], !P2 ;  /* 0x00c0000002047fae */ /* 0x0001e2000d101d66 */
[----:B------:R-:W-:Y:S01]  /*d7b0*/  IMAD.MOV.U32 R13, RZ, RZ, R17 ;  /* 0x000000ffff0d7224 */ /* 0x000fe200078e0011 */
[----:B------:R-:W-:Y:S01]  /*d7c0*/  ISETP.LT.OR P2, PT, R5, 0x21, P0 ;  /* 0x000000210500780c */ /* 0x000fe20000741670 */
[----:B------:R-:W-:-:S12]  /*d7d0*/  IMAD.MOV.U32 R19, RZ, RZ, R14 ;  /* 0x000000ffff137224 */ /* 0x000fd800078e000e */
[----:B0-----:R-:W-:Y:S05]  /*d7e0*/  WARPSYNC.COLLECTIVE R15, `(.L_x_176) ;  /* 0x000000000f087348 */ /* 0x001fea0003c00000 */
[----:B------:R1:W2:Y:S02]  /*d7f0*/  SHFL.IDX P6, R14, R13, R12, R11 ;  /* 0x0000000c0d0e7389 */ /* 0x0002a400000c000b */
[----:B012---:R-:W-:Y:S01]  /*d800*/  ENDCOLLECTIVE ;  /* 0x000000000000791b */ /* 0x007fe20003800000 */
.L_x_176:
[----:B------:R-:W-:Y:S02]  /*d810*/  IMAD.MOV.U32 R13, RZ, RZ, R18 ;  /* 0x000000ffff0d7224 */ /* 0x000fe400078e0012 */
[----:B------:R-:W-:Y:S02]  /*d820*/  IMAD.MOV.U32 R12, RZ, RZ, 0x3 ;  /* 0x00000003ff0c7424 */ /* 0x000fe400078e00ff */
[----:B------:R-:W-:-:S07]  /*d830*/  IMAD.MOV.U32 R21, RZ, RZ, R14 ;  /* 0x000000ffff157224 */ /* 0x000fce00078e000e */
[----:B------:R-:W-:Y:S05]  /*d840*/  WARPSYNC.COLLECTIVE R15, `(.L_x_177) ;  /* 0x000000000f087348 */ /* 0x000fea0003c00000 */
[----:B------:R0:W1:Y:S02]  /*d850*/  SHFL.IDX P6, R14, R13, R12, R11 ;  /* 0x0000000c0d0e7389 */ /* 0x00006400000c000b */
[----:B01----:R-:W-:Y:S01]  /*d860*/  ENDCOLLECTIVE ;  /* 0x000000000000791b */ /* 0x003fe20003800000 */
.L_x_177:
[----:B------:R-:W-:-:S04]  /*d870*/  IADD3 R2, P1, R21, R16, RZ ;  /* 0x0000001015027210 */ /* 0x000fc80007f3e0ff */
[----:B------:R-:W-:-:S05]  /*d880*/  IADD3.X R3, RZ, R19, RZ, P1, !PT ;  /* 0x00000013ff037210 */ /* 0x000fca0000ffe4ff */
        /* <DEDUP_REMOVED lines=10> */
.L_x_178:
[----:B------:R-:W-:Y:S02]  /*d930*/  IMAD.MOV.U32 R13, RZ, RZ, R18 ;  /* 0x000000ffff0d7224 */ /* 0x000fe400078e0012 */
[----:B------:R-:W-:Y:S01]  /*d940*/  IMAD.MOV.U32 R12, RZ, RZ, 0x4 ;  /* 0x00000004ff0c7424 */ /* 0x000fe200078e00ff */
[----:B------:R-:W-:-:S13]  /*d950*/  IADD3 R2, P1, R14, R16, RZ ;  /* 0x000000100e027210 */ /* 0x000fda0007f3e0ff */
[----:B------:R-:W-:Y:S05]  /*d960*/  WARPSYNC.COLLECTIVE R15, `(.L_x_179) ;  /* 0x000000000f087348 */ /* 0x000fea0003c00000 */
[----:B------:R0:W1:Y:S02]  /*d970*/  SHFL.IDX P6, R14, R13, R12, R11 ;  /* 0x0000000c0d0e7389 */ /* 0x00006400000c000b */
[----:B01----:R-:W-:Y:S01]  /*d980*/  ENDCOLLECTIVE ;  /* 0x000000000000791b */ /* 0x003fe20003800000 */
.L_x_179:
[----:B------:R-:W-:Y:S01]  /*d990*/  IADD3.X R3, RZ, R10, RZ, P1, !PT ;  /* 0x0000000aff037210 */ /* 0x000fe20000ffe4ff */
[----:B------:R-:W-:-:S04]  /*d9a0*/  IMAD.MOV.U32 R10, RZ, RZ, RZ ;  /* 0x000000ffff0a7224 */ /* 0x000fc800078e00ff */
        /* <DEDUP_REMOVED lines=10> */
.L_x_180:
[----:B------:R-:W-:Y:S02]  /*da50*/  IMAD.MOV.U32 R13, RZ, RZ, R18 ;  /* 0x000000ffff0d7224 */ /* 0x000fe400078e0012 */
[----:B------:R-:W-:Y:S01]  /*da60*/  IMAD.MOV.U32 R12, RZ, RZ, 0x5 ;  /* 0x00000005ff0c7424 */ /* 0x000fe200078e00ff */
[----:B------:R-:W-:-:S07]  /*da70*/  MOV R23, R14 ;  /* 0x0000000e00177202 */ /* 0x000fce0000000f00 */
[----:B------:R-:W-:Y:S05]  /*da80*/  WARPSYNC.COLLECTIVE R15, `(.L_x_181) ;  /* 0x000000000f087348 */ /* 0x000fea0003c00000 */
[----:B------:R0:W1:Y:S02]  /*da90*/  SHFL.IDX P6, R14, R13, R12, R11 ;  /* 0x0000000c0d0e7389 */ /* 0x00006400000c000b */
[----:B01----:R-:W-:Y:S01]  /*daa0*/  ENDCOLLECTIVE ;  /* 0x000000000000791b */ /* 0x003fe20003800000 */
.L_x_181:
[----:B------:R-:W-:-:S05]  /*dab0*/  IADD3 R2, P1, R23, R16, RZ ;  /* 0x0000001017027210 */ /* 0x000fca0007f3e0ff */
[----:B------:R-:W-:-:S05]  /*dac0*/  IMAD.X R3, RZ, RZ, R22, P1 ;  /* 0x000000ffff037224 */ /* 0x000fca00008e0616 */
        /* <DEDUP_REMOVED lines=10> */
.L_x_182:
[----:B------:R-:W-:Y:S02]  /*db70*/  IMAD.MOV.U32 R13, RZ, RZ, R18 ;  /* 0x000000ffff0d7224 */ /* 0x000fe400078e0012 */
[----:B------:R-:W-:Y:S02]  /*db80*/  IMAD.MOV.U32 R12, RZ, RZ, 0x6 ;  /* 0x00000006ff0c7424 */ /* 0x000fe400078e00ff */
[----:B------:R-:W-:-:S07]  /*db90*/  IMAD.MOV.U32 R25, RZ, RZ, R14 ;  /* 0x000000ffff197224 */ /* 0x000fce00078e000e */
[----:B------:R-:W-:Y:S05]  /*dba0*/  WARPSYNC.COLLECTIVE R15, `(.L_x_183) ;  /* 0x000000000f087348 */ /* 0x000fea0003c00000 */
[----:B------:R0:W1:Y:S02]  /*dbb0*/  SHFL.IDX P6, R14, R13, R12, R11 ;  /* 0x0000000c0d0e7389 */ /* 0x00006400000c000b */
[----:B01----:R-:W-:Y:S01]  /*dbc0*/  ENDCOLLECTIVE ;  /* 0x000000000000791b */ /* 0x003fe20003800000 */
.L_x_183:
[----:B------:R-:W-:-:S05]  /*dbd0*/  IADD3 R2, P1, R25, R16, RZ ;  /* 0x0000001019027210 */ /* 0x000fca0007f3e0ff */
[----:B------:R-:W-:-:S05]  /*dbe0*/  IMAD.X R3, RZ, RZ, R19, P1 ;  /* 0x000000ffff037224 */ /* 0x000fca00008e0613 */
[----:B------:R-:W-:Y:S01]  /*dbf0*/  @!PT LDS RZ, [RZ] ;  /* 0x00000000fffff984 */ /* 0x000fe20000000800 */
[----:B------:R-:W-:Y:S01]  /*dc00*/  @!PT LDS RZ, [RZ] ;  /* 0x00000000fffff984 */ /* 0x000fe20000000800 */
[----:B------:R-:W-:Y:S01]  /*dc10*/  @!PT LDS RZ, [RZ] ;  /* 0x00000000fffff984 */ /* 0x000fe20000000800 */
[----:B------:R0:W-:Y:S01]  /*dc20*/  LDGSTS.E.BYPASS.LTC128B.128 [R4+0x2c00], desc[UR38][R2.64], !P2 ;  /* 0x02c0000002047fae */ /* 0x0001e2000d101d66 */
[----:B------:R-:W-:Y:S01]  /*dc30*/  IMAD.MOV.U32 R13, RZ, RZ, R17 ;  /* 0x000000ffff0d7224 */ /* 0x000fe200078e0011 */
[----:B------:R-:W-:Y:S02]  /*dc40*/  ISETP.LT.OR P2, PT, R5, 0x61, P0 ;  /* 0x000000610500780c */ /* 0x000fe40000741670 */
[----:B------:R-:W-:-:S11]  /*dc50*/  MOV R21, R14 ;  /* 0x0000000e00157202 */ /* 0x000fd60000000f00 */
[----:B0-----:R-:W-:Y:S05]  /*dc60*/  WARPSYNC.COLLECTIVE R15, `(.L_x_184) ;  /* 0x000000000f087348 */ /* 0x001fea0003c00000 */
[----:B------:R1:W2:Y:S02]  /*dc70*/  SHFL.IDX P6, R14, R13, R12, R11 ;  /* 0x0000000c0d0e7389 */ /* 0x0002a400000c000b */
[----:B012---:R-:W-:Y:S01]  /*dc80*/  ENDCOLLECTIVE ;  /* 0x000000000000791b */ /* 0x007fe20003800000 */
.L_x_184:
[----:B------:R-:W-:Y:S01]  /*dc90*/  IMAD.MOV.U32 R13, RZ, RZ, R18 ;  /* 0x000000ffff0d7224 */ /* 0x000fe200078e0012 */
[----:B------:R-:W-:Y:S01]  /*dca0*/  MOV R12, 0x7 ;  /* 0x00000007000c7802 */ /* 0x000fe20000000f00 */
[----:B------:R-:W-:-:S07]  /*dcb0*/  IMAD.MOV.U32 R27, RZ, RZ, R14 ;  /* 0x000000ffff1b7224 */ /* 0x000fce00078e000e */
[----:B------:R-:W-:Y:S05]  /*dcc0*/  WARPSYNC.COLLECTIVE R15, `(.L_x_185) ;  /* 0x000000000f087348 */ /* 0x000fea0003c00000 */
[----:B------:R0:W1:Y:S02]  /*dcd0*/  SHFL.IDX P6, R14, R13, R12, R11 ;  /* 0x0000000c0d0e7389 */ /* 0x00006400000c000b */
[----:B01----:R-:W-:Y:S01]  /*dce0*/  ENDCOLLECTIVE ;  /* 0x000000000000791b */ /* 0x003fe20003800000 */
.L_x_185:
[----:B------:R-:W-:-:S05]  /*dcf0*/  IADD3 R2, P1, R27, R16, RZ ;  /* 0x000000101b027210 */ /* 0x000fca0007f3e0ff */
[----:B------:R-:W-:-:S05]  /*dd00*/  IMAD.X R3, RZ, RZ, R21, P1 ;  /* 0x000000ffff037224 */ /* 0x000fca00008e0615 */
        /* <DEDUP_REMOVED lines=9> */
.L_x_186:
[----:B------:R-:W-:Y:S05]  /*dda0*/  BRA `(.L_x_187) ;  /* 0xffffffc000f47947 */ /* 0x000fea000383ffff */
.L_x_73:
[----:B0-----:R0:W1:Y:S02]  /*ddb0*/  SYNCS.PHASECHK.TRANS64.TRYWAIT P0, [R7+URZ+0x16820], R10 ;  /* 0x0168200a070075a7 */ /* 0x001064000800017f */
[----:B-1----:R-:W-:Y:S05]  /*ddc0*/  @!P0 NANOSLEEP.SYNCS 0x989680 ;  /* 0x009896800000895d */ /* 0x002fea0003900000 */
[----:B------:R-:W1:Y:S02]  /*ddd0*/  @!P0 SYNCS.PHASECHK.TRANS64 P0, [R7+URZ+0x16820], R10 ;  /* 0x0168200a070085a7 */ /* 0x000e64000800007f */
[----:B-1----:R-:W-:Y:S05]  /*dde0*/  @!P0 BRA `(.L_x_73) ;  /* 0xfffffffc00f08947 */ /* 0x002fea000383ffff */
[----:B------:R-:W-:Y:S05]  /*ddf0*/  BRA `(.L_x_188) ;  /* 0xffffffc400647947 */ /* 0x000fea000383ffff */
.L_x_74:
[----:B------:R-:W1:Y:S01]  /*de00*/  S2R R3, SR_TID.X ;  /* 0x0000000000037919 */ /* 0x000e620000002100 */
[----:B------:R-:W-:Y:S01]  /*de10*/  BSSY B0, `(.L_x_189) ;  /* 0x000000a000007945 */ /* 0x000fe20003800000 */
[----:B------:R-:W-:Y:S01]  /*de20*/  MOV R12, RZ ;  /* 0x000000ff000c7202 */ /* 0x000fe20000000f00 */
[----:B------:R-:W-:Y:S02]  /*de30*/  IMAD.MOV.U32 R11, RZ, RZ, 0x1f ;  /* 0x0000001fff0b7424 */ /* 0x000fe400078e00ff */
[----:B------:R-:W-:Y:S01]  /*de40*/  IMAD.MOV.U32 R15, RZ, RZ, -0x1 ;  /* 0xffffffffff0f7424 */ /* 0x000fe200078e00ff */
[----:B-1----:R-:W-:-:S04]  /*de50*/  SHF.R.U32.HI R3, RZ, 0x5, R3 ;  /* 0x00000005ff037819 */ /* 0x002fc80000011603 */
[----:B------:R-:W-:-:S05]  /*de60*/  LOP3.LUT R3, R3, 0x3, RZ, 0xc0, !PT ;  /* 0x0000000303037812 */ /* 0x000fca00078ec0ff */
[----:B------:R-:W-:-:S07]  /*de70*/  IMAD.MOV.U32 R13, RZ, RZ, R3 ;  /* 0x000000ffff0d7224 */ /* 0x000fce00078e0003 */
[----:B0----5:R-:W-:Y:S05]  /*de80*/  WARPSYNC.COLLECTIVE R15, `(.L_x_190) ;  /* 0x000000000f087348 */ /* 0x021fea0003c00000 */
[----:B------:R1:W2:Y:S02]  /*de90*/  SHFL.IDX P6, R14, R13, R12, R11 ;  /* 0x0000000c0d0e7389 */ /* 0x0002a400000c000b */
[----:B012--5:R-:W-:Y:S01]  /*dea0*/  ENDCOLLECTIVE ;  /* 0x000000000000791b */ /* 0x027fe20003800000 */
.L_x_190:
[----:B------:R-:W-:Y:S05]  /*deb0*/  BSYNC B0 ;  /* 0x0000000000007941 */ /* 0x000fea0003800000 */
.L_x_189:
[----:B------:R-:W-:Y:S05]  /*dec0*/  BRA `(.L_x_191) ;  /* 0xffffffc400487947 */ /* 0x000fea000383ffff */
.L_x_75:
[----:B------:R-:W-:Y:S01]  /*ded0*/  BSSY B0, `(.L_x_192) ;  /* 0x0000006000007945 */ /* 0x000fe20003800000 */
[----:B------:R-:W-:-:S07]  /*dee0*/  IMAD.MOV.U32 R15, RZ, RZ, -0x1 ;  /* 0xffffffffff0f7424 */ /* 0x000fce00078e00ff */
[----:B01---5:R-:W-:Y:S05]  /*def0*/  WARPSYNC.COLLECTIVE R15, `(.L_x_193) ;  /* 0x000000000f0c7348 */ /* 0x023fea0003c00000 */
[----:B------:R-:W-:Y:S02]  /*df00*/  ELECT P6, UR62, PT ;  /* 0x00000000003e782f */ /* 0x000fe400038c0000 */
[----:B------:R-:W-:Y:S01]  /*df10*/  MOV R14, UR62 ;  /* 0x0000003e000e7c02 */ /* 0x000fe20008000f00 */
[----:B01---5:R-:W-:Y:S10]  /*df20*/  ENDCOLLECTIVE ;  /* 0x000000000000791b */ /* 0x023ff40003800000 */
.L_x_193:
[----:B------:R-:W-:Y:S05]  /*df30*/  BSYNC B0 ;  /* 0x0000000000007941 */ /* 0x000fea0003800000 */
.L_x_192:
[----:B------:R-:W-:Y:S05]  /*df40*/  BRA `(.L_x_194) ;  /* 0xffffffc4003c7947 */ /* 0x000fea000383ffff */
.L_x_77:
[----:B-1----:R1:W2:Y:S02]  /*df50*/  SYNCS.PHASECHK.TRANS64.TRYWAIT P1, [R5+URZ+0x16840], R4 ;  /* 0x01684004050075a7 */ /* 0x0022a4000802017f */
[----:B--2---:R-:W-:Y:S05]  /*df60*/  @!P1 NANOSLEEP.SYNCS 0x989680 ;  /* 0x009896800000995d */ /* 0x004fea0003900000 */
[----:B------:R-:W2:Y:S02]  /*df70*/  @!P1 SYNCS.PHASECHK.TRANS64 P1, [R5+URZ+0x16840], R4 ;  /* 0x01684004050095a7 */ /* 0x000ea4000802007f */
[----:B--2---:R-:W-:Y:S05]  /*df80*/  @!P1 BRA `(.L_x_77) ;  /* 0xfffffffc00f09947 */ /* 0x004fea000383ffff */
[----:B------:R-:W-:Y:S05]  /*df90*/  BRA `(.L_x_195) ;  /* 0xffffffc4005c7947 */ /* 0x000fea000383ffff */
.L_x_79:
[----:B--2---:R2:W3:Y:S02]  /*dfa0*/  SYNCS.PHASECHK.TRANS64.TRYWAIT P1, [R3+URZ+0x16840], R0 ;  /* 0x01684000030075a7 */ /* 0x0044e4000802017f */
[----:B---3--:R-:W-:Y:S05]  /*dfb0*/  @!P1 NANOSLEEP.SYNCS 0x989680 ;  /* 0x009896800000995d */ /* 0x008fea0003900000 */
[----:B------:R-:W3:Y:S02]  /*dfc0*/  @!P1 SYNCS.PHASECHK.TRANS64 P1, [R3+URZ+0x16840], R0 ;  /* 0x01684000030095a7 */ /* 0x000ee4000802007f */
[----:B---3--:R-:W-:Y:S05]  /*dfd0*/  @!P1 BRA `(.L_x_79) ;  /* 0xfffffffc00f09947 */ /* 0x008fea000383ffff */
[----:B------:R-:W-:Y:S05]  /*dfe0*/  BRA `(.L_x_196) ;  /* 0xffffffc400687947 */ /* 0x000fea000383ffff */
.L_x_81:
[----:B---3--:R3:W4:Y:S02]  /*dff0*/  SYNCS.PHASECHK.TRANS64.TRYWAIT P1, [R5+URZ+0x16860], R4 ;  /* 0x01686004050075a7 */ /* 0x008724000802017f */
[----:B----4-:R-:W-:Y:S05]  /*e000*/  @!P1 NANOSLEEP.SYNCS 0x989680 ;  /* 0x009896800000995d */ /* 0x010fea0003900000 */
[----:B------:R-:W4:Y:S02]  /*e010*/  @!P1 SYNCS.PHASECHK.TRANS64 P1, [R5+URZ+0x16860], R4 ;  /* 0x01686004050095a7 */ /* 0x000f24000802007f */
[----:B----4-:R-:W-:Y:S05]  /*e020*/  @!P1 BRA `(.L_x_81) ;  /* 0xfffffffc00f09947 */ /* 0x010fea000383ffff */
[----:B------:R-:W-:Y:S05]  /*e030*/  BRA `(.L_x_197) ;  /* 0xffffffc400647947 */ /* 0x000fea000383ffff */
.L_x_198:
[----:B------:R-:W-:-:S00]  /*e040*/  BRA `(.L_x_198) ;  /* 0xfffffffc00fc7947 */ /* 0x000fc0000383ffff */
[----:B------:R-:W-:-:S00]  /*e050*/  NOP ;  /* 0x0000000000007918 */ /* 0x000fc00000000000 */
        /* <DEDUP_REMOVED lines=10> */
.L_x_3166:


//--------------------- .text._ZN7cutlass13device_kernelIN5flash11enable_sm90INS1_16FlashAttnFwdSm90INS1_25CollectiveMainloopFwdSm90ILi2EN4cute5tupleIJNS5_1CILi1EEES8_S8_EEENS6_IJNS7_ILi192EEENS7_ILi128EEENS7_ILi64EEEEEELi64ENS_10bfloat16_tEfNS_4arch4Sm90ELb0ELb0ELb0ELb1ELb1ELb0ELb0ELb1ELb1ELb1ELb1ELb0EEENS1_21CollectiveEpilogueFwdINS6_IJSA_SC_SB_EEES9_SE_SG_Li384ELb1ELb1ELb1ELb0EEENS1_36VarlenDynamicPersistentTileSchedulerILi192ELi128ELi384ELi128ELb1ELb1ELb1ELb0ELb1ELb1EEEEEEEEEvNT_6ParamsE --------------------------
	.section	.text._ZN7cutlass13device_kernelIN5flash11enable_sm90INS1_16FlashAttnFwdSm90INS1_25CollectiveMainloopFwdSm90ILi2EN4cute5tupleIJNS5_1CILi1EEES8_S8_EEENS6_IJNS7_ILi192EEENS7_ILi128EEENS7_ILi64EEEEEELi64ENS_10bfloat16_tEfNS_4arch4Sm90ELb0ELb0ELb0ELb1ELb1ELb0ELb0ELb1ELb1ELb1ELb1ELb0EEENS1_21CollectiveEpilogueFwdINS6_IJSA_SC_SB_EEES9_SE_SG_Li384ELb1ELb1ELb1ELb0EEENS1_36VarlenDynamicPersistentTileSchedulerILi192ELi128ELi384ELi128ELb1ELb1ELb1ELb0ELb1ELb1EEEEEEEEEvNT_6ParamsE,"ax",@progbits
	.align	128
.text._ZN7cutlass13device_kernelIN5flash11enable_sm90INS1_16FlashAttnFwdSm90INS1_25CollectiveMainloopFwdSm90ILi2EN4cute5tupleIJNS5_1CILi1EEES8_S8_EEENS6_IJNS7_ILi192EEENS7_ILi128EEENS7_ILi64EEEEEELi64ENS_10bfloat16_tEfNS_4arch4Sm90ELb0ELb0ELb0ELb1ELb1ELb0ELb0ELb1ELb1ELb1ELb1ELb0EEENS1_21CollectiveEpilogueFwdINS6_IJSA_SC_SB_EEES9_SE_SG_Li384ELb1ELb1ELb1ELb0EEENS1_36VarlenDynamicPersistentTileSchedulerILi192ELi128ELi384ELi128ELb1ELb1ELb1ELb0ELb1ELb1EEEEEEEEEvNT_6ParamsE:
        .type           _ZN7cutlass13device_kernelIN5flash11enable_sm90INS1_16FlashAttnFwdSm90INS1_25CollectiveMainloopFwdSm90ILi2EN4cute5tupleIJNS5_1CILi1EEES8_S8_EEENS6_IJNS7_ILi192EEENS7_ILi128EEENS7_ILi64EEEEEELi64ENS_10bfloat16_tEfNS_4arch4Sm90ELb0ELb0ELb0ELb1ELb1ELb0ELb0ELb1ELb1ELb1ELb1ELb0EEENS1_21CollectiveEpilogueFwdINS6_IJSA_SC_SB_EEES9_SE_SG_Li384ELb1ELb1ELb1ELb0EEENS1_36VarlenDynamicPersistentTileSchedulerILi192ELi128ELi384ELi128ELb1ELb1ELb1ELb0ELb1ELb1EEEEEEEEEvNT_6ParamsE,@function
        .size           _ZN7cutlass13device_kernelIN5flash11enable_sm90INS1_16FlashAttnFwdSm90INS1_25CollectiveMainloopFwdSm90ILi2EN4cute5tupleIJNS5_1CILi1EEES8_S8_EEENS6_IJNS7_ILi192EEENS7_ILi128EEENS7_ILi64EEEEEELi64ENS_10bfloat16_tEfNS_4arch4Sm90ELb0ELb0ELb0ELb1ELb1ELb0ELb0ELb1ELb1ELb1ELb1ELb0EEENS1_21CollectiveEpilogueFwdINS6_IJSA_SC_SB_EEES9_SE_SG_Li384ELb1ELb1ELb1ELb0EEENS1_36VarlenDynamicPersistentTileSchedulerILi192ELi128ELi384ELi128ELb1ELb1ELb1ELb0ELb1ELb1EEEEEEEEEvNT_6ParamsE,(.L_x_3167 - _ZN7cutlass13device_kernelIN5flash11enable_sm90INS1_16FlashAttnFwdSm90INS1_25CollectiveMainloopFwdSm90ILi2EN4cute5tupleIJNS5_1CILi1EEES8_S8_EEENS6_IJNS7_ILi192EEENS7_ILi128EEENS7_ILi64EEEEEELi64ENS_10bfloat16_tEfNS_4arch4Sm90ELb0ELb0ELb0ELb1ELb1ELb0ELb0ELb1ELb1ELb1ELb1ELb0EEENS1_21CollectiveEpilogueFwdINS6_IJSA_SC_SB_EEES9_SE_SG_Li384ELb1ELb1ELb1ELb0EEENS1_36VarlenDynamicPersistentTileSchedulerILi192ELi128ELi384ELi128ELb1ELb1ELb1ELb0ELb1ELb1EEEEEEEEEvNT_6ParamsE)
        .other          _ZN7cutlass13device_kernelIN5flash11enable_sm90INS1_16FlashAttnFwdSm90INS1_25CollectiveMainloopFwdSm90ILi2EN4cute5tupleIJNS5_1CILi1EEES8_S8_EEENS6_IJNS7_ILi192EEENS7_ILi128EEENS7_ILi64EEEEEELi64ENS_10bfloat16_tEfNS_4arch4Sm90ELb0ELb0ELb0ELb1ELb1ELb0ELb0ELb1ELb1ELb1ELb1ELb0EEENS1_21CollectiveEpilogueFwdINS6_IJSA_SC_SB_EEES9_SE_SG_Li384ELb1ELb1ELb1ELb0EEENS1_36VarlenDynamicPersistentTileSchedulerILi192ELi128ELi384ELi128ELb1ELb1ELb1ELb0ELb1ELb1EEEEEEEEEvNT_6ParamsE,@"STO_CUDA_ENTRY STV_DEFAULT"
_ZN7cutlass13device_kernelIN5flash11enable_sm90INS1_16FlashAttnFwdSm90INS1_25CollectiveMainloopFwdSm90ILi2EN4cute5tupleIJNS5_1CILi1EEES8_S8_EEENS6_IJNS7_ILi192EEENS7_ILi128EEENS7_ILi64EEEEEELi64ENS_10bfloat16_tEfNS_4arch4Sm90ELb0ELb0ELb0ELb1ELb1ELb0ELb0ELb1ELb1ELb1ELb1ELb0EEENS1_21CollectiveEpilogueFwdINS6_IJSA_SC_SB_EEES9_SE_SG_Li384ELb1ELb1ELb1ELb0EEENS1_36VarlenDynamicPersistentTileSchedulerILi192ELi128ELi384ELi128ELb1ELb1ELb1ELb0ELb1ELb1EEEEEEEEEvNT_6ParamsE:
        /* <DEDUP_REMOVED lines=8> */
[----:B------:R-:W0:Y:S02]  /*0080*/  SHFL.IDX PT, R2, R0, RZ, 0x1f ;  /* 0x00001fff00027589 */ /* 0x000e2400000e0000 */
[C---:B0-----:R-:W-:Y:S02]  /*0090*/  ISETP.NE.OR P0, PT, R2.reuse, RZ, !P0 ;  /* 0x000000ff0200720c */ /* 0x041fe40004705670 */
[----:B------:R-:W-:Y:S02]  /*00a0*/  ISETP.NE.AND P1, PT, R2, RZ, PT ;  /* 0x000000ff0200720c */ /* 0x000fe40003f25270 */
[----:B------:R0:W1:Y:S09]  /*00b0*/  SHFL.IDX PT, R2, R3, RZ, 0x1f ;  /* 0x00001fff03027589 */ /* 0x00007200000e0000 */
[----:B------:R-:W-:Y:S01]  /*00c0*/  VOTEU.ALL UP0, P0 ;  /* 0x00000000003f7886 */ /* 0x000fe20000000000 */
[----:B------:R-:W-:-:S04]  /*00d0*/  VOTEU.ALL UP1, P0 ;  /* 0x00000000003f7886 */ /* 0x000fc80000020000 */
[----:B------:R-:W2:Y:S01]  /*00e0*/  @!UP0 S2UR UR8, SR_CgaCtaId ;  /* 0x00000000000889c3 */ /* 0x000ea20000008800 */
[----:B------:R-:W-:Y:S01]  /*00f0*/  @!UP0 UMOV UR6, 0x400 ;  /* 0x0000040000068882 */ /* 0x000fe20000000000 */
[----:B------:R-:W-:-:S04]  /*0100*/  @!UP0 UIADD3 UR4, -UR4, 0x100000, URZ ;  /* 0x0010000004048890 */ /* 0x000fc8000fffe13f */
[----:B------:R-:W-:Y:S02]  /*0110*/  @!UP0 USHF.L.U32 UR5, UR4, 0xb, URZ ;  /* 0x0000000b04058899 */ /* 0x000fe4000800063f */
[----:B------:R-:W-:Y:S02]  /*0120*/  @!UP0 USHF.L.U32 UR4, UR4, 0x1, URZ ;  /* 0x0000000104048899 */ /* 0x000fe4000800063f */
[----:B--2---:R-:W-:Y:S02]  /*0130*/  @!UP0 ULEA UR8, UR8, UR6, 0x18 ;  /* 0x0000000608088291 */ /* 0x004fe4000f8ec03f */
[----:B------:R-:W-:-:S04]  /*0140*/  @!UP0 UIADD3 UR6, -UR7, 0x100000, URZ ;  /* 0x0010000007068890 */ /* 0x000fc8000fffe13f */
[----:B------:R-:W-:Y:S02]  /*0150*/  @!UP0 USHF.L.U32 UR7, UR6, 0xb, URZ ;  /* 0x0000000b06078899 */ /* 0x000fe4000800063f */
[----:B------:R-:W-:Y:S01]  /*0160*/  @!UP0 USHF.L.U32 UR6, UR6, 0x1, URZ ;  /* 0x0000000106068899 */ /* 0x000fe2000800063f */
[----:B------:R-:W-:-:S05]  /*0170*/  VOTEU.ALL UP0, P0 ;  /* 0x00000000003f7886 */ /* 0x000fca0000000000 */
[----:B------:R0:W2:Y:S06]  /*0180*/  @!UP0 SYNCS.EXCH.64 URZ, [UR8+0x16800], UR4 ;  /* 0x01680004083f85b2 */ /* 0x0000ac0008000100 */
[----:B------:R0:W3:Y:S02]  /*0190*/  @!UP1 SYNCS.EXCH.64 URZ, [UR8+0x16820], UR6 ;  /* 0x01682006083f95b2 */ /* 0x0000e40008000100 */
[----:B01----:R-:W-:Y:S05]  /*01a0*/  @P1 BRA `(.L_x_199) ;  /* 0x0000000000481947 */ /* 0x003fea0003800000 */
[----:B------:R-:W0:Y:S01]  /*01b0*/  S2UR UR5, SR_CgaCtaId ;  /* 0x00000000000579c3 */ /* 0x000e220000008800 */
[----:B------:R-:W-:Y:S01]  /*01c0*/  UMOV UR4, 0x400 ;  /* 0x0000040000047882 */ /* 0x000fe20000000000 */
[----:B------:R-:W-:Y:S01]  /*01d0*/  UMOV UR6, 0x80 ;  /* 0x0000008000067882 */ /* 0x000fe20000000000 */
[----:B------:R-:W-:Y:S01]  /*01e0*/  UMOV UR7, 0x180 ;  /* 0x0000018000077882 */ /* 0x000fe20000000000 */
[----:B------:R-:W-:Y:S01]  /*01f0*/  ELECT P0, URZ, PT ;  /* 0x00000000003f782f */ /* 0x000fe20003800000 */
[----:B0-----:R-:W-:Y:S02]  /*0200*/  ULEA UR8, UR5, UR4, 0x18 ;  /* 0x0000000405087291 */ /* 0x001fe4000f8ec03f */
[----:B------:R-:W-:-:S04]  /*0210*/  UIADD3 UR4, -UR6, 0x100000, URZ ;  /* 0x0010000006047890 */ /* 0x000fc8000fffe13f */
[----:B------:R-:W-:Y:S02]  /*0220*/  USHF.L.U32 UR5, UR4, 0xb, URZ ;  /* 0x0000000b04057899 */ /* 0x000fe4000800063f */
[----:B------:R-:W-:Y:S02]  /*0230*/  USHF.L.U32 UR4, UR4, 0x1, URZ ;  /* 0x0000000104047899 */ /* 0x000fe4000800063f */
[----:B------:R-:W-:-:S04]  /*0240*/  UIADD3 UR6, -UR7, 0x100000, URZ ;  /* 0x0010000007067890 */ /* 0x000fc8000fffe13f */
[----:B------:R-:W-:Y:S02]  /*0250*/  USHF.L.U32 UR7, UR6, 0xb, URZ ;  /* 0x0000000b06077899 */ /* 0x000fe4000800063f */
[----:B------:R-:W-:Y:S01]  /*0260*/  USHF.L.U32 UR6, UR6, 0x1, URZ ;  /* 0x0000000106067899 */ /* 0x000fe2000800063f */
[----:B------:R-:W0:Y:S03]  /*0270*/  FENCE.VIEW.ASYNC.S ;  /* 0x00000000000073c6 */ /* 0x000e260000000000 */
[----:B0-----:R0:W1:Y:S08]  /*0280*/  SYNCS.EXCH.64 URZ, [UR8+0x16830], UR4 ;  /* 0x01683004083f75b2 */ /* 0x0010700008000100 */
[----:B------:R0:W4:Y:S01]  /*0290*/  SYNCS.EXCH.64 URZ, [UR8+0x16840], UR6 ;  /* 0x01684006083f75b2 */ /* 0x0001220008000100 */
[----:B------:R0:W0:Y:S01]  /*02a0*/  SYNCS.EXCH.64 URZ, [UR8+0x16838], UR4 ;  /* 0x01683804083f75b2 */ /* 0x0000220008000100 */
[----:B------:R0:W0:Y:S01]  /*02b0*/  SYNCS.EXCH.64 URZ, [UR8+0x16848], UR6 ;  /* 0x01684806083f75b2 */ /* 0x0000220008000100 */
[----:B------:R-:W-:Y:S01]  /*02c0*/  NOP ;  /* 0x0000000000007918 */ /* 0x000fe20000000000 */
.L_x_199:
[----:B------:R-:W5:Y:S01]  /*02d0*/  SHFL.IDX PT, R3, R0, RZ, 0x1f ;  /* 0x00001fff00037589 */ /* 0x000f6200000e0000 */
[----:B------:R-:W-:Y:S01]  /*02e0*/  NOP ;  /* 0x0000000000007918 */ /* 0x000fe20000000000 */
[----:B-----5:R-:W-:-:S13]  /*02f0*/  ISETP.NE.AND P0, PT, R3, RZ, PT ;  /* 0x000000ff0300720c */ /* 0x020fda0003f05270 */
[----:B------:R-:W-:Y:S05]  /*0300*/  @P0 BRA `(.L_x_200) ;  /* 0x0000000000480947 */ /* 0x000fea0003800000 */
[----:B0-----:R-:W0:Y:S01]  /*0310*/  S2UR UR5, SR_CgaCtaId ;  /* 0x00000000000579c3 */ /* 0x001e220000008800 */
        /* <DEDUP_REMOVED lines=12> */
[----:B0-----:R0:W0:Y:S08]  /*03e0*/  SYNCS.EXCH.64 URZ, [UR8+0x16850], UR4 ;  /* 0x01685004083f75b2 */ /* 0x0010300008000100 */
[----:B------:R0:W0:Y:S01]  /*03f0*/  SYNCS.EXCH.64 URZ, [UR8+0x16860], UR6 ;  /* 0x01686006083f75b2 */ /* 0x0000220008000100 */
[----:B------:R0:W0:Y:S01]  /*0400*/  SYNCS.EXCH.64 URZ, [UR8+0x16858], UR4 ;  /* 0x01685804083f75b2 */ /* 0x0000220008000100 */
[----:B------:R0:W0:Y:S01]  /*0410*/  SYNCS.EXCH.64 URZ, [UR8+0x16868], UR6 ;  /* 0x01686806083f75b2 */ /* 0x0000220008000100 */
[----:B------:R-:W-:Y:S01]  /*0420*/  NOP ;  /* 0x0000000000007918 */ /* 0x000fe20000000000 */
.L_x_200:
[----:B------:R-:W5:Y:S01]  /*0430*/  SHFL.IDX PT, R3, R0, RZ, 0x1f ;  /* 0x00001fff00037589 */ /* 0x000f6200000e0000 */
[----:B------:R-:W-:Y:S01]  /*0440*/  NOP ;  /* 0x0000000000007918 */ /* 0x000fe20000000000 */
[----:B-----5:R-:W-:-:S13]  /*0450*/  ISETP.NE.AND P0, PT, R3, RZ, PT ;  /* 0x000000ff0300720c */ /* 0x020fda0003f05270 */
[----:B------:R-:W-:Y:S05]  /*0460*/  @P0 BRA `(.L_x_201) ;  /* 0x0000000000380947 */ /* 0x000fea0003800000 */
[----:B0-----:R-:W0:Y:S01]  /*0470*/  S2UR UR5, SR_CgaCtaId ;  /* 0x00000000000579c3 */ /* 0x001e220000008800 */
[----:B------:R-:W-:Y:S01]  /*0480*/  UMOV UR4, 0x400 ;  /* 0x0000040000047882 */ /* 0x000fe20000000000 */
[----:B------:R-:W-:Y:S01]  /*0490*/  UMOV UR7, 0x80 ;  /* 0x0000008000077882 */ /* 0x000fe20000000000 */
[----:B------:R-:W-:Y:S01]  /*04a0*/  ELECT P0, URZ, PT ;  /* 0x00000000003f782f */ /* 0x000fe20003800000 */
[----:B0-----:R-:W-:Y:S02]  /*04b0*/  ULEA UR6, UR5, UR4, 0x18 ;  /* 0x0000000405067291 */ /* 0x001fe4000f8ec03f */
[----:B------:R-:W-:-:S04]  /*04c0*/  UIADD3 UR4, -UR7, 0x100000, URZ ;  /* 0x0010000007047890 */ /* 0x000fc8000fffe13f */
[----:B------:R-:W-:Y:S02]  /*04d0*/  USHF.L.U32 UR5, UR4, 0xb, URZ ;  /* 0x0000000b04057899 */ /* 0x000fe4000800063f */
[----:B------:R-:W-:Y:S01]  /*04e0*/  USHF.L.U32 UR4, UR4, 0x1, URZ ;  /* 0x0000000104047899 */ /* 0x000fe2000800063f */
[----:B------:R-:W0:Y:S11]  /*04f0*/  FENCE.VIEW.ASYNC.S ;  /* 0x00000000000073c6 */ /* 0x000e360000000000 */
[----:B0-----:R0:W0:Y:S01]  /*0500*/  SYNCS.EXCH.64 URZ, [UR6+0x16870], UR4 ;  /* 0x01687004063f75b2 */ /* 0x0010220008000100 */
[----:B------:R0:W0:Y:S01]  /*0510*/  SYNCS.EXCH.64 URZ, [UR6+0x16880], UR4 ;  /* 0x01688004063f75b2 */ /* 0x0000220008000100 */
[----:B------:R0:W0:Y:S01]  /*0520*/  SYNCS.EXCH.64 URZ, [UR6+0x16878], UR4 ;  /* 0x01687804063f75b2 */ /* 0x0000220008000100 */
[----:B------:R0:W0:Y:S01]  /*0530*/  SYNCS.EXCH.64 URZ, [UR6+0x16888], UR4 ;  /* 0x01688804063f75b2 */ /* 0x0000220008000100 */
[----:B------:R-:W-:Y:S01]  /*0540*/  NOP ;  /* 0x0000000000007918 */ /* 0x000fe20000000000 */
.L_x_201:
        /* <DEDUP_REMOVED lines=22> */
.L_x_202:
        /* <DEDUP_REMOVED lines=22> */
.L_x_203:
[----:B------:R-:W-:Y:S01]  /*0810*/  ISETP.NE.AND P0, PT, R2, RZ, PT ;  /* 0x000000ff0200720c */ /* 0x000fe20003f05270 */
[----:B------:R-:W-:Y:S01]  /*0820*/  IMAD.MOV.U32 R2, RZ, RZ, 0x1 ;  /* 0x00000001ff027424 */ /* 0x000fe200078e00ff */
[----:B------:R-:W-:Y:S01]  /*0830*/  NOP ;  /* 0x0000000000007918 */ /* 0x000fe20000000000 */
[----:B------:R-:W-:-:S03]  /*0840*/  ULDC.64 UR36, c[0x0][0x208] ;  /* 0x0000820000247ab9 */ /* 0x000fc60000000a00 */
[----:B------:R-:W-:-:S05]  /*0850*/  SEL R2, R2, 0x2, !P0 ;  /* 0x0000000202027807 */ /* 0x000fca0004000000 */
[----:B------:R0:W-:Y:S02]  /*0860*/  STL [R1+0x28], R2 ;  /* 0x0000280201007387 */ /* 0x0001e40000100800 */
[----:B01234-:R-:W-:Y:S06]  /*0870*/  BAR.SYNC.DEFER_BLOCKING 0x0 ;  /* 0x0000000000007b1d */ /* 0x01ffec0000010000 */
[----:B------:R-:W-:Y:S05]  /*0880*/  @!P0 BRA `(.L_x_204) ;  /* 0x0000007800348947 */ /* 0x000fea0003800000 */
.L_x_205:
[----:B------:R-:W-:-:S08]  /*0890*/  NOP ;  /* 0x0000000000007918 */ /* 0x000fd00000000000 */
[----:B------:R-:W0:Y:S02]  /*08a0*/  USETMAXREG.TRY_ALLOC.CTAPOOL UP0, 0xa0 ;  /* 0x000000a0000079c8 */ /* 0x000e240008000600 */
[----:B0-----:R-:W-:-:S13]  /*08b0*/  PLOP3.LUT P0, PT, PT, PT, UP0, 0x80, 0x0 ;  /* 0x000000000000781c */ /* 0x001fda0003f0f008 */
[----:B------:R-:W-:Y:S05]  /*08c0*/  @!P0 BRA `(.L_x_205) ;  /* 0xfffffffc00f08947 */ /* 0x000fea000383ffff */
[----:B------:R-:W0:Y:S01]  /*08d0*/  S2R R2, SR_TID.X ;  /* 0x0000000000027919 */ /* 0x000e220000002100 */
[----:B------:R-:W1:Y:S01]  /*08e0*/  S2UR UR5, SR_CgaCtaId ;  /* 0x00000000000579c3 */ /* 0x000e620000008800 */
[----:B------:R-:W-:-:S07]  /*08f0*/  UMOV UR4, 0x400 ;  /* 0x0000040000047882 */ /* 0x000fce0000000000 */
[----:B------:R-:W-:Y:S06]  /*0900*/  BAR.ARV 0x8, 0x200 ;  /* 0x0208000000007b1d */ /* 0x000fec0000002000 */
[----:B-1----:R-:W-:Y:S01]  /*0910*/  ULEA UR4, UR5, UR4, 0x18 ;  /* 0x0000000405047291 */ /* 0x002fe2000f8ec03f */
[----:B0-----:R-:W-:-:S04]  /*0920*/  LOP3.LUT R0, R2, 0xffffff80, RZ, 0xc0, !PT ;  /* 0xffffff8002007812 */ /* 0x001fc800078ec0ff */
[----:B------:R-:W-:-:S13]  /*0930*/  ISETP.NE.AND P0, PT, R0, 0x80, PT ;  /* 0x000000800000780c */ /* 0x000fda0003f05270 */
[----:B------:R-:W-:Y:S08]  /*0940*/  @!P0 BAR.ARV 0x9, 0x100 ;  /* 0x0244000000008b1d */ /* 0x000ff00000002000 */
[----:B------:R-:W-:Y:S06]  /*0950*/  BAR.SYNC.DEFER_BLOCKING 0x5, 0x200 ;  /* 0x0148000000007b1d */ /* 0x000fec0000010000 */
[----:B------:R-:W0:Y:S01]  /*0960*/  LDS.128 R12, [UR4+0x168d0] ;  /* 0x0168d004ff0c7984 */ /* 0x000e220008000c00 */
[----:B------:R-:W-:Y:S01]  /*0970*/  ULDC UR4, c[0x0][0xc3c] ;  /* 0x00030f0000047ab9 */ /* 0x000fe20000000800 */
[----:B------:R-:W-:Y:S06]  /*0980*/  BAR.ARV 0x4, 0x200 ;  /* 0x0108000000007b1d */ /* 0x000fec0000002000 */
[----:B0-----:R-:W-:-:S13]  /*0990*/  ISETP.GE.AND P0, PT, R15, UR4, PT ;  /* 0x000000040f007c0c */ /* 0x001fda000bf06270 */
[----:B------:R-:W-:Y:S05]  /*09a0*/  @P0 EXIT ;  /* 0x000000000000094d */ /* 0x000fea0003800000 */
[----:B------:R-:W2:Y:S01]  /*09b0*/  LDL R12, [R1+0x28] ;  /* 0x00002800010c7983 */ /* 0x000ea20000100800 */
[----:B------:R-:W-:-:S05]  /*09c0*/  VIADD R17, R2, 0xffffff80 ;  /* 0xffffff8002117836 */ /* 0x000fca0000000000 */
[----:B------:R-:W-:-:S04]  /*09d0*/  SHF.R.S32.HI R0, RZ, 0x1f, R17 ;  /* 0x0000001fff007819 */ /* 0x000fc80000011411 */
[----:B------:R-:W-:-:S04]  /*09e0*/  LEA.HI R2, R0, R17, RZ, 0x7 ;  /* 0x0000001100027211 */ /* 0x000fc800078f38ff */
[----:B------:R-:W-:-:S05]  /*09f0*/  LOP3.LUT R3, R2, 0xffffff80, RZ, 0xc0, !PT ;  /* 0xffffff8002037812 */ /* 0x000fca00078ec0ff */
[----:B------:R-:W-:Y:S01]  /*0a00*/  IMAD.IADD R16, R17, 0x1, -R3 ;  /* 0x0000000111107824 */ /* 0x000fe200078e0a03 */
[----:B------:R-:W-:-:S04]  /*0a10*/  LEA.HI R4, R0, R17, RZ, 0x5 ;  /* 0x0000001100047211 */ /* 0x000fc800078f28ff */
[----:B------:R-:W-:Y:S02]  /*0a20*/  SHF.R.S32.HI R6, RZ, 0x1f, R16 ;  /* 0x0000001fff067819 */ /* 0x000fe40000011410 */
[----:B------:R-:W-:Y:S02]  /*0a30*/  LEA.HI R3, R0, R17, RZ, 0x4 ;  /* 0x0000001100037211 */ /* 0x000fe400078f20ff */
[----:B------:R-:W-:Y:S01]  /*0a40*/  LEA.HI R7, R6, R16, RZ, 0x2 ;  /* 0x0000001006077211 */ /* 0x000fe200078f10ff */
[----:B------:R-:W-:Y:S01]  /*0a50*/  IMAD.SHL.U32 R5, R4, 0x20, RZ ;  /* 0x0000002004057824 */ /* 0x000fe200078e00ff */
[----:B------:R-:W-:Y:S02]  /*0a60*/  SHF.R.S32.HI R11, RZ, 0x7, R2 ;  /* 0x00000007ff0b7819 */ /* 0x000fe40000011402 */
[----:B------:R-:W-:Y:S02]  /*0a70*/  LOP3.LUT R4, R3, 0x3fffff0, RZ, 0xc0, !PT ;  /* 0x03fffff003047812 */ /* 0x000fe400078ec0ff */
[----:B------:R-:W-:-:S02]  /*0a80*/  SHF.R.S32.HI R2, RZ, 0x4, R3 ;  /* 0x00000004ff027819 */ /* 0x000fc40000011403 */
[--C-:B------:R-:W-:Y:S02]  /*0a90*/  SHF.R.S32.HI R8, RZ, 0x2, R7.reuse ;  /* 0x00000002ff087819 */ /* 0x100fe40000011407 */
[----:B------:R-:W-:Y:S01]  /*0aa0*/  SHF.R.S32.HI R9, RZ, 0x1f, R7 ;  /* 0x0000001fff097819 */ /* 0x000fe20000011407 */
[----:B------:R-:W-:Y:S01]  /*0ab0*/  IMAD.IADD R4, R17, 0x1, -R4 ;  /* 0x0000000111047824 */ /* 0x000fe200078e0a04 */
[----:B------:R-:W-:Y:S02]  /*0ac0*/  LOP3.LUT R5, R5, 0xfffffc00, RZ, 0xc0, !PT ;  /* 0xfffffc0005057812 */ /* 0x000fe400078ec0ff */
[----:B------:R-:W-:Y:S02]  /*0ad0*/  LEA.HI R3, R3, R2, RZ, 0x1 ;  /* 0x0000000203037211 */ /* 0x000fe400078f08ff */
[----:B------:R-:W-:Y:S02]  /*0ae0*/  LEA.HI R10, R0, R17, RZ, 0x2 ;  /* 0x00000011000a7211 */ /* 0x000fe400078f10ff */
[----:B------:R-:W-:Y:S01]  /*0af0*/  LEA.HI R9, R9, R8, RZ, 0x3 ;  /* 0x0000000809097211 */ /* 0x000fe200078f18ff */
[----:B------:R-:W-:Y:S01]  /*0b00*/  IMAD R4, R4, 0x40, R5 ;  /* 0x0000004004047824 */ /* 0x000fe200078e0205 */
[----:B------:R-:W-:Y:S01]  /*0b10*/  LOP3.LUT R3, R3, 0x1ffffffe, RZ, 0xc0, !PT ;  /* 0x1ffffffe03037812 */ /* 0x000fe200078ec0ff */
[----:B------:R-:W-:Y:S01]  /*0b20*/  IMAD.HI R5, R11, 0x55555556, RZ ;  /* 0x555555560b057827 */ /* 0x000fe200078e02ff */
[----:B------:R-:W-:-:S02]  /*0b30*/  LOP3.LUT R10, R10, 0xfffffffc, RZ, 0xc0, !PT ;  /* 0xfffffffc0a0a7812 */ /* 0x000fc400078ec0ff */
[----:B------:R-:W-:Y:S02]  /*0b40*/  LOP3.LUT R9, R9, 0xfffffff8, RZ, 0xc0, !PT ;  /* 0xfffffff809097812 */ /* 0x000fe400078ec0ff */
[----:B------:R-:W-:Y:S02]  /*0b50*/  LEA.HI R0, R0, R17, RZ, 0x3 ;  /* 0x0000001100007211 */ /* 0x000fe400078f18ff */
[----:B------:R-:W-:Y:S01]  /*0b60*/  LEA.HI R6, R6, R16, RZ, 0x5 ;  /* 0x0000001006067211 */ /* 0x000fe200078f28ff */
[----:B------:R-:W-:Y:S01]  /*0b70*/  IMAD.IADD R3, R2, 0x1, -R3 ;  /* 0x0000000102037824 */ /* 0x000fe200078e0a03 */
[----:B------:R-:W-:Y:S01]  /*0b80*/  LOP3.LUT R22, R0, 0xfffffff8, RZ, 0xc0, !PT ;  /* 0xfffffff800167812 */ /* 0x000fe200078ec0ff */
[----:B------:R-:W-:Y:S01]  /*0b90*/  IMAD.IADD R10, R17, 0x1, -R10 ;  /* 0x00000001110a7824 */ /* 0x000fe200078e0a0a */
[----:B------:R-:W-:Y:S01]  /*0ba0*/  LOP3.LUT R7, R7, 0x7ffffffc, RZ, 0xc0, !PT ;  /* 0x7ffffffc07077812 */ /* 0x000fe200078ec0ff */
[----:B------:R-:W-:Y:S01]  /*0bb0*/  IMAD.IADD R9, R8, 0x1, -R9 ;  /* 0x0000000108097824 */ /* 0x000fe200078e0a09 */
[----:B------:R-:W-:-:S02]  /*0bc0*/  LEA.HI R5, R5, R5, RZ, 0x1 ;  /* 0x0000000505057211 */ /* 0x000fc400078f08ff */
[----:B------:R-:W-:Y:S01]  /*0bd0*/  SHF.R.S32.HI R6, RZ, 0x5, R6 ;  /* 0x00000005ff067819 */ /* 0x000fe20000011406 */
[----:B------:R-:W-:Y:S01]  /*0be0*/  IMAD R2, R3, 0x8, R4 ;  /* 0x0000000803027824 */ /* 0x000fe200078e0204 */
[----:B------:R-:W-:Y:S01]  /*0bf0*/  LEA.HI R8, R10, R10, RZ, 0x1 ;  /* 0x0000000a0a087211 */ /* 0x000fe200078f08ff */
[----:B------:R-:W-:Y:S01]  /*0c00*/  IMAD.IADD R22, R17, 0x1, -R22 ;  /* 0x0000000111167824 */ /* 0x000fe200078e0a16 */
[----:B------:R-:W-:Y:S01]  /*0c10*/  LEA R6, R6, R9, 0x4 ;  /* 0x0000000906067211 */ /* 0x000fe200078e20ff */
[----:B------:R-:W-:Y:S02]  /*0c20*/  IMAD.IADD R3, R16, 0x1, -R7 ;  /* 0x0000000110037824 */ /* 0x000fe400078e0a07 */
[----:B------:R-:W-:Y:S01]  /*0c30*/  IMAD R5, R5, -0x3, R11 ;  /* 0xfffffffd05057824 */ /* 0x000fe200078e020b */
[----:B------:R-:W-:Y:S01]  /*0c40*/  LOP3.LUT R11, R8, 0x1ffffffe, RZ, 0xc0, !PT ;  /* 0x1ffffffe080b7812 */ /* 0x000fe200078ec0ff */
[----:B------:R-:W-:Y:S02]  /*0c50*/  IMAD.SHL.U32 R152, R22, 0x8, RZ ;  /* 0x0000000816987824 */ /* 0x000fe400078e00ff */
[----:B------:R-:W-:-:S02]  /*0c60*/  IMAD.SHL.U32 R4, R3, 0x2, RZ ;  /* 0x0000000203047824 */ /* 0x000fc400078e00ff */
[----:B------:R-:W-:Y:S01]  /*0c70*/  IMAD R8, R5, 0x40, R6 ;  /* 0x0000004005087824 */ /* 0x000fe200078e0206 */
[----:B------:R-:W-:Y:S01]  /*0c80*/  SHF.R.S32.HI R3, RZ, 0x3, R0 ;  /* 0x00000003ff037819 */ /* 0x000fe20000011400 */
[----:B------:R-:W-:Y:S01]  /*0c90*/  STL [R1+0x48], R2 ;  /* 0x0000480201007387 */ /* 0x000fe20000100800 */
[----:B------:R-:W-:Y:S01]  /*0ca0*/  SHF.R.S32.HI R0, RZ, 0x1f, R152 ;  /* 0x0000001fff007819 */ /* 0x000fe20000011498 */
[C---:B------:R-:W-:Y:S01]  /*0cb0*/  VIADD R0, R4.reuse, 0x10 ;  /* 0x0000001004007836 */ /* 0x040fe20000000000 */
[C---:B------:R-:W-:Y:S01]  /*0cc0*/  IADD3 R3, R4.reuse, 0x8, RZ ;  /* 0x0000000804037810 */ /* 0x040fe20007ffe0ff */
[----:B------:R-:W-:Y:S04]  /*0cd0*/  STL [R1+0x40], R8 ;  /* 0x0000400801007387 */ /* 0x000fe80000100800 */
[----:B------:R-:W-:Y:S04]  /*0ce0*/  STL [R1+0x18], RZ ;  /* 0x000018ff01007387 */ /* 0x000fe80000100800 */
[----:B------:R-:W-:Y:S01]  /*0cf0*/  STL [R1+0x10], R4 ;  /* 0x0000100401007387 */ /* 0x000fe20000100800 */
[----:B------:R-:W-:-:S03]  /*0d00*/  VIADD R155, R4, 0x28 ;  /* 0x00000028049b7836 */ /* 0x000fc60000000000 */
[----:B------:R0:W-:Y:S04]  /*0d10*/  STL [R1+0x4], R3 ;  /* 0x0000040301007387 */ /* 0x0001e80000100800 */
[----:B------:R1:W-:Y:S01]  /*0d20*/  STL [R1], R0 ;  /* 0x0000000001007387 */ /* 0x0003e20000100800 */
[----:B------:R-:W-:Y:S01]  /*0d30*/  IMAD.IADD R11, R10, 0x1, -R11 ;  /* 0x000000010a0b7824 */ /* 0x000fe200078e0a0b */
[----:B0-----:R-:W-:Y:S02]  /*0d40*/  SHF.R.S32.HI R3, RZ, 0x1f, R3 ;  /* 0x0000001fff037819 */ /* 0x001fe40000011403 */
[----:B-1----:R-:W-:-:S03]  /*0d50*/  SHF.R.S32.HI R0, RZ, 0x1f, R0 ;  /* 0x0000001fff007819 */ /* 0x002fc60000011400 */
[----:B------:R-:W-:Y:S04]  /*0d60*/  STL [R1+0x38], R3 ;  /* 0x0000380301007387 */ /* 0x000fe80000100800 */
[----:B------:R0:W-:Y:S02]  /*0d70*/  STL [R1+0x34], R0 ;  /* 0x0000340001007387 */ /* 0x0001e40000100800 */
[----:B0-----:R-:W-:Y:S01]  /*0d80*/  SHF.R.S32.HI R0, RZ, 0x1f, R155 ;  /* 0x0000001fff007819 */ /* 0x001fe2000001149b */
[----:B------:R-:W-:-:S05]  /*0d90*/  IMAD R0, R11, 0x8, R8 ;  /* 0x000000080b007824 */ /* 0x000fca00078e0208 */
[----:B------:R0:W-:Y:S01]  /*0da0*/  STL [R1+0x44], R0 ;  /* 0x0000440001007387 */ /* 0x0001e20000100800 */
[C---:B------:R-:W-:Y:S02]  /*0db0*/  VIADD R157, R4.reuse, 0x18 ;  /* 0x00000018049d7836 */ /* 0x040fe40000000000 */
[C---:B------:R-:W-:Y:S02]  /*0dc0*/  VIADD R156, R4.reuse, 0x20 ;  /* 0x00000020049c7836 */ /* 0x040fe40000000000 */
[C---:B------:R-:W-:Y:S02]  /*0dd0*/  VIADD R154, R4.reuse, 0x30 ;  /* 0x00000030049a7836 */ /* 0x040fe40000000000 */
[----:B------:R-:W-:Y:S01]  /*0de0*/  VIADD R153, R4, 0x38 ;  /* 0x0000003804997836 */ /* 0x000fe20000000000 */
[----:B------:R-:W-:Y:S01]  /*0df0*/  SHF.R.S32.HI R4, RZ, 0x1f, R157 ;  /* 0x0000001fff047819 */ /* 0x000fe2000001149d */
[----:B------:R-:W-:Y:S01]  /*0e00*/  IMAD.MOV.U32 R5, RZ, RZ, R13 ;  /* 0x000000ffff057224 */ /* 0x000fe200078e000d */
[----:B------:R-:W-:Y:S01]  /*0e10*/  SHF.R.S32.HI R3, RZ, 0x1f, R156 ;  /* 0x0000001fff037819 */ /* 0x000fe2000001149c */
[----:B------:R-:W-:Y:S01]  /*0e20*/  IMAD.MOV.U32 R6, RZ, RZ, R14 ;  /* 0x000000ffff067224 */ /* 0x000fe200078e000e */
[----:B------:R-:W-:Y:S01]  /*0e30*/  SHF.R.S32.HI R4, RZ, 0x1f, R154 ;  /* 0x0000001fff047819 */ /* 0x000fe2000001149a */
[----:B------:R-:W-:Y:S01]  /*0e40*/  IMAD.MOV.U32 R7, RZ, RZ, R15 ;  /* 0x000000ffff077224 */ /* 0x000fe200078e000f */
[----:B------:R-:W-:Y:S01]  /*0e50*/  SHF.R.S32.HI R3, RZ, 0x1f, R153 ;  /* 0x0000001fff037819 */ /* 0x000fe20000011499 */
[----:B------:R-:W-:Y:S01]  /*0e60*/  UMOV UR38, URZ ;  /* 0x0000003f00267c82 */ /* 0x000fe20008000000 */
[----:B------:R-:W-:Y:S01]  /*0e70*/  UMOV UR39, URZ ;  /* 0x0000003f00277c82 */ /* 0x000fe20008000000 */
[----:B0-2---:R-:W-:-:S07]  /*0e80*/  LOP3.LUT R2, R12, 0x1, RZ, 0xfc, !PT ;  /* 0x000000010c027812 */ /* 0x005fce00078efcff */
.L_x_243:
[----:B01-345:R-:W0:Y:S01]  /*0e90*/  LDC.64 R8, c[0x0][0xc88] ;  /* 0x00032200ff087b82 */ /* 0x03be220000000a00 */
[----:B------:R-:W-:-:S07]  /*0ea0*/  ULDC.64 UR4, c[0x0][0xa28] ;  /* 0x00028a0000047ab9 */ /* 0x000fce0000000a00 */
[----:B------:R-:W1:Y:S08]  /*0eb0*/  LDC.64 R12, c[0x0][0x418] ;  /* 0x00010600ff0c7b82 */ /* 0x000e700000000a00 */
[----:B--2---:R-:W2:Y:S01]  /*0ec0*/  LDC R0, c[0x0][0x424] ;  /* 0x00010900ff007b82 */ /* 0x004ea20000000800 */
[----:B0-----:R-:W-:Y:S01]  /*0ed0*/  IMAD.WIDE R8, R7, 0x4, R8 ;  /* 0x0000000407087825 */ /* 0x001fe200078e0208 */
[----:B------:R-:W-:-:S06]  /*0ee0*/  ISETP.NE.U32.AND P0, PT, RZ, UR4, PT ;  /* 0x00000004ff007c0c */ /* 0x000fcc000bf05070 */
[----:B------:R-:W0:Y:S01]  /*0ef0*/  LDC R7, c[0x0][0x2f0] ;  /* 0x0000bc00ff077b82 */ /* 0x000e220000000800 */
[----:B------:R-:W3:Y:S01]  /*0f00*/  LDG.E R17, desc[UR36][R8.64] ;  /* 0x0000002408117981 */ /* 0x000ee2000c1e1900 */
[----:B------:R-:W-:Y:S01]  /*0f10*/  ISETP.NE.AND.EX P0, PT, RZ, UR5, PT, P0 ;  /* 0x00000005ff007c0c */ /* 0x000fe2000bf05300 */
[----:B------:R-:W-:Y:S01]  /*0f20*/  IMAD.MOV.U32 R3, RZ, RZ, RZ ;  /* 0x000000ffff037224 */ /* 0x000fe200078e00ff */
[----:B---3--:R-:W-:-:S11]  /*0f30*/  SHF.R.S32.HI R4, RZ, 0x1f, R17 ;  /* 0x0000001fff047819 */ /* 0x008fd60000011411 */
[C---:B------:R-:W-:Y:S01]  /*0f40*/  @P0 LEA R10, P1, R17.reuse, UR4, 0x2 ;  /* 0x00000004110a0c11 */ /* 0x040fe2000f8210ff */
[----:B------:R3:W-:Y:S03]  /*0f50*/  STL [R1+0xc], R4 ;  /* 0x00000c0401007387 */ /* 0x0007e60000100800 */
[----:B------:R-:W-:Y:S01]  /*0f60*/  @P0 LEA.HI.X R11, R17, UR5, R4, 0x2, P1 ;  /* 0x00000005110b0c11 */ /* 0x000fe200088f1404 */
[----:B------:R-:W-:Y:S02]  /*0f70*/  ULDC.64 UR4, c[0x0][0xa20] ;  /* 0x0002880000047ab9 */ /* 0x000fe40000000a00 */
[----:B------:R-:W-:Y:S02]  /*0f80*/  ISETP.NE.U32.AND P1, PT, RZ, UR4, PT ;  /* 0x00000004ff007c0c */ /* 0x000fe4000bf25070 */
[----:B------:R3:W5:Y:S01]  /*0f90*/  @P0 LDG.E R3, desc[UR36][R10.64] ;  /* 0x000000240a030981 */ /* 0x000762000c1e1900 */
[----:B-1----:R-:W-:-:S02]  /*0fa0*/  ISETP.NE.U32.AND P0, PT, R12, RZ, PT ;  /* 0x000000ff0c00720c */ /* 0x002fc40003f05070 */
[----:B------:R-:W-:Y:S02]  /*0fb0*/  ISETP.NE.AND.EX P1, PT, RZ, UR5, PT, P1 ;  /* 0x00000005ff007c0c */ /* 0x000fe4000bf25310 */
[----:B------:R-:W-:-:S04]  /*0fc0*/  ISETP.NE.AND.EX P0, PT, R13, RZ, PT, P0 ;  /* 0x000000ff0d00720c */ /* 0x000fc80003f05300 */
[----:B--2---:R-:W-:-:S05]  /*0fd0*/  SEL R0, R0, 0x1, P0 ;  /* 0x0000000100007807 */ /* 0x004fca0000000000 */
[----:B0-----:R-:W-:Y:S02]  /*0fe0*/  IMAD R88, R0, R7, RZ ;  /* 0x0000000700587224 */ /* 0x001fe400078e02ff */
[----:B------:R-:W-:-:S04]  /*0ff0*/  @P1 LEA R8, P2, R17, UR4, 0x2 ;  /* 0x0000000411081c11 */ /* 0x000fc8000f8410ff */
[----:B------:R-:W-:-:S05]  /*1000*/  @P1 LEA.HI.X R9, R17, UR5, R4, 0x2, P2 ;  /* 0x0000000511091c11 */ /* 0x000fca00090f1404 */
[----:B------:R3:W5:Y:S01]  /*1010*/  @P1 LDG.E R88, desc[UR36][R8.64] ;  /* 0x0000002408581981 */ /* 0x000762000c1e1900 */
[----:B------:R-:W-:Y:S05]  /*1020*/  @P1 BRA `(.L_x_206) ;  /* 0x0000000000241947 */ /* 0x000fea0003800000 */
[----:B------:R-:W-:Y:S02]  /*1030*/  ULDC.64 UR4, c[0x0][0xa08] ;  /* 0x0002820000047ab9 */ /* 0x000fe40000000a00 */
[----:B------:R-:W-:-:S04]  /*1040*/  ISETP.NE.U32.AND P0, PT, RZ, UR4, PT ;  /* 0x00000004ff007c0c */ /* 0x000fc8000bf05070 */
[----:B------:R-:W-:-:S13]  /*1050*/  ISETP.NE.AND.EX P0, PT, RZ, UR5, PT, P0 ;  /* 0x00000005ff007c0c */ /* 0x000fda000bf05300 */
[----:B------:R-:W-:Y:S05]  /*1060*/  @!P0 BRA `(.L_x_206) ;  /* 0x0000000000148947 */ /* 0x000fea0003800000 */
[----:B---3--:R-:W0:Y:S02]  /*1070*/  LDC.64 R8, c[0x0][0xa08] ;  /* 0x00028200ff087b82 */ /* 0x008e240000000a00 */
[----:B0-----:R-:W-:-:S05]  /*1080*/  IMAD.WIDE R8, R17, 0x4, R8 ;  /* 0x0000000411087825 */ /* 0x001fca00078e0208 */
[----:B-----5:R-:W2:Y:S04]  /*1090*/  LDG.E R88, desc[UR36][R8.64] ;  /* 0x0000002408587981 */ /* 0x020ea8000c1e1900 */
[----:B------:R-:W2:Y:S02]  /*10a0*/  LDG.E R7, desc[UR36][R8.64+0x4] ;  /* 0x0000042408077981 */ /* 0x000ea4000c1e1900 */
[----:B--2---:R-:W-:-:S07]  /*10b0*/  IMAD.IADD R88, R7, 0x1, -R88 ;  /* 0x0000000107587824 */ /* 0x004fce00078e0a58 */
.L_x_206:
[----:B-----5:R-:W-:Y:S01]  /*10c0*/  IMAD.IADD R88, R88, 0x1, -R3 ;  /* 0x0000000158587824 */ /* 0x020fe200078e0a03 */
[C---:B------:R-:W-:Y:S01]  /*10d0*/  LOP3.LUT R3, R6.reuse, 0xff000000, RZ, 0xc0, !PT ;  /* 0xff00000006037812 */ /* 0x040fe200078ec0ff */
[----:B------:R-:W-:Y:S01]  /*10e0*/  IMAD.MOV.U32 R89, RZ, RZ, RZ ;  /* 0x000000ffff597224 */ /* 0x000fe200078e00ff */
[----:B------:R-:W-:Y:S02]  /*10f0*/  LOP3.LUT R0, R6, 0xff0000, RZ, 0xc0, !PT ;  /* 0x00ff000006007812 */ /* 0x000fe400078ec0ff */
[----:B------:R-:W-:Y:S02]  /*1100*/  SHF.R.U32.HI R3, RZ, 0x8, R3 ;  /* 0x00000008ff037819 */ /* 0x000fe40000011603 */
[----:B------:R-:W-:Y:S02]  /*1110*/  ISETP.GE.AND P0, PT, R88, 0x1, PT ;  /* 0x000000015800780c */ /* 0x000fe40003f06270 */
[----:B------:R-:W-:Y:S02]  /*1120*/  LEA.HI R0, R0, R3, RZ, 0x10 ;  /* 0x0000000300007211 */ /* 0x000fe400078f80ff */
[----:B---3--:R-:W-:-:S02]  /*1130*/  IADD3 R4, R88, 0x7f, RZ ;  /* 0x0000007f58047810 */ /* 0x008fc40007ffe0ff */
[----:B------:R-:W-:Y:S02]  /*1140*/  LOP3.LUT R14, R0, 0xff, RZ, 0xc0, !PT ;  /* 0x000000ff000e7812 */ /* 0x000fe400078ec0ff */
[----:B------:R-:W-:Y:S02]  /*1150*/  SHF.R.S32.HI R7, RZ, 0x1f, R4 ;  /* 0x0000001fff077819 */ /* 0x000fe40000011404 */
[----:B------:R-:W-:Y:S01]  /*1160*/  SHF.R.U32.HI R19, RZ, 0x10, R0 ;  /* 0x00000010ff137819 */ /* 0x000fe20000011600 */
[----:B------:R0:W-:Y:S01]  /*1170*/  STL [R1+0x8], R14 ;  /* 0x0000080e01007387 */ /* 0x0001e20000100800 */
[----:B------:R-:W-:-:S04]  /*1180*/  LEA.HI R7, R7, R4, RZ, 0x7 ;  /* 0x0000000407077211 */ /* 0x000fc800078f38ff */
[----:B------:R-:W-:Y:S01]  /*1190*/  SHF.R.S32.HI R11, RZ, 0x7, R7 ;  /* 0x00000007ff0b7819 */ /* 0x000fe20000011407 */
[----:B------:R-:W-:Y:S06]  /*11a0*/  @!P0 BRA `(.L_x_207) ;  /* 0x0000000000748947 */ /* 0x000fec0003800000 */
[----:B------:R-:W1:Y:S01]  /*11b0*/  LDC R0, c[0x0][0x9f0] ;  /* 0x00027c00ff007b82 */ /* 0x000e620000000800 */
[----:B------:R-:W-:-:S04]  /*11c0*/  ISETP.NE.AND P0, PT, R19, RZ, PT ;  /* 0x000000ff1300720c */ /* 0x000fc80003f05270 */
[----:B-1----:R-:W-:-:S04]  /*11d0*/  SEL R12, R19, R0, P0 ;  /* 0x00000000130c7207 */ /* 0x002fc80000000000 */
[-C--:B------:R-:W-:Y:S02]  /*11e0*/  IABS R4, R12.reuse ;  /* 0x0000000c00047213 */ /* 0x080fe40000000000 */
[----:B------:R-:W-:Y:S02]  /*11f0*/  IADD3 R0, R11, -0x1, R12 ;  /* 0xffffffff0b007810 */ /* 0x000fe40007ffe00c */
[----:B------:R-:W1:Y:S01]  /*1200*/  I2F.RP R3, R4 ;  /* 0x0000000400037306 */ /* 0x000e620000209400 */
[----:B------:R-:W-:Y:S02]  /*1210*/  IABS R13, R12 ;  /* 0x0000000c000d7213 */ /* 0x000fe40000000000 */
[----:B------:R-:W-:Y:S02]  /*1220*/  IABS R10, R0 ;  /* 0x00000000000a7213 */ /* 0x000fe40000000000 */
[----:B------:R-:W-:-:S04]  /*1230*/  LOP3.LUT R0, R0, R12, RZ, 0x3c, !PT ;  /* 0x0000000c00007212 */ /* 0x000fc800078e3cff */
[----:B------:R-:W-:Y:S01]  /*1240*/  ISETP.GE.AND P2, PT, R0, RZ, PT ;  /* 0x000000ff0000720c */ /* 0x000fe20003f46270 */
[----:B-1----:R-:W1:Y:S02]  /*1250*/  MUFU.RCP R3, R3 ;  /* 0x0000000300037308 */ /* 0x002e640000001000 */
[----:B-1----:R-:W-:Y:S02]  /*1260*/  VIADD R8, R3, 0xffffffe ;  /* 0x0ffffffe03087836 */ /* 0x002fe40000000000 */
[----:B------:R-:W-:-:S04]  /*1270*/  IMAD.MOV R3, RZ, RZ, -R13 ;  /* 0x000000ffff037224 */ /* 0x000fc800078e0a0d */
[----:B------:R1:W2:Y:S02]  /*1280*/  F2I.FTZ.U32.TRUNC.NTZ R9, R8 ;  /* 0x0000000800097305 */ /* 0x0002a4000021f000 */
[----:B-1----:R-:W-:Y:S02]  /*1290*/  IMAD.MOV.U32 R8, RZ, RZ, RZ ;  /* 0x000000ffff087224 */ /* 0x002fe400078e00ff */
[----:B--2---:R-:W-:-:S04]  /*12a0*/  IMAD.MOV R7, RZ, RZ, -R9 ;  /* 0x000000ffff077224 */ /* 0x004fc800078e0a09 */
[----:B------:R-:W-:-:S04]  /*12b0*/  IMAD R7, R7, R4, RZ ;  /* 0x0000000407077224 */ /* 0x000fc800078e02ff */
[----:B------:R-:W-:-:S06]  /*12c0*/  IMAD.HI.U32 R9, R9, R7, R8 ;  /* 0x0000000709097227 */ /* 0x000fcc00078e0008 */
[----:B------:R-:W-:-:S04]  /*12d0*/  IMAD.HI.U32 R9, R9, R10, RZ ;  /* 0x0000000a09097227 */ /* 0x000fc800078e00ff */
[----:B------:R-:W-:-:S05]  /*12e0*/  IMAD R3, R9, R3, R10 ;  /* 0x0000000309037224 */ /* 0x000fca00078e020a */
[----:B------:R-:W-:-:S13]  /*12f0*/  ISETP.GT.U32.AND P1, PT, R4, R3, PT ;  /* 0x000000030400720c */ /* 0x000fda0003f24070 */
[----:B------:R-:W-:Y:S02]  /*1300*/  @!P1 IMAD.IADD R3, R3, 0x1, -R4 ;  /* 0x0000000103039824 */ /* 0x000fe400078e0a04 */
[----:B------:R-:W-:Y:S01]  /*1310*/  @!P1 VIADD R9, R9, 0x1 ;  /* 0x0000000109099836 */ /* 0x000fe20000000000 */
[----:B------:R-:W-:Y:S02]  /*1320*/  ISETP.NE.AND P1, PT, R12, RZ, PT ;  /* 0x000000ff0c00720c */ /* 0x000fe40003f25270 */
[----:B------:R-:W-:-:S13]  /*1330*/  ISETP.GE.U32.AND P0, PT, R3, R4, PT ;  /* 0x000000040300720c */ /* 0x000fda0003f06070 */
[----:B------:R-:W-:-:S04]  /*1340*/  @P0 VIADD R9, R9, 0x1 ;  /* 0x0000000109090836 */ /* 0x000fc80000000000 */
[----:B------:R-:W-:Y:S01]  /*1350*/  @!P2 IMAD.MOV R9, RZ, RZ, -R9 ;  /* 0x000000ffff09a224 */ /* 0x000fe200078e0a09 */
[----:B------:R-:W-:-:S05]  /*1360*/  @!P1 LOP3.LUT R9, RZ, R12, RZ, 0x33, !PT ;  /* 0x0000000cff099212 */ /* 0x000fca00078e33ff */
[----:B------:R-:W-:-:S07]  /*1370*/  IMAD.MOV.U32 R89, RZ, RZ, R9 ;  /* 0x000000ffff597224 */ /* 0x000fce00078e0009 */
.L_x_207:
[----:B------:R-:W-:Y:S01]  /*1380*/  IMAD R16, R14, R89, RZ ;  /* 0x000000590e107224 */ /* 0x000fe200078e02ff */
[----:B------:R-:W-:Y:S02]  /*1390*/  MOV R23, R5 ;  /* 0x0000000500177202 */ /* 0x000fe40000000f00 */
[----:B------:R-:W-:Y:S02]  /*13a0*/  CS2R R58, SRZ ;  /* 0x00000000003a7805 */ /* 0x000fe4000001ff00 */
[----:B------:R-:W-:Y:S02]  /*13b0*/  LOP3.LUT R18, R6, 0xffff, RZ, 0xc0, !PT ;  /* 0x0000ffff06127812 */ /* 0x000fe400078ec0ff */
[----:B------:R-:W-:Y:S02]  /*13c0*/  CS2R R118, SRZ ;  /* 0x0000000000767805 */ /* 0x000fe4000001ff00 */
[----:B------:R-:W-:Y:S02]  /*13d0*/  VIADDMNMX R89, R16, R89, R11, PT ;  /* 0x0000005910597246 */ /* 0x000fe4000380010b */
[----:B------:R-:W-:-:S02]  /*13e0*/  CS2R R40, SRZ ;  /* 0x0000000000287805 */ /* 0x000fc4000001ff00 */
[----:B------:R-:W-:Y:S02]  /*13f0*/  PLOP3.LUT P0, PT, PT, PT, PT, 0x80, 0x0 ;  /* 0x000000000000781c */ /* 0x000fe40003f0f070 */
[----:B------:R-:W-:Y:S02]  /*1400*/  CS2R R54, SRZ ;  /* 0x0000000000367805 */ /* 0x000fe4000001ff00 */
[----:B------:R-:W-:Y:S02]  /*1410*/  ISETP.GT.AND P1, PT, R89, R16, PT ;  /* 0x000000105900720c */ /* 0x000fe40003f24270 */
        /* <DEDUP_REMOVED lines=13> */
[----:B------:R-:W-:Y:S06]  /*14f0*/  @!P1 BRA `(.L_x_208) ;  /* 0x0000004800709947 */ /* 0x000fec0003800000 */
[----:B------:R-:W1:Y:S01]  /*1500*/  S2R R0, SR_TID.X ;  /* 0x0000000000007919 */ /* 0x000e620000002100 */
[----:B------:R-:W2:Y:S01]  /*1510*/  S2UR UR40, SR_CgaCtaId ;  /* 0x00000000002879c3 */ /* 0x000ea20000008800 */
[----:B------:R-:W-:Y:S02]  /*1520*/  UMOV UR6, 0x400 ;  /* 0x0000040000067882 */ /* 0x000fe40000000000 */
[----:B--2---:R-:W-:Y:S01]  /*1530*/  ULEA UR43, UR40, UR6, 0x18 ;  /* 0x00000006282b7291 */ /* 0x004fe2000f8ec03f */
[----:B-1----:R-:W-:-:S05]  /*1540*/  VIADD R3, R0, 0xffffff80 ;  /* 0xffffff8000037836 */ /* 0x002fca0000000000 */
[----:B------:R-:W-:-:S04]  /*1550*/  SHF.R.S32.HI R0, RZ, 0x1f, R3 ;  /* 0x0000001fff007819 */ /* 0x000fc80000011403 */
[----:B------:R-:W-:-:S04]  /*1560*/  LEA.HI R0, R0, R3, RZ, 0x7 ;  /* 0x0000000300007211 */ /* 0x000fc800078f38ff */
[----:B------:R-:W-:-:S06]  /*1570*/  SHF.R.S32.HI R0, RZ, 0x7, R0 ;  /* 0x00000007ff007819 */ /* 0x000fcc0000011400 */
[----:B------:R-:W1:Y:S02]  /*1580*/  SHFL.IDX PT, R0, R0, RZ, 0x1f ;  /* 0x00001fff00007589 */ /* 0x000e6400000e0000 */
        /* <DEDUP_REMOVED lines=14> */
[----:B------:R-:W-:Y:S01]  /*1670*/  IMAD.U32 R4, RZ, RZ, UR4 ;  /* 0x00000004ff047e24 */ /* 0x000fe2000f8e00ff */
[----:B0-----:R0:W1:Y:S01]  /*1680*/  LDC.64 R14, c[0x4][R0] ;  /* 0x01000000000e7b82 */ /* 0x0010620000000a00 */
[----:B------:R-:W-:Y:S01]  /*1690*/  IMAD.U32 R5, RZ, RZ, UR5 ;  /* 0x00000005ff057e24 */ /* 0x000fe2000f8e00ff */
[----:B------:R-:W-:Y:S01]  /*16a0*/  ULDC.64 UR4, c[0x4][0x90] ;  /* 0x0100240000047ab9 */ /* 0x000fe20000000a00 */
[----:B------:R-:W-:Y:S02]  /*16b0*/  IMAD.U32 R10, RZ, RZ, UR6 ;  /* 0x00000006ff0a7e24 */ /* 0x000fe4000f8e00ff */
[----:B------:R-:W-:Y:S02]  /*16c0*/  IMAD.U32 R6, RZ, RZ, UR4 ;  /* 0x00000004ff067e24 */ /* 0x000fe4000f8e00ff */
[----:B------:R-:W-:-:S02]  /*16d0*/  IMAD.U32 R7, RZ, RZ, UR5 ;  /* 0x00000005ff077e24 */ /* 0x000fc4000f8e00ff */
[----:B------:R-:W-:Y:S02]  /*16e0*/  IMAD.U32 R11, RZ, RZ, UR7 ;  /* 0x00000007ff0b7e24 */ /* 0x000fe4000f8e00ff */
[----:B------:R-:W-:Y:S02]  /*16f0*/  IMAD.MOV.U32 R8, RZ, RZ, 0x70 ;  /* 0x00000070ff087424 */ /* 0x000fe400078e00ff */
[----:B------:R-:W-:Y:S02]  /*1700*/  IMAD.MOV.U32 R12, RZ, RZ, 0x1 ;  /* 0x00000001ff0c7424 */ /* 0x000fe400078e00ff */
[----:B0-----:R-:W-:-:S07]  /*1710*/  IMAD.MOV.U32 R13, RZ, RZ, RZ ;  /* 0x000000ffff0d7224 */ /* 0x001fce00078e00ff */
[----:B------:R-:W-:-:S07]  /*1720*/  LEPC R20, `(.L_x_209) ;  /* 0x000000001014794e */ /* 0x000fce0000000000 */
[----:B-1----:R-:W-:Y:S05]  /*1730*/  CALL.ABS.NOINC R14 ;  /* 0x000000000e007343 */ /* 0x002fea0003c00000 */
.L_x_209:
[----:B------:R-:W2:Y:S01]  /*1740*/  LDL R20, [R1+0x18] ;  /* 0x0000180001147983 */ /* 0x000ea20000100800 */
[----:B------:R-:W-:Y:S02]  /*1750*/  ISETP.NE.AND P0, PT, R2, 0x3, PT ;  /* 0x000000030200780c */ /* 0x000fe40003f05270 */
[----:B--2---:R-:W-:-:S04]  /*1760*/  LEA.HI R0, R20, R20, RZ, 0x1 ;  /* 0x0000001414007211 */ /* 0x004fc800078f08ff */
[----:B------:R-:W-:-:S04]  /*1770*/  LOP3.LUT R0, R0, 0xfffffffe, RZ, 0xc0, !PT ;  /* 0xfffffffe00007812 */ /* 0x000fc800078ec0ff */
[----:B------:R-:W-:-:S04]  /*1780*/  IADD3 R0, R20, -R0, RZ ;  /* 0x8000000014007210 */ /* 0x000fc80007ffe0ff */
[----:B------:R-:W-:-:S04]  /*1790*/  SHF.L.U32 R0, R0, 0x1f, RZ ;  /* 0x0000001f00007819 */ /* 0x000fc800000006ff */
[----:B------:R-:W1:Y:S02]  /*17a0*/  SYNCS.PHASECHK.TRANS64.TRYWAIT P1, [UR43+0x16800], R0 ;  /* 0x01680000ff0075a7 */ /* 0x000e64000802016b */
[----:B-1----:R-:W-:Y:S05]  /*17b0*/  @!P1 BRA `(.L_x_210) ;  /* 0x000000c400dc9947 */ /* 0x002fea0003800000 */
.L_x_326:
[----:B------:R-:W-:Y:S05]  /*17c0*/  @!P0 BRA `(.L_x_211) ;  /* 0x0000000000048947 */ /* 0x000fea0003800000 */
[----:B------:R-:W-:Y:S01]  /*17d0*/  BPT.TRAP 0x1 ;  /* 0x000000040000795c */ /* 0x000fe20000300000 */
.L_x_211:
[----:B------:R-:W-:Y:S02]  /*17e0*/  IMAD.U32 R4, RZ, RZ, UR39 ;  /* 0x00000027ff047e24 */ /* 0x000fe4000f8e00ff */
[----:B-1----:R-:W-:-:S03]  /*17f0*/  IMAD.U32 R3, RZ, RZ, UR38 ;  /* 0x00000026ff037e24 */ /* 0x002fc6000f8e00ff */
[----:B------:R-:W-:Y:S02]  /*1800*/  LEA R4, R4, UR43, 0x3 ;  /* 0x0000002b04047c11 */ /* 0x000fe4000f8e18ff */
[----:B------:R-:W-:-:S04]  /*1810*/  SHF.L.U32 R3, R3, 0x1f, RZ ;  /* 0x0000001f03037819 */ /* 0x000fc800000006ff */
[----:B------:R1:W2:Y:S01]  /*1820*/  SYNCS.PHASECHK.TRANS64.TRYWAIT P1, [R4+URZ+0x16830], R3 ;  /* 0x01683003040075a7 */ /* 0x0002a2000802017f */
[----:B------:R-:W-:Y:S05]  /*1830*/  @!P0 BRA `(.L_x_212) ;  /* 0x0000000000048947 */ /* 0x000fea0003800000 */
[----:B------:R-:W-:Y:S01]  /*1840*/  BPT.TRAP 0x1 ;  /* 0x000000040000795c */ /* 0x000fe20000300000 */
.L_x_212:
[----:B------:R-:W-:Y:S01]  /*1850*/  IMAD.MOV.U32 R119, RZ, RZ, RZ ;  /* 0x000000ffff777224 */ /* 0x000fe200078e00ff */
[----:B--2---:R-:W-:Y:S06]  /*1860*/  @P1 BRA `(.L_x_213) ;  /* 0x0000000000081947 */ /* 0x004fec0003800000 */
[----:B------:R-:W2:Y:S02]  /*1870*/  SYNCS.PHASECHK.TRANS64.TRYWAIT P1, [R4+URZ+0x16830], R3 ;  /* 0x01683003040075a7 */ /* 0x000ea4000802017f */
[----:B--2---:R-:W-:Y:S05]  /*1880*/  @!P1 BRA `(.L_x_214) ;  /* 0x000000c400c09947 */ /* 0x004fea0003800000 */
.L_x_213:
[----:B------:R-:W-:Y:S05]  /*1890*/  WARPSYNC.ALL ;  /* 0x0000000000007948 */ /* 0x000fea0003800000 */
[----:B------:R-:W-:Y:S01]  /*18a0*/  UIADD3 UR4, UR43, 0xe400, URZ ;  /* 0x0000e4002b047890 */ /* 0x000fe2000fffe03f */
[----:B------:R-:W-:Y:S01]  /*18b0*/  WARPGROUP.ARRIVE ;  /* 0x00000000000079c5 */ /* 0x000fe20000000000 */
[----:B------:R-:W-:Y:S01]  /*18c0*/  UMOV UR5, 0x40000040 ;  /* 0x4000004000057882 */ /* 0x000fe20000000000 */
[----:B------:R-:W-:Y:S01]  /*18d0*/  UMOV UR7, 0x40000040 ;  /* 0x4000004000077882 */ /* 0x000fe20000000000 */
[----:B------:R-:W-:Y:S01]  /*18e0*/  USHF.R.U32.HI UR4, URZ, 0x4, UR4 ;  /* 0x000000043f047899 */ /* 0x000fe20008011604 */
[----:B------:R-:W-:Y:S01]  /*18f0*/  UMOV UR9, 0x40000040 ;  /* 0x4000004000097882 */ /* 0x000fe20000000000 */
[----:B------:R-:W-:-:S02]  /*1900*/  UMOV UR11, 0x40000040 ;  /* 0x40000040000b7882 */ /* 0x000fc40000000000 */
[----:B------:R-:W-:Y:S01]  /*1910*/  ULOP3.LUT UR4, UR4, 0x3fff, URZ, 0xc0, !UPT ;  /* 0x00003fff04047892 */ /* 0x000fe2000f8ec03f */
[----:B------:R-:W-:Y:S01]  /*1920*/  UMOV UR13, 0x40000040 ;  /* 0x40000040000d7882 */ /* 0x000fe20000000000 */
[----:B------:R-:W-:Y:S02]  /*1930*/  UMOV UR15, 0x40000040 ;  /* 0x40000040000f7882 */ /* 0x000fe40000000000 */
[----:B------:R-:W-:Y:S02]  /*1940*/  ULOP3.LUT UR20, UR4, 0x10000, URZ, 0xfc, !UPT ;  /* 0x0001000004147892 */ /* 0x000fe4000f8efc3f */
[----:B------:R-:W-:Y:S02]  /*1950*/  ULOP3.LUT UR4, UR42, 0x10000, URZ, 0xfc, !UPT ;  /* 0x000100002a047892 */ /* 0x000fe4000f8efc3f */
[----:B------:R-:W-:Y:S02]  /*1960*/  ULEA UR6, UR39, UR20, 0xa ;  /* 0x0000001427067291 */ /* 0x000fe4000f8e503f */
[----:B------:R-:W-:-:S02]  /*1970*/  UIADD3 UR8, UR4, 0x2, URZ ;  /* 0x0000000204087890 */ /* 0x000fc4000fffe03f */
[----:B------:R-:W-:Y:S02]  /*1980*/  UIADD3 UR10, UR6, 0x2, URZ ;  /* 0x00000002060a7890 */ /* 0x000fe4000fffe03f */
[----:B------:R-:W-:Y:S02]  /*1990*/  UIADD3 UR12, UR4, 0x4, URZ ;  /* 0x00000004040c7890 */ /* 0x000fe4000fffe03f */
[----:B------:R-:W-:Y:S02]  /*19a0*/  UIADD3 UR14, UR6, 0x4, URZ ;  /* 0x00000004060e7890 */ /* 0x000fe4000fffe03f */
[----:B------:R-:W-:Y:S01]  /*19b0*/  HGMMA.64x128x16.F32.BF16 R24, gdesc[UR4], RZ, !UPT, gsb0 ;  /* 0x01e00000041879f0 */ /* 0x000fe2000c0018ff */
[----:B------:R-:W-:Y:S02]  /*19c0*/  UIADD3 UR16, UR4, 0x6, URZ ;  /* 0x0000000604107890 */ /* 0x000fe4000fffe03f */
[----:B------:R-:W-:Y:S01]  /*19d0*/  UIADD3 UR18, UR6, 0x6, URZ ;  /* 0x0000000606127890 */ /* 0x000fe2000fffe03f */
[----:B------:R-:W-:Y:S01]  /*19e0*/  UMOV UR17, 0x40000040 ;  /* 0x4000004000117882 */ /* 0x000fe20000000000 */
[----:B------:R-:W-:Y:S01]  /*19f0*/  UMOV UR19, 0x40000040 ;  /* 0x4000004000137882 */ /* 0x000fe20000000000 */
        /* <DEDUP_REMOVED lines=10> */
[----:B------:R-:W-:Y:S05]  /*1aa0*/  @!P0 BRA `(.L_x_215) ;  /* 0x0000000000048947 */ /* 0x000fea0003800000 */
[----:B------:R-:W-:Y:S01]  /*1ab0*/  BPT.TRAP 0x1 ;  /* 0x000000040000795c */ /* 0x000fe20000300000 */
.L_x_215:
[----:B------:R-:W3:Y:S01]  /*1ac0*/  LDL R0, [R1+0x10] ;  /* 0x0000100001007983 */ /* 0x000ee20000100800 */
[----:B------:R-:W-:Y:S01]  /*1ad0*/  P2R R7, PR, RZ, 0x1 ;  /* 0x00000001ff077803 */ /* 0x000fe20000000000 */
[----:B------:R-:W-:Y:S01]  /*1ae0*/  ULDC UR6, c[0x0][0x988] ;  /* 0x0002620000067ab9 */ /* 0x000fe20000000800 */
[--C-:B------:R-:W-:Y:S01]  /*1af0*/  IMAD.MOV.U32 R117, RZ, RZ, R119.reuse ;  /* 0x000000ffff757224 */ /* 0x100fe200078e0077 */
[-C--:B------:R-:W-:Y:S01]  /*1b00*/  MOV R113, R119.reuse ;  /* 0x0000007700717202 */ /* 0x080fe20000000f00 */
[--C-:B------:R-:W-:Y:S01]  /*1b10*/  IMAD.MOV.U32 R115, RZ, RZ, R119.reuse ;  /* 0x000000ffff737224 */ /* 0x100fe200078e0077 */
[----:B------:R-:W-:Y:S01]  /*1b20*/  MOV R91, R119 ;  /* 0x00000077005b7202 */ /* 0x000fe20000000f00 */
[--C-:B------:R-:W-:Y:S02]  /*1b30*/  IMAD.MOV.U32 R111, RZ, RZ, R119.reuse ;  /* 0x000000ffff6f7224 */ /* 0x100fe400078e0077 */
[--C-:B------:R-:W-:Y:S02]  /*1b40*/  IMAD.MOV.U32 R109, RZ, RZ, R119.reuse ;  /* 0x000000ffff6d7224 */ /* 0x100fe400078e0077 */
[----:B------:R-:W-:-:S02]  /*1b50*/  IMAD.MOV.U32 R107, RZ, RZ, R119 ;  /* 0x000000ffff6b7224 */ /* 0x000fc400078e0077 */
[--C-:B------:R-:W-:Y:S02]  /*1b60*/  IMAD.MOV.U32 R105, RZ, RZ, R119.reuse ;  /* 0x000000ffff697224 */ /* 0x100fe400078e0077 */
[--C-:B------:R-:W-:Y:S02]  /*1b70*/  IMAD.MOV.U32 R103, RZ, RZ, R119.reuse ;  /* 0x000000ffff677224 */ /* 0x100fe400078e0077 */
[--C-:B------:R-:W-:Y:S02]  /*1b80*/  IMAD.MOV.U32 R101, RZ, RZ, R119.reuse ;  /* 0x000000ffff657224 */ /* 0x100fe400078e0077 */
[--C-:B------:R-:W-:Y:S02]  /*1b90*/  IMAD.MOV.U32 R99, RZ, RZ, R119.reuse ;  /* 0x000000ffff637224 */ /* 0x100fe400078e0077 */
[--C-:B------:R-:W-:Y:S02]  /*1ba0*/  IMAD.MOV.U32 R97, RZ, RZ, R119.reuse ;  /* 0x000000ffff617224 */ /* 0x100fe400078e0077 */
[----:B------:R-:W-:-:S02]  /*1bb0*/  IMAD.MOV.U32 R95, RZ, RZ, R119 ;  /* 0x000000ffff5f7224 */ /* 0x000fc400078e0077 */
[----:B------:R-:W-:Y:S01]  /*1bc0*/  IMAD.MOV.U32 R93, RZ, RZ, R119 ;  /* 0x000000ffff5d7224 */ /* 0x000fe200078e0077 */
[----:B---3--:R-:W-:-:S05]  /*1bd0*/  IADD3 R88, R88, 0x80, -R0 ;  /* 0x0000008058587810 */ /* 0x008fca0007ffe800 */
[----:B------:R-:W-:-:S05]  /*1be0*/  IMAD R5, R89, -0x80, R88 ;  /* 0xffffff8059057824 */ /* 0x000fca00078e0258 */
[C---:B------:R-:W-:Y:S02]  /*1bf0*/  ISETP.GT.AND P4, PT, R5.reuse, RZ, PT ;  /* 0x000000ff0500720c */ /* 0x040fe40003f84270 */
[C---:B------:R-:W-:Y:S02]  /*1c00*/  ISETP.GT.AND P3, PT, R5.reuse, 0x1, PT ;  /* 0x000000010500780c */ /* 0x040fe40003f64270 */
[----:B------:R-:W-:Y:S02]  /*1c10*/  ISETP.GT.AND P1, PT, R5, 0x8, PT ;  /* 0x000000080500780c */ /* 0x000fe40003f24270 */
[----:B------:R-:W-:Y:S02]  /*1c20*/  FSEL R24, R24, -INF , P4 ;  /* 0xff80000018187808 */ /* 0x000fe40002000000 */
[----:B------:R-:W-:Y:S02]  /*1c30*/  FSEL R10, R25, -INF , P3 ;  /* 0xff800000190a7808 */ /* 0x000fe40001800000 */
[----:B------:R-:W-:-:S02]  /*1c40*/  ISETP.GT.AND P2, PT, R5, 0x9, PT ;  /* 0x000000090500780c */ /* 0x000fc40003f44270 */
[----:B------:R-:W-:Y:S02]  /*1c50*/  FSEL R28, R28, -INF , P1 ;  /* 0xff8000001c1c7808 */ /* 0x000fe40000800000 */
[----:B-12---:R-:W-:Y:S02]  /*1c60*/  FMNMX.FTZ R3, R24, R10, !PT ;  /* 0x0000000a18037209 */ /* 0x006fe40007810000 */
[----:B------:R-:W-:Y:S02]  /*1c70*/  ISETP.GT.AND P6, PT, R5, 0x10, PT ;  /* 0x000000100500780c */ /* 0x000fe40003fc4270 */
[----:B------:R-:W-:Y:S02]  /*1c80*/  FSEL R12, R29, -INF , P2 ;  /* 0xff8000001d0c7808 */ /* 0x000fe40001000000 */
[----:B------:R-:W-:Y:S02]  /*1c90*/  FMNMX.FTZ R3, R28, R3, !PT ;  /* 0x000000031c037209 */ /* 0x000fe40007810000 */
[----:B------:R-:W-:-:S02]  /*1ca0*/  ISETP.GT.AND P5, PT, R5, 0x11, PT ;  /* 0x000000110500780c */ /* 0x000fc40003fa4270 */
[----:B------:R-:W-:Y:S02]  /*1cb0*/  FSEL R32, R32, -INF , P6 ;  /* 0xff80000020207808 */ /* 0x000fe40003000000 */
[----:B------:R-:W-:Y:S02]  /*1cc0*/  FMNMX.FTZ R3, R12, R3, !PT ;  /* 0x000000030c037209 */ /* 0x000fe40007810000 */
[----:B------:R-:W-:Y:S02]  /*1cd0*/  FSEL R26, R26, -INF , P4 ;  /* 0xff8000001a1a7808 */ /* 0x000fe40002000000 */
[----:B------:R-:W-:Y:S02]  /*1ce0*/  ISETP.GT.AND P4, PT, R5, 0x18, PT ;  /* 0x000000180500780c */ /* 0x000fe40003f84270 */
[----:B0-----:R-:W-:Y:S02]  /*1cf0*/  FSEL R14, R33, -INF , P5 ;  /* 0xff800000210e7808 */ /* 0x001fe40002800000 */
        /* <DEDUP_REMOVED lines=61> */
[C---:B------:R-:W-:Y:S02]  /*20d0*/  ISETP.GT.AND P0, PT, R5.reuse, 0x59, PT ;  /* 0x000000590500780c */ /* 0x040fe40003f04270 */
[----:B------:R-:W-:Y:S02]  /*20e0*/  FSEL R58, R58, -INF , P6 ;  /* 0xff8000003a3a7808 */ /* 0x000fe40003000000 */
[----:B------:R-:W-:Y:S02]  /*20f0*/  ISETP.GT.AND P6, PT, R5, 0x58, PT ;  /* 0x000000580500780c */ /* 0x000fe40003fc4270 */
[----:B------:R-:W-:Y:S02]  /*2100*/  FSEL R114, R65, -INF , P2 ;  /* 0xff80000041727808 */ /* 0x000fe40001000000 */
[----:B------:R-:W-:Y:S02]  /*2110*/  FMNMX.FTZ R3, R108, R3, !PT ;  /* 0x000000036c037209 */ /* 0x000fe40007810000 */
[----:B------:R-:W-:-:S02]  /*2120*/  FSEL R118, R69, -INF , P0 ;  /* 0xff80000045767808 */ /* 0x000fc40000000000 */
[----:B------:R-:W-:Y:S02]  /*2130*/  ISETP.GT.AND P0, PT, R5, 0x61, PT ;  /* 0x000000610500780c */ /* 0x000fe40003f04270 */
[----:B------:R-:W-:Y:S02]  /*2140*/  FSEL R116, R68, -INF , P6 ;  /* 0xff80000044747808 */ /* 0x000fe40003000000 */
[----:B------:R-:W-:Y:S02]  /*2150*/  FMNMX.FTZ R3, R114, R3, !PT ;  /* 0x0000000372037209 */ /* 0x000fe40007810000 */
[----:B------:R-:W-:Y:S02]  /*2160*/  FSEL R140, R73, -INF , P0 ;  /* 0xff800000498c7808 */ /* 0x000fe40000000000 */
[----:B------:R-:W-:Y:S02]  /*2170*/  P2R R25, PR, RZ, 0x1 ;  /* 0x00000001ff197803 */ /* 0x000fe40000000000 */
[----:B------:R-:W-:-:S02]  /*2180*/  FSEL R60, R59, -INF , P5 ;  /* 0xff8000003b3c7808 */ /* 0x000fc40002800000 */
[C---:B------:R-:W-:Y:S02]  /*2190*/  ISETP.GT.AND P0, PT, R5.reuse, 0x60, PT ;  /* 0x000000600500780c */ /* 0x040fe40003f04270 */
[C---:B------:R-:W-:Y:S02]  /*21a0*/  ISETP.GT.AND P5, PT, R5.reuse, 0x60, PT ;  /* 0x000000600500780c */ /* 0x040fe40003fa4270 */
[----:B------:R-:W-:Y:S02]  /*21b0*/  FMNMX.FTZ R3, R116, R3, !PT ;  /* 0x0000000374037209 */ /* 0x000fe40007810000 */
[----:B------:R-:W-:Y:S02]  /*21c0*/  FSEL R66, R66, -INF , P1 ;  /* 0xff80000042427808 */ /* 0x000fe40000800000 */
[----:B------:R-:W-:Y:S02]  /*21d0*/  ISETP.GT.AND P1, PT, R5, 0x68, PT ;  /* 0x000000680500780c */ /* 0x000fe40003f24270 */
[----:B------:R-:W-:-:S02]  /*21e0*/  FSEL R74, R74, -INF , P0 ;  /* 0xff8000004a4a7808 */ /* 0x000fc40000000000 */
[----:B------:R-:W-:Y:S02]  /*21f0*/  FSEL R138, R72, -INF , P5 ;  /* 0xff800000488a7808 */ /* 0x000fe40002800000 */
[----:B------:R-:W-:Y:S02]  /*2200*/  FMNMX.FTZ R3, R118, R3, !PT ;  /* 0x0000000376037209 */ /* 0x000fe40007810000 */
[----:B------:R-:W-:Y:S02]  /*2210*/  ISETP.NE.AND P0, PT, R25, RZ, PT ;  /* 0x000000ff1900720c */ /* 0x000fe40003f05270 */
[----:B------:R-:W-:Y:S02]  /*2220*/  FSEL R144, R76, -INF , P1 ;  /* 0xff8000004c907808 */ /* 0x000fe40000800000 */
[----:B------:R-:W-:Y:S02]  /*2230*/  FMNMX.FTZ R3, R138, R3, !PT ;  /* 0x000000038a037209 */ /* 0x000fe40007810000 */
[----:B------:R-:W-:-:S02]  /*2240*/  FSEL R76, R75, -INF , P0 ;  /* 0xff8000004b4c7808 */ /* 0x000fc40000000000 */
[----:B------:R-:W-:Y:S02]  /*2250*/  ISETP.NE.AND P0, PT, R7, RZ, PT ;  /* 0x000000ff0700720c */ /* 0x000fe40003f05270 */
[----:B------:R-:W-:Y:S02]  /*2260*/  FMNMX.FTZ R7, R26, R27, !PT ;  /* 0x0000001b1a077209 */ /* 0x000fe40007810000 */
[----:B------:R-:W-:Y:S02]  /*2270*/  FSEL R68, R67, -INF , P2 ;  /* 0xff80000043447808 */ /* 0x000fe40001000000 */
[----:B------:R-:W-:Y:S02]  /*2280*/  ISETP.GT.AND P2, PT, R5, 0x69, PT ;  /* 0x000000690500780c */ /* 0x000fe40003f44270 */
[----:B------:R-:W-:Y:S02]  /*2290*/  FMNMX.FTZ R3, R140, R3, !PT ;  /* 0x000000038c037209 */ /* 0x000fe40007810000 */
[----:B------:R-:W-:-:S02]  /*22a0*/  FMNMX.FTZ R7, R30, R7, !PT ;  /* 0x000000071e077209 */ /* 0x000fc40007810000 */
[----:B------:R-:W-:Y:S02]  /*22b0*/  FSEL R64, R63, -INF , P3 ;  /* 0xff8000003f407808 */ /* 0x000fe40001800000 */
[----:B------:R-:W-:Y:S02]  /*22c0*/  FSEL R148, R77, -INF , P2 ;  /* 0xff8000004d947808 */ /* 0x000fe40001000000 */
[----:B------:R-:W-:Y:S02]  /*22d0*/  FMNMX.FTZ R3, R144, R3, !PT ;  /* 0x0000000390037209 */ /* 0x000fe40007810000 */
[----:B------:R-:W-:Y:S02]  /*22e0*/  ISETP.GT.AND P3, PT, R5, 0x70, PT ;  /* 0x000000700500780c */ /* 0x000fe40003f64270 */
[----:B------:R-:W-:Y:S02]  /*22f0*/  FMNMX.FTZ R7, R6, R7, !PT ;  /* 0x0000000706077209 */ /* 0x000fe40007810000 */
[----:B------:R-:W-:-:S02]  /*2300*/  FSEL R62, R62, -INF , P4 ;  /* 0xff8000003e3e7808 */ /* 0x000fc40002000000 */
[----:B------:R-:W-:Y:S02]  /*2310*/  FSEL R142, R80, -INF , P3 ;  /* 0xff800000508e7808 */ /* 0x000fe40001800000 */
[----:B------:R-:W-:Y:S02]  /*2320*/  FMNMX.FTZ R3, R148, R3, !PT ;  /* 0x0000000394037209 */ /* 0x000fe40007810000 */
[----:B------:R-:W-:Y:S02]  /*2330*/  ISETP.GT.AND P4, PT, R5, 0x71, PT ;  /* 0x000000710500780c */ /* 0x000fe40003f84270 */
[----:B------:R-:W-:Y:S02]  /*2340*/  FMNMX.FTZ R7, R34, R7, !PT ;  /* 0x0000000722077209 */ /* 0x000fe40007810000 */
[----:B------:R-:W-:Y:S02]  /*2350*/  FSEL R146, R81, -INF , P4 ;  /* 0xff80000051927808 */ /* 0x000fe40002000000 */
[----:B------:R-:W-:-:S02]  /*2360*/  FMNMX.FTZ R3, R142, R3, !PT ;  /* 0x000000038e037209 */ /* 0x000fc40007810000 */
[C---:B------:R-:W-:Y:S02]  /*2370*/  ISETP.GT.AND P5, PT, R5.reuse, 0x78, PT ;  /* 0x000000780500780c */ /* 0x040fe40003fa4270 */
[----:B------:R-:W-:Y:S02]  /*2380*/  FMNMX.FTZ R7, R8, R7, !PT ;  /* 0x0000000708077209 */ /* 0x000fe40007810000 */
[----:B------:R-:W-:Y:S02]  /*2390*/  FSEL R84, R84, -INF , P5 ;  /* 0xff80000054547808 */ /* 0x000fe40002800000 */
[----:B------:R-:W-:Y:S02]  /*23a0*/  FMNMX.FTZ R3, R146, R3, !PT ;  /* 0x0000000392037209 */ /* 0x000fe40007810000 */
[----:B------:R-:W-:Y:S02]  /*23b0*/  ISETP.GT.AND P6, PT, R5, 0x79, PT ;  /* 0x000000790500780c */ /* 0x000fe40003fc4270 */
[----:B------:R-:W-:-:S02]  /*23c0*/  FMNMX.FTZ R7, R38, R7, !PT ;  /* 0x0000000726077209 */ /* 0x000fc40007810000 */
[----:B------:R-:W-:Y:S02]  /*23d0*/  FSEL R80, R85, -INF , P6 ;  /* 0xff80000055507808 */ /* 0x000fe40003000000 */
[----:B------:R-:W-:Y:S02]  /*23e0*/  FMNMX.FTZ R3, R84, R3, !PT ;  /* 0x0000000354037209 */ /* 0x000fe40007810000 */
[----:B------:R-:W-:Y:S02]  /*23f0*/  FMNMX.FTZ R7, R20, R7, !PT ;  /* 0x0000000714077209 */ /* 0x000fe40007810000 */
[----:B------:R-:W-:Y:S01]  /*2400*/  FMNMX.FTZ R9, R80, R3, !PT ;  /* 0x0000000350097209 */ /* 0x000fe20007810000 */
[----:B------:R-:W-:Y:S01]  /*2410*/  IMAD.U32 R3, RZ, RZ, UR6 ;  /* 0x00000006ff037e24 */ /* 0x000fe2000f8e00ff */
[----:B------:R-:W-:Y:S02]  /*2420*/  FMNMX.FTZ R7, R42, R7, !PT ;  /* 0x000000072a077209 */ /* 0x000fe40007810000 */
[----:B------:R-:W-:Y:S01]  /*2430*/  P2R R15, PR, RZ, 0x4 ;  /* 0x00000004ff0f7803 */ /* 0x000fe20000000000 */
[----:B------:R-:W0:Y:S01]  /*2440*/  SHFL.BFLY PT, R0, R9, 0x2, 0x1f ;  /* 0x0c401f0009007f89 */ /* 0x000e2200000e0000 */
[----:B------:R-:W-:-:S02]  /*2450*/  FMNMX.FTZ R7, R44, R7, !PT ;  /* 0x000000072c077209 */ /* 0x000fc40007810000 */
[C---:B------:R-:W-:Y:S02]  /*2460*/  ISETP.GT.AND P2, PT, R5.reuse, 0x58, PT ;  /* 0x000000580500780c */ /* 0x040fe40003f44270 */
[----:B------:R-:W-:Y:S02]  /*2470*/  FMNMX.FTZ R7, R46, R7, !PT ;  /* 0x000000072e077209 */ /* 0x000fe40007810000 */
[----:B------:R-:W-:Y:S02]  /*2480*/  P2R R21, PR, RZ, 0x2 ;  /* 0x00000002ff157803 */ /* 0x000fe40000000000 */
[----:B------:R-:W-:Y:S02]  /*2490*/  FMNMX.FTZ R7, R48, R7, !PT ;  /* 0x0000000730077209 */ /* 0x000fe40007810000 */
[----:B------:R-:W-:Y:S02]  /*24a0*/  ISETP.GT.AND P1, PT, R5, 0x59, PT ;  /* 0x000000590500780c */ /* 0x000fe40003f24270 */
[----:B------:R-:W-:-:S02]  /*24b0*/  FMNMX.FTZ R7, R50, R7, !PT ;  /* 0x0000000732077209 */ /* 0x000fc40007810000 */
[----:B------:R-:W-:Y:S02]  /*24c0*/  FSEL R70, R70, -INF , P2 ;  /* 0xff80000046467808 */ /* 0x000fe40001000000 */
[----:B------:R-:W-:Y:S02]  /*24d0*/  FMNMX.FTZ R7, R52, R7, !PT ;  /* 0x0000000734077209 */ /* 0x000fe40007810000 */
[----:B------:R-:W-:Y:S02]  /*24e0*/  FSEL R72, R71, -INF , P1 ;  /* 0xff80000047487808 */ /* 0x000fe40000800000 */
[----:B------:R-:W-:Y:S02]  /*24f0*/  FMNMX.FTZ R7, R54, R7, !PT ;  /* 0x0000000736077209 */ /* 0x000fe40007810000 */
[----:B------:R-:W-:Y:S02]  /*2500*/  P2R R13, PR, RZ, 0x8 ;  /* 0x00000008ff0d7803 */ /* 0x000fe40000000000 */
[----:B0-----:R-:W-:-:S02]  /*2510*/  FMNMX.FTZ R11, R9, R0, !PT ;  /* 0x00000000090b7209 */ /* 0x001fc40007810000 */
[----:B------:R-:W-:Y:S02]  /*2520*/  FMNMX.FTZ R7, R56, R7, !PT ;  /* 0x0000000738077209 */ /* 0x000fe40007810000 */
[----:B------:R-:W-:Y:S01]  /*2530*/  ISETP.NE.AND P1, PT, R21, RZ, PT ;  /* 0x000000ff1500720c */ /* 0x000fe20003f25270 */
[----:B------:R-:W0:Y:S01]  /*2540*/  SHFL.BFLY PT, R0, R11, 0x1, 0x1f ;  /* 0x0c201f000b007f89 */ /* 0x000e2200000e0000 */
[----:B------:R-:W-:Y:S02]  /*2550*/  FMNMX.FTZ R7, R58, R7, !PT ;  /* 0x000000073a077209 */ /* 0x000fe40007810000 */
[----:B------:R-:W-:Y:S02]  /*2560*/  ISETP.NE.AND P2, PT, R15, RZ, PT ;  /* 0x000000ff0f00720c */ /* 0x000fe40003f45270 */
[----:B------:R-:W-:Y:S02]  /*2570*/  FMNMX.FTZ R7, R60, R7, !PT ;  /* 0x000000073c077209 */ /* 0x000fe40007810000 */
[----:B------:R-:W-:-:S02]  /*2580*/  FSEL R78, R78, -INF , P1 ;  /* 0xff8000004e4e7808 */ /* 0x000fc40000800000 */
[----:B------:R-:W-:Y:S02]  /*2590*/  FMNMX.FTZ R7, R62, R7, !PT ;  /* 0x000000073e077209 */ /* 0x000fe40007810000 */
[----:B------:R-:W-:Y:S02]  /*25a0*/  FSEL R86, R86, -INF , P5 ;  /* 0xff80000056567808 */ /* 0x000fe40002800000 */
[----:B------:R-:W-:Y:S02]  /*25b0*/  FMNMX.FTZ R7, R64, R7, !PT ;  /* 0x0000000740077209 */ /* 0x000fe40007810000 */
[----:B------:R-:W-:Y:S02]  /*25c0*/  R2UR UR6, R4 ;  /* 0x00000000040672ca */ /* 0x000fe400000e0000 */
[----:B------:R-:W-:-:S04]  /*25d0*/  FMNMX.FTZ R7, R66, R7, !PT ;  /* 0x0000000742077209 */ /* 0x000fc80007810000 */
[----:B------:R-:W-:Y:S02]  /*25e0*/  FMNMX.FTZ R7, R68, R7, !PT ;  /* 0x0000000744077209 */ /* 0x000fe40007810000 */
[----:B0-----:R-:W-:Y:S02]  /*25f0*/  FMNMX.FTZ R0, R11, R0, !PT ;  /* 0x000000000b007209 */ /* 0x001fe40007810000 */
[----:B------:R-:W-:Y:S02]  /*2600*/  FMNMX.FTZ R7, R70, R7, !PT ;  /* 0x0000000746077209 */ /* 0x000fe40007810000 */
[C---:B------:R-:W-:Y:S01]  /*2610*/  FSETP.NEU.FTZ.AND P3, PT, R0.reuse, -INF , PT ;  /* 0xff8000000000780b */ /* 0x040fe20003f7d000 */
[----:B------:R-:W-:Y:S01]  /*2620*/  FMUL.FTZ R31, R0, R3 ;  /* 0x00000003001f7220 */ /* 0x000fe20000410000 */
[----:B------:R-:W-:Y:S01]  /*2630*/  FMNMX.FTZ R7, R72, R7, !PT ;  /* 0x0000000748077209 */ /* 0x000fe20007810000 */
[----:B------:R-:W-:-:S03]  /*2640*/  UIADD3 UR6, UR6, 0x16840, URZ ;  /* 0x0001684006067890 */ /* 0x000fc6000fffe03f */
[----:B------:R-:W-:Y:S01]  /*2650*/  FMNMX.FTZ R7, R74, R7, !PT ;  /* 0x000000074a077209 */ /* 0x000fe20007810000 */
[----:B------:R-:W-:Y:S01]  /*2660*/  UPRMT UR6, UR40, 0x654, UR6 ;  /* 0x0000065428067896 */ /* 0x000fe20008000006 */
[----:B------:R-:W-:Y:S02]  /*2670*/  FSEL R31, R31, RZ, P3 ;  /* 0x000000ff1f1f7208 */ /* 0x000fe40001800000 */
[----:B------:R-:W-:Y:S02]  /*2680*/  FMNMX.FTZ R7, R76, R7, !PT ;  /* 0x000000074c077209 */ /* 0x000fe40007810000 */
[----:B------:R-:W-:Y:S01]  /*2690*/  ISETP.NE.AND P3, PT, R13, RZ, PT ;  /* 0x000000ff0d00720c */ /* 0x000fe20003f65270 */
[-CC-:B------:R-:W-:Y:S01]  /*26a0*/  FFMA.FTZ R5, R10, R3.reuse, -R31.reuse ;  /* 0x000000030a057223 */ /* 0x180fe2000001081f */
[----:B------:R-:W-:Y:S01]  /*26b0*/  FSEL R10, R79, -INF , P2 ;  /* 0xff8000004f0a7808 */ /* 0x000fe20001000000 */
[--C-:B------:R-:W-:Y:S01]  /*26c0*/  FFMA.FTZ R122, R28, R3, -R31.reuse ;  /* 0x000000031c7a7223 */ /* 0x100fe2000001081f */
[----:B------:R-:W-:Y:S01]  /*26d0*/  FMNMX.FTZ R7, R78, R7, !PT ;  /* 0x000000074e077209 */ /* 0x000fe20007810000 */
        /* <DEDUP_REMOVED lines=8> */
[----:B------:R-:W-:Y:S01]  /*2760*/  MUFU.EX2 R5, R5 ;  /* 0x0000000500057308 */ /* 0x000fe20000000800 */
        /* <DEDUP_REMOVED lines=13> */
[-CC-:B------:R-:W-:Y:S01]  /*2840*/  FFMA.FTZ R134, R112, R3.reuse, -R31.reuse ;  /* 0x0000000370867223 */ /* 0x180fe2000001081f */
[-CC-:B------:R-:W-:Y:S01]  /*2850*/  FFMA.FTZ R29, R110, R3.reuse, -R31.reuse ;  /* 0x000000036e1d7223 */ /* 0x180fe2000001081f */
[----:B------:R-:W1:Y:S01]  /*2860*/  SHFL.BFLY PT, R36, R7, 0x2, 0x1f ;  /* 0x0c401f0007247f89 */ /* 0x000e6200000e0000 */
[----:B------:R-:W2:Y:S01]  /*2870*/  MUFU.EX2 R122, R122 ;  /* 0x0000007a007a7308 */ /* 0x000ea20000000800 */
[-CC-:B------:R-:W-:Y:S01]  /*2880*/  FFMA.FTZ R136, R102, R3.reuse, -R31.reuse ;  /* 0x0000000366887223 */ /* 0x180fe2000001081f */
[-CC-:B------:R-:W-:Y:S01]  /*2890*/  FFMA.FTZ R33, R96, R3.reuse, -R31.reuse ;  /* 0x0000000360217223 */ /* 0x180fe2000001081f */
[-CC-:B------:R-:W-:Y:S01]  /*28a0*/  FFMA.FTZ R12, R98, R3.reuse, -R31.reuse ;  /* 0x00000003620c7223 */ /* 0x180fe2000001081f */
[-CC-:B------:R-:W-:Y:S01]  /*28b0*/  FFMA.FTZ R35, R106, R3.reuse, -R31.reuse ;  /* 0x000000036a237223 */ /* 0x180fe2000001081f */
[-CC-:B------:R-:W-:Y:S01]  /*28c0*/  FFMA.FTZ R14, R108, R3.reuse, -R31.reuse ;  /* 0x000000036c0e7223 */ /* 0x180fe2000001081f */
[-CC-:B------:R-:W-:Y:S01]  /*28d0*/  FFMA.FTZ R37, R114, R3.reuse, -R31.reuse ;  /* 0x0000000372257223 */ /* 0x180fe2000001081f */
[-CC-:B------:R-:W-:Y:S01]  /*28e0*/  FFMA.FTZ R24, R116, R3.reuse, -R31.reuse ;  /* 0x0000000374187223 */ /* 0x180fe2000001081f */
[----:B------:R-:W3:Y:S01]  /*28f0*/  MUFU.EX2 R9, R9 ;  /* 0x0000000900097308 */ /* 0x000ee20000000800 */
[-CC-:B------:R-:W-:Y:S01]  /*2900*/  FFMA.FTZ R39, R118, R3.reuse, -R31.reuse ;  /* 0x0000000376277223 */ /* 0x180fe2000001081f */
[-CC-:B------:R-:W-:Y:S01]  /*2910*/  FFMA.FTZ R41, R140, R3.reuse, -R31.reuse ;  /* 0x000000038c297223 */ /* 0x180fe2000001081f */
[-CC-:B------:R-:W-:Y:S01]  /*2920*/  FFMA.FTZ R40, R144, R3.reuse, -R31.reuse ;  /* 0x0000000390287223 */ /* 0x180fe2000001081f */
[-CC-:B------:R-:W-:Y:S01]  /*2930*/  FFMA.FTZ R43, R148, R3.reuse, -R31.reuse ;  /* 0x00000003942b7223 */ /* 0x180fe2000001081f */
[-CC-:B------:R-:W-:Y:S01]  /*2940*/  FFMA.FTZ R148, R142, R3.reuse, -R31.reuse ;  /* 0x000000038e947223 */ /* 0x180fe2000001081f */
[-CC-:B------:R-:W-:Y:S01]  /*2950*/  FFMA.FTZ R146, R146, R3.reuse, -R31.reuse ;  /* 0x0000000392927223 */ /* 0x180fe2000001081f */
[----:B------:R-:W-:Y:S01]  /*2960*/  FFMA.FTZ R150, R84, R3, -R31 ;  /* 0x0000000354967223 */ /* 0x000fe2000001081f */
[----:B------:R-:W4:Y:S01]  /*2970*/  MUFU.EX2 R124, R124 ;  /* 0x0000007c007c7308 */ /* 0x000f220000000800 */
[----:B------:R-:W-:Y:S01]  /*2980*/  SYNCS.ARRIVE.TRANS64.RED.A1T0 RZ, [UR6], RZ ;  /* 0x000000ffffff79a7 */ /* 0x000fe20008100406 */
[--C-:B------:R-:W-:Y:S01]  /*2990*/  IMAD.MOV.U32 R118, RZ, RZ, R119.reuse ;  /* 0x000000ffff767224 */ /* 0x100fe200078e0077 */
[----:B------:R-:W-:Y:S01]  /*29a0*/  MOV R102, R119 ;  /* 0x0000007700667202 */ /* 0x000fe20000000f00 */
[----:B------:R-:W-:-:S02]  /*29b0*/  IMAD.MOV.U32 R116, RZ, RZ, R119 ;  /* 0x000000ffff747224 */ /* 0x000fc400078e0077 */
[----:B------:R-:W-:Y:S01]  /*29c0*/  IMAD.MOV.U32 R114, RZ, RZ, R119 ;  /* 0x000000ffff727224 */ /* 0x000fe200078e0077 */
[----:B-1----:R-:W-:Y:S01]  /*29d0*/  FMNMX.FTZ R45, R7, R36, !PT ;  /* 0x00000024072d7209 */ /* 0x002fe20007810000 */
[----:B------:R-:W1:Y:S01]  /*29e0*/  MUFU.EX2 R11, R11 ;  /* 0x0000000b000b7308 */ /* 0x000e620000000800 */
[-CC-:B------:R-:W-:Y:S01]  /*29f0*/  FFMA.FTZ R36, R138, R3.reuse, -R31.reuse ;  /* 0x000000038a247223 */ /* 0x180fe2000001081f */
[----:B------:R-:W-:Y:S01]  /*2a00*/  FFMA.FTZ R31, R80, R3, -R31 ;  /* 0x00000003501f7223 */ /* 0x000fe2000001081f */
[--C-:B------:R-:W-:Y:S01]  /*2a10*/  IMAD.MOV.U32 R112, RZ, RZ, R119.reuse ;  /* 0x000000ffff707224 */ /* 0x100fe200078e0077 */
[----:B------:R-:W5:Y:S01]  /*2a20*/  SHFL.BFLY PT, R88, R45, 0x1, 0x1f ;  /* 0x0c201f002d587f89 */ /* 0x000f6200000e0000 */
[--C-:B------:R-:W-:Y:S02]  /*2a30*/  IMAD.MOV.U32 R110, RZ, RZ, R119.reuse ;  /* 0x000000ffff6e7224 */ /* 0x100fe400078e0077 */
[--C-:B------:R-:W-:Y:S01]  /*2a40*/  IMAD.MOV.U32 R108, RZ, RZ, R119.reuse ;  /* 0x000000ffff6c7224 */ /* 0x100fe200078e0077 */
[----:B------:R-:W1:Y:S01]  /*2a50*/  MUFU.EX2 R126, R126 ;  /* 0x0000007e007e7308 */ /* 0x000e620000000800 */
[----:B------:R-:W-:-:S02]  /*2a60*/  IMAD.MOV.U32 R106, RZ, RZ, R119 ;  /* 0x000000ffff6a7224 */ /* 0x000fc400078e0077 */
[--C-:B------:R-:W-:Y:S02]  /*2a70*/  IMAD.MOV.U32 R104, RZ, RZ, R119.reuse ;  /* 0x000000ffff687224 */ /* 0x100fe400078e0077 */
[--C-:B------:R-:W-:Y:S02]  /*2a80*/  IMAD.MOV.U32 R100, RZ, RZ, R119.reuse ;  /* 0x000000ffff647224 */ /* 0x100fe400078e0077 */
[--C-:B------:R-:W-:Y:S01]  /*2a90*/  IMAD.MOV.U32 R98, RZ, RZ, R119.reuse ;  /* 0x000000ffff627224 */ /* 0x100fe200078e0077 */
[----:B------:R-:W1:Y:S01]  /*2aa0*/  MUFU.EX2 R13, R13 ;  /* 0x0000000d000d7308 */ /* 0x000e620000000800 */
[--C-:B------:R-:W-:Y:S02]  /*2ab0*/  IMAD.MOV.U32 R96, RZ, RZ, R119.reuse ;  /* 0x000000ffff607224 */ /* 0x100fe400078e0077 */
[--C-:B------:R-:W-:Y:S02]  /*2ac0*/  IMAD.MOV.U32 R94, RZ, RZ, R119.reuse ;  /* 0x000000ffff5e7224 */ /* 0x100fe400078e0077 */
[----:B------:R-:W-:-:S02]  /*2ad0*/  IMAD.MOV.U32 R92, RZ, RZ, R119 ;  /* 0x000000ffff5c7224 */ /* 0x000fc400078e0077 */
[--C-:B------:R-:W-:Y:S01]  /*2ae0*/  IMAD.MOV.U32 R90, RZ, RZ, R119.reuse ;  /* 0x000000ffff5a7224 */ /* 0x100fe200078e0077 */
[----:B------:R-:W-:Y:S01]  /*2af0*/  MUFU.EX2 R128, R128 ;  /* 0x0000008000807308 */ /* 0x000fe20000000800 */
[----:B-----5:R-:W-:Y:S01]  /*2b00*/  FMNMX.FTZ R7, R45, R88, !PT ;  /* 0x000000582d077209 */ /* 0x020fe20007810000 */
[----:B------:R-:W-:-:S03]  /*2b10*/  IMAD.MOV.U32 R88, RZ, RZ, R119 ;  /* 0x000000ffff587224 */ /* 0x000fc600078e0077 */
[C---:B------:R-:W-:Y:S01]  /*2b20*/  FSETP.NEU.FTZ.AND P1, PT, R7.reuse, -INF , PT ;  /* 0xff8000000700780b */ /* 0x040fe20003f3d000 */
[----:B------:R-:W-:Y:S02]  /*2b30*/  FMUL.FTZ R47, R7, R3 ;  /* 0x00000003072f7220 */ /* 0x000fe40000410000 */
[----:B------:R-:W-:Y:S03]  /*2b40*/  MUFU.EX2 R15, R15 ;  /* 0x0000000f000f7308 */ /* 0x000fe60000000800 */
[----:B------:R-:W-:-:S05]  /*2b50*/  FSEL R47, R47, RZ, P1 ;  /* 0x000000ff2f2f7208 */ /* 0x000fca0000800000 */
[----:B------:R-:W-:Y:S01]  /*2b60*/  MUFU.EX2 R130, R130 ;  /* 0x0000008200827308 */ /* 0x000fe20000000800 */
[-CC-:B------:R-:W-:Y:S01]  /*2b70*/  FFMA.FTZ R121, R26, R3.reuse, -R47.reuse ;  /* 0x000000031a797223 */ /* 0x180fe2000001082f */
[-CC-:B------:R-:W-:Y:S01]  /*2b80*/  FFMA.FTZ R26, R27, R3.reuse, -R47.reuse ;  /* 0x000000031b1a7223 */ /* 0x180fe2000001082f */
[-C--:B------:R-:W-:Y:S01]  /*2b90*/  FFMA.FTZ R123, R30, R3.reuse, -R47 ;  /* 0x000000031e7b7223 */ /* 0x080fe2000001082f */
[----:B0-----:R-:W-:Y:S01]  /*2ba0*/  FADD.FTZ R27, R120, R5 ;  /* 0x00000005781b7221 */ /* 0x001fe20000010000 */
[-CC-:B------:R-:W-:Y:S01]  /*2bb0*/  FFMA.FTZ R30, R6, R3.reuse, -R47.reuse ;  /* 0x00000003061e7223 */ /* 0x180fe2000001082f */
[-CC-:B------:R-:W-:Y:S01]  /*2bc0*/  FFMA.FTZ R125, R34, R3.reuse, -R47.reuse ;  /* 0x00000003227d7223 */ /* 0x180fe2000001082f */
[-C--:B------:R-:W-:Y:S01]  /*2bd0*/  FFMA.FTZ R8, R8, R3.reuse, -R47 ;  /* 0x0000000308087223 */ /* 0x080fe2000001082f */
[----:B------:R-:W-:Y:S01]  /*2be0*/  MUFU.EX2 R121, R121 ;  /* 0x0000007900797308 */ /* 0x000fe20000000800 */
[----:B--2---:R-:W-:Y:S01]  /*2bf0*/  FADD.FTZ R6, R122, R27 ;  /* 0x0000001b7a067221 */ /* 0x004fe20000010000 */
[-CC-:B------:R-:W-:Y:S01]  /*2c00*/  FFMA.FTZ R127, R38, R3.reuse, -R47.reuse ;  /* 0x00000003267f7223 */ /* 0x180fe2000001082f */
[-CC-:B------:R-:W-:Y:S01]  /*2c10*/  FFMA.FTZ R20, R20, R3.reuse, -R47.reuse ;  /* 0x0000000314147223 */ /* 0x180fe2000001082f */
[-CC-:B------:R-:W-:Y:S01]  /*2c20*/  FFMA.FTZ R38, R48, R3.reuse, -R47.reuse ;  /* 0x0000000330267223 */ /* 0x180fe2000001082f */
[----:B---3--:R-:W-:Y:S01]  /*2c30*/  FADD.FTZ R27, R9, R6 ;  /* 0x00000006091b7221 */ /* 0x008fe20000010000 */
[-CC-:B------:R-:W-:Y:S01]  /*2c40*/  FFMA.FTZ R129, R42, R3.reuse, -R47.reuse ;  /* 0x000000032a817223 */ /* 0x180fe2000001082f */
[-C--:B------:R-:W-:Y:S01]  /*2c50*/  FFMA.FTZ R34, R44, R3.reuse, -R47 ;  /* 0x000000032c227223 */ /* 0x080fe2000001082f */
[----:B------:R-:W0:Y:S01]  /*2c60*/  MUFU.EX2 R26, R26 ;  /* 0x0000001a001a7308 */ /* 0x000e220000000800 */
[----:B----4-:R-:W-:Y:S01]  /*2c70*/  FADD.FTZ R6, R124, R27 ;  /* 0x0000001b7c067221 */ /* 0x010fe20000010000 */
[-CC-:B------:R-:W-:Y:S01]  /*2c80*/  FFMA.FTZ R133, R50, R3.reuse, -R47.reuse ;  /* 0x0000000332857223 */ /* 0x180fe2000001082f */
[-CC-:B------:R-:W-:Y:S01]  /*2c90*/  FFMA.FTZ R131, R46, R3.reuse, -R47.reuse ;  /* 0x000000032e837223 */ /* 0x180fe2000001082f */
[-CC-:B------:R-:W-:Y:S01]  /*2ca0*/  FFMA.FTZ R42, R52, R3.reuse, -R47.reuse ;  /* 0x00000003342a7223 */ /* 0x180fe2000001082f */
[----:B-1----:R-:W-:Y:S01]  /*2cb0*/  FADD.FTZ R27, R11, R6 ;  /* 0x000000060b1b7221 */ /* 0x002fe20000010000 */
        /* <DEDUP_REMOVED lines=13> */
[----:B------:R-:W-:Y:S01]  /*2d90*/  F2FP.BF16.F32.PACK_AB R120, R5, R120 ;  /* 0x000000780578723e */ /* 0x000fe200000010ff */
[-CC-:B------:R-:W-:Y:S01]  /*2da0*/  FFMA.FTZ R143, R70, R3.reuse, -R47.reuse ;  /* 0x00000003468f7223 */ /* 0x180fe2000001082f */
[-CC-:B------:R-:W-:Y:S01]  /*2db0*/  FFMA.FTZ R4, R72, R3.reuse, -R47.reuse ;  /* 0x0000000348047223 */ /* 0x180fe2000001082f */
        /* <DEDUP_REMOVED lines=8> */
[-CC-:B------:R-:W-:Y:S01]  /*2e40*/  FFMA.FTZ R86, R86, R3.reuse, -R47.reuse ;  /* 0x0000000356567223 */ /* 0x180fe2000001082f */
[----:B------:R-:W-:Y:S01]  /*2e50*/  FFMA.FTZ R32, R32, R3, -R47 ;  /* 0x0000000320207223 */ /* 0x000fe2000001082f */
[----:B------:R-:W1:Y:S01]  /*2e60*/  MUFU.EX2 R8, R8 ;  /* 0x0000000800087308 */ /* 0x000e620000000800 */
[----:B--2---:R-:W-:Y:S01]  /*2e70*/  FADD.FTZ R6, R30, R27 ;  /* 0x0000001b1e067221 */ /* 0x004fe20000010000 */
[----:B------:R-:W-:-:S02]  /*2e80*/  F2FP.BF16.F32.PACK_AB R122, R9, R122 ;  /* 0x0000007a097a723e */ /* 0x000fc400000010ff */
[----:B------:R-:W-:Y:S02]  /*2e90*/  F2FP.BF16.F32.PACK_AB R124, R11, R124 ;  /* 0x0000007c0b7c723e */ /* 0x000fe400000010ff */
[----:B------:R-:W-:Y:S02]  /*2ea0*/  F2FP.BF16.F32.PACK_AB R126, R13, R126 ;  /* 0x0000007e0d7e723e */ /* 0x000fe400000010ff */
[----:B------:R-:W2:Y:S01]  /*2eb0*/  MUFU.EX2 R127, R127 ;  /* 0x0000007f007f7308 */ /* 0x000ea20000000800 */
[----:B0-----:R-:W-:Y:S01]  /*2ec0*/  FADD.FTZ R27, R125, R6 ;  /* 0x000000067d1b7221 */ /* 0x001fe20000010000 */
[----:B------:R-:W-:Y:S02]  /*2ed0*/  F2FP.BF16.F32.PACK_AB R128, R15, R128 ;  /* 0x000000800f80723e */ /* 0x000fe400000010ff */
[----:B------:R-:W-:Y:S02]  /*2ee0*/  F2FP.BF16.F32.PACK_AB R121, R26, R121 ;  /* 0x000000791a79723e */ /* 0x000fe400000010ff */
[----:B------:R-:W-:-:S02]  /*2ef0*/  F2FP.BF16.F32.PACK_AB R123, R30, R123 ;  /* 0x0000007b1e7b723e */ /* 0x000fc400000010ff */
[----:B------:R-:W0:Y:S01]  /*2f00*/  MUFU.EX2 R21, R21 ;  /* 0x0000001500157308 */ /* 0x000e220000000800 */
[C---:B-1----:R-:W-:Y:S01]  /*2f10*/  FADD.FTZ R6, R8.reuse, R27 ;  /* 0x0000001b08067221 */ /* 0x042fe20000010000 */
[----:B------:R-:W-:-:S06]  /*2f20*/  F2FP.BF16.F32.PACK_AB R125, R8, R125 ;  /* 0x0000007d087d723e */ /* 0x000fcc00000010ff */
[----:B------:R-:W1:Y:S01]  /*2f30*/  MUFU.EX2 R20, R20 ;  /* 0x0000001400147308 */ /* 0x000e620000000800 */
[----:B--2---:R-:W-:-:S07]  /*2f40*/  FADD.FTZ R27, R127, R6 ;  /* 0x000000067f1b7221 */ /* 0x004fce0000010000 */
[----:B------:R-:W2:Y:S01]  /*2f50*/  MUFU.EX2 R132, R132 ;  /* 0x0000008400847308 */ /* 0x000ea20000000800 */
[C---:B0-----:R-:W-:Y:S01]  /*2f60*/  FADD.FTZ R49, R21.reuse, R50 ;  /* 0x0000003215317221 */ /* 0x041fe20000010000 */
[----:B------:R-:W-:Y:S01]  /*2f70*/  FFMA.FTZ R50, R68, R3, -R47 ;  /* 0x0000000344327223 */ /* 0x000fe2000001082f */
[----:B------:R-:W-:-:S05]  /*2f80*/  F2FP.BF16.F32.PACK_AB R130, R21, R130 ;  /* 0x000000821582723e */ /* 0x000fca00000010ff */
        /* <DEDUP_REMOVED lines=29> */
[----:B------:R-:W-:Y:S01]  /*3160*/  FFMA.FTZ R6, R10, R3, -R47 ;  /* 0x000000030a067223 */ /* 0x000fe2000001082f */
[----:B------:R-:W-:-:S05]  /*3170*/  F2FP.BF16.F32.PACK_AB R136, R33, R136 ;  /* 0x000000882188723e */ /* 0x000fca00000010ff */
[----:B------:R-:W0:Y:S01]  /*3180*/  MUFU.EX2 R135, R135 ;  /* 0x0000008700877308 */ /* 0x000e220000000800 */
[----:B-1----:R-:W-:Y:S01]  /*3190*/  FADD.FTZ R10, R42, R27 ;  /* 0x0000001b2a0a7221 */ /* 0x002fe20000010000 */
[----:B------:R-:W-:Y:S01]  /*31a0*/  FFMA.FTZ R27, R28, R3, -R47 ;  /* 0x000000031c1b7223 */ /* 0x000fe2000001082f */
[----:B------:R-:W-:-:S05]  /*31b0*/  F2FP.BF16.F32.PACK_AB R133, R42, R133 ;  /* 0x000000852a85723e */ /* 0x000fca00000010ff */
        /* <DEDUP_REMOVED lines=45> */
[----:B--2---:R-:W-:-:S07]  /*3490*/  FADD.FTZ R9, R43, R54 ;  /* 0x000000362b097221 */ /* 0x004fce0000010000 */
[----:B------:R-:W-:Y:S01]  /*34a0*/  MUFU.EX2 R145, R145 ;  /* 0x0000009100917308 */ /* 0x000fe20000000800 */
[----:B0-----:R-:W-:-:S07]  /*34b0*/  F2FP.BF16.F32.PACK_AB R143, R4, R143 ;  /* 0x0000008f048f723e */ /* 0x001fce00000010ff */
[----:B------:R0:W2:Y:S01]  /*34c0*/  MUFU.EX2 R45, R146 ;  /* 0x00000092002d7308 */ /* 0x0000a20000000800 */
[----:B-1----:R-:W-:-:S07]  /*34d0*/  FADD.FTZ R12, R148, R9 ;  /* 0x00000009940c7221 */ /* 0x002fce0000010000 */
[----:B------:R-:W1:Y:S01]  /*34e0*/  MUFU.EX2 R10, R76 ;  /* 0x0000004c000a7308 */ /* 0x000e620000000800 */
[----:B0-----:R-:W-:-:S07]  /*34f0*/  F2FP.BF16.F32.PACK_AB R146, R43, R40 ;  /* 0x000000282b92723e */ /* 0x001fce00000010ff */
[----:B------:R-:W0:Y:S01]  /*3500*/  MUFU.EX2 R147, R147 ;  /* 0x0000009300937308 */ /* 0x000e220000000800 */
[C---:B--2---:R-:W-:Y:S01]  /*3510*/  FADD.FTZ R9, R45.reuse, R12 ;  /* 0x0000000c2d097221 */ /* 0x044fe20000010000 */
[----:B------:R-:W-:-:S06]  /*3520*/  F2FP.BF16.F32.PACK_AB R148, R45, R148 ;  /* 0x000000942d94723e */ /* 0x000fcc00000010ff */
[----:B------:R2:W3:Y:S08]  /*3530*/  MUFU.EX2 R28, R6 ;  /* 0x00000006001c7308 */ /* 0x0004f00000000800 */
[----:B------:R-:W4:Y:S01]  /*3540*/  MUFU.EX2 R82, R82 ;  /* 0x0000005200527308 */ /* 0x000f220000000800 */
[----:B--2---:R-:W-:-:S04]  /*3550*/  FADD.FTZ R6, R4, R5 ;  /* 0x0000000504067221 */ /* 0x004fc80000010000 */
[----:B------:R-:W-:Y:S01]  /*3560*/  FADD.FTZ R5, R145, R6 ;  /* 0x0000000691057221 */ /* 0x000fe20000010000 */
[C---:B-1----:R-:W-:Y:S02]  /*3570*/  F2FP.BF16.F32.PACK_AB R145, R10.reuse, R145 ;  /* 0x000000910a91723e */ /* 0x042fe400000010ff */
[----:B------:R-:W1:Y:S01]  /*3580*/  MUFU.EX2 R27, R27 ;  /* 0x0000001b001b7308 */ /* 0x000e620000000800 */
[----:B------:R-:W-:-:S04]  /*3590*/  FADD.FTZ R12, R10, R5 ;  /* 0x000000050a0c7221 */ /* 0x000fc80000010000 */
[----:B0-----:R-:W-:Y:S01]  /*35a0*/  FADD.FTZ R5, R147, R12 ;  /* 0x0000000c93057221 */ /* 0x001fe20000010000 */
[C---:B---3--:R-:W-:Y:S02]  /*35b0*/  F2FP.BF16.F32.PACK_AB R147, R28.reuse, R147 ;  /* 0x000000931c93723e */ /* 0x048fe400000010ff */
[----:B------:R-:W0:Y:S01]  /*35c0*/  MUFU.EX2 R86, R86 ;  /* 0x0000005600567308 */ /* 0x000e220000000800 */
[----:B------:R-:W-:-:S04]  /*35d0*/  FADD.FTZ R5, R28, R5 ;  /* 0x000000051c057221 */ /* 0x000fc80000010000 */
[----:B----4-:R-:W-:-:S03]  /*35e0*/  FADD.FTZ R8, R82, R5 ;  /* 0x0000000552087221 */ /* 0x010fc60000010000 */
[----:B------:R-:W2:Y:S01]  /*35f0*/  MUFU.EX2 R151, R32 ;  /* 0x0000002000977308 */ /* 0x000ea20000000800 */
[C---:B-1----:R-:W-:Y:S01]  /*3600*/  FADD.FTZ R5, R27.reuse, R8 ;  /* 0x000000081b057221 */ /* 0x042fe20000010000 */
[----:B------:R-:W-:-:S06]  /*3610*/  F2FP.BF16.F32.PACK_AB R149, R27, R82 ;  /* 0x000000521b95723e */ /* 0x000fcc00000010ff */
[----:B------:R-:W1:Y:S01]  /*3620*/  MUFU.EX2 R150, R150 ;  /* 0x0000009600967308 */ /* 0x000e620000000800 */
[----:B0-----:R-:W-:-:S07]  /*3630*/  FADD.FTZ R4, R86, R5 ;  /* 0x0000000556047221 */ /* 0x001fce0000010000 */
[----:B------:R-:W0:Y:S01]  /*3640*/  MUFU.EX2 R31, R31 ;  /* 0x0000001f001f7308 */ /* 0x000e220000000800 */
[----:B--2---:R-:W-:Y:S01]  /*3650*/  FADD.FTZ R5, R151, R4 ;  /* 0x0000000497057221 */ /* 0x004fe20000010000 */
[----:B------:R-:W-:Y:S01]  /*3660*/  VIADD R4, R89, 0xfffffffe ;  /* 0xfffffffe59047836 */ /* 0x000fe20000000000 */
[----:B------:R-:W-:Y:S01]  /*3670*/  F2FP.BF16.F32.PACK_AB R151, R151, R86 ;  /* 0x000000569797723e */ /* 0x000fe200000010ff */
[----:B------:R-:W-:-:S03]  /*3680*/  IMAD.MOV.U32 R89, RZ, RZ, R119 ;  /* 0x000000ffff597224 */ /* 0x000fc600078e0077 */
[----:B------:R-:W-:Y:S01]  /*3690*/  ISETP.GE.AND P1, PT, R4, R16, PT ;  /* 0x000000100400720c */ /* 0x000fe20003f26270 */
[----:B-1----:R-:W-:-:S04]  /*36a0*/  FADD.FTZ R6, R150, R9 ;  /* 0x0000000996067221 */ /* 0x002fc80000010000 */
[C---:B0-----:R-:W-:Y:S01]  /*36b0*/  FADD.FTZ R6, R31.reuse, R6 ;  /* 0x000000061f067221 */ /* 0x041fe20000010000 */
[----:B------:R-:W-:-:S07]  /*36c0*/  F2FP.BF16.F32.PACK_AB R150, R31, R150 ;  /* 0x000000961f96723e */ /* 0x000fce00000010ff */
[----:B------:R-:W-:Y:S05]  /*36d0*/  @!P1 BRA `(.L_x_216) ;  /* 0x0000001c00d89947 */ /* 0x000fea0003800000 */
        /* <DEDUP_REMOVED lines=18> */
[----:B------:R-:W-:Y:S01]  /*3800*/  UMOV UR7, UR38 ;  /* 0x0000002600077c82 */ /* 0x000fe20008000000 */
[----:B------:R-:W-:-:S05]  /*3810*/  UMOV UR6, UR39 ;  /* 0x0000002700067c82 */ /* 0x000fca0008000000 */
.L_x_227:
[----:B------:R-:W-:Y:S01]  /*3820*/  ISETP.NE.AND P2, PT, RZ, UR41, PT ;  /* 0x00000029ff007c0c */ /* 0x000fe2000bf45270 */
[----:B------:R-:W-:-:S04]  /*3830*/  UISETP.NE.AND UP0, UPT, UR6, 0x1, UPT ;  /* 0x000000010600788c */ /* 0x000fc8000bf05270 */
[----:B------:R-:W-:-:S04]  /*3840*/  USEL UR38, URZ, 0x1, UP0 ;  /* 0x000000013f267887 */ /* 0x000fc80008000000 */
[----:B------:R-:W-:-:S04]  /*3850*/  ULOP3.LUT UR38, UR7, UR38, URZ, 0x3c, !UPT ;  /* 0x0000002607267292 */ /* 0x000fc8000f8e3c3f */
[----:B------:R-:W-:Y:S08]  /*3860*/  @P2 BRA `(.L_x_217) ;  /* 0x0000000000442947 */ /* 0x000ff00003800000 */
[----:B------:R-:W-:Y:S05]  /*3870*/  @!P0 BRA `(.L_x_218) ;  /* 0x0000000000048947 */ /* 0x000fea0003800000 */
[----:B------:R-:W-:Y:S01]  /*3880*/  BPT.TRAP 0x1 ;  /* 0x000000040000795c */ /* 0x000fe20000300000 */
.L_x_218:
[----:B------:R-:W0:Y:S01]  /*3890*/  S2UR UR14, SR_CgaCtaId ;  /* 0x00000000000e79c3 */ /* 0x000e220000008800 */
[----:B------:R-:W-:Y:S01]  /*38a0*/  UIADD3 UR10, UR6, 0x1, URZ ;  /* 0x00000001060a7890 */ /* 0x000fe2000fffe03f */
[----:B------:R-:W-:Y:S01]  /*38b0*/  IMAD.U32 R0, RZ, RZ, UR38 ;  /* 0x00000026ff007e24 */ /* 0x000fe2000f8e00ff */
[----:B------:R-:W-:Y:S02]  /*38c0*/  UMOV UR11, 0x400 ;  /* 0x00000400000b7882 */ /* 0x000fe40000000000 */
[----:B------:R-:W-:Y:S02]  /*38d0*/  UISETP.NE.AND UP0, UPT, UR10, 0x2, UPT ;  /* 0x000000020a00788c */ /* 0x000fe4000bf05270 */
[----:B------:R-:W-:Y:S02]  /*38e0*/  SHF.L.U32 R0, R0, 0x1f, RZ ;  /* 0x0000001f00007819 */ /* 0x000fe400000006ff */
[----:B------:R-:W-:Y:S02]  /*38f0*/  USEL UR10, UR10, URZ, UP0 ;  /* 0x0000003f0a0a7287 */ /* 0x000fe40008000000 */
[----:B0-----:R-:W-:-:S04]  /*3900*/  ULEA UR11, UR14, UR11, 0x18 ;  /* 0x0000000b0e0b7291 */ /* 0x001fc8000f8ec03f */
[----:B------:R-:W-:-:S09]  /*3910*/  ULEA UR10, UR10, UR11, 0x3 ;  /* 0x0000000b0a0a7291 */ /* 0x000fd2000f8e183f */
[----:B------:R0:W1:Y:S01]  /*3920*/  SYNCS.PHASECHK.TRANS64.TRYWAIT P1, [UR10+0x16830], R0 ;  /* 0x01683000ff0075a7 */ /* 0x000062000802014a */
[----:B------:R-:W-:Y:S05]  /*3930*/  @!P0 BRA `(.L_x_219) ;  /* 0x0000000000048947 */ /* 0x000fea0003800000 */
[----:B------:R-:W-:Y:S01]  /*3940*/  BPT.TRAP 0x1 ;  /* 0x000000040000795c */ /* 0x000fe20000300000 */
.L_x_219:
[----:B-1----:R-:W-:Y:S05]  /*3950*/  @P1 BRA `(.L_x_217) ;  /* 0x0000000000081947 */ /* 0x002fea0003800000 */
[----:B------:R-:W1:Y:S02]  /*3960*/  SYNCS.PHASECHK.TRANS64.TRYWAIT P1, [UR10+0x16830], R0 ;  /* 0x01683000ff0075a7 */ /* 0x000e64000802014a */
[----:B-1----:R-:W-:Y:S05]  /*3970*/  @!P1 BRA `(.L_x_220) ;  /* 0x000000a400989947 */ /* 0x002fea0003800000 */
.L_x_217:
[----:B-1----:R-:W1:Y:S01]  /*3980*/  S2R R3, SR_TID.X ;  /* 0x0000000000037919 */ /* 0x002e620000002100 */
[----:B------:R-:W-:Y:S01]  /*3990*/  UIADD3 UR39, UR6, 0x1, URZ ;  /* 0x0000000106277890 */ /* 0x000fe2000fffe03f */
[----:B------:R-:W-:Y:S01]  /*39a0*/  UMOV UR24, UR4 ;  /* 0x0000000400187c82 */ /* 0x000fe20008000000 */
[----:B------:R-:W-:Y:S02]  /*39b0*/  UMOV UR25, UR5 ;  /* 0x0000000500197c82 */ /* 0x000fe40008000000 */
[----:B------:R-:W-:Y:S01]  /*39c0*/  UISETP.NE.AND UP0, UPT, UR39, 0x2, UPT ;  /* 0x000000022700788c */ /* 0x000fe2000bf05270 */
[----:B------:R-:W-:Y:S01]  /*39d0*/  UMOV UR27, 0x40000040 ;  /* 0x40000040001b7882 */ /* 0x000fe20000000000 */
[----:B------:R-:W-:Y:S02]  /*39e0*/  UMOV UR11, 0x40000040 ;  /* 0x40000040000b7882 */ /* 0x000fe40000000000 */
[----:B------:R-:W-:Y:S01]  /*39f0*/  USEL UR39, UR39, URZ, UP0 ;  /* 0x0000003f27277287 */ /* 0x000fe20008000000 */
[----:B------:R-:W-:Y:S01]  /*3a00*/  UMOV UR15, 0x40000040 ;  /* 0x40000040000f7882 */ /* 0x000fe20000000000 */
[----:B------:R-:W-:-:S02]  /*3a10*/  UMOV UR19, 0x40000040 ;  /* 0x4000004000137882 */ /* 0x000fc40000000000 */
[----:B------:R-:W-:-:S04]  /*3a20*/  ULEA UR26, UR39, UR20, 0xa ;  /* 0x00000014271a7291 */ /* 0x000fc8000f8e503f */
[----:B------:R-:W-:Y:S02]  /*3a30*/  UIADD3 UR10, UR26, 0x2, URZ ;  /* 0x000000021a0a7890 */ /* 0x000fe4000fffe03f */
[----:B------:R-:W-:Y:S02]  /*3a40*/  UIADD3 UR14, UR26, 0x4, URZ ;  /* 0x000000041a0e7890 */ /* 0x000fe4000fffe03f */
[----:B------:R-:W-:Y:S01]  /*3a50*/  UIADD3 UR18, UR26, 0x6, URZ ;  /* 0x000000061a127890 */ /* 0x000fe2000fffe03f */
[----:B-1----:R-:W-:-:S05]  /*3a60*/  SHF.R.U32.HI R3, RZ, 0x7, R3 ;  /* 0x00000007ff037819 */ /* 0x002fca0000011603 */
[----:B0-----:R-:W-:-:S05]  /*3a70*/  VIADD R0, R3, 0x8 ;  /* 0x0000000803007836 */ /* 0x001fca0000000000 */
[----:B------:R0:W-:Y:S06]  /*3a80*/  BAR.SYNC.DEFER_BLOCKING R0, 0x100 ;  /* 0x000400000000751d */ /* 0x0001ec0000010000 */
        /* <DEDUP_REMOVED lines=12> */
[----:B0-----:R-:W-:Y:S05]  /*3b50*/  @P2 BRA `(.L_x_221) ;  /* 0x0000000000382947 */ /* 0x001fea0003800000 */
[----:B------:R-:W-:Y:S05]  /*3b60*/  @!P0 BRA `(.L_x_222) ;  /* 0x0000000000048947 */ /* 0x000fea0003800000 */
[----:B------:R-:W-:Y:S01]  /*3b70*/  BPT.TRAP 0x1 ;  /* 0x000000040000795c */ /* 0x000fe20000300000 */
.L_x_222:
[----:B------:R-:W0:Y:S01]  /*3b80*/  S2UR UR11, SR_CgaCtaId ;  /* 0x00000000000b79c3 */ /* 0x000e220000008800 */
[----:B------:R-:W-:Y:S01]  /*3b90*/  UMOV UR10, 0x400 ;  /* 0x00000400000a7882 */ /* 0x000fe20000000000 */
[----:B------:R-:W-:-:S05]  /*3ba0*/  IMAD.U32 R0, RZ, RZ, UR7 ;  /* 0x00000007ff007e24 */ /* 0x000fca000f8e00ff */
[----:B------:R-:W-:Y:S01]  /*3bb0*/  SHF.L.U32 R0, R0, 0x1f, RZ ;  /* 0x0000001f00007819 */ /* 0x000fe200000006ff */
[----:B0-----:R-:W-:-:S04]  /*3bc0*/  ULEA UR10, UR11, UR10, 0x18 ;  /* 0x0000000a0b0a7291 */ /* 0x001fc8000f8ec03f */
[----:B------:R-:W-:-:S09]  /*3bd0*/  ULEA UR10, UR6, UR10, 0x3 ;  /* 0x0000000a060a7291 */ /* 0x000fd2000f8e183f */
[----:B------:R0:W1:Y:S01]  /*3be0*/  SYNCS.PHASECHK.TRANS64.TRYWAIT P1, [UR10+0x16850], R0 ;  /* 0x01685000ff0075a7 */ /* 0x000062000802014a */
[----:B------:R-:W-:Y:S05]  /*3bf0*/  @!P0 BRA `(.L_x_223) ;  /* 0x0000000000048947 */ /* 0x000fea0003800000 */
[----:B------:R-:W-:Y:S01]  /*3c00*/  BPT.TRAP 0x1 ;  /* 0x000000040000795c */ /* 0x000fe20000300000 */
.L_x_223:
[----:B-1----:R-:W-:Y:S05]  /*3c10*/  @P1 BRA `(.L_x_221) ;  /* 0x0000000000081947 */ /* 0x002fea0003800000 */
[----:B------:R-:W1:Y:S02]  /*3c20*/  SYNCS.PHASECHK.TRANS64.TRYWAIT P1, [UR10+0x16850], R0 ;  /* 0x01685000ff0075a7 */ /* 0x000e64000802014a */
[----:B-1----:R-:W-:Y:S05]  /*3c30*/  @!P1 BRA `(.L_x_224) ;  /* 0x000000a400009947 */ /* 0x002fea0003800000 */
.L_x_221:
[----:B------:R-:W2:Y:S01]  /*3c40*/  S2UR UR11, SR_CgaCtaId ;  /* 0x00000000000b79c3 */ /* 0x000ea20000008800 */
[----:B------:R-:W-:Y:S01]  /*3c50*/  UMOV UR7, 0x400 ;  /* 0x0000040000077882 */ /* 0x000fe20000000000 */
[----:B------:R-:W-:Y:S01]  /*3c60*/  WARPGROUP.ARRIVE ;  /* 0x00000000000079c5 */ /* 0x000fe20000000000 */
[----:B------:R-:W-:-:S05]  /*3c70*/  UMOV UR19, 0x40000040 ;  /* 0x4000004000137882 */ /* 0x000fca0000000000 */
[----:B------:R-:W1:Y:S01]  /*3c80*/  S2R R7, SR_TID.X ;  /* 0x0000000000077919 */ /* 0x000e620000002100 */
[----:B--2---:R-:W-:-:S04]  /*3c90*/  ULEA UR15, UR11, UR7, 0x18 ;  /* 0x000000070b0f7291 */ /* 0x004fc8000f8ec03f */
[----:B------:R-:W-:-:S04]  /*3ca0*/  UIADD3 UR7, UR15, 0x400, URZ ;  /* 0x000004000f077890 */ /* 0x000fc8000fffe03f */
[----:B------:R-:W-:-:S04]  /*3cb0*/  USHF.R.U32.HI UR7, URZ, 0x4, UR7 ;  /* 0x000000043f077899 */ /* 0x000fc80008011607 */
[----:B------:R-:W-:Y:S01]  /*3cc0*/  ULOP3.LUT UR7, UR7, 0x3fff, URZ, 0xc0, !UPT ;  /* 0x00003fff07077892 */ /* 0x000fe2000f8ec03f */
[----:B-1----:R-:W-:Y:S02]  /*3cd0*/  SHF.R.U32.HI R3, RZ, 0x7, R7 ;  /* 0x00000007ff037819 */ /* 0x002fe40000011607 */
[----:B------:R-:W-:Y:S01]  /*3ce0*/  ISETP.GE.U32.AND P1, PT, R7, 0x180, PT ;  /* 0x000001800700780c */ /* 0x000fe20003f26070 */
[----:B------:R-:W-:Y:S02]  /*3cf0*/  ULEA UR10, UR6, UR7, 0xa ;  /* 0x00000007060a7291 */ /* 0x000fe4000f8e503f */
[----:B0-----:R-:W-:Y:S02]  /*3d00*/  VIADD R0, R3, 0x9 ;  /* 0x0000000903007836 */ /* 0x001fe40000000000 */
[----:B------:R-:W-:-:S03]  /*3d10*/  UIADD3 UR14, UR10, 0x80, URZ ;  /* 0x000000800a0e7890 */ /* 0x000fc6000fffe03f */
[----:B------:R-:W-:Y:S01]  /*3d20*/  UMOV UR18, UR10 ;  /* 0x0000000a00127c82 */ /* 0x000fe20008000000 */
[----:B------:R-:W-:Y:S01]  /*3d30*/  SEL R0, R0, 0x9, !P1 ;  /* 0x0000000900007807 */ /* 0x000fe20004800000 */
[----:B------:R-:W-:Y:S01]  /*3d40*/  HGMMA.64x64x16.F32.BF16 R88, R120, gdesc[UR16].tnspB, R88, gsb0 ;  /* 0x40e0001078587df0 */ /* 0x000fe20008001858 */
[----:B------:R-:W-:Y:S01]  /*3d50*/  UMOV UR19, 0x40000040 ;  /* 0x4000004000137882 */ /* 0x000fe20000000000 */
[----:B------:R-:W-:Y:S01]  /*3d60*/  UMOV UR18, UR14 ;  /* 0x0000000e00127c82 */ /* 0x000fe20008000000 */
        /* <DEDUP_REMOVED lines=43> */
.L_x_225:
[----:B0-----:R-:W-:Y:S01]  /*4020*/  FMNMX.FTZ R0, R24, R9, !PT ;  /* 0x0000000918007209 */ /* 0x001fe20007810000 */
[----:B------:R-:W-:Y:S01]  /*4030*/  ULEA UR7, UR39, UR15, 0x3 ;  /* 0x0000000f27077291 */ /* 0x000fe2000f8e183f */
[----:B------:R-:W-:Y:S02]  /*4040*/  FMNMX.FTZ R10, R26, R8, !PT ;  /* 0x000000081a0a7209 */ /* 0x000fe40007810000 */
[----:B------:R-:W-:Y:S01]  /*4050*/  FMNMX.FTZ R3, R25, R0, !PT ;  /* 0x0000000019037209 */ /* 0x000fe20007810000 */
[----:B------:R-:W-:Y:S01]  /*4060*/  UIADD3 UR7, UR7, 0x16840, URZ ;  /* 0x0001684007077890 */ /* 0x000fe2000fffe03f */
[----:B------:R-:W-:Y:S02]  /*4070*/  FMNMX.FTZ R7, R27, R10, !PT ;  /* 0x0000000a1b077209 */ /* 0x000fe40007810000 */
[----:B------:R-:W-:Y:S01]  /*4080*/  FMNMX.FTZ R0, R28, R3, !PT ;  /* 0x000000031c007209 */ /* 0x000fe20007810000 */
[----:B------:R-:W-:Y:S01]  /*4090*/  UPRMT UR7, UR11, 0x654, UR7 ;  /* 0x000006540b077896 */ /* 0x000fe20008000007 */
[----:B------:R-:W-:-:S02]  /*40a0*/  FMNMX.FTZ R10, R30, R7, !PT ;  /* 0x000000071e0a7209 */ /* 0x000fc40007810000 */
[----:B------:R-:W-:Y:S02]  /*40b0*/  FMNMX.FTZ R3, R29, R0, !PT ;  /* 0x000000001d037209 */ /* 0x000fe40007810000 */
[----:B------:R-:W-:Y:S02]  /*40c0*/  FMNMX.FTZ R7, R31, R10, !PT ;  /* 0x0000000a1f077209 */ /* 0x000fe40007810000 */
[----:B------:R-:W-:Y:S02]  /*40d0*/  FMNMX.FTZ R0, R32, R3, !PT ;  /* 0x0000000320007209 */ /* 0x000fe40007810000 */
[----:B------:R-:W-:Y:S01]  /*40e0*/  FMNMX.FTZ R10, R34, R7, !PT ;  /* 0x00000007220a7209 */ /* 0x000fe20007810000 */
[----:B------:R-:W-:Y:S01]  /*40f0*/  SYNCS.ARRIVE.TRANS64.RED.A1T0 RZ, [UR7], RZ ;  /* 0x000000ffffff79a7 */ /* 0x000fe20008100407 */
        /* <DEDUP_REMOVED lines=53> */
[----:B------:R-:W-:-:S03]  /*4450*/  FMNMX.FTZ R10, R87, R10, !PT ;  /* 0x0000000a570a7209 */ /* 0x000fc60007810000 */
[----:B------:R-:W0:Y:S04]  /*4460*/  SHFL.BFLY PT, R0, R11, 0x2, 0x1f ;  /* 0x0c401f000b007f89 */ /* 0x000e2800000e0000 */
[----:B------:R-:W1:Y:S01]  /*4470*/  SHFL.BFLY PT, R3, R10, 0x2, 0x1f ;  /* 0x0c401f000a037f89 */ /* 0x000e6200000e0000 */
[----:B0-----:R-:W-:Y:S02]  /*4480*/  FMNMX.FTZ R12, R11, R0, !PT ;  /* 0x000000000b0c7209 */ /* 0x001fe40007810000 */
[----:B-1----:R-:W-:-:S03]  /*4490*/  FMNMX.FTZ R13, R10, R3, !PT ;  /* 0x000000030a0d7209 */ /* 0x002fc60007810000 */
[----:B------:R-:W0:Y:S01]  /*44a0*/  SHFL.BFLY PT, R7, R12, 0x1, 0x1f ;  /* 0x0c201f000c077f89 */ /* 0x000e2200000e0000 */
[----:B------:R-:W1:Y:S03]  /*44b0*/  LDC R3, c[0x0][0x988] ;  /* 0x00026200ff037b82 */ /* 0x000e660000000800 */
[----:B------:R-:W2:Y:S01]  /*44c0*/  SHFL.BFLY PT, R14, R13, 0x1, 0x1f ;  /* 0x0c201f000d0e7f89 */ /* 0x000ea200000e0000 */
[----:B0-----:R-:W-:Y:S02]  /*44d0*/  FMNMX.FTZ R0, R12, R7, !PT ;  /* 0x000000070c007209 */ /* 0x001fe40007810000 */
[----:B--2---:R-:W-:-:S03]  /*44e0*/  FMNMX.FTZ R7, R13, R14, !PT ;  /* 0x0000000e0d077209 */ /* 0x004fc60007810000 */
[C---:B-1----:R-:W-:Y:S01]  /*44f0*/  FMUL.FTZ R10, R0.reuse, R3 ;  /* 0x00000003000a7220 */ /* 0x042fe20000410000 */
[----:B------:R-:W-:-:S03]  /*4500*/  FADD.FTZ R14, -R0, R9 ;  /* 0x00000009000e7221 */ /* 0x000fc60000010100 */
[-C--:B------:R-:W-:Y:S01]  /*4510*/  FFMA.FTZ R126, R36, R3.reuse, -R10 ;  /* 0x00000003247e7223 */ /* 0x080fe2000001080a */
[C---:B------:R-:W-:Y:S01]  /*4520*/  FADD.FTZ R20, -R7.reuse, R8 ;  /* 0x0000000807147221 */ /* 0x040fe20000010100 */
[-C--:B------:R-:W-:Y:S01]  /*4530*/  FMUL.FTZ R36, R7, R3.reuse ;  /* 0x0000000307247220 */ /* 0x080fe20000410000 */
[-C--:B------:R-:W-:Y:S01]  /*4540*/  FFMA.FTZ R120, R24, R3.reuse, -R10 ;  /* 0x0000000318787223 */ /* 0x080fe2000001080a */
[-C--:B------:R-:W-:Y:S01]  /*4550*/  FMUL.FTZ R14, R14, R3.reuse ;  /* 0x000000030e0e7220 */ /* 0x080fe20000410000 */
[-C--:B------:R-:W-:Y:S01]  /*4560*/  FMUL.FTZ R9, R20, R3.reuse ;  /* 0x0000000314097220 */ /* 0x080fe20000410000 */
[-C--:B------:R-:W-:Y:S01]  /*4570*/  FFMA.FTZ R26, R26, R3.reuse, -R36 ;  /* 0x000000031a1a7223 */ /* 0x080fe20000010824 */
[-CC-:B------:R-:W-:Y:S01]  /*4580*/  FFMA.FTZ R121, R25, R3.reuse, -R10.reuse ;  /* 0x0000000319797223 */ /* 0x180fe2000001080a */
[-C--:B------:R-:W-:Y:S01]  /*4590*/  FFMA.FTZ R25, R49, R3.reuse, -R10 ;  /* 0x0000000331197223 */ /* 0x080fe2000001080a */
[-C--:B------:R-:W-:Y:S01]  /*45a0*/  FFMA.FTZ R49, R27, R3.reuse, -R36 ;  /* 0x000000031b317223 */ /* 0x080fe20000010824 */
[----:B------:R-:W-:Y:S01]  /*45b0*/  MUFU.EX2 R8, R14 ;  /* 0x0000000e00087308 */ /* 0x000fe20000000800 */
[-C--:B------:R-:W-:Y:S01]  /*45c0*/  FFMA.FTZ R122, R28, R3.reuse, -R10 ;  /* 0x000000031c7a7223 */ /* 0x080fe2000001080a */
[-C--:B------:R-:W-:Y:S01]  /*45d0*/  FFMA.FTZ R27, R30, R3.reuse, -R36 ;  /* 0x000000031e1b7223 */ /* 0x080fe20000010824 */
[-CC-:B------:R-:W-:Y:S01]  /*45e0*/  FFMA.FTZ R123, R29, R3.reuse, -R10.reuse ;  /* 0x000000031d7b7223 */ /* 0x180fe2000001080a */
[-C--:B------:R-:W-:Y:S01]  /*45f0*/  FFMA.FTZ R132, R48, R3.reuse, -R10 ;  /* 0x0000000330847223 */ /* 0x080fe2000001080a */
[-C--:B------:R-:W-:Y:S01]  /*4600*/  FFMA.FTZ R48, R31, R3.reuse, -R36 ;  /* 0x000000031f307223 */ /* 0x080fe20000010824 */
[-C--:B------:R-:W-:Y:S01]  /*4610*/  FFMA.FTZ R124, R32, R3.reuse, -R10 ;  /* 0x00000003207c7223 */ /* 0x080fe2000001080a */
[-C--:B------:R-:W-:Y:S01]  /*4620*/  FFMA.FTZ R125, R34, R3.reuse, -R36 ;  /* 0x00000003227d7223 */ /* 0x080fe20000010824 */
[----:B------:R-:W0:Y:S01]  /*4630*/  MUFU.EX2 R120, R120 ;  /* 0x0000007800787308 */ /* 0x000e220000000800 */
[-CC-:B------:R-:W-:Y:S01]  /*4640*/  FFMA.FTZ R33, R33, R3.reuse, -R10.reuse ;  /* 0x0000000321217223 */ /* 0x180fe2000001080a */
[-C--:B------:R-:W-:Y:S01]  /*4650*/  FFMA.FTZ R28, R45, R3.reuse, -R10 ;  /* 0x000000032d1c7223 */ /* 0x080fe2000001080a */
[-CC-:B------:R-:W-:Y:S01]  /*4660*/  FFMA.FTZ R45, R35, R3.reuse, -R36.reuse ;  /* 0x00000003232d7223 */ /* 0x180fe20000010824 */
[-C--:B------:R-:W-:Y:S01]  /*4670*/  FFMA.FTZ R127, R38, R3.reuse, -R36 ;  /* 0x00000003267f7223 */ /* 0x080fe20000010824 */
[-CC-:B------:R-:W-:Y:S01]  /*4680*/  FFMA.FTZ R32, R37, R3.reuse, -R10.reuse ;  /* 0x0000000325207223 */ /* 0x180fe2000001080a */
[-C--:B------:R-:W-:Y:S01]  /*4690*/  FFMA.FTZ R130, R44, R3.reuse, -R10 ;  /* 0x000000032c827223 */ /* 0x080fe2000001080a */
[-C--:B------:R-:W-:Y:S01]  /*46a0*/  FFMA.FTZ R44, R39, R3.reuse, -R36 ;  /* 0x00000003272c7223 */ /* 0x080fe20000010824 */
[----:B------:R-:W-:Y:S01]  /*46b0*/  MUFU.EX2 R9, R9 ;  /* 0x0000000900097308 */ /* 0x000fe20000000800 */
[-C--:B------:R-:W-:Y:S01]  /*46c0*/  FFMA.FTZ R128, R40, R3.reuse, -R10 ;  /* 0x0000000328807223 */ /* 0x080fe2000001080a */
[-C--:B------:R-:W-:Y:S01]  /*46d0*/  FFMA.FTZ R129, R42, R3.reuse, -R36 ;  /* 0x000000032a817223 */ /* 0x080fe20000010824 */
[-C--:B------:R-:W-:Y:S01]  /*46e0*/  FFMA.FTZ R29, R41, R3.reuse, -R10 ;  /* 0x00000003291d7223 */ /* 0x080fe2000001080a */
[-CC-:B------:R-:W-:Y:S01]  /*46f0*/  FFMA.FTZ R43, R43, R3.reuse, -R36.reuse ;  /* 0x000000032b2b7223 */ /* 0x180fe20000010824 */
[-CC-:B------:R-:W-:Y:S01]  /*4700*/  FFMA.FTZ R131, R46, R3.reuse, -R36.reuse ;  /* 0x000000032e837223 */ /* 0x180fe20000010824 */
[-CC-:B------:R-:W-:Y:S01]  /*4710*/  FFMA.FTZ R42, R47, R3.reuse, -R36.reuse ;  /* 0x000000032f2a7223 */ /* 0x180fe20000010824 */
[-C--:B------:R-:W-:Y:S01]  /*4720*/  FFMA.FTZ R133, R50, R3.reuse, -R36 ;  /* 0x0000000332857223 */ /* 0x080fe20000010824 */
[----:B------:R-:W1:Y:S01]  /*4730*/  MUFU.EX2 R26, R26 ;  /* 0x0000001a001a7308 */ /* 0x000e620000000800 */
[----:B0-----:R-:W-:Y:S01]  /*4740*/  FFMA.FTZ R6, R8, R6, R120 ;  /* 0x0000000608067223 */ /* 0x001fe20000010078 */
[-C--:B------:R-:W-:Y:S01]  /*4750*/  FFMA.FTZ R41, R51, R3.reuse, -R36 ;  /* 0x0000000333297223 */ /* 0x080fe20000010824 */
[-C--:B------:R-:W-:Y:S01]  /*4760*/  FFMA.FTZ R134, R52, R3.reuse, -R10 ;  /* 0x0000000334867223 */ /* 0x080fe2000001080a */
[-C--:B------:R-:W-:Y:S01]  /*4770*/  FFMA.FTZ R135, R54, R3.reuse, -R36 ;  /* 0x0000000336877223 */ /* 0x080fe20000010824 */
[-C--:B------:R-:W-:Y:S01]  /*4780*/  FFMA.FTZ R24, R53, R3.reuse, -R10 ;  /* 0x0000000335187223 */ /* 0x080fe2000001080a */
[-C--:B------:R-:W-:Y:S01]  /*4790*/  FFMA.FTZ R40, R55, R3.reuse, -R36 ;  /* 0x0000000337287223 */ /* 0x080fe20000010824 */
[-C--:B------:R-:W-:Y:S01]  /*47a0*/  FFMA.FTZ R136, R56, R3.reuse, -R10 ;  /* 0x0000000338887223 */ /* 0x080fe2000001080a */
[----:B------:R-:W0:Y:S01]  /*47b0*/  MUFU.EX2 R121, R121 ;  /* 0x0000007900797308 */ /* 0x000e220000000800 */
[-C--:B------:R-:W-:Y:S01]  /*47c0*/  FFMA.FTZ R137, R58, R3.reuse, -R36 ;  /* 0x000000033a897223 */ /* 0x080fe20000010824 */
[-C--:B------:R-:W-:Y:S01]  /*47d0*/  FFMA.FTZ R21, R57, R3.reuse, -R10 ;  /* 0x0000000339157223 */ /* 0x080fe2000001080a */
[-C--:B------:R-:W-:Y:S01]  /*47e0*/  FFMA.FTZ R39, R59, R3.reuse, -R36 ;  /* 0x000000033b277223 */ /* 0x080fe20000010824 */
[-C--:B------:R-:W-:Y:S01]  /*47f0*/  FFMA.FTZ R138, R60, R3.reuse, -R10 ;  /* 0x000000033c8a7223 */ /* 0x080fe2000001080a */
[-C--:B------:R-:W-:Y:S01]  /*4800*/  FFMA.FTZ R139, R62, R3.reuse, -R36 ;  /* 0x000000033e8b7223 */ /* 0x080fe20000010824 */
[-C--:B------:R-:W-:Y:S01]  /*4810*/  FFMA.FTZ R20, R61, R3.reuse, -R10 ;  /* 0x000000033d147223 */ /* 0x080fe2000001080a */
[----:B------:R-:W-:Y:S01]  /*4820*/  FFMA.FTZ R38, R63, R3, -R36 ;  /* 0x000000033f267223 */ /* 0x000fe20000010824 */
[----:B------:R-:W2:Y:S01]  /*4830*/  MUFU.EX2 R49, R49 ;  /* 0x0000003100317308 */ /* 0x000ea20000000800 */
[----:B-1----:R-:W-:Y:S01]  /*4840*/  FFMA.FTZ R30, R9, R5, R26 ;  /* 0x00000005091e7223 */ /* 0x002fe2000001001a */
[-C--:B------:R-:W-:Y:S01]  /*4850*/  FFMA.FTZ R140, R64, R3.reuse, -R10 ;  /* 0x00000003408c7223 */ /* 0x080fe2000001080a */
[-C--:B------:R-:W-:Y:S01]  /*4860*/  FFMA.FTZ R141, R66, R3.reuse, -R36 ;  /* 0x00000003428d7223 */ /* 0x080fe20000010824 */
[-C--:B------:R-:W-:Y:S01]  /*4870*/  FFMA.FTZ R15, R65, R3.reuse, -R10 ;  /* 0x00000003410f7223 */ /* 0x080fe2000001080a */
[-C--:B------:R-:W-:Y:S01]  /*4880*/  FFMA.FTZ R37, R67, R3.reuse, -R36 ;  /* 0x0000000343257223 */ /* 0x080fe20000010824 */
[-C--:B------:R-:W-:Y:S01]  /*4890*/  FFMA.FTZ R142, R68, R3.reuse, -R10 ;  /* 0x00000003448e7223 */ /* 0x080fe2000001080a */
[-C--:B------:R-:W-:Y:S01]  /*48a0*/  FFMA.FTZ R143, R70, R3.reuse, -R36 ;  /* 0x00000003468f7223 */ /* 0x080fe20000010824 */
[----:B------:R-:W1:Y:S01]  /*48b0*/  MUFU.EX2 R122, R122 ;  /* 0x0000007a007a7308 */ /* 0x000e620000000800 */
[----:B0-----:R-:W-:Y:S01]  /*48c0*/  FADD.FTZ R5, R121, R6 ;  /* 0x0000000679057221 */ /* 0x001fe20000010000 */
[-C--:B------:R-:W-:Y:S01]  /*48d0*/  FFMA.FTZ R14, R69, R3.reuse, -R10 ;  /* 0x00000003450e7223 */ /* 0x080fe2000001080a */
[-C--:B------:R-:W-:Y:S01]  /*48e0*/  FFMA.FTZ R35, R71, R3.reuse, -R36 ;  /* 0x0000000347237223 */ /* 0x080fe20000010824 */
[-C--:B------:R-:W-:Y:S01]  /*48f0*/  FFMA.FTZ R144, R72, R3.reuse, -R10 ;  /* 0x0000000348907223 */ /* 0x080fe2000001080a */
[-C--:B------:R-:W-:Y:S01]  /*4900*/  FFMA.FTZ R145, R74, R3.reuse, -R36 ;  /* 0x000000034a917223 */ /* 0x080fe20000010824 */
[-C--:B------:R-:W-:Y:S01]  /*4910*/  FFMA.FTZ R13, R73, R3.reuse, -R10 ;  /* 0x00000003490d7223 */ /* 0x080fe2000001080a */
[-C--:B------:R-:W-:Y:S01]  /*4920*/  FFMA.FTZ R34, R75, R3.reuse, -R36 ;  /* 0x000000034b227223 */ /* 0x080fe20000010824 */
[----:B------:R-:W0:Y:S01]  /*4930*/  MUFU.EX2 R27, R27 ;  /* 0x0000001b001b7308 */ /* 0x000e220000000800 */
[----:B--2---:R-:W-:Y:S01]  /*4940*/  FADD.FTZ R30, R49, R30 ;  /* 0x0000001e311e7221 */ /* 0x004fe20000010000 */
[-C--:B------:R-:W-:Y:S01]  /*4950*/  FFMA.FTZ R146, R76, R3.reuse, -R10 ;  /* 0x000000034c927223 */ /* 0x080fe2000001080a */
[-C--:B------:R-:W-:Y:S01]  /*4960*/  FFMA.FTZ R147, R78, R3.reuse, -R36 ;  /* 0x000000034e937223 */ /* 0x080fe20000010824 */
[-CC-:B------:R-:W-:Y:S01]  /*4970*/  FFMA.FTZ R12, R77, R3.reuse, -R10.reuse ;  /* 0x000000034d0c7223 */ /* 0x180fe2000001080a */
[-C--:B------:R-:W-:Y:S01]  /*4980*/  FFMA.FTZ R148, R80, R3.reuse, -R10 ;  /* 0x0000000350947223 */ /* 0x080fe2000001080a */
[-C--:B------:R-:W-:Y:S01]  /*4990*/  FFMA.FTZ R149, R82, R3.reuse, -R36 ;  /* 0x0000000352957223 */ /* 0x080fe20000010824 */
[-CC-:B------:R-:W-:Y:S01]  /*49a0*/  FFMA.FTZ R11, R81, R3.reuse, -R10.reuse ;  /* 0x00000003510b7223 */ /* 0x180fe2000001080a */
[----:B------:R-:W2:Y:S01]  /*49b0*/  MUFU.EX2 R123, R123 ;  /* 0x0000007b007b7308 */ /* 0x000ea20000000800 */
[----:B-1----:R-:W-:Y:S01]  /*49c0*/  FADD.FTZ R6, R122, R5 ;  /* 0x000000057a067221 */ /* 0x002fe20000010000 */
[-C--:B------:R-:W-:Y:S01]  /*49d0*/  FFMA.FTZ R150, R84, R3.reuse, -R10 ;  /* 0x0000000354967223 */ /* 0x080fe2000001080a */
[-C--:B------:R-:W-:Y:S01]  /*49e0*/  FFMA.FTZ R151, R86, R3.reuse, -R36 ;  /* 0x0000000356977223 */ /* 0x080fe20000010824 */
[----:B------:R-:W-:-:S04]  /*49f0*/  FFMA.FTZ R10, R85, R3, -R10 ;  /* 0x00000003550a7223 */ /* 0x000fc8000001080a */
        /* <DEDUP_REMOVED lines=77> */
[-CC-:B------:R-:W-:Y:S01]  /*4ed0*/  FFMA.FTZ R30, R83, R3.reuse, -R36.reuse ;  /* 0x00000003531e7223 */ /* 0x180fe20000010824 */
[----:B------:R-:W-:-:S05]  /*4ee0*/  FFMA.FTZ R36, R87, R3, -R36 ;  /* 0x0000000357247223 */ /* 0x000fca0000010824 */
        /* <DEDUP_REMOVED lines=42> */
.L_x_226:
[----:B------:R-:W-:Y:S01]  /*5190*/  ULEA UR6, UR6, UR15, 0x3 ;  /* 0x0000000f06067291 */ /* 0x000fe2000f8e183f */
[----:B------:R-:W-:Y:S01]  /*51a0*/  ISETP.GT.AND P1, PT, R4, R16, PT ;  /* 0x000000100400720c */ /* 0x000fe20003f24270 */
[----:B------:R-:W-:Y:S01]  /*51b0*/  UMOV UR7, UR38 ;  /* 0x0000002600077c82 */ /* 0x000fe20008000000 */
[----:B------:R-:W-:Y:S01]  /*51c0*/  F2FP.BF16.F32.PACK_AB R120, R121, R120 ;  /* 0x000000787978723e */ /* 0x000fe200000010ff */
[----:B------:R-:W-:Y:S01]  /*51d0*/  UIADD3 UR6, UR6, 0x16860, URZ ;  /* 0x0001686006067890 */ /* 0x000fe2000fffe03f */
[----:B------:R-:W-:Y:S01]  /*51e0*/  F2FP.BF16.F32.PACK_AB R122, R123, R122 ;  /* 0x0000007a7b7a723e */ /* 0x000fe200000010ff */
        /* <DEDUP_REMOVED lines=12> */
[----:B------:R-:W-:Y:S01]  /*52b0*/  UMOV UR6, UR39 ;  /* 0x0000002700067c82 */ /* 0x000fe20008000000 */
        /* <DEDUP_REMOVED lines=23> */
[----:B------:R-:W-:Y:S01]  /*5430*/  VIADD R4, R4, 0xffffffff ;  /* 0xffffffff04047836 */ /* 0x000fe20000000000 */
        /* <DEDUP_REMOVED lines=30> */
[----:B------:R-:W-:Y:S01]  /*5620*/  MOV R8, R7 ;  /* 0x0000000700087202 */ /* 0x000fe20000000f00 */
[----:B------:R-:W-:Y:S06]  /*5630*/  @P1 BRA `(.L_x_227) ;  /* 0xffffffe000781947 */ /* 0x000fec000383ffff */
.L_x_216:
[----:B------:R-:W-:Y:S06]  /*5640*/  BAR.ARV 0x8, 0x200 ;  /* 0x0208000000007b1d */ /* 0x000fec0000002000 */
[----:B------:R-:W-:Y:S05]  /*5650*/  @!P0 BRA `(.L_x_228) ;  /* 0x0000000000048947 */ /* 0x000fea0003800000 */
[----:B------:R-:W-:Y:S01]  /*5660*/  BPT.TRAP 0x1 ;  /* 0x000000040000795c */ /* 0x000fe20000300000 */
.L_x_228:
        /* <DEDUP_REMOVED lines=9> */
.L_x_229:
[----:B-1----:R-:W-:Y:S05]  /*5700*/  @P1 BRA `(.L_x_230) ;  /* 0x0000000000081947 */ /* 0x002fea0003800000 */
[----:B------:R-:W1:Y:S02]  /*5710*/  SYNCS.PHASECHK.TRANS64.TRYWAIT P1, [UR5+0x16850], R4 ;  /* 0x01685004ff0075a7 */ /* 0x000e640008020145 */
[----:B-1----:R-:W-:Y:S05]  /*5720*/  @!P1 BRA `(.L_x_231) ;  /* 0x00000088005c9947 */ /* 0x002fea0003800000 */
.L_x_230:
[----:B------:R-:W-:Y:S01]  /*5730*/  UIADD3 UR4, UR4, 0x400, URZ ;  /* 0x0000040004047890 */ /* 0x000fe2000fffe03f */
[----:B------:R-:W-:Y:S01]  /*5740*/  WARPGROUP.ARRIVE ;  /* 0x00000000000079c5 */ /* 0x000fe20000000000 */
[----:B------:R-:W-:Y:S01]  /*5750*/  UMOV UR11, 0x40000040 ;  /* 0x40000040000b7882 */ /* 0x000fe20000000000 */
[----:B-1----:R-:W1:Y:S01]  /*5760*/  SHFL.BFLY PT, R9, R6, 0x2, 0x1f ;  /* 0x0c401f0006097f89 */ /* 0x002e6200000e0000 */
[----:B------:R-:W-:Y:S01]  /*5770*/  USHF.R.U32.HI UR4, URZ, 0x4, UR4 ;  /* 0x000000043f047899 */ /* 0x000fe20008011604 */
[----:B------:R-:W-:Y:S02]  /*5780*/  IMAD.MOV.U32 R41, RZ, RZ, RZ ;  /* 0x000000ffff297224 */ /* 0x000fe400078e00ff */
[----:B0-----:R-:W0:Y:S01]  /*5790*/  SHFL.BFLY PT, R4, R5, 0x2, 0x1f ;  /* 0x0c401f0005047f89 */ /* 0x001e2200000e0000 */
[----:B------:R-:W-:Y:S01]  /*57a0*/  ULOP3.LUT UR4, UR4, 0x3fff, URZ, 0xc0, !UPT ;  /* 0x00003fff04047892 */ /* 0x000fe2000f8ec03f */
[----:B------:R-:W-:Y:S02]  /*57b0*/  IMAD.MOV.U32 R59, RZ, RZ, -0x800000 ;  /* 0xff800000ff3b7424 */ /* 0x000fe400078e00ff */
[----:B------:R-:W-:Y:S01]  /*57c0*/  IMAD.MOV.U32 R58, RZ, RZ, -0x800000 ;  /* 0xff800000ff3a7424 */ /* 0x000fe200078e00ff */
[----:B------:R-:W-:-:S04]  /*57d0*/  ULEA UR4, UR39, UR4, 0xa ;  /* 0x0000000427047291 */ /* 0x000fc8000f8e503f */
[----:B------:R-:W-:-:S03]  /*57e0*/  UIADD3 UR6, UR4, 0x80, URZ ;  /* 0x0000008004067890 */ /* 0x000fc6000fffe03f */
[----:B------:R-:W-:Y:S02]  /*57f0*/  UMOV UR10, UR4 ;  /* 0x00000004000a7c82 */ /* 0x000fe40008000000 */
[----:B------:R-:W-:Y:S01]  /*5800*/  HGMMA.64x64x16.F32.BF16 R88, R120, gdesc[UR8].tnspB, R88, gsb0 ;  /* 0x40e0000878587df0 */ /* 0x000fe20008001858 */
[----:B------:R-:W-:Y:S01]  /*5810*/  UMOV UR11, 0x40000040 ;  /* 0x40000040000b7882 */ /* 0x000fe20000000000 */
[----:B------:R-:W-:Y:S01]  /*5820*/  UMOV UR10, UR6 ;  /* 0x00000006000a7c82 */ /* 0x000fe20008000000 */
[----:B------:R-:W-:Y:S01]  /*5830*/  UIADD3 UR6, UR4, 0x100, URZ ;  /* 0x0000010004067890 */ /* 0x000fe2000fffe03f */
[----:B-1----:R-:W-:Y:S01]  /*5840*/  FADD.FTZ R9, R9, R6 ;  /* 0x0000000609097221 */ /* 0x002fe20000010000 */
[----:B------:R-:W-:Y:S02]  /*5850*/  IMAD.MOV.U32 R6, RZ, RZ, RZ ;  /* 0x000000ffff067224 */ /* 0x000fe400078e00ff */
[----:B0-----:R-:W-:Y:S02]  /*5860*/  FADD.FTZ R8, R4, R5 ;  /* 0x0000000504087221 */ /* 0x001fe40000010000 */
[----:B------:R-:W0:Y:S04]  /*5870*/  SHFL.BFLY PT, R4, R9, 0x1, 0x1f ;  /* 0x0c201f0009047f89 */ /* 0x000e2800000e0000 */
[----:B------:R-:W1:Y:S01]  /*5880*/  SHFL.BFLY PT, R11, R8, 0x1, 0x1f ;  /* 0x0c201f00080b7f89 */ /* 0x000e6200000e0000 */
[----:B0-----:R-:W-:Y:S01]  /*5890*/  FADD.FTZ R12, R9, R4 ;  /* 0x00000004090c7221 */ /* 0x001fe20000010000 */
[----:B-1----:R-:W-:-:S04]  /*58a0*/  FADD.FTZ R11, R8, R11 ;  /* 0x0000000b080b7221 */ /* 0x002fc80000010000 */
[----:B------:R-:W-:Y:S02]  /*58b0*/  FSETP.NE.FTZ.AND P1, PT, R12, RZ, PT ;  /* 0x000000ff0c00720b */ /* 0x000fe40003f35000 */
[----:B------:R-:W-:-:S11]  /*58c0*/  FSETP.NE.FTZ.AND P2, PT, R11, RZ, PT ;  /* 0x000000ff0b00720b */ /* 0x000fd60003f55000 */
[----:B------:R-:W0:Y:S01]  /*58d0*/  @P1 MUFU.LG2 R4, R12 ;  /* 0x0000000c00041308 */ /* 0x000e220000000c00 */
[C---:B------:R-:W-:Y:S01]  /*58e0*/  @P1 FMUL.FTZ R5, R3.reuse, 0.69314718246459960938 ;  /* 0x3f31721803051820 */ /* 0x040fe20000410000 */
[----:B------:R-:W-:-:S06]  /*58f0*/  @P2 FMUL.FTZ R3, R3, 0.69314718246459960938 ;  /* 0x3f31721803032820 */ /* 0x000fcc0000410000 */
[----:B------:R-:W1:Y:S08]  /*5900*/  @P2 MUFU.LG2 R10, R11 ;  /* 0x0000000b000a2308 */ /* 0x000e700000000c00 */
[----:B------:R2:W3:Y:S01]  /*5910*/  @P1 MUFU.RCP R41, R12 ;  /* 0x0000000c00291308 */ /* 0x0004e20000001000 */
[----:B0-----:R-:W-:-:S04]  /*5920*/  @P1 FMUL.FTZ R4, R4, 0.69314718246459960938 ;  /* 0x3f31721804041820 */ /* 0x001fc80000410000 */
[----:B------:R-:W-:Y:S01]  /*5930*/  @P1 FFMA.FTZ R59, R5, R0, R4 ;  /* 0x00000000053b1223 */ /* 0x000fe20000010004 */
[----:B------:R-:W-:Y:S02]  /*5940*/  WARPGROUP.DEPBAR.LE gsb0, 0x0 ;  /* 0x00008000000079c5 */ /* 0x000fe40000010000 */
[----:B------:R-:W-:Y:S01]  /*5950*/  WARPGROUP.ARRIVE ;  /* 0x00000000000079c5 */ /* 0x000fe20000000000 */
[----:B------:R2:W0:Y:S01]  /*5960*/  @P2 MUFU.RCP R6, R11 ;  /* 0x0000000b00062308 */ /* 0x0004220000001000 */
[----:B-1----:R-:W-:-:S04]  /*5970*/  @P2 FMUL.FTZ R10, R10, 0.69314718246459960938 ;  /* 0x3f3172180a0a2820 */ /* 0x002fc80000410000 */
[----:B------:R-:W-:Y:S01]  /*5980*/  HGMMA.64x64x16.F32.BF16 R88, R124, gdesc[UR8].tnspB, R88, gsb0 ;  /* 0x40e000087c587df0 */ /* 0x000fe20008001858 */
[----:B------:R-:W-:Y:S01]  /*5990*/  UMOV UR10, UR6 ;  /* 0x00000006000a7c82 */ /* 0x000fe20008000000 */
[----:B------:R-:W-:Y:S01]  /*59a0*/  UMOV UR11, 0x40000040 ;  /* 0x40000040000b7882 */ /* 0x000fe20000000000 */
[----:B------:R-:W-:Y:S01]  /*59b0*/  UIADD3 UR6, UR4, 0x180, URZ ;  /* 0x0000018004067890 */ /* 0x000fe2000fffe03f */
[----:B------:R-:W-:Y:S01]  /*59c0*/  @P2 FFMA.FTZ R58, R3, R7, R10 ;  /* 0x00000007033a2223 */ /* 0x000fe2000001000a */
        /* <DEDUP_REMOVED lines=35> */
.L_x_232:
[----:B------:R-:W2:Y:S01]  /*5c00*/  LDL.LU R0, [R1+0x18] ;  /* 0x0000180001007983 */ /* 0x000ea20000300800 */
[----:B------:R-:W-:Y:S01]  /*5c10*/  UIADD3 UR4, UR5, 0x16860, URZ ;  /* 0x0001686005047890 */ /* 0x000fe2000fffe03f */
[-C--:B------:R-:W-:Y:S01]  /*5c20*/  FMUL.FTZ R20, R88, R41.reuse ;  /* 0x0000002958147220 */ /* 0x080fe20000410000 */
[----:B------:R-:W-:Y:S01]  /*5c30*/  UIADD3 UR39, UR39, 0x1, URZ ;  /* 0x0000000127277890 */ /* 0x000fe2000fffe03f */
[-C--:B------:R-:W-:Y:S01]  /*5c40*/  FMUL.FTZ R21, R89, R41.reuse ;  /* 0x0000002959157220 */ /* 0x080fe20000410000 */
[----:B------:R-:W-:Y:S01]  /*5c50*/  UPRMT UR4, UR7, 0x654, UR4 ;  /* 0x0000065407047896 */ /* 0x000fe20008000004 */
[-C--:B------:R-:W-:Y:S01]  /*5c60*/  FMUL.FTZ R28, R92, R41.reuse ;  /* 0x000000295c1c7220 */ /* 0x080fe20000410000 */
[----:B------:R-:W-:Y:S01]  /*5c70*/  UISETP.NE.AND UP0, UPT, UR39, 0x2, UPT ;  /* 0x000000022700788c */ /* 0x000fe2000bf05270 */
        /* <DEDUP_REMOVED lines=11> */
[-C--:B------:R-:W-:Y:S01]  /*5d30*/  FMUL.FTZ R39, R113, R41.reuse ;  /* 0x0000002971277220 */ /* 0x080fe20000410000 */
[-C--:B------:R-:W-:Y:S01]  /*5d40*/  FMUL.FTZ R40, R116, R41.reuse ;  /* 0x0000002974287220 */ /* 0x080fe20000410000 */
[----:B------:R-:W-:Y:S01]  /*5d50*/  USEL UR4, URZ, 0x1, UP0 ;  /* 0x000000013f047887 */ /* 0x000fe20008000000 */
        /* <DEDUP_REMOVED lines=18> */
[----:B------:R-:W-:-:S02]  /*5e80*/  USEL UR39, UR39, URZ, UP0 ;  /* 0x0000003f27277287 */ /* 0x000fc40008000000 */
[----:B------:R-:W-:Y:S01]  /*5e90*/  ULOP3.LUT UR38, UR38, UR4, URZ, 0x3c, !UPT ;  /* 0x0000000426267292 */ /* 0x000fe2000f8e3c3f */
[----:B--2---:R-:W-:-:S05]  /*5ea0*/  VIADD R0, R0, 0x1 ;  /* 0x0000000100007836 */ /* 0x004fca0000000000 */
[----:B------:R1:W-:Y:S06]  /*5eb0*/  STL [R1+0x18], R0 ;  /* 0x0000180001007387 */ /* 0x0003ec0000100800 */
.L_x_208:
[----:B------:R-:W2:Y:S01]  /*5ec0*/  S2R R3, SR_CgaCtaId ;  /* 0x0000000000037919 */ /* 0x000ea20000008800 */
[----:B-1----:R-:W-:Y:S01]  /*5ed0*/  MOV R0, 0x400 ;  /* 0x0000040000007802 */ /* 0x002fe20000000f00 */
[----:B------:R-:W-:Y:S01]  /*5ee0*/  BSSY B0, `(.L_x_233) ;  /* 0x0000223000007945 */ /* 0x000fe20003800000 */
[----:B------:R-:W-:Y:S02]  /*5ef0*/  BAR.SYNC.DEFER_BLOCKING 0x5, 0x200 ;  /* 0x0148000000007b1d */ /* 0x000fe40000010000 */
[----:B--2---:R-:W-:-:S05]  /*5f00*/  LEA R0, R3, R0, 0x18 ;  /* 0x0000000003007211 */ /* 0x004fca00078ec0ff */
[----:B------:R1:W2:Y:S01]  /*5f10*/  LDS.128 R4, [R0+0x168d0] ;  /* 0x0168d00000047984 */ /* 0x0002a20000000c00 */
[----:B------:R-:W-:Y:S06]  /*5f20*/  BAR.ARV 0x4, 0x200 ;  /* 0x0108000000007b1d */ /* 0x000fec0000002000 */
[----:B------:R-:W-:Y:S05]  /*5f30*/  @P0 BRA `(.L_x_234) ;  /* 0x0000001400fc0947 */ /* 0x000fea0003800000 */
[----:B------:R-:W3:Y:S01]  /*5f40*/  LDL R8, [R1+0x48] ;  /* 0x0000480001087983 */ /* 0x000ee20000100800 */
[----:B------:R-:W4:Y:S01]  /*5f50*/  LDC.64 R62, c[0x0][0xc00] ;  /* 0x00030000ff3e7b82 */ /* 0x000f220000000a00 */
[----:B------:R-:W0:Y:S01]  /*5f60*/  S2R R3, SR_SWINHI ;  /* 0x0000000000037919 */ /* 0x000e220000002f00 */
[----:B------:R-:W-:Y:S01]  /*5f70*/  F2FP.BF16.F32.PACK_AB R24, R21, R20 ;  /* 0x000000141518723e */ /* 0x000fe200000010ff */
[----:B------:R-:W-:Y:S01]  /*5f80*/  ULDC.64 UR4, c[0x0][0xc08] ;  /* 0x0003020000047ab9 */ /* 0x000fe20000000a00 */
[----:B------:R-:W4:Y:S01]  /*5f90*/  LDL.LU R70, [R1+0xc] ;  /* 0x00000c0001467983 */ /* 0x000f220000300800 */
[----:B------:R-:W-:Y:S02]  /*5fa0*/  F2FP.BF16.F32.PACK_AB R25, R43, R42 ;  /* 0x0000002a2b19723e */ /* 0x000fe400000010ff */
[----:B------:R-:W-:Y:S01]  /*5fb0*/  F2FP.BF16.F32.PACK_AB R26, R29, R28 ;  /* 0x0000001c1d1a723e */ /* 0x000fe200000010ff */
[----:B------:R-:W4:Y:S01]  /*5fc0*/  LDL R67, [R1+0x44] ;  /* 0x0000440001437983 */ /* 0x000f220000100800 */
[----:B------:R-:W-:-:S02]  /*5fd0*/  F2FP.BF16.F32.PACK_AB R27, R45, R44 ;  /* 0x0000002c2d1b723e */ /* 0x000fc400000010ff */
[----:B------:R-:W-:Y:S01]  /*5fe0*/  SHF.L.U32 R65, R17, 0x2, RZ ;  /* 0x0000000211417819 */ /* 0x000fe200000006ff */
[----:B------:R-:W4:Y:S01]  /*5ff0*/  LDL R69, [R1+0x8] ;  /* 0x0000080001457983 */ /* 0x000f220000100800 */
[----:B------:R-:W-:Y:S02]  /*6000*/  MOV R56, R0 ;  /* 0x0000000000387202 */ /* 0x000fe40000000f00 */
[----:B0-----:R-:W-:Y:S01]  /*6010*/  MOV R57, R3 ;  /* 0x0000000300397202 */ /* 0x001fe20000000f00 */
[----:B------:R-:W-:Y:S02]  /*6020*/  BAR.SYNC.DEFER_BLOCKING 0x1, 0x180 ;  /* 0x0046000000007b1d */ /* 0x000fe40000010000 */
[----:B---3--:R-:W-:-:S03]  /*6030*/  IMAD.WIDE R8, R8, 0x2, R56 ;  /* 0x0000000208087825 */ /* 0x008fc600078e0238 */
[----:B------:R-:W-:-:S04]  /*6040*/  LOP3.LUT R3, R8, 0x380, RZ, 0xc0, !PT ;  /* 0x0000038008037812 */ /* 0x000fc800078ec0ff */
[----:B------:R-:W-:Y:S02]  /*6050*/  SHF.R.U64 R3, R3, 0x3, RZ ;  /* 0x0000000303037819 */ /* 0x000fe400000012ff */
[C---:B------:R-:W-:Y:S02]  /*6060*/  IADD3 R10, P0, R8.reuse, 0x60, RZ ;  /* 0x00000060080a7810 */ /* 0x040fe40007f1e0ff */
[C---:B------:R-:W-:Y:S02]  /*6070*/  IADD3 R61, P1, R8.reuse, 0x40, RZ ;  /* 0x00000040083d7810 */ /* 0x040fe40007f3e0ff */
[----:B------:R-:W-:Y:S02]  /*6080*/  IADD3 R14, P2, R8, 0x20, RZ ;  /* 0x00000020080e7810 */ /* 0x000fe40007f5e0ff */
[----:B------:R-:W-:Y:S01]  /*6090*/  LOP3.LUT R8, R3, R8, RZ, 0x3c, !PT ;  /* 0x0000000803087212 */ /* 0x000fe200078e3cff */
[--C-:B------:R-:W-:Y:S02]  /*60a0*/  IMAD.X R11, RZ, RZ, R9.reuse, P0 ;  /* 0x000000ffff0b7224 */ /* 0x100fe400000e0609 */
[--C-:B------:R-:W-:Y:S01]  /*60b0*/  IMAD.X R13, RZ, RZ, R9.reuse, P1 ;  /* 0x000000ffff0d7224 */ /* 0x100fe200008e0609 */
[----:B--2---:R-:W-:Y:S01]  /*60c0*/  MOV R4, R8 ;  /* 0x0000000800047202 */ /* 0x004fe20000000f00 */
[----:B------:R-:W-:Y:S01]  /*60d0*/  IMAD.X R15, RZ, RZ, R9, P2 ;  /* 0x000000ffff0f7224 */ /* 0x000fe200010e0609 */
[----:B------:R-:W-:-:S02]  /*60e0*/  LOP3.LUT R9, R10, 0x380, RZ, 0xc0, !PT ;  /* 0x000003800a097812 */ /* 0x000fc400078ec0ff */
[----:B------:R-:W-:Y:S02]  /*60f0*/  LOP3.LUT R8, R61, 0x380, RZ, 0xc0, !PT ;  /* 0x000003803d087812 */ /* 0x000fe400078ec0ff */
[----:B------:R-:W-:Y:S02]  /*6100*/  LOP3.LUT R3, R14, 0x380, RZ, 0xc0, !PT ;  /* 0x000003800e037812 */ /* 0x000fe400078ec0ff */
[----:B------:R-:W-:Y:S02]  /*6110*/  SHF.R.U64 R9, R9, 0x3, RZ ;  /* 0x0000000309097819 */ /* 0x000fe400000012ff */
[----:B------:R-:W-:Y:S02]  /*6120*/  SHF.R.U64 R8, R8, 0x3, RZ ;  /* 0x0000000308087819 */ /* 0x000fe400000012ff */
[----:B------:R-:W-:Y:S02]  /*6130*/  SHF.R.U64 R3, R3, 0x3, RZ ;  /* 0x0000000303037819 */ /* 0x000fe400000012ff */
[----:B------:R-:W-:-:S02]  /*6140*/  LOP3.LUT R10, R9, R10, RZ, 0x3c, !PT ;  /* 0x0000000a090a7212 */ /* 0x000fc400078e3cff */
[----:B------:R-:W-:Y:S02]  /*6150*/  LOP3.LUT R12, R8, R61, RZ, 0x3c, !PT ;  /* 0x0000003d080c7212 */ /* 0x000fe400078e3cff */
[----:B------:R-:W-:Y:S02]  /*6160*/  LOP3.LUT R14, R3, R14, RZ, 0x3c, !PT ;  /* 0x0000000e030e7212 */ /* 0x000fe400078e3cff */
[----:B------:R-:W-:Y:S01]  /*6170*/  MOV R3, R10 ;  /* 0x0000000a00037202 */ /* 0x000fe20000000f00 */
[----:B------:R0:W-:Y:S01]  /*6180*/  STSM.16.M88.4 [R4], R24 ;  /* 0x0000001804007844 */ /* 0x0001e20000000200 */
[----:B------:R-:W-:Y:S02]  /*6190*/  MOV R66, R12 ;  /* 0x0000000c00427202 */ /* 0x000fe40000000f00 */
[----:B------:R-:W-:Y:S02]  /*61a0*/  MOV R16, R14 ;  /* 0x0000000e00107202 */ /* 0x000fe40000000f00 */
        /* <DEDUP_REMOVED lines=8> */
[----:B0-----:R-:W-:Y:S02]  /*6230*/  F2FP.BF16.F32.PACK_AB R24, R39, R38 ;  /* 0x000000262718723e */ /* 0x001fe400000010ff */
[----:B------:R-:W-:Y:S02]  /*6240*/  F2FP.BF16.F32.PACK_AB R25, R55, R54 ;  /* 0x000000363719723e */ /* 0x000fe400000010ff */
[----:B------:R-:W-:Y:S02]  /*6250*/  F2FP.BF16.F32.PACK_AB R26, R41, R40 ;  /* 0x00000028291a723e */ /* 0x000fe400000010ff */
[----:B------:R-:W-:Y:S01]  /*6260*/  F2FP.BF16.F32.PACK_AB R27, R119, R118 ;  /* 0x00000076771b723e */ /* 0x000fe200000010ff */
[----:B------:R0:W-:Y:S04]  /*6270*/  STSM.16.M88.4 [R16], R8 ;  /* 0x0000000810007844 */ /* 0x0001e80000000200 */
[----:B------:R-:W-:Y:S04]  /*6280*/  STSM.16.M88.4 [R66], R12 ;  /* 0x0000000c42007844 */ /* 0x000fe80000000200 */
[----:B------:R2:W-:Y:S01]  /*6290*/  STSM.16.M88.4 [R3], R24 ;  /* 0x0000001803007844 */ /* 0x0005e20000000200 */
[----:B----4-:R-:W-:-:S04]  /*62a0*/  ISETP.NE.U32.AND P0, PT, R62, RZ, PT ;  /* 0x000000ff3e00720c */ /* 0x010fc80003f05070 */
[----:B------:R-:W-:Y:S02]  /*62b0*/  ISETP.NE.AND.EX P0, PT, R63, RZ, PT, P0 ;  /* 0x000000ff3f00720c */ /* 0x000fe40003f05300 */
[----:B------:R-:W-:Y:S01]  /*62c0*/  SHF.L.U64.HI R68, R17, 0x2, R70 ;  /* 0x0000000211447819 */ /* 0x000fe20000010246 */
[----:B------:R-:W-:Y:S01]  /*62d0*/  BAR.SYNC.DEFER_BLOCKING 0x1, 0x180 ;  /* 0x0046000000007b1d */ /* 0x000fe20000010000 */
[----:B------:R-:W-:Y:S01]  /*62e0*/  IADD3 R60, P1, R65, R62, RZ ;  /* 0x0000003e413c7210 */ /* 0x000fe20007f3e0ff */
[----:B------:R-:W-:-:S04]  /*62f0*/  IMAD.MOV.U32 R4, RZ, RZ, RZ ;  /* 0x000000ffff047224 */ /* 0x000fc800078e00ff */
[----:B------:R-:W-:Y:S02]  /*6300*/  IMAD.X R61, R68, 0x1, R63, P1 ;  /* 0x00000001443d7824 */ /* 0x000fe400008e063f */
[----:B0-----:R-:W0:Y:S08]  /*6310*/  LDC R8, c[0x0][0xad4] ;  /* 0x0002b500ff087b82 */ /* 0x001e300000000800 */
[----:B--2---:R-:W2:Y:S01]  /*6320*/  LDC R3, c[0x0][0xbe8] ;  /* 0x0002fa00ff037b82 */ /* 0x004ea20000000800 */
[----:B------:R-:W3:Y:S01]  /*6330*/  @P0 LDG.E R4, desc[UR36][R60.64] ;  /* 0x000000243c040981 */ /* 0x000ee2000c1e1900 */
[----:B------:R-:W-:-:S04]  /*6340*/  ISETP.NE.U32.AND P1, PT, RZ, UR4, PT ;  /* 0x00000004ff007c0c */ /* 0x000fc8000bf25070 */
[----:B------:R-:W-:Y:S01]  /*6350*/  ISETP.NE.AND.EX P1, PT, RZ, UR5, PT, P1 ;  /* 0x00000005ff007c0c */ /* 0x000fe2000bf25310 */
[----:B------:R-:W-:-:S12]  /*6360*/  IMAD.MOV.U32 R26, RZ, RZ, 0x9b8 ;  /* 0x000009b8ff1a7424 */ /* 0x000fd800078e00ff */
[----:B------:R-:W-:-:S04]  /*6370*/  @P1 IADD3 R64, P2, R65, UR4, RZ ;  /* 0x0000000441401c10 */ /* 0x000fc8000ff5e0ff */
[----:B------:R-:W-:Y:S02]  /*6380*/  @P1 IADD3.X R65, R68, UR5, RZ, P2, !PT ;  /* 0x0000000544411c10 */ /* 0x000fe400097fe4ff */
[----:B------:R-:W-:-:S04]  /*6390*/  ISETP.NE.AND P2, PT, R19, RZ, PT ;  /* 0x000000ff1300720c */ /* 0x000fc80003f45270 */
[----:B0-----:R-:W-:-:S04]  /*63a0*/  SEL R8, R19, R8, P2 ;  /* 0x0000000813087207 */ /* 0x001fc80001000000 */
[----:B------:R-:W-:Y:S02]  /*63b0*/  ISETP.GT.AND P3, PT, R8, 0x1, PT ;  /* 0x000000010800780c */ /* 0x000fe40003f64270 */
[----:B--2---:R-:W-:Y:S01]  /*63c0*/  ISETP.NE.AND P4, PT, R3, 0x1, PT ;  /* 0x000000010300780c */ /* 0x004fe20003f85270 */
[----:B------:R-:W-:Y:S01]  /*63d0*/  ULDC UR4, c[0x0][0xa88] ;  /* 0x0002a20000047ab9 */ /* 0x000fe20000000800 */
[----:B------:R-:W-:Y:S01]  /*63e0*/  SEL R26, R26, 0x978, P3 ;  /* 0x000009781a1a7807 */ /* 0x000fe20001800000 */
[----:B------:R-:W0:Y:S08]  /*63f0*/  LDC.64 R8, c[0x0][0xba8] ;  /* 0x0002ea00ff087b82 */ /* 0x000e300000000a00 */
[----:B------:R-:W2:Y:S01]  /*6400*/  LDC.64 R14, c[0x0][R26+0x220] ;  /* 0x000088001a0e7b82 */ /* 0x000ea20000000a00 */
[----:B------:R-:W-:Y:S01]  /*6410*/  IMAD.U32 R16, RZ, RZ, UR4 ;  /* 0x00000004ff107e24 */ /* 0x000fe2000f8e00ff */
[----:B------:R-:W-:-:S05]  /*6420*/  ISETP.NE.U32.AND P2, PT, R62, RZ, PT ;  /* 0x000000ff3e00720c */ /* 0x000fca0003f45070 */
[----:B------:R4:W5:Y:S01]  /*6430*/  @P1 LDG.E R16, desc[UR36][R64.64] ;  /* 0x0000002440101981 */ /* 0x000962000c1e1900 */
[----:B------:R-:W1:Y:S01]  /*6440*/  LDC.64 R12, c[0x0][R26+0x218] ;  /* 0x000086001a0c7b82 */ /* 0x000e620000000a00 */
[----:B------:R-:W-:-:S07]  /*6450*/  ISETP.NE.AND.EX P2, PT, R63, RZ, PT, P2 ;  /* 0x000000ff3f00720c */ /* 0x000fce0003f45320 */
[----:B------:R-:W3:Y:S01]  /*6460*/  @P4 LDC R62, c[0x0][0xbec] ;  /* 0x0002fb00ff3e4b82 */ /* 0x000ee20000000800 */
[----:B------:R-:W-:-:S07]  /*6470*/  SEL R17, R17, RZ, !P2 ;  /* 0x000000ff11117207 */ /* 0x000fce0005000000 */
[----:B----4-:R-:W4:Y:S01]  /*6480*/  @P4 LDC R65, c[0x0][0xbf0] ;  /* 0x0002fc00ff414b82 */ /* 0x010f220000000800 */
[----:B------:R-:W-:Y:S01]  /*6490*/  SEL R19, R70, RZ, !P2 ;  /* 0x000000ff46137207 */ /* 0x000fe20005000000 */
[----:B--2---:R-:W-:-:S06]  /*64a0*/  IMAD R15, R15, R17, RZ ;  /* 0x000000110f0f7224 */ /* 0x004fcc00078e02ff */
[----:B------:R-:W2:Y:S01]  /*64b0*/  LDC.64 R10, c[0x0][R26+0x228] ;  /* 0x00008a001a0a7b82 */ /* 0x000ea20000000a00 */
[----:B------:R-:W-:Y:S02]  /*64c0*/  IMAD R63, R14, R19, R15 ;  /* 0x000000130e3f7224 */ /* 0x000fe400078e020f */
[----:B-1----:R-:W-:-:S04]  /*64d0*/  IMAD.WIDE.U32 R24, R12, R18, RZ ;  /* 0x000000120c187225 */ /* 0x002fc800078e00ff */
[----:B------:R-:W-:-:S04]  /*64e0*/  IMAD.WIDE.U32 R14, R14, R17, RZ ;  /* 0x000000110e0e7225 */ /* 0x000fc800078e00ff */
[----:B------:R-:W-:Y:S01]  /*64f0*/  IMAD R67, R23, 0xc0, R67 ;  /* 0x000000c017437824 */ /* 0x000fe200078e0243 */
[----:B------:R-:W-:Y:S01]  /*6500*/  SEL R27, R69, RZ, P3 ;  /* 0x000000ff451b7207 */ /* 0x000fe20001800000 */
[----:B------:R-:W-:Y:S01]  /*6510*/  IMAD R19, R13, R18, RZ ;  /* 0x000000120d137224 */ /* 0x000fe200078e02ff */
[----:B0-----:R-:W0:Y:S01]  /*6520*/  @!P3 LDC R8, c[0x0][0xb50] ;  /* 0x0002d400ff08bb82 */ /* 0x001e220000000800 */
[----:B------:R-:W-:-:S07]  /*6530*/  IMAD.IADD R63, R15, 0x1, R63 ;  /* 0x000000010f3f7824 */ /* 0x000fce00078e023f */
[----:B------:R1:W0:Y:S01]  /*6540*/  LDC.64 R12, c[0x0][R26+0x210] ;  /* 0x000084001a0c7b82 */ /* 0x0002220000000a00 */
[----:B------:R-:W-:Y:S02]  /*6550*/  IMAD.MOV.U32 R15, RZ, RZ, R67 ;  /* 0x000000ffff0f7224 */ /* 0x000fe400078e0043 */
[----:B------:R-:W-:Y:S02]  /*6560*/  IMAD.IADD R64, R25, 0x1, R19 ;  /* 0x0000000119407824 */ /* 0x000fe400078e0213 */
[-C--:B--2---:R-:W-:Y:S02]  /*6570*/  IMAD R25, R11, R27.reuse, RZ ;  /* 0x0000001b0b197224 */ /* 0x084fe400078e02ff */
[----:B------:R-:W-:Y:S01]  /*6580*/  IMAD.WIDE.U32 R10, R10, R27, RZ ;  /* 0x0000001b0a0a7225 */ /* 0x000fe200078e00ff */
[----:B------:R-:W2:Y:S03]  /*6590*/  @!P3 LDC R9, c[0x0][0xb54] ;  /* 0x0002d500ff09bb82 */ /* 0x000ea60000000800 */
[----:B------:R-:W-:Y:S01]  /*65a0*/  IMAD.IADD R25, R11, 0x1, R25 ;  /* 0x000000010b197824 */ /* 0x000fe200078e0219 */
[--C-:B---3--:R-:W-:Y:S01]  /*65b0*/  IADD3 R24, P2, P5, R14, R24, R4.reuse ;  /* 0x000000180e187210 */ /* 0x108fe20007d5e004 */
[----:B------:R-:W-:Y:S01]  /*65c0*/  @P4 IMAD.HI.U32 R14, R67, R62, RZ ;  /* 0x0000003e430e4227 */ /* 0x000fe200078e00ff */
[----:B------:R-:W-:-:S04]  /*65d0*/  SHF.R.S32.HI R19, RZ, 0x1f, R4 ;  /* 0x0000001fff137819 */ /* 0x000fc80000011404 */
[----:B----4-:R-:W-:Y:S02]  /*65e0*/  @P4 SHF.R.U32.HI R15, RZ, R65, R14 ;  /* 0x00000041ff0f4219 */ /* 0x010fe4000001160e */
[----:B------:R-:W-:-:S03]  /*65f0*/  IADD3.X R14, R63, R64, R19, P2, P5 ;  /* 0x000000403f0e7210 */ /* 0x000fc600017ea413 */
[--C-:B-1----:R-:W-:Y:S01]  /*6600*/  IMAD.MOV R26, RZ, RZ, -R15.reuse ;  /* 0x000000ffff1a7224 */ /* 0x102fe200078e0a0f */
[----:B------:R-:W-:Y:S02]  /*6610*/  IADD3 R10, P2, P5, R15, R24, R10 ;  /* 0x000000180f0a7210 */ /* 0x000fe40007d5e00a */
[----:B------:R-:W-:Y:S01]  /*6620*/  SHF.R.S32.HI R11, RZ, 0x1f, R15 ;  /* 0x0000001fff0b7819 */ /* 0x000fe2000001140f */
[----:B------:R-:W-:-:S03]  /*6630*/  IMAD R15, R3, R26, R67 ;  /* 0x0000001a030f7224 */ /* 0x000fc600078e0243 */
[----:B------:R-:W-:Y:S01]  /*6640*/  IADD3.X R11, R11, R14, R25, P2, P5 ;  /* 0x0000000e0b0b7210 */ /* 0x000fe200017ea419 */
[----:B0-----:R-:W-:Y:S01]  /*6650*/  IMAD R13, R13, R15, RZ ;  /* 0x0000000f0d0d7224 */ /* 0x001fe200078e02ff */
[----:B------:R-:W-:-:S05]  /*6660*/  SHF.R.S32.HI R25, RZ, 0x1f, R15 ;  /* 0x0000001fff197819 */ /* 0x000fca000001140f */
[C---:B------:R-:W-:Y:S02]  /*6670*/  IMAD R25, R12.reuse, R25, R13 ;  /* 0x000000190c197224 */ /* 0x040fe400078e020d */
[----:B------:R-:W-:-:S04]  /*6680*/  IMAD.WIDE.U32 R12, R12, R15, R10 ;  /* 0x0000000f0c0c7225 */ /* 0x000fc800078e000a */
[----:B------:R-:W-:Y:S01]  /*6690*/  IMAD.IADD R10, R13, 0x1, R25 ;  /* 0x000000010d0a7824 */ /* 0x000fe200078e0219 */
[----:B------:R-:W-:-:S04]  /*66a0*/  LEA R14, P2, R12, R8, 0x2 ;  /* 0x000000080c0e7211 */ /* 0x000fc800078410ff */
[----:B--2---:R-:W-:Y:S01]  /*66b0*/  LEA.HI.X R12, R12, R9, R10, 0x2, P2 ;  /* 0x000000090c0c7211 */ /* 0x004fe200010f140a */
[----:B------:R-:W-:Y:S08]  /*66c0*/  @P1 BRA `(.L_x_235) ;  /* 0x0000000000101947 */ /* 0x000ff00003800000 */
[----:B------:R-:W-:Y:S05]  /*66d0*/  @!P0 BRA `(.L_x_235) ;  /* 0x00000000000c8947 */ /* 0x000fea0003800000 */
[----:B------:R-:W2:Y:S04]  /*66e0*/  LDG.E R9, desc[UR36][R60.64] ;  /* 0x000000243c097981 */ /* 0x000ea8000c1e1900 */
[----:B-----5:R-:W2:Y:S02]  /*66f0*/  LDG.E R16, desc[UR36][R60.64+0x4] ;  /* 0x000004243c107981 */ /* 0x020ea4000c1e1900 */
[----:B--2---:R-:W-:-:S07]  /*6700*/  IADD3 R16, -R9, R16, RZ ;  /* 0x0000001009107210 */ /* 0x004fce0007ffe1ff */
.L_x_235:
[----:B------:R-:W2:Y:S01]  /*6710*/  LDL R15, [R1+0x40] ;  /* 0x00004000010f7983 */ /* 0x000ea20000100800 */
[----:B------:R-:W0:Y:S03]  /*6720*/  S2R R8, SR_TID.X ;  /* 0x0000000000087919 */ /* 0x000e260000002100 */
[----:B------:R-:W-:Y:S04]  /*6730*/  SHFL.IDX PT, R9, R12, RZ, 0x1c1f ;  /* 0x001c1fff0c097589 */ /* 0x000fe800000e0000 */
[----:B------:R-:W-:Y:S04]  /*6740*/  SHFL.IDX PT, R10, R14, 0x1, 0x1c1f ;  /* 0x003c1f000e0a7f89 */ /* 0x000fe800000e0000 */
[----:B------:R-:W-:Y:S01]  /*6750*/  SHFL.IDX PT, R11, R12, 0x1, 0x1c1f ;  /* 0x003c1f000c0b7f89 */ /* 0x000fe200000e0000 */
[----:B0-----:R-:W-:-:S05]  /*6760*/  VIADD R24, R8, 0xffffff80 ;  /* 0xffffff8008187836 */ /* 0x001fca0000000000 */
[----:B------:R-:W-:-:S04]  /*6770*/  SHF.R.S32.HI R13, RZ, 0x1f, R24 ;  /* 0x0000001fff0d7819 */ /* 0x000fc80000011418 */
[----:B------:R-:W-:-:S04]  /*6780*/  LEA.HI R13, R13, R24, RZ, 0x7 ;  /* 0x000000180d0d7211 */ /* 0x000fc800078f38ff */
[----:B------:R-:W-:Y:S01]  /*6790*/  LOP3.LUT R13, R13, 0xffffff80, RZ, 0xc0, !PT ;  /* 0xffffff800d0d7812 */ /* 0x000fe200078ec0ff */
[----:B------:R-:W0:Y:S04]  /*67a0*/  SHFL.IDX PT, R8, R14, RZ, 0x1c1f ;  /* 0x001c1fff0e087589 */ /* 0x000e2800000e0000 */
[----:B------:R-:W-:Y:S02]  /*67b0*/  IMAD.IADD R13, R24, 0x1, -R13 ;  /* 0x00000001180d7824 */ /* 0x000fe400078e0a0d */
[----:B-----5:R-:W-:-:S03]  /*67c0*/  IMAD R16, R16, R3, RZ ;  /* 0x0000000310107224 */ /* 0x020fc600078e02ff */
[----:B------:R-:W-:Y:S01]  /*67d0*/  LOP3.LUT P0, RZ, R13, 0x3, RZ, 0xc0, !PT ;  /* 0x000000030dff7812 */ /* 0x000fe2000780c0ff */
[----:B--2---:R-:W-:-:S04]  /*67e0*/  IMAD R15, R23, 0xc0, R15 ;  /* 0x000000c0170f7824 */ /* 0x004fc800078e020f */
[C---:B------:R-:W-:Y:S01]  /*67f0*/  VIADD R13, R15.reuse, 0x8 ;  /* 0x000000080f0d7836 */ /* 0x040fe20000000000 */
[----:B------:R-:W-:-:S04]  /*6800*/  ISETP.GE.OR P1, PT, R15, R16, P0 ;  /* 0x000000100f00720c */ /* 0x000fc80000726670 */
[-C--:B------:R-:W-:Y:S02]  /*6810*/  ISETP.GE.OR P0, PT, R13, R16.reuse, P0 ;  /* 0x000000100d00720c */ /* 0x080fe40000706670 */
[----:B------:R-:W-:-:S07]  /*6820*/  ISETP.GE.AND P2, PT, R15, R16, PT ;  /* 0x000000100f00720c */ /* 0x000fce0003f46270 */
[----:B0-----:R0:W-:Y:S04]  /*6830*/  @!P1 ST.E desc[UR36][R8.64], R59 ;  /* 0x0000003b08009985 */ /* 0x0011e8000c101924 */
[----:B------:R0:W-:Y:S01]  /*6840*/  @!P0 ST.E desc[UR36][R10.64], R58 ;  /* 0x0000003a0a008985 */ /* 0x0001e2000c101924 */
[----:B------:R-:W-:Y:S01]  /*6850*/  ISETP.GE.AND P0, PT, R13, R16, PT ;  /* 0x000000100d00720c */ /* 0x000fe20003f06270 */
[----:B------:R-:W-:-:S12]  /*6860*/  @P3 BRA `(.L_x_236) ;  /* 0x0000000400b83947 */ /* 0x000fd80003800000 */
[----:B------:R-:W1:Y:S01]  /*6870*/  S2R R24, SR_TID.X ;  /* 0x0000000000187919 */ /* 0x000e620000002100 */
[----:B------:R-:W2:Y:S01]  /*6880*/  @P4 LDC R33, c[0x0][0xbec] ;  /* 0x0002fb00ff214b82 */ /* 0x000ea20000000800 */
[----:B------:R-:W-:-:S07]  /*6890*/  ULDC.64 UR4, c[0x0][0xaa0] ;  /* 0x0002a80000047ab9 */ /* 0x000fce0000000a00 */
[----:B------:R-:W3:Y:S01]  /*68a0*/  @P4 LDC R35, c[0x0][0xbf0] ;  /* 0x0002fc00ff234b82 */ /* 0x000ee20000000800 */
[----:B-1----:R-:W-:-:S05]  /*68b0*/  VIADD R24, R24, 0xffffff80 ;  /* 0xffffff8018187836 */ /* 0x002fca0000000000 */
[----:B------:R-:W-:-:S04]  /*68c0*/  SHF.R.S32.HI R60, RZ, 0x1f, R24 ;  /* 0x0000001fff3c7819 */ /* 0x000fc80000011418 */
[----:B------:R-:W-:-:S04]  /*68d0*/  LEA.HI R60, R60, R24, RZ, 0x3 ;  /* 0x000000183c3c7211 */ /* 0x000fc800078f18ff */
[----:B------:R-:W-:-:S05]  /*68e0*/  SHF.R.S32.HI R60, RZ, 0x3, R60 ;  /* 0x00000003ff3c7819 */ /* 0x000fca000001143c */
[----:B0-----:R-:W-:-:S04]  /*68f0*/  IMAD R9, R60, 0x40, R152 ;  /* 0x000000403c097824 */ /* 0x001fc800078e0298 */
[----:B------:R-:W-:-:S03]  /*6900*/  IMAD.WIDE R56, R9, 0x2, R56 ;  /* 0x0000000209387825 */ /* 0x000fc600078e0238 */
[C---:B------:R-:W-:Y:S02]  /*6910*/  IADD3 R25, P0, R56.reuse, 0x1800, RZ ;  /* 0x0000180038197810 */ /* 0x040fe40007f1e0ff */
[C---:B------:R-:W-:Y:S02]  /*6920*/  IADD3 R29, P1, R56.reuse, 0x3000, RZ ;  /* 0x00003000381d7810 */ /* 0x040fe40007f3e0ff */
[----:B------:R-:W-:Y:S02]  /*6930*/  LOP3.LUT R13, R56, 0x380, RZ, 0xc0, !PT ;  /* 0x00000380380d7812 */ /* 0x000fe400078ec0ff */
[----:B------:R-:W-:Y:S02]  /*6940*/  LOP3.LUT R24, R25, 0x380, RZ, 0xc0, !PT ;  /* 0x0000038019187812 */ /* 0x000fe400078ec0ff */
[----:B------:R-:W-:Y:S02]  /*6950*/  LOP3.LUT R28, R29, 0x380, RZ, 0xc0, !PT ;  /* 0x000003801d1c7812 */ /* 0x000fe400078ec0ff */
[----:B------:R-:W-:-:S02]  /*6960*/  SHF.R.U64 R13, R13, 0x3, RZ ;  /* 0x000000030d0d7819 */ /* 0x000fc400000012ff */
[----:B------:R-:W-:Y:S02]  /*6970*/  SHF.R.U64 R24, R24, 0x3, RZ ;  /* 0x0000000318187819 */ /* 0x000fe400000012ff */
[----:B------:R-:W-:Y:S02]  /*6980*/  SHF.R.U64 R28, R28, 0x3, RZ ;  /* 0x000000031c1c7819 */ /* 0x000fe400000012ff */
[----:B------:R-:W-:Y:S01]  /*6990*/  LOP3.LUT R12, R13, R56, RZ, 0x3c, !PT ;  /* 0x000000380d0c7212 */ /* 0x000fe200078e3cff */
[--C-:B------:R-:W-:Y:S01]  /*69a0*/  IMAD.MOV.U32 R13, RZ, RZ, R57.reuse ;  /* 0x000000ffff0d7224 */ /* 0x100fe200078e0039 */
[----:B------:R-:W-:Y:S01]  /*69b0*/  LOP3.LUT R24, R24, R25, RZ, 0x3c, !PT ;  /* 0x0000001918187212 */ /* 0x000fe200078e3cff */
[--C-:B------:R-:W-:Y:S01]  /*69c0*/  IMAD.X R25, RZ, RZ, R57.reuse, P0 ;  /* 0x000000ffff197224 */ /* 0x100fe200000e0639 */
[----:B------:R-:W-:Y:S01]  /*69d0*/  LOP3.LUT R28, R28, R29, RZ, 0x3c, !PT ;  /* 0x0000001d1c1c7212 */ /* 0x000fe200078e3cff */
[----:B------:R-:W-:Y:S02]  /*69e0*/  IMAD.X R29, RZ, RZ, R57, P1 ;  /* 0x000000ffff1d7224 */ /* 0x000fe400008e0639 */
[----:B------:R-:W4:Y:S04]  /*69f0*/  LD.E.128 R12, desc[UR36][R12.64] ;  /* 0x000000240c0c7980 */ /* 0x000f28000c101d00 */
[----:B------:R-:W4:Y:S04]  /*6a00*/  LD.E.128 R24, desc[UR36][R24.64] ;  /* 0x0000002418187980 */ /* 0x000f28000c101d00 */
[----:B------:R-:W4:Y:S01]  /*6a10*/  LD.E.128 R28, desc[UR36][R28.64] ;  /* 0x000000241c1c7980 */ /* 0x000f22000c101d00 */
[----:B------:R-:W-:Y:S01]  /*6a20*/  IMAD R19, R19, UR4, RZ ;  /* 0x0000000413137c24 */ /* 0x000fe2000f8e02ff */
[----:B------:R-:W-:Y:S01]  /*6a30*/  IADD3 R11, P0, R56, 0x4800, RZ ;  /* 0x00004800380b7810 */ /* 0x000fe20007f1e0ff */
[----:B------:R-:W-:-:S03]  /*6a40*/  IMAD.WIDE.U32 R20, R4, UR4, RZ ;  /* 0x0000000404147c25 */ /* 0x000fc6000f8e00ff */
[----:B------:R-:W-:Y:S01]  /*6a50*/  LOP3.LUT R8, R11, 0x380, RZ, 0xc0, !PT ;  /* 0x000003800b087812 */ /* 0x000fe200078ec0ff */
[----:B------:R-:W-:Y:S01]  /*6a60*/  IMAD R19, R4, UR5, R19 ;  /* 0x0000000504137c24 */ /* 0x000fe2000f8e0213 */
[----:B------:R-:W-:Y:S01]  /*6a70*/  ULDC.64 UR4, c[0x0][0xae8] ;  /* 0x0002ba0000047ab9 */ /* 0x000fe20000000a00 */
[----:B------:R-:W-:Y:S01]  /*6a80*/  IMAD R4, R22, 0x30, R60 ;  /* 0x0000003016047824 */ /* 0x000fe200078e023c */
[----:B------:R-:W-:Y:S01]  /*6a90*/  SHF.R.U64 R8, R8, 0x3, RZ ;  /* 0x0000000308087819 */ /* 0x000fe200000012ff */
[----:B------:R-:W-:Y:S02]  /*6aa0*/  IMAD.IADD R21, R21, 0x1, R19 ;  /* 0x0000000115157824 */ /* 0x000fe400078e0213 */
[----:B------:R-:W-:Y:S01]  /*6ab0*/  IMAD R32, R23, 0xc0, R4 ;  /* 0x000000c017207824 */ /* 0x000fe200078e0204 */
[----:B------:R-:W-:Y:S01]  /*6ac0*/  LOP3.LUT R8, R8, R11, RZ, 0x3c, !PT ;  /* 0x0000000b08087212 */ /* 0x000fe200078e3cff */
[----:B------:R-:W-:Y:S01]  /*6ad0*/  IMAD.WIDE.U32 R20, R18, UR4, R20 ;  /* 0x0000000412147c25 */ /* 0x000fe2000f8e0014 */
[----:B------:R-:W-:-:S03]  /*6ae0*/  SHF.R.S32.HI R19, RZ, 0x1f, R17 ;  /* 0x0000001fff137819 */ /* 0x000fc60000011411 */
[----:B--2---:R-:W-:Y:S01]  /*6af0*/  @P4 IMAD.HI.U32 R4, R32, R33, RZ ;  /* 0x0000002120044227 */ /* 0x004fe200078e00ff */
[----:B------:R-:W-:-:S03]  /*6b00*/  MOV R33, R32 ;  /* 0x0000002000217202 */ /* 0x000fc60000000f00 */
[----:B------:R-:W-:Y:S01]  /*6b10*/  IMAD R21, R18, UR5, R21 ;  /* 0x0000000512157c24 */ /* 0x000fe2000f8e0215 */
[----:B------:R-:W-:Y:S01]  /*6b20*/  ULDC.64 UR4, c[0x0][0xaf0] ;  /* 0x0002bc0000047ab9 */ /* 0x000fe20000000a00 */
[----:B---3--:R-:W-:Y:S01]  /*6b30*/  @P4 SHF.R.U32.HI R33, RZ, R35, R4 ;  /* 0x00000023ff214219 */ /* 0x008fe20000011604 */
[----:B------:R-:W-:Y:S02]  /*6b40*/  IMAD R18, R19, UR4, RZ ;  /* 0x0000000413127c24 */ /* 0x000fe4000f8e02ff */
[----:B------:R-:W-:Y:S01]  /*6b50*/  IMAD.X R9, RZ, RZ, R57, P0 ;  /* 0x000000ffff097224 */ /* 0x000fe200000e0639 */
[----:B------:R-:W-:Y:S01]  /*6b60*/  SHF.R.S32.HI R4, RZ, 0x1f, R33 ;  /* 0x0000001fff047819 */ /* 0x000fe20000011421 */
[C---:B------:R-:W-:Y:S02]  /*6b70*/  IMAD R35, R17.reuse, UR5, R18 ;  /* 0x0000000511237c24 */ /* 0x040fe4000f8e0212 */
[----:B------:R-:W-:Y:S01]  /*6b80*/  IMAD.WIDE.U32 R18, R17, UR4, R20 ;  /* 0x0000000411127c25 */ /* 0x000fe2000f8e0014 */
[----:B------:R-:W-:Y:S01]  /*6b90*/  ULDC.64 UR4, c[0x0][0xae0] ;  /* 0x0002b80000047ab9 */ /* 0x000fe20000000a00 */
[----:B------:R-:W5:Y:S02]  /*6ba0*/  LD.E.128 R8, desc[UR36][R8.64] ;  /* 0x0000002408087980 */ /* 0x000f64000c101d00 */
[----:B------:R-:W-:-:S02]  /*6bb0*/  IMAD.MOV R20, RZ, RZ, -R33 ;  /* 0x000000ffff147224 */ /* 0x000fc400078e0a21 */
[----:B------:R-:W-:Y:S01]  /*6bc0*/  IMAD R4, R4, UR4, RZ ;  /* 0x0000000404047c24 */ /* 0x000fe2000f8e02ff */
[----:B------:R-:W-:Y:S01]  /*6bd0*/  @!PT LDS RZ, [RZ] ;  /* 0x00000000fffff984 */ /* 0x000fe20000000800 */
[----:B------:R-:W-:Y:S01]  /*6be0*/  @!PT LDS RZ, [RZ] ;  /* 0x00000000fffff984 */ /* 0x000fe20000000800 */
[----:B------:R-:W-:Y:S01]  /*6bf0*/  @!PT LDS RZ, [RZ] ;  /* 0x00000000fffff984 */ /* 0x000fe20000000800 */
[----:B------:R-:W-:Y:S01]  /*6c00*/  @!PT LDS RZ, [RZ] ;  /* 0x00000000fffff984 */ /* 0x000fe20000000800 */
[----:B------:R0:W-:Y:S06]  /*6c10*/  MEMBAR.ALL.CTA ;  /* 0x0000000000007992 */ /* 0x0001ec0000008000 */
[----:B0-----:R-:W0:Y:S01]  /*6c20*/  FENCE.VIEW.ASYNC.S ;  /* 0x00000000000073c6 */ /* 0x001e220000000000 */
[----:B------:R-:W-:Y:S02]  /*6c30*/  IMAD R3, R3, R20, R32 ;  /* 0x0000001403037224 */ /* 0x000fe400078e0220 */
[----:B------:R-:W-:-:S02]  /*6c40*/  IMAD.IADD R19, R19, 0x1, R35 ;  /* 0x0000000113137824 */ /* 0x000fc400078e0223 */
[C---:B------:R-:W-:Y:S01]  /*6c50*/  IMAD R17, R33.reuse, UR5, R4 ;  /* 0x0000000521117c24 */ /* 0x040fe2000f8e0204 */
[----:B------:R-:W-:Y:S01]  /*6c60*/  SHF.R.S32.HI R4, RZ, 0x1f, R3 ;  /* 0x0000001fff047819 */ /* 0x000fe20000011403 */
[----:B------:R-:W-:Y:S01]  /*6c70*/  IMAD.WIDE.U32 R18, R33, UR4, R18 ;  /* 0x0000000421127c25 */ /* 0x000fe2000f8e0012 */
[----:B------:R-:W-:-:S03]  /*6c80*/  ULDC.64 UR4, c[0x0][0xad8] ;  /* 0x0002b60000047ab9 */ /* 0x000fc60000000a00 */
[----:B------:R-:W-:Y:S02]  /*6c90*/  IMAD.IADD R19, R19, 0x1, R17 ;  /* 0x0000000113137824 */ /* 0x000fe400078e0211 */
[----:B------:R-:W-:Y:S02]  /*6ca0*/  IMAD R4, R4, UR4, RZ ;  /* 0x0000000404047c24 */ /* 0x000fe4000f8e02ff */
[----:B------:R-:W-:-:S04]  /*6cb0*/  IMAD.WIDE.U32 R18, R3, UR4, R18 ;  /* 0x0000000403127c25 */ /* 0x000fc8000f8e0012 */
[----:B------:R-:W-:Y:S01]  /*6cc0*/  IMAD R17, R3, UR5, R4 ;  /* 0x0000000503117c24 */ /* 0x000fe2000f8e0204 */
[----:B------:R-:W-:Y:S01]  /*6cd0*/  ULDC.64 UR4, c[0x0][0xa80] ;  /* 0x0002a00000047ab9 */ /* 0x000fe20000000a00 */
[----:B------:R-:W-:Y:S01]  /*6ce0*/  IMAD R23, R23, 0xc0, R60 ;  /* 0x000000c017177824 */ /* 0x000fe200078e023c */
[C---:B------:R-:W-:Y:S01]  /*6cf0*/  LEA R4, P0, R18.reuse, UR4, 0x1 ;  /* 0x0000000412047c11 */ /* 0x040fe2000f8008ff */
[----:B------:R-:W-:Y:S01]  /*6d00*/  IMAD.IADD R3, R19, 0x1, R17 ;  /* 0x0000000113037824 */ /* 0x000fe200078e0211 */
[----:B------:R-:W-:Y:S01]  /*6d10*/  ULDC UR4, c[0x0][0xac8] ;  /* 0x0002b20000047ab9 */ /* 0x000fe20000000800 */
[C---:B------:R-:W-:Y:S01]  /*6d20*/  VIADD R17, R23.reuse, 0x60 ;  /* 0x0000006017117836 */ /* 0x040fe20000000000 */
[----:B------:R-:W-:Y:S01]  /*6d30*/  SHF.R.S32.HI R60, RZ, 0x1f, R152 ;  /* 0x0000001fff3c7819 */ /* 0x000fe20000011498 */
[----:B0-----:R-:W0:Y:S01]  /*6d40*/  SHFL.IDX PT, R21, R4, RZ, 0x181f ;  /* 0x00181fff04157589 */ /* 0x001e2200000e0000 */
[----:B------:R-:W-:Y:S01]  /*6d50*/  LEA.HI.X R34, R18, UR5, R3, 0x1, P0 ;  /* 0x0000000512227c11 */ /* 0x000fe200080f0c03 */
[----:B------:R-:W-:Y:S01]  /*6d60*/  VIADD R3, R23, 0x30 ;  /* 0x0000003017037836 */ /* 0x000fe20000000000 */
[----:B------:R-:W-:Y:S01]  /*6d70*/  ISETP.GE.AND P0, PT, R152, UR4, PT ;  /* 0x0000000498007c0c */ /* 0x000fe2000bf06270 */
[----:B------:R-:W1:Y:S01]  /*6d80*/  SHFL.IDX PT, R35, R4, 0x1, 0x181f ;  /* 0x00381f0004237f89 */ /* 0x000e6200000e0000 */
[----:B------:R-:W-:-:S02]  /*6d90*/  VIADD R0, R0, 0x16820 ;  /* 0x0001682000007836 */ /* 0x000fc40000000000 */
[-C--:B------:R-:W-:Y:S01]  /*6da0*/  ISETP.GE.OR P1, PT, R23, R16.reuse, P0 ;  /* 0x000000101700720c */ /* 0x080fe20000726670 */
[----:B------:R-:W2:Y:S01]  /*6db0*/  SHFL.IDX PT, R39, R4, 0x2, 0x181f ;  /* 0x00581f0004277f89 */ /* 0x000ea200000e0000 */
[-C--:B------:R-:W-:Y:S01]  /*6dc0*/  ISETP.GE.OR P2, PT, R3, R16.reuse, P0 ;  /* 0x000000100300720c */ /* 0x080fe20000746670 */
[----:B------:R-:W-:Y:S01]  /*6dd0*/  VIADD R3, R23, 0x90 ;  /* 0x0000009017037836 */ /* 0x000fe20000000000 */
[-C--:B------:R-:W-:Y:S01]  /*6de0*/  ISETP.GE.OR P3, PT, R17, R16.reuse, P0 ;  /* 0x000000101100720c */ /* 0x080fe20000766670 */
[----:B------:R-:W3:Y:S01]  /*6df0*/  SHFL.IDX PT, R19, R34, RZ, 0x181f ;  /* 0x00181fff22137589 */ /* 0x000ee200000e0000 */
[----:B------:R-:W-:Y:S02]  /*6e00*/  PRMT R0, RZ, 0x654, R0 ;  /* 0x00000654ff007816 */ /* 0x000fe40000000000 */
[----:B------:R-:W-:Y:S01]  /*6e10*/  ISETP.GE.OR P0, PT, R3, R16, P0 ;  /* 0x000000100300720c */ /* 0x000fe20000706670 */
[----:B------:R-:W3:Y:S01]  /*6e20*/  SHFL.IDX PT, R33, R34, 0x1, 0x181f ;  /* 0x00381f0022217f89 */ /* 0x000ee200000e0000 */
[----:B------:R1:W-:Y:S03]  /*6e30*/  SYNCS.ARRIVE.TRANS64.RED.A1T0 RZ, [R0+URZ], RZ ;  /* 0x000000ff00ff79a7 */ /* 0x0003e6000810043f */
[----:B------:R-:W3:Y:S01]  /*6e40*/  SHFL.IDX PT, R37, R34, 0x2, 0x181f ;  /* 0x00581f0022257f89 */ /* 0x000ee200000e0000 */
[----:B0-----:R-:W-:-:S03]  /*6e50*/  @!P1 LEA R18, P4, R152, R21, 0x1 ;  /* 0x0000001598129211 */ /* 0x001fc600078808ff */
[----:B------:R0:W0:Y:S01]  /*6e60*/  SHFL.IDX PT, R17, R34, 0x3, 0x181f ;  /* 0x00781f0022117f89 */ /* 0x00002200000e0000 */
[----:B-1----:R-:W-:-:S03]  /*6e70*/  @!P2 LEA R20, P5, R152, R35, 0x1 ;  /* 0x000000239814a211 */ /* 0x002fc600078a08ff */
[----:B------:R1:W0:Y:S01]  /*6e80*/  SHFL.IDX PT, R35, R4, 0x3, 0x181f ;  /* 0x00781f0004237f89 */ /* 0x00022200000e0000 */
[C---:B--2---:R-:W-:Y:S02]  /*6e90*/  @!P3 LEA R32, P6, R152.reuse, R39, 0x1 ;  /* 0x000000279820b211 */ /* 0x044fe400078c08ff */
[C-C-:B---3--:R-:W-:Y:S02]  /*6ea0*/  @!P1 LEA.HI.X R19, R152.reuse, R19, R60.reuse, 0x1, P4 ;  /* 0x0000001398139211 */ /* 0x148fe400020f0c3c */
[C-C-:B------:R-:W-:Y:S02]  /*6eb0*/  @!P2 LEA.HI.X R21, R152.reuse, R33, R60.reuse, 0x1, P5 ;  /* 0x000000219815a211 */ /* 0x140fe400028f0c3c */
[----:B------:R-:W-:Y:S01]  /*6ec0*/  @!P3 LEA.HI.X R33, R152, R37, R60, 0x1, P6 ;  /* 0x000000259821b211 */ /* 0x000fe200030f0c3c */
[----:B----4-:R1:W-:Y:S04]  /*6ed0*/  @!P1 ST.E.128 desc[UR36][R18.64], R12 ;  /* 0x0000000c12009985 */ /* 0x0103e8000c101d24 */
[----:B------:R1:W-:Y:S04]  /*6ee0*/  @!P2 ST.E.128 desc[UR36][R20.64], R24 ;  /* 0x000000181400a985 */ /* 0x0003e8000c101d24 */
[----:B------:R1:W-:Y:S01]  /*6ef0*/  @!P3 ST.E.128 desc[UR36][R32.64], R28 ;  /* 0x0000001c2000b985 */ /* 0x0003e2000c101d24 */
[----:B0-----:R-:W-:Y:S05]  /*6f00*/  @P0 BRA `(.L_x_237) ;  /* 0x0000001000800947 */ /* 0x001fea0003800000 */
[----:B-1----:R-:W-:-:S04]  /*6f10*/  LEA R12, P0, R152, R35, 0x1 ;  /* 0x00000023980c7211 */ /* 0x002fc800078008ff */
[----:B------:R-:W-:-:S05]  /*6f20*/  LEA.HI.X R13, R152, R17, R60, 0x1, P0 ;  /* 0x00000011980d7211 */ /* 0x000fca00000f0c3c */
[----:B-----5:R0:W-:Y:S01]  /*6f30*/  ST.E.128 desc[UR36][R12.64], R8 ;  /* 0x000000080c007985 */ /* 0x0201e2000c101d24 */
[----:B------:R-:W-:Y:S05]  /*6f40*/  BRA `(.L_x_237) ;  /* 0x0000001000707947 */ /* 0x000fea0003800000 */
.L_x_236:
[----:B------:R1:W5:Y:S01]  /*6f50*/  LDL R60, [R1+0x10] ;  /* 0x00001000013c7983 */ /* 0x0003620000100800 */
[----:B0-----:R-:W0:Y:S01]  /*6f60*/  @P4 LDC R10, c[0x0][0xbec] ;  /* 0x0002fb00ff0a4b82 */ /* 0x001e220000000800 */
[----:B------:R-:W-:Y:S01]  /*6f70*/  ULDC.64 UR4, c[0x0][0xb08] ;  /* 0x0002c20000047ab9 */ /* 0x000fe20000000a00 */
[----:B------:R-:W-:Y:S01]  /*6f80*/  IMAD.MOV.U32 R11, RZ, RZ, R67 ;  /* 0x000000ffff0b7224 */ /* 0x000fe200078e0043 */
[----:B------:R1:W5:Y:S01]  /*6f90*/  LDL R59, [R1+0x38] ;  /* 0x00003800013b7983 */ /* 0x0003620000100800 */
[----:B------:R-:W-:Y:S01]  /*6fa0*/  IMAD R19, R19, UR4, RZ ;  /* 0x0000000413137c24 */ /* 0x000fe2000f8e02ff */
[----:B------:R-:W-:Y:S01]  /*6fb0*/  ULDC.64 UR6, c[0x0][0xb30] ;  /* 0x0002cc0000067ab9 */ /* 0x000fe20000000a00 */
[C---:B------:R-:W-:Y:S01]  /*6fc0*/  IMAD.WIDE.U32 R8, R4.reuse, UR4, RZ ;  /* 0x0000000404087c25 */ /* 0x040fe2000f8e00ff */
[----:B------:R1:W5:Y:S01]  /*6fd0*/  LDL R58, [R1+0x4] ;  /* 0x00000400013a7983 */ /* 0x0003620000100800 */
[----:B------:R-:W2:Y:S02]  /*6fe0*/  @P4 LDC R15, c[0x0][0xbf0] ;  /* 0x0002fc00ff0f4b82 */ /* 0x000ea40000000800 */
[----:B------:R-:W-:Y:S01]  /*6ff0*/  IMAD R19, R4, UR5, R19 ;  /* 0x0000000504137c24 */ /* 0x000fe2000f8e0213 */
[----:B------:R1:W5:Y:S01]  /*7000*/  LDL R57, [R1+0x34] ;  /* 0x0000340001397983 */ /* 0x0003620000100800 */
[----:B------:R-:W-:Y:S01]  /*7010*/  ULDC.64 UR4, c[0x0][0xb38] ;  /* 0x0002ce0000047ab9 */ /* 0x000fe20000000a00 */
[----:B------:R-:W-:Y:S01]  /*7020*/  SHF.R.S32.HI R4, RZ, 0x1f, R17 ;  /* 0x0000001fff047819 */ /* 0x000fe20000011411 */
[----:B------:R-:W-:Y:S01]  /*7030*/  IMAD.IADD R9, R9, 0x1, R19 ;  /* 0x0000000109097824 */ /* 0x000fe200078e0213 */
[----:B------:R1:W5:Y:S01]  /*7040*/  LDL R56, [R1] ;  /* 0x0000000001387983 */ /* 0x0003620000100800 */
[----:B------:R-:W-:-:S04]  /*7050*/  IMAD.WIDE.U32 R8, R18, UR4, R8 ;  /* 0x0000000412087c25 */ /* 0x000fc8000f8e0008 */
[----:B------:R-:W-:Y:S01]  /*7060*/  IMAD R9, R18, UR5, R9 ;  /* 0x0000000512097c24 */ /* 0x000fe2000f8e0209 */
[----:B------:R-:W-:Y:S01]  /*7070*/  ULDC.64 UR4, c[0x0][0xb40] ;  /* 0x0002d00000047ab9 */ /* 0x000fe20000000a00 */
[----:B0-----:R-:W-:-:S04]  /*7080*/  @P4 IMAD.HI.U32 R10, R67, R10, RZ ;  /* 0x0000000a430a4227 */ /* 0x001fc800078e00ff */
[----:B------:R-:W-:Y:S02]  /*7090*/  IMAD R4, R4, UR4, RZ ;  /* 0x0000000404047c24 */ /* 0x000fe4000f8e02ff */
[----:B------:R-:W-:Y:S01]  /*70a0*/  IMAD.WIDE.U32 R8, R17, UR4, R8 ;  /* 0x0000000411087c25 */ /* 0x000fe2000f8e0008 */
[----:B--2---:R-:W-:-:S03]  /*70b0*/  @P4 SHF.R.U32.HI R11, RZ, R15, R10 ;  /* 0x0000000fff0b4219 */ /* 0x004fc6000001160a */
[----:B------:R-:W-:Y:S01]  /*70c0*/  IMAD R13, R17, UR5, R4 ;  /* 0x00000005110d7c24 */ /* 0x000fe2000f8e0204 */
[----:B------:R-:W-:Y:S01]  /*70d0*/  ULDC.64 UR4, c[0x0][0xb48] ;  /* 0x0002d20000047ab9 */ /* 0x000fe20000000a00 */
[--C-:B------:R-:W-:Y:S01]  /*70e0*/  SHF.R.S32.HI R4, RZ, 0x1f, R11.reuse ;  /* 0x0000001fff047819 */ /* 0x100fe2000001140b */
[----:B------:R-:W-:Y:S02]  /*70f0*/  IMAD.MOV R10, RZ, RZ, -R11 ;  /* 0x000000ffff0a7224 */ /* 0x000fe400078e0a0b */
[----:B------:R-:W-:Y:S02]  /*7100*/  IADD3 R9, R9, R13, RZ ;  /* 0x0000000d09097210 */ /* 0x000fe40007ffe0ff */
[----:B------:R-:W-:Y:S02]  /*7110*/  IMAD R3, R3, R10, R67 ;  /* 0x0000000a03037224 */ /* 0x000fe400078e0243 */
[----:B------:R-:W-:Y:S02]  /*7120*/  IMAD R4, R4, UR6, RZ ;  /* 0x0000000604047c24 */ /* 0x000fe4000f8e02ff */
[----:B------:R-:W-:-:S04]  /*7130*/  IMAD.WIDE.U32 R8, R69, UR4, R8 ;  /* 0x0000000445087c25 */ /* 0x000fc8000f8e0008 */
[----:B------:R-:W-:Y:S01]  /*7140*/  IMAD R9, R69, UR5, R9 ;  /* 0x0000000545097c24 */ /* 0x000fe2000f8e0209 */
[----:B------:R-:W-:Y:S01]  /*7150*/  ULDC.64 UR4, c[0x0][0xb28] ;  /* 0x0002ca0000047ab9 */ /* 0x000fe20000000a00 */
[C---:B------:R-:W-:Y:S01]  /*7160*/  IMAD R13, R11.reuse, UR7, R4 ;  /* 0x000000070b0d7c24 */ /* 0x040fe2000f8e0204 */
[----:B------:R-:W-:Y:S01]  /*7170*/  SHF.R.S32.HI R4, RZ, 0x1f, R3 ;  /* 0x0000001fff047819 */ /* 0x000fe20000011403 */
[----:B------:R-:W-:-:S04]  /*7180*/  IMAD.WIDE.U32 R8, R11, UR6, R8 ;  /* 0x000000060b087c25 */ /* 0x000fc8000f8e0008 */
[----:B------:R-:W-:Y:S02]  /*7190*/  IMAD R4, R4, UR4, RZ ;  /* 0x0000000404047c24 */ /* 0x000fe4000f8e02ff */
[----:B------:R-:W-:Y:S02]  /*71a0*/  IMAD.IADD R9, R9, 0x1, R13 ;  /* 0x0000000109097824 */ /* 0x000fe400078e020d */
[C---:B------:R-:W-:Y:S02]  /*71b0*/  IMAD R11, R3.reuse, UR5, R4 ;  /* 0x00000005030b7c24 */ /* 0x040fe4000f8e0204 */
[----:B------:R-:W-:Y:S01]  /*71c0*/  IMAD.WIDE.U32 R8, R3, UR4, R8 ;  /* 0x0000000403087c25 */ /* 0x000fe2000f8e0008 */
[----:B------:R-:W-:-:S03]  /*71d0*/  ULDC.64 UR4, c[0x0][0xb00] ;  /* 0x0002c00000047ab9 */ /* 0x000fc60000000a00 */
[----:B------:R-:W-:Y:S01]  /*71e0*/  VIADD R4, R0, 0x16820 ;  /* 0x0001682000047836 */ /* 0x000fe20000000000 */
[----:B------:R-:W-:Y:S01]  /*71f0*/  LEA R0, P1, R8, UR4, 0x2 ;  /* 0x0000000408007c11 */ /* 0x000fe2000f8210ff */
[----:B------:R-:W-:-:S03]  /*7200*/  IMAD.IADD R3, R9, 0x1, R11 ;  /* 0x0000000109037824 */ /* 0x000fc600078e020b */
[----:B------:R-:W-:Y:S02]  /*7210*/  PRMT R4, RZ, 0x654, R4 ;  /* 0x00000654ff047816 */ /* 0x000fe40000000004 */
[----:B------:R-:W-:Y:S01]  /*7220*/  LEA.HI.X R3, R8, UR5, R3, 0x2, P1 ;  /* 0x0000000508037c11 */ /* 0x000fe200088f1403 */
[----:B------:R1:W0:Y:S01]  /*7230*/  SHFL.IDX PT, R10, R0, RZ, 0x1c1f ;  /* 0x001c1fff000a7589 */ /* 0x00022200000e0000 */
[----:B------:R1:W-:Y:S01]  /*7240*/  SYNCS.ARRIVE.TRANS64.RED.A1T0 RZ, [R4+URZ], RZ ;  /* 0x000000ff04ff79a7 */ /* 0x0003e2000810043f */
[----:B------:R-:W-:Y:S02]  /*7250*/  BSSY B1, `(.L_x_238) ;  /* 0x0000028000017945 */ /* 0x000fe40003800000 */
[----:B------:R1:W2:Y:S01]  /*7260*/  SHFL.IDX PT, R11, R3, RZ, 0x1c1f ;  /* 0x001c1fff030b7589 */ /* 0x0002a200000e0000 */
[----:B------:R-:W-:Y:S02]  /*7270*/  SHF.R.S32.HI R23, RZ, 0x1f, R153 ;  /* 0x0000001fff177819 */ /* 0x000fe40000011499 */
[----:B------:R-:W-:-:S02]  /*7280*/  SHF.R.S32.HI R24, RZ, 0x1f, R154 ;  /* 0x0000001fff187819 */ /* 0x000fc4000001149a */
[----:B------:R-:W-:Y:S02]  /*7290*/  SHF.R.S32.HI R25, RZ, 0x1f, R155 ;  /* 0x0000001fff197819 */ /* 0x000fe4000001149b */
[----:B------:R-:W-:Y:S02]  /*72a0*/  SHF.R.S32.HI R26, RZ, 0x1f, R156 ;  /* 0x0000001fff1a7819 */ /* 0x000fe4000001149c */
[----:B------:R-:W-:Y:S01]  /*72b0*/  SHF.R.S32.HI R27, RZ, 0x1f, R157 ;  /* 0x0000001fff1b7819 */ /* 0x000fe2000001149d */
[----:B-1----:R-:W-:Y:S06]  /*72c0*/  @P2 BRA `(.L_x_239) ;  /* 0x0000000000802947 */ /* 0x002fec0003800000 */
[----:B------:R-:W-:Y:S02]  /*72d0*/  ULDC UR4, c[0x0][0xac8] ;  /* 0x0002b20000047ab9 */ /* 0x000fe40000000800 */
[----:B-----5:R-:W-:Y:S02]  /*72e0*/  ISETP.GE.AND P4, PT, R60, UR4, PT ;  /* 0x000000043c007c0c */ /* 0x020fe4000bf86270 */
[----:B------:R-:W-:Y:S02]  /*72f0*/  ISETP.GE.AND P2, PT, R58, UR4, PT ;  /* 0x000000043a007c0c */ /* 0x000fe4000bf46270 */
[----:B------:R-:W-:Y:S02]  /*7300*/  ISETP.GE.AND P1, PT, R56, UR4, PT ;  /* 0x0000000438007c0c */ /* 0x000fe4000bf26270 */
[----:B------:R-:W-:-:S07]  /*7310*/  ISETP.GE.AND P5, PT, R157, UR4, PT ;  /* 0x000000049d007c0c */ /* 0x000fce000bfa6270 */
[----:B0-2---:R-:W-:Y:S02]  /*7320*/  @!P4 IMAD.WIDE R8, R60, 0x4, R10 ;  /* 0x000000043c08c825 */ /* 0x005fe400078e020a */
[-C--:B------:R-:W-:Y:S02]  /*7330*/  @!P2 LEA R12, P6, R58, R10.reuse, 0x2 ;  /* 0x0000000a3a0ca211 */ /* 0x080fe400078c10ff */
[----:B------:R-:W-:Y:S01]  /*7340*/  @!P1 LEA R14, P3, R56, R10, 0x2 ;  /* 0x0000000a380e9211 */ /* 0x000fe200078610ff */
[----:B------:R0:W-:Y:S01]  /*7350*/  @!P4 ST.E.64 desc[UR36][R8.64], R20 ;  /* 0x000000140800c985 */ /* 0x0001e2000c101b24 */
[-C--:B------:R-:W-:Y:S02]  /*7360*/  @!P2 LEA.HI.X R13, R58, R11.reuse, R59, 0x2, P6 ;  /* 0x0000000b3a0da211 */ /* 0x080fe400030f143b */
[----:B------:R-:W-:Y:S02]  /*7370*/  ISETP.GE.AND P4, PT, R156, UR4, PT ;  /* 0x000000049c007c0c */ /* 0x000fe4000bf86270 */
[----:B------:R-:W-:Y:S01]  /*7380*/  @!P1 LEA.HI.X R15, R56, R11, R57, 0x2, P3 ;  /* 0x0000000b380f9211 */ /* 0x000fe200018f1439 */
[----:B------:R1:W-:Y:S01]  /*7390*/  @!P2 ST.E.64 desc[UR36][R12.64], R28 ;  /* 0x0000001c0c00a985 */ /* 0x0003e2000c101b24 */
[----:B------:R-:W-:-:S02]  /*73a0*/  ISETP.GE.AND P3, PT, R155, UR4, PT ;  /* 0x000000049b007c0c */ /* 0x000fc4000bf66270 */
[-C--:B------:R-:W-:Y:S01]  /*73b0*/  @!P5 LEA R16, P6, R157, R10.reuse, 0x2 ;  /* 0x0000000a9d10d211 */ /* 0x080fe200078c10ff */
[----:B------:R3:W-:Y:S01]  /*73c0*/  @!P1 ST.E.64 desc[UR36][R14.64], R30 ;  /* 0x0000001e0e009985 */ /* 0x0007e2000c101b24 */
[----:B------:R-:W-:Y:S02]  /*73d0*/  ISETP.GE.AND P2, PT, R154, UR4, PT ;  /* 0x000000049a007c0c */ /* 0x000fe4000bf46270 */
[----:B------:R-:W-:Y:S02]  /*73e0*/  ISETP.GE.AND P1, PT, R153, UR4, PT ;  /* 0x0000000499007c0c */ /* 0x000fe4000bf26270 */
[----:B------:R-:W-:Y:S02]  /*73f0*/  @!P5 LEA.HI.X R17, R157, R11, R27, 0x2, P6 ;  /* 0x0000000b9d11d211 */ /* 0x000fe400030f141b */
[----:B------:R-:W-:-:S03]  /*7400*/  @!P4 LEA R18, P6, R156, R10, 0x2 ;  /* 0x0000000a9c12c211 */ /* 0x000fc600078c10ff */
[----:B------:R3:W-:Y:S01]  /*7410*/  @!P5 ST.E.64 desc[UR36][R16.64], R32 ;  /* 0x000000201000d985 */ /* 0x0007e2000c101b24 */
[CC--:B0-----:R-:W-:Y:S02]  /*7420*/  @!P3 LEA R8, P5, R155.reuse, R10.reuse, 0x2 ;  /* 0x0000000a9b08b211 */ /* 0x0c1fe400078a10ff */
[-C--:B------:R-:W-:Y:S02]  /*7430*/  @!P4 LEA.HI.X R19, R156, R11.reuse, R26, 0x2, P6 ;  /* 0x0000000b9c13c211 */ /* 0x080fe400030f141a */
[CC--:B-1----:R-:W-:Y:S02]  /*7440*/  @!P2 LEA R12, P6, R154.reuse, R10.reuse, 0x2 ;  /* 0x0000000a9a0ca211 */ /* 0x0c2fe400078c10ff */
[-C--:B------:R-:W-:Y:S01]  /*7450*/  @!P3 LEA.HI.X R9, R155, R11.reuse, R25, 0x2, P5 ;  /* 0x0000000b9b09b211 */ /* 0x080fe200028f1419 */
[----:B------:R3:W-:Y:S01]  /*7460*/  @!P4 ST.E.64 desc[UR36][R18.64], R34 ;  /* 0x000000221200c985 */ /* 0x0007e2000c101b24 */
[C---:B------:R-:W-:Y:S02]  /*7470*/  @!P1 LEA R10, P5, R153.reuse, R10, 0x2 ;  /* 0x0000000a990a9211 */ /* 0x040fe400078a10ff */
[-C--:B------:R-:W-:Y:S01]  /*7480*/  @!P2 LEA.HI.X R13, R154, R11.reuse, R24, 0x2, P6 ;  /* 0x0000000b9a0da211 */ /* 0x080fe200030f1418 */
[----:B------:R3:W-:Y:S01]  /*7490*/  @!P3 ST.E.64 desc[UR36][R8.64], R36 ;  /* 0x000000240800b985 */ /* 0x0007e2000c101b24 */
[----:B------:R-:W-:-:S03]  /*74a0*/  @!P1 LEA.HI.X R11, R153, R11, R23, 0x2, P5 ;  /* 0x0000000b990b9211 */ /* 0x000fc600028f1417 */
[----:B------:R3:W-:Y:S04]  /*74b0*/  @!P2 ST.E.64 desc[UR36][R12.64], R38 ;  /* 0x000000260c00a985 */ /* 0x0007e8000c101b24 */
[----:B------:R3:W-:Y:S02]  /*74c0*/  @!P1 ST.E.64 desc[UR36][R10.64], R40 ;  /* 0x000000280a009985 */ /* 0x0007e4000c101b24 */
.L_x_239:
[----:B------:R-:W-:Y:S05]  /*74d0*/  BSYNC B1 ;  /* 0x0000000000017941 */ /* 0x000fea0003800000 */
.L_x_238:
[----:B--23--:R1:W2:Y:S04]  /*74e0*/  SHFL.IDX PT, R11, R3, 0x1, 0x1c1f ;  /* 0x003c1f00030b7f89 */ /* 0x00c2a800000e0000 */
[----:B0-----:R1:W0:Y:S01]  /*74f0*/  SHFL.IDX PT, R10, R0, 0x1, 0x1c1f ;  /* 0x003c1f00000a7f89 */ /* 0x00122200000e0000 */
[----:B------:R-:W-:Y:S05]  /*7500*/  @P0 BRA `(.L_x_237) ;  /* 0x0000000c00000947 */ /* 0x000fea0003800000 */
[----:B------:R-:W-:Y:S02]  /*7510*/  ULDC UR4, c[0x0][0xac8] ;  /* 0x0002b20000047ab9 */ /* 0x000fe40000000800 */
[----:B-----5:R-:W-:Y:S02]  /*7520*/  ISETP.GE.AND P0, PT, R60, UR4, PT ;  /* 0x000000043c007c0c */ /* 0x020fe4000bf06270 */
[----:B------:R-:W-:Y:S02]  /*7530*/  ISETP.GE.AND P5, PT, R58, UR4, PT ;  /* 0x000000043a007c0c */ /* 0x000fe4000bfa6270 */
[----:B------:R-:W-:Y:S02]  /*7540*/  ISETP.GE.AND P3, PT, R56, UR4, PT ;  /* 0x0000000438007c0c */ /* 0x000fe4000bf66270 */
[----:B------:R-:W-:Y:S02]  /*7550*/  ISETP.GE.AND P2, PT, R157, UR4, PT ;  /* 0x000000049d007c0c */ /* 0x000fe4000bf46270 */
[----:B------:R-:W-:-:S05]  /*7560*/  ISETP.GE.AND P1, PT, R156, UR4, PT ;  /* 0x000000049c007c0c */ /* 0x000fca000bf26270 */
[----:B0-2---:R-:W-:Y:S02]  /*7570*/  @!P0 IMAD.WIDE R8, R60, 0x4, R10 ;  /* 0x000000043c088825 */ /* 0x005fe400078e020a */
[-C--:B------:R-:W-:Y:S02]  /*7580*/  @!P5 LEA R12, P4, R58, R10.reuse, 0x2 ;  /* 0x0000000a3a0cd211 */ /* 0x080fe400078810ff */
[----:B------:R-:W-:Y:S01]  /*7590*/  @!P3 LEA R14, P6, R56, R10, 0x2 ;  /* 0x0000000a380eb211 */ /* 0x000fe200078c10ff */
[----:B------:R0:W-:Y:S01]  /*75a0*/  @!P0 ST.E.64 desc[UR36][R8.64], R42 ;  /* 0x0000002a08008985 */ /* 0x0001e2000c101b24 */
[----:B------:R-:W-:Y:S02]  /*75b0*/  ISETP.GE.AND P0, PT, R155, UR4, PT ;  /* 0x000000049b007c0c */ /* 0x000fe4000bf06270 */
[----:B------:R-:W-:Y:S02]  /*75c0*/  @!P5 LEA.HI.X R13, R58, R11, R59, 0x2, P4 ;  /* 0x0000000b3a0dd211 */ /* 0x000fe400020f143b */
[----:B------:R-:W-:-:S02]  /*75d0*/  ISETP.GE.AND P4, PT, R154, UR4, PT ;  /* 0x000000049a007c0c */ /* 0x000fc4000bf86270 */
[----:B------:R-:W-:Y:S01]  /*75e0*/  @!P3 LEA.HI.X R15, R56, R11, R57, 0x2, P6 ;  /* 0x0000000b380fb211 */ /* 0x000fe200030f1439 */
[----:B------:R3:W-:Y:S01]  /*75f0*/  @!P5 ST.E.64 desc[UR36][R12.64], R44 ;  /* 0x0000002c0c00d985 */ /* 0x0007e2000c101b24 */
[----:B------:R-:W-:-:S03]  /*7600*/  @!P2 LEA R16, P5, R157, R10, 0x2 ;  /* 0x0000000a9d10a211 */ /* 0x000fc600078a10ff */
[----:B------:R3:W-:Y:S01]  /*7610*/  @!P3 ST.E.64 desc[UR36][R14.64], R46 ;  /* 0x0000002e0e00b985 */ /* 0x0007e2000c101b24 */
[-C--:B------:R-:W-:Y:S02]  /*7620*/  @!P2 LEA.HI.X R17, R157, R11.reuse, R27, 0x2, P5 ;  /* 0x0000000b9d11a211 */ /* 0x080fe400028f141b */
[-C--:B0-----:R-:W-:Y:S02]  /*7630*/  @!P1 LEA R8, P6, R156, R10.reuse, 0x2 ;  /* 0x0000000a9c089211 */ /* 0x081fe400078c10ff */
[CC--:B------:R-:W-:Y:S01]  /*7640*/  @!P0 LEA R18, P3, R155.reuse, R10.reuse, 0x2 ;  /* 0x0000000a9b128211 */ /* 0x0c0fe200078610ff */
[----:B------:R3:W-:Y:S01]  /*7650*/  @!P2 ST.E.64 desc[UR36][R16.64], R48 ;  /* 0x000000301000a985 */ /* 0x0007e2000c101b24 */
[----:B------:R-:W-:Y:S02]  /*7660*/  @!P4 LEA R20, P5, R154, R10, 0x2 ;  /* 0x0000000a9a14c211 */ /* 0x000fe400078a10ff */
[-C--:B------:R-:W-:Y:S02]  /*7670*/  @!P1 LEA.HI.X R9, R156, R11.reuse, R26, 0x2, P6 ;  /* 0x0000000b9c099211 */ /* 0x080fe400030f141a */
[----:B------:R-:W-:-:S02]  /*7680*/  @!P0 LEA.HI.X R19, R155, R11, R25, 0x2, P3 ;  /* 0x0000000b9b138211 */ /* 0x000fc400018f1419 */
[----:B------:R-:W-:Y:S01]  /*7690*/  @!P4 LEA.HI.X R21, R154, R11, R24, 0x2, P5 ;  /* 0x0000000b9a15c211 */ /* 0x000fe200028f1418 */
[----:B------:R3:W-:Y:S04]  /*76a0*/  @!P1 ST.E.64 desc[UR36][R8.64], R50 ;  /* 0x0000003208009985 */ /* 0x0007e8000c101b24 */
[----:B------:R3:W-:Y:S01]  /*76b0*/  @!P0 ST.E.64 desc[UR36][R18.64], R52 ;  /* 0x0000003412008985 */ /* 0x0007e2000c101b24 */
[----:B------:R-:W-:-:S03]  /*76c0*/  ISETP.GE.AND P0, PT, R153, UR4, PT ;  /* 0x0000000499007c0c */ /* 0x000fc6000bf06270 */
[----:B------:R3:W-:Y:S10]  /*76d0*/  @!P4 ST.E.64 desc[UR36][R20.64], R54 ;  /* 0x000000361400c985 */ /* 0x0007f4000c101b24 */
[----:B------:R-:W-:Y:S05]  /*76e0*/  @P0 BRA `(.L_x_237) ;  /* 0x0000000800880947 */ /* 0x000fea0003800000 */
[----:B---3--:R-:W-:-:S04]  /*76f0*/  LEA R8, P0, R153, R10, 0x2 ;  /* 0x0000000a99087211 */ /* 0x008fc800078010ff */
[----:B------:R-:W-:-:S05]  /*7700*/  LEA.HI.X R9, R153, R11, R23, 0x2, P0 ;  /* 0x0000000b99097211 */ /* 0x000fca00000f1417 */
[----:B------:R4:W-:Y:S01]  /*7710*/  ST.E.64 desc[UR36][R8.64], R118 ;  /* 0x0000007608007985 */ /* 0x0009e2000c101b24 */
[----:B------:R-:W-:Y:S05]  /*7720*/  BRA `(.L_x_237) ;  /* 0x0000000800787947 */ /* 0x000fea0003800000 */
.L_x_234:
[----:B------:R-:W3:Y:S01]  /*7730*/  LDC.64 R10, c[0x0][0xc00] ;  /* 0x00030000ff0a7b82 */ /* 0x000ee20000000a00 */
[----:B------:R-:W-:Y:S01]  /*7740*/  ULDC.64 UR4, c[0x0][0xc08] ;  /* 0x0003020000047ab9 */ /* 0x000fe20000000a00 */
[----:B------:R-:W-:Y:S01]  /*7750*/  IMAD.MOV.U32 R3, RZ, RZ, RZ ;  /* 0x000000ffff037224 */ /* 0x000fe200078e00ff */
[----:B------:R-:W-:-:S04]  /*7760*/  ISETP.NE.U32.AND P0, PT, RZ, UR4, PT ;  /* 0x00000004ff007c0c */ /* 0x000fc8000bf05070 */
[----:B------:R-:W-:Y:S01]  /*7770*/  ISETP.NE.AND.EX P1, PT, RZ, UR5, PT, P0 ;  /* 0x00000005ff007c0c */ /* 0x000fe2000bf25300 */
[----:B------:R-:W4:Y:S01]  /*7780*/  LDC.64 R8, c[0x0][0xc00] ;  /* 0x00030000ff087b82 */ /* 0x000f220000000a00 */
[----:B---3--:R-:W-:-:S04]  /*7790*/  ISETP.NE.U32.AND P0, PT, R10, RZ, PT ;  /* 0x000000ff0a00720c */ /* 0x008fc80003f05070 */
[----:B------:R-:W-:-:S07]  /*77a0*/  ISETP.NE.AND.EX P0, PT, R11, RZ, PT, P0 ;  /* 0x000000ff0b00720c */ /* 0x000fce0003f05300 */
[----:B------:R-:W3:Y:S01]  /*77b0*/  @P1 LDC.64 R10, c[0x0][0xc08] ;  /* 0x00030200ff0a1b82 */ /* 0x000ee20000000a00 */
[----:B------:R-:W-:Y:S01]  /*77c0*/  ULDC UR4, c[0x0][0xa88] ;  /* 0x0002a20000047ab9 */ /* 0x000fe20000000800 */
[----:B----4-:R-:W-:-:S04]  /*77d0*/  IMAD.WIDE R12, R17, 0x4, R8 ;  /* 0x00000004110c7825 */ /* 0x010fc800078e0208 */
[----:B-1----:R-:W-:Y:S01]  /*77e0*/  IMAD.U32 R0, RZ, RZ, UR4 ;  /* 0x00000004ff007e24 */ /* 0x002fe2000f8e00ff */
[----:B------:R1:W5:Y:S01]  /*77f0*/  @P0 LDG.E R3, desc[UR36][R12.64] ;  /* 0x000000240c030981 */ /* 0x000362000c1e1900 */
[----:B--2---:R-:W2:Y:S01]  /*7800*/  S2R R4, SR_TID.X ;  /* 0x0000000000047919 */ /* 0x004ea20000002100 */
[----:B---3--:R-:W-:-:S05]  /*7810*/  @P1 IMAD.WIDE R8, R17, 0x4, R10 ;  /* 0x0000000411081825 */ /* 0x008fca00078e020a */
[----:B------:R1:W5:Y:S01]  /*7820*/  @P1 LDG.E R0, desc[UR36][R8.64] ;  /* 0x0000002408001981 */ /* 0x000362000c1e1900 */
[----:B------:R-:W-:-:S13]  /*7830*/  ISETP.NE.AND P2, PT, R19, RZ, PT ;  /* 0x000000ff1300720c */ /* 0x000fda0003f45270 */
[----:B------:R-:W3:Y:S01]  /*7840*/  @!P2 LDC R19, c[0x0][0xad4] ;  /* 0x0002b500ff13ab82 */ /* 0x000ee20000000800 */
[----:B--2---:R-:W-:-:S05]  /*7850*/  VIADD R28, R4, 0xffffff80 ;  /* 0xffffff80041c7836 */ /* 0x004fca0000000000 */
[----:B------:R-:W-:Y:S02]  /*7860*/  ISETP.GT.AND P3, PT, R28, 0xbf, PT ;  /* 0x000000bf1c00780c */ /* 0x000fe40003f64270 */
[----:B---3--:R-:W-:Y:S01]  /*7870*/  ISETP.GT.AND P2, PT, R19, 0x1, PT ;  /* 0x000000011300780c */ /* 0x008fe20003f44270 */
[----:B-1----:R-:W-:-:S12]  /*7880*/  @P1 BRA `(.L_x_240) ;  /* 0x0000000000101947 */ /* 0x002fd80003800000 */
[----:B------:R-:W-:Y:S05]  /*7890*/  @!P0 BRA `(.L_x_240) ;  /* 0x00000000000c8947 */ /* 0x000fea0003800000 */
[----:B------:R-:W2:Y:S04]  /*78a0*/  LDG.E R9, desc[UR36][R12.64] ;  /* 0x000000240c097981 */ /* 0x000ea8000c1e1900 */
[----:B-----5:R-:W2:Y:S02]  /*78b0*/  LDG.E R0, desc[UR36][R12.64+0x4] ;  /* 0x000004240c007981 */ /* 0x020ea4000c1e1900 */
[----:B--2---:R-:W-:-:S07]  /*78c0*/  IMAD.IADD R0, R0, 0x1, -R9 ;  /* 0x0000000100007824 */ /* 0x004fce00078e0a09 */
.L_x_240:
[----:B------:R-:W2:Y:S01]  /*78d0*/  LDL.LU R8, [R1+0xc] ;  /* 0x00000c0001087983 */ /* 0x000ea20000300800 */
[----:B------:R-:W-:Y:S01]  /*78e0*/  BSSY B1, `(.L_x_241) ;  /* 0x0000037000017945 */ /* 0x000fe20003800000 */
[----:B------:R-:W-:Y:S02]  /*78f0*/  SEL R27, R17, RZ, !P0 ;  /* 0x000000ff111b7207 */ /* 0x000fe40004000000 */
[----:B-----5:R-:W-:Y:S02]  /*7900*/  SHF.R.S32.HI R24, RZ, 0x1f, R3 ;  /* 0x0000001fff187819 */ /* 0x020fe40000011403 */
[----:B--2---:R-:W-:Y:S01]  /*7910*/  SEL R26, R8, RZ, !P0 ;  /* 0x000000ff081a7207 */ /* 0x004fe20004000000 */
[----:B------:R-:W-:Y:S06]  /*7920*/  @P3 BRA `(.L_x_242) ;  /* 0x0000000000c83947 */ /* 0x000fec0003800000 */
[----:B------:R-:W1:Y:S01]  /*7930*/  LDC R33, c[0x0][0xbe8] ;  /* 0x0002fa00ff217b82 */ /* 0x000e620000000800 */
[----:B------:R-:W-:-:S04]  /*7940*/  IMAD R4, R23, 0xc0, R4 ;  /* 0x000000c017047824 */ /* 0x000fc800078e0204 */
[----:B------:R-:W-:Y:S02]  /*7950*/  VIADD R29, R4, 0xffffff80 ;  /* 0xffffff80041d7836 */ /* 0x000fe40000000000 */
[----:B-1----:R-:W-:-:S05]  /*7960*/  IMAD R8, R0, R33, RZ ;  /* 0x0000002100087224 */ /* 0x002fca00078e02ff */
[----:B------:R-:W-:-:S13]  /*7970*/  ISETP.GE.AND P0, PT, R29, R8, PT ;  /* 0x000000081d00720c */ /* 0x000fda0003f06270 */
[----:B------:R-:W-:Y:S05]  /*7980*/  @P0 BRA `(.L_x_242) ;  /* 0x0000000000b00947 */ /* 0x000fea0003800000 */
[----:B------:R-:W2:Y:S01]  /*7990*/  LDL.LU R32, [R1+0x8] ;  /* 0x0000080001207983 */ /* 0x000ea20000300800 */
[----:B------:R-:W-:Y:S01]  /*79a0*/  ISETP.NE.AND P1, PT, R33, 0x1, PT ;  /* 0x000000012100780c */ /* 0x000fe20003f25270 */
[----:B------:R-:W-:Y:S01]  /*79b0*/  IMAD.MOV.U32 R20, RZ, RZ, 0x9b8 ;  /* 0x000009b8ff147424 */ /* 0x000fe200078e00ff */
[----:B------:R-:W-:Y:S01]  /*79c0*/  ISETP.GT.AND P0, PT, R19, 0x1, PT ;  /* 0x000000011300780c */ /* 0x000fe20003f04270 */
[----:B------:R-:W1:Y:S01]  /*79d0*/  LDC.64 R30, c[0x0][0xba8] ;  /* 0x0002ea00ff1e7b82 */ /* 0x000e620000000a00 */
[----:B------:R-:W-:Y:S02]  /*79e0*/  MOV R19, R29 ;  /* 0x0000001d00137202 */ /* 0x000fe40000000f00 */
[----:B------:R-:W-:-:S05]  /*79f0*/  SEL R20, R20, 0x978, P0 ;  /* 0x0000097814147807 */ /* 0x000fca0000000000 */
[----:B------:R-:W3:Y:S08]  /*7a00*/  LDC.64 R10, c[0x0][R20+0x220] ;  /* 0x00008800140a7b82 */ /* 0x000ef00000000a00 */
[----:B------:R-:W4:Y:S08]  /*7a10*/  @P1 LDC R4, c[0x0][0xbec] ;  /* 0x0002fb00ff041b82 */ /* 0x000f300000000800 */
[----:B------:R-:W5:Y:S08]  /*7a20*/  LDC.64 R8, c[0x0][R20+0x218] ;  /* 0x0000860014087b82 */ /* 0x000f700000000a00 */
[----:B------:R-:W1:Y:S01]  /*7a30*/  @P1 LDC R25, c[0x0][0xbf0] ;  /* 0x0002fc00ff191b82 */ /* 0x000e620000000800 */
[----:B---3--:R-:W-:-:S02]  /*7a40*/  IMAD R11, R11, R27, RZ ;  /* 0x0000001b0b0b7224 */ /* 0x008fc400078e02ff */
[----:B------:R-:W-:-:S05]  /*7a50*/  IMAD.WIDE.U32 R16, R10, R27, RZ ;  /* 0x0000001b0a107225 */ /* 0x000fca00078e00ff */
[----:B------:R-:W3:Y:S01]  /*7a60*/  LDC.64 R12, c[0x0][R20+0x228] ;  /* 0x00008a00140c7b82 */ /* 0x000ee20000000a00 */
[----:B----4-:R-:W-:-:S07]  /*7a70*/  @P1 IMAD.HI.U32 R4, R29, R4, RZ ;  /* 0x000000041d041227 */ /* 0x010fce00078e00ff */
[----:B0-----:R-:W0:Y:S01]  /*7a80*/  LDC.64 R14, c[0x0][R20+0x210] ;  /* 0x00008400140e7b82 */ /* 0x001e220000000a00 */
[-C--:B-----5:R-:W-:Y:S02]  /*7a90*/  IMAD R21, R9, R18.reuse, RZ ;  /* 0x0000001209157224 */ /* 0x0a0fe400078e02ff */
[----:B------:R-:W-:-:S04]  /*7aa0*/  IMAD.WIDE.U32 R8, R8, R18, RZ ;  /* 0x0000001208087225 */ /* 0x000fc800078e00ff */
[----:B------:R-:W-:Y:S01]  /*7ab0*/  IMAD.IADD R21, R9, 0x1, R21 ;  /* 0x0000000109157824 */ /* 0x000fe200078e0215 */
[----:B-1----:R-:W-:Y:S01]  /*7ac0*/  @P1 SHF.R.U32.HI R19, RZ, R25, R4 ;  /* 0x00000019ff131219 */ /* 0x002fe20000011604 */
[----:B------:R-:W-:Y:S01]  /*7ad0*/  IMAD R25, R10, R26, R11 ;  /* 0x0000001a0a197224 */ /* 0x000fe200078e020b */
[----:B------:R-:W1:Y:S01]  /*7ae0*/  @!P0 LDC R30, c[0x0][0xb50] ;  /* 0x0002d400ff1e8b82 */ /* 0x000e620000000800 */
[----:B------:R-:W-:Y:S02]  /*7af0*/  IADD3 R4, P1, P3, R16, R8, R3 ;  /* 0x0000000810047210 */ /* 0x000fe40007b3e003 */
[----:B------:R-:W-:Y:S02]  /*7b00*/  IMAD.MOV R10, RZ, RZ, -R19 ;  /* 0x000000ffff0a7224 */ /* 0x000fe400078e0a13 */
[----:B------:R-:W-:-:S03]  /*7b10*/  IMAD.IADD R25, R17, 0x1, R25 ;  /* 0x0000000111197824 */ /* 0x000fc600078e0219 */
[----:B------:R-:W4:Y:S01]  /*7b20*/  @!P0 LDC R31, c[0x0][0xb54] ;  /* 0x0002d500ff1f8b82 */ /* 0x000f220000000800 */
[----:B--2---:R-:W-:-:S05]  /*7b30*/  SEL R11, R32, RZ, P0 ;  /* 0x000000ff200b7207 */ /* 0x004fca0000000000 */
[----:B---3--:R-:W-:-:S04]  /*7b40*/  IMAD.WIDE.U32 R8, R12, R11, RZ ;  /* 0x0000000b0c087225 */ /* 0x008fc800078e00ff */
[----:B------:R-:W-:Y:S02]  /*7b50*/  IMAD R13, R13, R11, RZ ;  /* 0x0000000b0d0d7224 */ /* 0x000fe400078e02ff */
[----:B------:R-:W-:Y:S01]  /*7b60*/  IMAD R11, R33, R10, R29 ;  /* 0x0000000a210b7224 */ /* 0x000fe200078e021d */
[----:B------:R-:W-:Y:S01]  /*7b70*/  IADD3.X R10, R25, R21, R24, P1, P3 ;  /* 0x00000015190a7210 */ /* 0x000fe20000fe6418 */
[----:B------:R-:W-:Y:S01]  /*7b80*/  IMAD.IADD R13, R9, 0x1, R13 ;  /* 0x00000001090d7824 */ /* 0x000fe200078e020d */
[----:B------:R-:W-:Y:S01]  /*7b90*/  IADD3 R8, P0, P1, R19, R4, R8 ;  /* 0x0000000413087210 */ /* 0x000fe2000791e008 */
[----:B0-----:R-:W-:Y:S01]  /*7ba0*/  IMAD R4, R15, R11, RZ ;  /* 0x0000000b0f047224 */ /* 0x001fe200078e02ff */
[----:B------:R-:W-:-:S04]  /*7bb0*/  SHF.R.S32.HI R19, RZ, 0x1f, R19 ;  /* 0x0000001fff137819 */ /* 0x000fc80000011413 */
[----:B------:R-:W-:Y:S02]  /*7bc0*/  IADD3.X R9, R19, R10, R13, P0, P1 ;  /* 0x0000000a13097210 */ /* 0x000fe400007e240d */
[----:B------:R-:W-:Y:S01]  /*7bd0*/  SHF.R.S32.HI R13, RZ, 0x1f, R11 ;  /* 0x0000001fff0d7819 */ /* 0x000fe2000001140b */
[----:B------:R-:W-:-:S04]  /*7be0*/  IMAD.WIDE.U32 R8, R14, R11, R8 ;  /* 0x0000000b0e087225 */ /* 0x000fc800078e0008 */
[----:B------:R-:W-:Y:S01]  /*7bf0*/  IMAD R13, R14, R13, R4 ;  /* 0x0000000d0e0d7224 */ /* 0x000fe200078e0204 */
[----:B-1----:R-:W-:-:S03]  /*7c00*/  LEA R10, P0, R8, R30, 0x2 ;  /* 0x0000001e080a7211 */ /* 0x002fc600078010ff */
[----:B------:R-:W-:Y:S02]  /*7c10*/  IMAD.IADD R4, R9, 0x1, R13 ;  /* 0x0000000109047824 */ /* 0x000fe400078e020d */
[----:B------:R-:W-:-:S03]  /*7c20*/  IMAD.MOV.U32 R9, RZ, RZ, -0x800000 ;  /* 0xff800000ff097424 */ /* 0x000fc600078e00ff */
[----:B----4-:R-:W-:-:S05]  /*7c30*/  LEA.HI.X R11, R8, R31, R4, 0x2, P0 ;  /* 0x0000001f080b7211 */ /* 0x010fca00000f1404 */
[----:B------:R1:W-:Y:S02]  /*7c40*/  STG.E desc[UR36][R10.64], R9 ;  /* 0x000000090a007986 */ /* 0x0003e4000c101924 */
.L_x_242:
[----:B------:R-:W-:Y:S05]  /*7c50*/  BSYNC B1 ;  /* 0x0000000000017941 */ /* 0x000fea0003800000 */
.L_x_241:
[----:B------:R-:W-:Y:S05]  /*7c60*/  @P2 BRA `(.L_x_237) ;  /* 0x0000000400282947 */ /* 0x000fea0003800000 */
[----:B------:R-:W2:Y:S01]  /*7c70*/  LDC R15, c[0x0][0xbe8] ;  /* 0x0002fa00ff0f7b82 */ /* 0x000ea20000000800 */
[----:B------:R-:W-:Y:S01]  /*7c80*/  SHF.R.S32.HI R16, RZ, 0x1f, R28 ;  /* 0x0000001fff107819 */ /* 0x000fe2000001141c */
[----:B------:R-:W-:Y:S01]  /*7c90*/  ULDC.64 UR4, c[0x0][0xaa0] ;  /* 0x0002a80000047ab9 */ /* 0x000fe20000000a00 */
[----:B------:R-:W-:Y:S01]  /*7ca0*/  ULDC.64 UR6, c[0x0][0xaf0] ;  /* 0x0002bc0000067ab9 */ /* 0x000fe20000000a00 */
[----:B------:R-:W-:Y:S01]  /*7cb0*/  IMAD R4, R24, UR4, RZ ;  /* 0x0000000418047c24 */ /* 0x000fe2000f8e02ff */
[----:B------:R-:W-:Y:S01]  /*7cc0*/  LEA.HI R16, R16, R28, RZ, 0x3 ;  /* 0x0000001c10107211 */ /* 0x000fe200078f18ff */
[----:B-1----:R-:W-:-:S03]  /*7cd0*/  IMAD.WIDE.U32 R8, R3, UR4, RZ ;  /* 0x0000000403087c25 */ /* 0x002fc6000f8e00ff */
[----:B------:R-:W-:Y:S01]  /*7ce0*/  SHF.R.S32.HI R16, RZ, 0x3, R16 ;  /* 0x00000003ff107819 */ /* 0x000fe20000011410 */
[----:B------:R-:W-:Y:S01]  /*7cf0*/  IMAD R11, R3, UR5, R4 ;  /* 0x00000005030b7c24 */ /* 0x000fe2000f8e0204 */
[----:B------:R-:W-:Y:S01]  /*7d00*/  ULDC.64 UR4, c[0x0][0xae8] ;  /* 0x0002ba0000047ab9 */ /* 0x000fe20000000a00 */
[----:B------:R-:W-:Y:S02]  /*7d10*/  IMAD R10, R26, UR6, RZ ;  /* 0x000000061a0a7c24 */ /* 0x000fe4000f8e02ff */
[----:B------:R-:W-:Y:S02]  /*7d20*/  IMAD R4, R22, 0x30, R16 ;  /* 0x0000003016047824 */ /* 0x000fe400078e0210 */
[----:B------:R-:W-:Y:S02]  /*7d30*/  IMAD.IADD R9, R9, 0x1, R11 ;  /* 0x0000000109097824 */ /* 0x000fe400078e020b */
[----:B------:R-:W-:Y:S02]  /*7d40*/  IMAD R12, R23, 0xc0, R4 ;  /* 0x000000c0170c7824 */ /* 0x000fe400078e0204 */
[----:B------:R-:W-:Y:S01]  /*7d50*/  IMAD.WIDE.U32 R8, R18, UR4, R8 ;  /* 0x0000000412087c25 */ /* 0x000fe2000f8e0008 */
[----:B--2---:R-:W-:-:S03]  /*7d60*/  ISETP.NE.AND P0, PT, R15, 0x1, PT ;  /* 0x000000010f00780c */ /* 0x004fc60003f05270 */
[----:B------:R-:W-:Y:S02]  /*7d70*/  IMAD.MOV.U32 R3, RZ, RZ, R12 ;  /* 0x000000ffff037224 */ /* 0x000fe400078e000c */
[----:B------:R-:W-:Y:S01]  /*7d80*/  IMAD R9, R18, UR5, R9 ;  /* 0x0000000512097c24 */ /* 0x000fe2000f8e0209 */
[----:B------:R-:W-:Y:S01]  /*7d90*/  ULDC.64 UR4, c[0x0][0xae0] ;  /* 0x0002b80000047ab9 */ /* 0x000fe20000000a00 */
[----:B------:R-:W-:-:S06]  /*7da0*/  IMAD.WIDE.U32 R8, R27, UR6, R8 ;  /* 0x000000061b087c25 */ /* 0x000fcc000f8e0008 */
[----:B------:R-:W1:Y:S08]  /*7db0*/  @P0 LDC R13, c[0x0][0xbec] ;  /* 0x0002fb00ff0d0b82 */ /* 0x000e700000000800 */
[----:B------:R-:W2:Y:S01]  /*7dc0*/  @P0 LDC R17, c[0x0][0xbf0] ;  /* 0x0002fc00ff110b82 */ /* 0x000ea20000000800 */
[----:B-1----:R-:W-:-:S04]  /*7dd0*/  @P0 IMAD.HI.U32 R4, R12, R13, RZ ;  /* 0x0000000d0c040227 */ /* 0x002fc800078e00ff */
[----:B------:R-:W-:Y:S02]  /*7de0*/  IMAD R13, R27, UR7, R10 ;  /* 0x000000071b0d7c24 */ /* 0x000fe4000f8e020a */
[----:B------:R-:W-:Y:S01]  /*7df0*/  IMAD R27, R0, R15, RZ ;  /* 0x0000000f001b7224 */ /* 0x000fe200078e02ff */
[----:B--2---:R-:W-:Y:S01]  /*7e00*/  @P0 SHF.R.U32.HI R3, RZ, R17, R4 ;  /* 0x00000011ff030219 */ /* 0x004fe20000011604 */
[----:B------:R-:W-:-:S03]  /*7e10*/  IMAD.IADD R9, R9, 0x1, R13 ;  /* 0x0000000109097824 */ /* 0x000fc600078e020d */
[--C-:B------:R-:W-:Y:S01]  /*7e20*/  SHF.R.S32.HI R4, RZ, 0x1f, R3.reuse ;  /* 0x0000001fff047819 */ /* 0x100fe20000011403 */
[----:B------:R-:W-:Y:S02]  /*7e30*/  IMAD.MOV R11, RZ, RZ, -R3 ;  /* 0x000000ffff0b7224 */ /* 0x000fe400078e0a03 */
[----:B------:R-:W-:-:S04]  /*7e40*/  IMAD.WIDE.U32 R8, R3, UR4, R8 ;  /* 0x0000000403087c25 */ /* 0x000fc8000f8e0008 */
[----:B------:R-:W-:Y:S02]  /*7e50*/  IMAD R11, R15, R11, R12 ;  /* 0x0000000b0f0b7224 */ /* 0x000fe400078e020c */
[----:B------:R-:W-:-:S04]  /*7e60*/  IMAD R4, R4, UR4, RZ ;  /* 0x0000000404047c24 */ /* 0x000fc8000f8e02ff */
[----:B------:R-:W-:Y:S01]  /*7e70*/  IMAD R13, R3, UR5, R4 ;  /* 0x00000005030d7c24 */ /* 0x000fe2000f8e0204 */
[----:B------:R-:W-:Y:S01]  /*7e80*/  SHF.R.S32.HI R4, RZ, 0x1f, R11 ;  /* 0x0000001fff047819 */ /* 0x000fe2000001140b */
[----:B------:R-:W-:-:S03]  /*7e90*/  ULDC.64 UR4, c[0x0][0xad8] ;  /* 0x0002b60000047ab9 */ /* 0x000fc60000000a00 */
[----:B------:R-:W-:Y:S01]  /*7ea0*/  IADD3 R9, R9, R13, RZ ;  /* 0x0000000d09097210 */ /* 0x000fe20007ffe0ff */
[----:B------:R-:W-:-:S04]  /*7eb0*/  IMAD R4, R4, UR4, RZ ;  /* 0x0000000404047c24 */ /* 0x000fc8000f8e02ff */
[C---:B------:R-:W-:Y:S02]  /*7ec0*/  IMAD R3, R11.reuse, UR5, R4 ;  /* 0x000000050b037c24 */ /* 0x040fe4000f8e0204 */
[----:B------:R-:W-:Y:S01]  /*7ed0*/  IMAD.WIDE.U32 R8, R11, UR4, R8 ;  /* 0x000000040b087c25 */ /* 0x000fe2000f8e0008 */
[----:B------:R-:W-:-:S03]  /*7ee0*/  ULDC.64 UR4, c[0x0][0xa80] ;  /* 0x0002a00000047ab9 */ /* 0x000fc60000000a00 */
[----:B------:R-:W-:Y:S01]  /*7ef0*/  IMAD.IADD R3, R9, 0x1, R3 ;  /* 0x0000000109037824 */ /* 0x000fe200078e0203 */
[C---:B------:R-:W-:Y:S01]  /*7f00*/  LEA R9, P0, R8.reuse, UR4, 0x1 ;  /* 0x0000000408097c11 */ /* 0x040fe2000f8008ff */
[----:B------:R-:W-:Y:S01]  /*7f10*/  ULDC UR4, c[0x0][0xac8] ;  /* 0x0002b20000047ab9 */ /* 0x000fe20000000800 */
[----:B------:R-:W-:Y:S01]  /*7f20*/  IMAD R4, R23, 0xc0, R16 ;  /* 0x000000c017047824 */ /* 0x000fe200078e0210 */
[----:B------:R-:W-:Y:S02]  /*7f30*/  SHF.R.S32.HI R16, RZ, 0x1f, R152 ;  /* 0x0000001fff107819 */ /* 0x000fe40000011498 */
[----:B0-----:R-:W-:Y:S01]  /*7f40*/  LEA.HI.X R14, R8, UR5, R3, 0x1, P0 ;  /* 0x00000005080e7c11 */ /* 0x001fe200080f0c03 */
[----:B------:R-:W0:Y:S01]  /*7f50*/  SHFL.IDX PT, R13, R9, RZ, 0x181f ;  /* 0x00181fff090d7589 */ /* 0x000e2200000e0000 */
[----:B------:R-:W-:Y:S01]  /*7f60*/  ISETP.GE.AND P0, PT, R152, UR4, PT ;  /* 0x0000000498007c0c */ /* 0x000fe2000bf06270 */
[C---:B------:R-:W-:Y:S02]  /*7f70*/  VIADD R0, R4.reuse, 0x30 ;  /* 0x0000003004007836 */ /* 0x040fe40000000000 */
[----:B------:R-:W1:Y:S01]  /*7f80*/  SHFL.IDX PT, R17, R9, 0x1, 0x181f ;  /* 0x00381f0009117f89 */ /* 0x000e6200000e0000 */
[C---:B------:R-:W-:Y:S01]  /*7f90*/  VIADD R3, R4.reuse, 0x60 ;  /* 0x0000006004037836 */ /* 0x040fe20000000000 */
[CC--:B------:R-:W-:Y:S01]  /*7fa0*/  ISETP.GE.OR P3, PT, R4.reuse, R27.reuse, P0 ;  /* 0x0000001b0400720c */ /* 0x0c0fe20000766670 */
[----:B------:R-:W-:Y:S01]  /*7fb0*/  VIADD R4, R4, 0x90 ;  /* 0x0000009004047836 */ /* 0x000fe20000000000 */
[----:B------:R-:W2:Y:S01]  /*7fc0*/  SHFL.IDX PT, R21, R9, 0x2, 0x181f ;  /* 0x00581f0009157f89 */ /* 0x000ea200000e0000 */
[----:B------:R-:W-:-:S02]  /*7fd0*/  ISETP.GE.OR P2, PT, R0, R27, P0 ;  /* 0x0000001b0000720c */ /* 0x000fc40000746670 */
[-C--:B------:R-:W-:Y:S01]  /*7fe0*/  ISETP.GE.OR P1, PT, R3, R27.reuse, P0 ;  /* 0x0000001b0300720c */ /* 0x080fe20000726670 */
[----:B------:R-:W3:Y:S01]  /*7ff0*/  SHFL.IDX PT, R11, R14, RZ, 0x181f ;  /* 0x00181fff0e0b7589 */ /* 0x000ee200000e0000 */
[----:B------:R-:W-:-:S03]  /*8000*/  ISETP.GE.OR P0, PT, R4, R27, P0 ;  /* 0x0000001b0400720c */ /* 0x000fc60000706670 */
[----:B------:R3:W4:Y:S04]  /*8010*/  SHFL.IDX PT, R25, R9, 0x3, 0x181f ;  /* 0x00781f0009197f89 */ /* 0x00072800000e0000 */
[----:B------:R-:W5:Y:S04]  /*8020*/  SHFL.IDX PT, R15, R14, 0x1, 0x181f ;  /* 0x00381f000e0f7f89 */ /* 0x000f6800000e0000 */
[----:B------:R-:W5:Y:S01]  /*8030*/  SHFL.IDX PT, R19, R14, 0x2, 0x181f ;  /* 0x00581f000e137f89 */ /* 0x000f6200000e0000 */
[----:B0-----:R-:W-:-:S03]  /*8040*/  @!P3 LEA R8, P6, R152, R13, 0x1 ;  /* 0x0000000d9808b211 */ /* 0x001fc600078c08ff */
[----:B------:R4:W0:Y:S01]  /*8050*/  SHFL.IDX PT, R23, R14, 0x3, 0x181f ;  /* 0x00781f000e177f89 */ /* 0x00082200000e0000 */
[C---:B-1----:R-:W-:Y:S02]  /*8060*/  @!P2 LEA R10, P5, R152.reuse, R17, 0x1 ;  /* 0x00000011980aa211 */ /* 0x042fe400078a08ff */
[C---:B--2---:R-:W-:Y:S02]  /*8070*/  @!P1 LEA R12, P4, R152.reuse, R21, 0x1 ;  /* 0x00000015980c9211 */ /* 0x044fe400078808ff */
[C---:B---3--:R-:W-:Y:S02]  /*8080*/  @!P3 LEA.HI.X R9, R152.reuse, R11, R16, 0x1, P6 ;  /* 0x0000000b9809b211 */ /* 0x048fe400030f0c10 */
[----:B----4-:R-:W-:-:S03]  /*8090*/  @!P0 LEA R14, P6, R152, R25, 0x1 ;  /* 0x00000019980e8211 */ /* 0x010fc600078c08ff */
[----:B------:R1:W-:Y:S01]  /*80a0*/  @!P3 ST.E.128 desc[UR36][R8.64], RZ ;  /* 0x000000ff0800b985 */ /* 0x0003e2000c101d24 */
[C-C-:B-----5:R-:W-:Y:S02]  /*80b0*/  @!P2 LEA.HI.X R11, R152.reuse, R15, R16.reuse, 0x1, P5 ;  /* 0x0000000f980ba211 */ /* 0x160fe400028f0c10 */
[----:B------:R-:W-:-:S03]  /*80c0*/  @!P1 LEA.HI.X R13, R152, R19, R16, 0x1, P4 ;  /* 0x00000013980d9211 */ /* 0x000fc600020f0c10 */
[----:B------:R1:W-:Y:S01]  /*80d0*/  @!P2 ST.E.128 desc[UR36][R10.64], RZ ;  /* 0x000000ff0a00a985 */ /* 0x0003e2000c101d24 */
[----:B0-----:R-:W-:-:S03]  /*80e0*/  @!P0 LEA.HI.X R15, R152, R23, R16, 0x1, P6 ;  /* 0x00000017980f8211 */ /* 0x001fc600030f0c10 */
[----:B------:R1:W-:Y:S04]  /*80f0*/  @!P1 ST.E.128 desc[UR36][R12.64], RZ ;  /* 0x000000ff0c009985 */ /* 0x0003e8000c101d24 */
[----:B------:R1:W-:Y:S02]  /*8100*/  @!P0 ST.E.128 desc[UR36][R14.64], RZ ;  /* 0x000000ff0e008985 */ /* 0x0003e4000c101d24 */
.L_x_237:
[----:B------:R-:W-:Y:S05]  /*8110*/  BSYNC B0 ;  /* 0x0000000000007941 */ /* 0x000fea0003800000 */
.L_x_233:
[----:B------:R-:W-:Y:S02]  /*8120*/  ULDC UR4, c[0x0][0xc3c] ;  /* 0x00030f0000047ab9 */ /* 0x000fe40000000800 */
[----:B------:R-:W-:-:S13]  /*8130*/  ISETP.GE.AND P0, PT, R7, UR4, PT ;  /* 0x0000000407007c0c */ /* 0x000fda000bf06270 */
[----:B------:R-:W-:Y:S05]  /*8140*/  @!P0 BRA `(.L_x_243) ;  /* 0xffffff8c00508947 */ /* 0x000fea000383ffff */
[----:B------:R-:W-:Y:S05]  /*8150*/  EXIT ;  /* 0x000000000000794d */ /* 0x000fea0003800000 */
.L_x_204:
[----:B------:R-:W-:-:S08]  /*8160*/  NOP ;  /* 0x0000000000007918 */ /* 0x000fd00000000000 */
[----:B------:R-:W0:-:S00]  /*8170*/  USETMAXREG.DEALLOC.CTAPOOL 0x20 ;  /* 0x00000020000079c8 */ /* 0x000e0000080e0500 */
[----:B0-----:R-:W2:Y:S01]  /*8180*/  LDL.LU R2, [R1+0x4] ;  /* 0x0000040001027983 */ /* 0x001ea20000300800 */
[----:B------:R-:W-:-:S06]  /*8190*/  LOP3.LUT R0, R0, 0x3, RZ, 0xc0, !PT ;  /* 0x0000000300007812 */ /* 0x000fcc00078ec0ff */
[----:B------:R-:W0:Y:S02]  /*81a0*/  SHFL.IDX PT, R0, R0, RZ, 0x1f ;  /* 0x00001fff00007589 */ /* 0x000e2400000e0000 */
[----:B0-----:R-:W-:Y:S01]  /*81b0*/  ISETP.NE.AND P0, PT, R0, RZ, PT ;  /* 0x000000ff0000720c */ /* 0x001fe20003f05270 */
[----:B------:R-:W-:Y:S01]  /*81c0*/  IMAD.MOV.U32 R0, RZ, RZ, RZ ;  /* 0x000000ffff007224 */ /* 0x000fe200078e00ff */
[----:B--2---:R-:W-:-:S11]  /*81d0*/  LOP3.LUT R2, R2, 0xffffffef, RZ, 0xc0, !PT ;  /* 0xffffffef02027812 */ /* 0x004fd600078ec0ff */
[----:B------:R-:W-:-:S05]  /*81e0*/  @P0 LOP3.LUT R2, R2, 0x10, RZ, 0xfc, !PT ;  /* 0x0000001002020812 */ /* 0x000fca00078efcff */
[----:B------:R0:W-:Y:S01]  /*81f0*/  STL [R1+0x4], R2 ;  /* 0x0000040201007387 */ /* 0x0001e20000100800 */
[----:B------:R-:W-:Y:S05]  /*8200*/  @!P0 BRA `(.L_x_244) ;  /* 0x00000000001c8947 */ /* 0x000fea0003800000 */
[----:B------:R-:W1:Y:S08]  /*8210*/  S2UR UR5, SR_CgaCtaId ;  /* 0x00000000000579c3 */ /* 0x000e700000008800 */
[----:B------:R-:W-:Y:S06]  /*8220*/  BAR.SYNC.DEFER_BLOCKING 0x5, 0x200 ;  /* 0x0148000000007b1d */ /* 0x000fec0000010000 */
[----:B------:R-:W-:-:S02]  /*8230*/  UMOV UR4, 0x400 ;  /* 0x0000040000047882 */ /* 0x000fc40000000000 */
[----:B-1----:R-:W-:-:S09]  /*8240*/  ULEA UR4, UR5, UR4, 0x18 ;  /* 0x0000000405047291 */ /* 0x002fd2000f8ec03f */
[----:B------:R-:W1:Y:S01]  /*8250*/  LDS.128 R16, [UR4+0x168d0] ;  /* 0x0168d004ff107984 */ /* 0x000e620008000c00 */
[----:B------:R-:W-:Y:S06]  /*8260*/  BAR.ARV 0x4, 0x200 ;  /* 0x0108000000007b1d */ /* 0x000fec0000002000 */
[----:B------:R-:W-:Y:S05]  /*8270*/  BRA `(.L_x_245) ;  /* 0x0000000800907947 */ /* 0x000fea0003800000 */
.L_x_244:
[----:B0-----:R-:W0:Y:S01]  /*8280*/  S2R R2, SR_TID.X ;  /* 0x0000000000027919 */ /* 0x001e220000002100 */
[----:B------:R-:W-:Y:S01]  /*8290*/  ULDC UR4, c[0x0][0xc3c] ;  /* 0x00030f0000047ab9 */ /* 0x000fe20000000800 */
[----:B------:R-:W-:Y:S01]  /*82a0*/  IMAD.MOV.U32 R9, RZ, RZ, RZ ;  /* 0x000000ffff097224 */ /* 0x000fe200078e00ff */
[----:B------:R-:W1:Y:S01]  /*82b0*/  S2UR UR6, SR_CTAID.X ;  /* 0x00000000000679c3 */ /* 0x000e620000002500 */
[----:B------:R-:W-:Y:S01]  /*82c0*/  ULDC UR5, c[0x0][0xc38] ;  /* 0x00030e0000057ab9 */ /* 0x000fe20000000800 */
[----:B0-----:R-:W-:-:S04]  /*82d0*/  LOP3.LUT R7, R2, 0x1f, RZ, 0xc0, !PT ;  /* 0x0000001f02077812 */ /* 0x001fc800078ec0ff */
[----:B------:R-:W-:-:S04]  /*82e0*/  ISETP.NE.AND P0, PT, R7, 0x1f, PT ;  /* 0x0000001f0700780c */ /* 0x000fc80003f05270 */
[----:B------:R-:W-:-:S13]  /*82f0*/  ISETP.GE.OR P1, PT, R7, UR4, !P0 ;  /* 0x0000000407007c0c */ /* 0x000fda000c726670 */
[----:B------:R-:W0:Y:S08]  /*8300*/  @!P1 LDC.64 R4, c[0x0][0xc80] ;  /* 0x00032000ff049b82 */ /* 0x000e300000000a00 */
[----:B------:R-:W2:Y:S01]  /*8310*/  @!P1 LDC.64 R2, c[0x0][0xc78] ;  /* 0x00031e00ff029b82 */ /* 0x000ea20000000a00 */
[----:B0-----:R-:W-:-:S05]  /*8320*/  @!P1 IMAD.WIDE.U32 R4, R7, 0x4, R4 ;  /* 0x0000000407049825 */ /* 0x001fca00078e0004 */
[----:B------:R-:W3:Y:S01]  /*8330*/  @!P1 LDG.E R0, desc[UR36][R4.64] ;  /* 0x0000002404009981 */ /* 0x000ee2000c1e1900 */
[----:B--2---:R-:W-:-:S05]  /*8340*/  @!P1 IMAD.WIDE.U32 R2, R7, 0x4, R2 ;  /* 0x0000000407029825 */ /* 0x004fca00078e0002 */
[----:B------:R-:W3:Y:S01]  /*8350*/  @!P1 LDG.E R9, desc[UR36][R2.64] ;  /* 0x0000002402099981 */ /* 0x000ee2000c1e1900 */
[C---:B------:R-:W-:Y:S02]  /*8360*/  ISETP.NE.AND P1, PT, R7.reuse, RZ, PT ;  /* 0x000000ff0700720c */ /* 0x040fe40003f25270 */
[C---:B------:R-:W-:Y:S02]  /*8370*/  ISETP.GE.U32.AND P2, PT, R7.reuse, 0x2, PT ;  /* 0x000000020700780c */ /* 0x040fe40003f46070 */
[C---:B------:R-:W-:Y:S02]  /*8380*/  ISETP.GE.U32.AND P3, PT, R7.reuse, 0x4, PT ;  /* 0x000000040700780c */ /* 0x040fe40003f66070 */
[C---:B------:R-:W-:Y:S02]  /*8390*/  ISETP.GE.U32.AND P4, PT, R7.reuse, 0x8, PT ;  /* 0x000000080700780c */ /* 0x040fe40003f86070 */
[----:B------:R-:W-:Y:S01]  /*83a0*/  ISETP.GE.U32.AND P5, PT, R7, 0x10, PT ;  /* 0x000000100700780c */ /* 0x000fe20003fa6070 */
[----:B------:R-:W-:Y:S01]  /*83b0*/  UMOV UR4, URZ ;  /* 0x0000003f00047c82 */ /* 0x000fe20008000000 */
[----:B---3--:R-:W-:-:S05]  /*83c0*/  IMAD R6, R0, R9, RZ ;  /* 0x0000000900067224 */ /* 0x008fca00078e02ff */
[----:B------:R-:W0:Y:S02]  /*83d0*/  SHFL.UP PT, R8, R6, 0x1, RZ ;  /* 0x0420000006087989 */ /* 0x000e2400000e00ff */
[----:B0-----:R-:W-:-:S05]  /*83e0*/  SEL R11, R8, RZ, P1 ;  /* 0x000000ff080b7207 */ /* 0x001fca0000800000 */
[----:B------:R-:W-:-:S05]  /*83f0*/  IMAD.IADD R11, R6, 0x1, R11 ;  /* 0x00000001060b7824 */ /* 0x000fca00078e020b */
        /* <DEDUP_REMOVED lines=10> */
[----:B0-----:R-:W-:-:S04]  /*84a0*/  SEL R5, R2, RZ, P5 ;  /* 0x000000ff02057207 */ /* 0x001fc80002800000 */
[----:B------:R-:W-:-:S05]  /*84b0*/  IADD3 R2, R4, R5, RZ ;  /* 0x0000000504027210 */ /* 0x000fca0007ffe0ff */
[----:B------:R-:W0:Y:S02]  /*84c0*/  SHFL.IDX PT, R6, R2, 0x1f, 0x1f ;  /* 0x03e01f0002067f89 */ /* 0x000e2400000e0000 */
[----:B0-----:R-:W-:-:S05]  /*84d0*/  IMAD R6, R6, UR5, RZ ;  /* 0x0000000506067c24 */ /* 0x001fca000f8e02ff */
[----:B-1----:R-:W-:Y:S01]  /*84e0*/  ISETP.GT.AND P6, PT, R6, UR6, PT ;  /* 0x0000000606007c0c */ /* 0x002fe2000bfc4270 */
[----:B------:R-:W-:-:S12]  /*84f0*/  IMAD.MOV.U32 R3, RZ, RZ, R6 ;  /* 0x000000ffff037224 */ /* 0x000fd800078e0006 */
[----:B------:R-:W-:Y:S05]  /*8500*/  @P6 BRA `(.L_x_246) ;  /* 0x0000000000986947 */ /* 0x000fea0003800000 */
[----:B------:R-:W-:Y:S01]  /*8510*/  IMAD.MOV.U32 R6, RZ, RZ, R3 ;  /* 0x000000ffff067224 */ /* 0x000fe200078e0003 */
[----:B------:R-:W-:Y:S01]  /*8520*/  UMOV UR4, URZ ;  /* 0x0000003f00047c82 */ /* 0x000fe20008000000 */
[----:B------:R-:W-:-:S05]  /*8530*/  ULDC UR5, c[0x0][0xc38] ;  /* 0x00030e0000057ab9 */ /* 0x000fca0000000800 */
.L_x_248:
[----:B------:R-:W0:Y:S01]  /*8540*/  LDC R0, c[0x0][0xc3c] ;  /* 0x00030f00ff007b82 */ /* 0x000e220000000800 */
[----:B------:R-:W-:-:S06]  /*8550*/  UIADD3 UR4, UR4, 0x1f, URZ ;  /* 0x0000001f04047890 */ /* 0x000fcc000fffe03f */
[----:B0-----:R-:W-:-:S13]  /*8560*/  ISETP.LE.AND P6, PT, R0, UR4, PT ;  /* 0x0000000400007c0c */ /* 0x001fda000bfc3270 */
[----:B------:R-:W-:Y:S05]  /*8570*/  @P6 BRA `(.L_x_247) ;  /* 0x0000000400a46947 */ /* 0x000fea0003800000 */
[----:B------:R-:W-:-:S05]  /*8580*/  VIADD R9, R7, UR4 ;  /* 0x0000000407097c36 */ /* 0x000fca0008000000 */
[----:B------:R-:W-:Y:S01]  /*8590*/  ISETP.GE.OR P6, PT, R9, R0, !P0 ;  /* 0x000000000900720c */ /* 0x000fe200047c6670 */
[----:B------:R-:W-:-:S12]  /*85a0*/  IMAD.MOV.U32 R0, RZ, RZ, RZ ;  /* 0x000000ffff007224 */ /* 0x000fd800078e00ff */
[----:B------:R-:W0:Y:S08]  /*85b0*/  @!P6 LDC.64 R4, c[0x0][0xc80] ;  /* 0x00032000ff04eb82 */ /* 0x000e300000000a00 */
[----:B------:R-:W1:Y:S01]  /*85c0*/  @!P6 LDC.64 R2, c[0x0][0xc78] ;  /* 0x00031e00ff02eb82 */ /* 0x000e620000000a00 */
[----:B0-----:R-:W-:-:S05]  /*85d0*/  @!P6 IMAD.WIDE R4, R9, 0x4, R4 ;  /* 0x000000040904e825 */ /* 0x001fca00078e0204 */
[----:B------:R-:W2:Y:S01]  /*85e0*/  @!P6 LDG.E R0, desc[UR36][R4.64] ;  /* 0x000000240400e981 */ /* 0x000ea2000c1e1900 */
[----:B-1----:R-:W-:-:S04]  /*85f0*/  @!P6 IMAD.WIDE R2, R9, 0x4, R2 ;  /* 0x000000040902e825 */ /* 0x002fc800078e0202 */
[----:B------:R-:W-:-:S06]  /*8600*/  IMAD.MOV.U32 R9, RZ, RZ, RZ ;  /* 0x000000ffff097224 */ /* 0x000fcc00078e00ff */
[----:B------:R-:W2:Y:S02]  /*8610*/  @!P6 LDG.E R9, desc[UR36][R2.64] ;  /* 0x000000240209e981 */ /* 0x000ea4000c1e1900 */
[----:B--2---:R-:W-:-:S05]  /*8620*/  IMAD R13, R0, R9, RZ ;  /* 0x00000009000d7224 */ /* 0x004fca00078e02ff */
        /* <DEDUP_REMOVED lines=15> */
[----:B------:R-:W0:Y:S02]  /*8720*/  SHFL.IDX PT, R4, R2, 0x1f, 0x1f ;  /* 0x03e01f0002047f89 */ /* 0x000e2400000e0000 */
[----:B0-----:R-:W-:-:S05]  /*8730*/  IMAD R3, R4, UR5, RZ ;  /* 0x0000000504037c24 */ /* 0x001fca000f8e02ff */
[----:B------:R-:W-:-:S04]  /*8740*/  IADD3 R6, R3, R6, RZ ;  /* 0x0000000603067210 */ /* 0x000fc80007ffe0ff */
[----:B------:R-:W-:-:S13]  /*8750*/  ISETP.GT.AND P6, PT, R6, UR6, PT ;  /* 0x0000000606007c0c */ /* 0x000fda000bfc4270 */
[----:B------:R-:W-:Y:S05]  /*8760*/  @!P6 BRA `(.L_x_248) ;  /* 0xfffffffc0074e947 */ /* 0x000fea000383ffff */
.L_x_246:
[----:B------:R-:W-:Y:S02]  /*8770*/  IMAD.IADD R11, R6, 0x1, -R3 ;  /* 0x00000001060b7824 */ /* 0x000fe400078e0a03 */
[----:B------:R-:W-:Y:S02]  /*8780*/  IMAD.MOV.U32 R16, RZ, RZ, RZ ;  /* 0x000000ffff107224 */ /* 0x000fe400078e00ff */
[----:B------:R-:W-:-:S05]  /*8790*/  IMAD R3, R2, UR5, R11 ;  /* 0x0000000502037c24 */ /* 0x000fca000f8e020b */
[----:B------:R-:W-:-:S13]  /*87a0*/  ISETP.GT.AND P0, PT, R3, UR6, PT ;  /* 0x0000000603007c0c */ /* 0x000fda000bf04270 */
[----:B------:R-:W-:-:S04]  /*87b0*/  VOTE.ANY R5, PT, !P0 ;  /* 0x0000000000057806 */ /* 0x000fc800040e0100 */
[----:B------:R-:W0:Y:S01]  /*87c0*/  POPC R19, R5 ;  /* 0x0000000500137309 */ /* 0x000e220000000000 */
[----:B------:R-:W-:Y:S01]  /*87d0*/  ISETP.NE.AND P0, PT, R5, RZ, PT ;  /* 0x000000ff0500720c */ /* 0x000fe20003f05270 */
[----:B0-----:R-:W0:Y:S04]  /*87e0*/  SHFL.IDX PT, R0, R0, R19, 0x1f ;  /* 0x00001f1300007589 */ /* 0x001e2800000e0000 */
[----:B------:R-:W1:Y:S01]  /*87f0*/  SHFL.IDX PT, R9, R9, R19, 0x1f ;  /* 0x00001f1309097589 */ /* 0x000e6200000e0000 */
[----:B0-----:R-:W-:-:S04]  /*8800*/  IABS R4, R0 ;  /* 0x0000000000047213 */ /* 0x001fc80000000000 */
[----:B------:R-:W0:Y:S01]  /*8810*/  I2F.RP R6, R4 ;  /* 0x0000000400067306 */ /* 0x000e220000209400 */
[----:B-1----:R-:W-:-:S07]  /*8820*/  IABS R8, R9 ;  /* 0x0000000900087213 */ /* 0x002fce0000000000 */
[----:B0-----:R-:W0:Y:S02]  /*8830*/  MUFU.RCP R6, R6 ;  /* 0x0000000600067308 */ /* 0x001e240000001000 */
[----:B0-----:R-:W-:-:S06]  /*8840*/  VIADD R3, R6, 0xffffffe ;  /* 0x0ffffffe06037836 */ /* 0x001fcc0000000000 */
[----:B------:R-:W0:Y:S02]  /*8850*/  F2I.FTZ.U32.TRUNC.NTZ R3, R3 ;  /* 0x0000000300037305 */ /* 0x000e24000021f000 */
[----:B0-----:R-:W-:Y:S01]  /*8860*/  IMAD.MOV R13, RZ, RZ, -R3 ;  /* 0x000000ffff0d7224 */ /* 0x001fe200078e0a03 */
[----:B------:R-:W-:Y:S06]  /*8870*/  @!P0 BRA `(.L_x_249) ;  /* 0x0000000000088947 */ /* 0x000fec0003800000 */
[----:B------:R-:W-:-:S05]  /*8880*/  VIADD R5, R19, 0xffffffff ;  /* 0xffffffff13057836 */ /* 0x000fca0000000000 */
[----:B------:R0:W1:Y:S02]  /*8890*/  SHFL.IDX PT, R16, R2, R5, 0x1f ;  /* 0x00001f0502107589 */ /* 0x00006400000e0000 */
.L_x_249:
[----:B-1----:R-:W-:Y:S02]  /*88a0*/  IMAD R16, R16, UR5, R11 ;  /* 0x0000000510107c24 */ /* 0x002fe4000f8e020b */
[----:B------:R-:W-:Y:S02]  /*88b0*/  IMAD R11, R13, R4, RZ ;  /* 0x000000040d0b7224 */ /* 0x000fe400078e02ff */
[----:B0-----:R-:W-:Y:S01]  /*88c0*/  IMAD.MOV.U32 R2, RZ, RZ, RZ ;  /* 0x000000ffff027224 */ /* 0x001fe200078e00ff */
[----:B------:R-:W-:Y:S01]  /*88d0*/  IADD3 R17, -R16, UR6, RZ ;  /* 0x0000000610117c10 */ /* 0x000fe2000fffe1ff */
[----:B------:R-:W-:Y:S01]  /*88e0*/  IMAD.MOV.U32 R5, RZ, RZ, R8 ;  /* 0x000000ffff057224 */ /* 0x000fe200078e0008 */
[----:B------:R-:W-:Y:S01]  /*88f0*/  IABS R8, R0 ;  /* 0x0000000000087213 */ /* 0x000fe20000000000 */
[----:B------:R-:W-:Y:S01]  /*8900*/  IMAD.HI.U32 R2, R3, R11, R2 ;  /* 0x0000000b03027227 */ /* 0x000fe200078e0002 */
[----:B------:R-:W-:Y:S01]  /*8910*/  IABS R3, R17 ;  /* 0x0000001100037213 */ /* 0x000fe20000000000 */
[----:B------:R-:W0:Y:S02]  /*8920*/  I2F.RP R6, R5 ;  /* 0x0000000500067306 */ /* 0x000e240000209400 */
[----:B------:R-:W-:-:S02]  /*8930*/  IMAD.MOV R8, RZ, RZ, -R8 ;  /* 0x000000ffff087224 */ /* 0x000fc400078e0a08 */
[----:B------:R-:W-:-:S04]  /*8940*/  IMAD.HI.U32 R2, R2, R3, RZ ;  /* 0x0000000302027227 */ /* 0x000fc800078e00ff */
[----:B------:R-:W-:Y:S02]  /*8950*/  IMAD R3, R2, R8, R3 ;  /* 0x0000000802037224 */ /* 0x000fe400078e0203 */
[----:B------:R-:W-:-:S03]  /*8960*/  VIADD R19, R19, UR4 ;  /* 0x0000000413137c36 */ /* 0x000fc60008000000 */
[----:B------:R-:W-:Y:S01]  /*8970*/  ISETP.GT.U32.AND P1, PT, R4, R3, PT ;  /* 0x000000030400720c */ /* 0x000fe20003f24070 */
[----:B0-----:R-:W0:-:S12]  /*8980*/  MUFU.RCP R6, R6 ;  /* 0x0000000600067308 */ /* 0x001e180000001000 */
[----:B------:R-:W-:Y:S01]  /*8990*/  @!P1 IMAD.IADD R3, R3, 0x1, -R4 ;  /* 0x0000000103039824 */ /* 0x000fe200078e0a04 */
[----:B------:R-:W-:Y:S02]  /*89a0*/  @!P1 IADD3 R2, R2, 0x1, RZ ;  /* 0x0000000102029810 */ /* 0x000fe40007ffe0ff */
[----:B------:R-:W-:Y:S02]  /*89b0*/  ISETP.NE.AND P1, PT, R0, RZ, PT ;  /* 0x000000ff0000720c */ /* 0x000fe40003f25270 */
[----:B------:R-:W-:Y:S01]  /*89c0*/  ISETP.GE.U32.AND P0, PT, R3, R4, PT ;  /* 0x000000040300720c */ /* 0x000fe20003f06070 */
[----:B0-----:R-:W-:Y:S01]  /*89d0*/  VIADD R8, R6, 0xffffffe ;  /* 0x0ffffffe06087836 */ /* 0x001fe20000000000 */
[----:B------:R-:W-:-:S03]  /*89e0*/  LOP3.LUT R4, R17, R0, RZ, 0x3c, !PT ;  /* 0x0000000011047212 */ /* 0x000fc600078e3cff */
[----:B------:R0:W1:Y:S01]  /*89f0*/  F2I.FTZ.U32.TRUNC.NTZ R3, R8 ;  /* 0x0000000800037305 */ /* 0x000062000021f000 */
[----:B------:R-:W-:-:S07]  /*8a00*/  ISETP.GE.AND P2, PT, R4, RZ, PT ;  /* 0x000000ff0400720c */ /* 0x000fce0003f46270 */
[----:B------:R-:W-:Y:S01]  /*8a10*/  @P0 VIADD R2, R2, 0x1 ;  /* 0x0000000102020836 */ /* 0x000fe20000000000 */
[----:B0-----:R-:W-:-:S03]  /*8a20*/  IABS R8, R9 ;  /* 0x0000000900087213 */ /* 0x001fc60000000000 */
[----:B------:R-:W-:Y:S02]  /*8a30*/  IMAD.MOV.U32 R6, RZ, RZ, R2 ;  /* 0x000000ffff067224 */ /* 0x000fe400078e0002 */
[----:B------:R-:W-:Y:S02]  /*8a40*/  IMAD.MOV R8, RZ, RZ, -R8 ;  /* 0x000000ffff087224 */ /* 0x000fe400078e0a08 */
[----:B-1----:R-:W-:Y:S02]  /*8a50*/  IMAD.MOV R2, RZ, RZ, -R3 ;  /* 0x000000ffff027224 */ /* 0x002fe400078e0a03 */
[----:B------:R-:W-:Y:S01]  /*8a60*/  @!P2 IMAD.MOV R6, RZ, RZ, -R6 ;  /* 0x000000ffff06a224 */ /* 0x000fe200078e0a06 */
[----:B------:R-:W-:Y:S01]  /*8a70*/  @!P1 LOP3.LUT R6, RZ, R0, RZ, 0x33, !PT ;  /* 0x00000000ff069212 */ /* 0x000fe200078e33ff */
[----:B------:R-:W-:Y:S02]  /*8a80*/  IMAD R11, R2, R5, RZ ;  /* 0x00000005020b7224 */ /* 0x000fe400078e02ff */
[----:B------:R-:W-:Y:S01]  /*8a90*/  IMAD.MOV.U32 R2, RZ, RZ, RZ ;  /* 0x000000ffff027224 */ /* 0x000fe200078e00ff */
[-C--:B------:R-:W-:Y:S01]  /*8aa0*/  IABS R4, R6.reuse ;  /* 0x0000000600047213 */ /* 0x080fe20000000000 */
[----:B------:R-:W-:-:S02]  /*8ab0*/  IMAD R0, R0, R6, RZ ;  /* 0x0000000600007224 */ /* 0x000fc400078e02ff */
[----:B------:R-:W-:-:S04]  /*8ac0*/  IMAD.HI.U32 R2, R3, R11, R2 ;  /* 0x0000000b03027227 */ /* 0x000fc800078e0002 */
[----:B------:R-:W-:Y:S02]  /*8ad0*/  IMAD.MOV.U32 R3, RZ, RZ, R4 ;  /* 0x000000ffff037224 */ /* 0x000fe400078e0004 */
[----:B------:R-:W-:Y:S02]  /*8ae0*/  IMAD.MOV.U32 R4, RZ, RZ, R8 ;  /* 0x000000ffff047224 */ /* 0x000fe400078e0008 */
[----:B------:R-:W-:-:S04]  /*8af0*/  IMAD.HI.U32 R2, R2, R3, RZ ;  /* 0x0000000302027227 */ /* 0x000fc800078e00ff */
[----:B------:R-:W-:Y:S01]  /*8b00*/  IMAD R4, R2, R4, R3 ;  /* 0x0000000402047224 */ /* 0x000fe200078e0203 */
[----:B------:R-:W-:Y:S01]  /*8b10*/  LOP3.LUT R3, R6, R9, RZ, 0x3c, !PT ;  /* 0x0000000906037212 */ /* 0x000fe200078e3cff */
[----:B------:R-:W-:-:S03]  /*8b20*/  IMAD.IADD R17, R17, 0x1, -R0 ;  /* 0x0000000111117824 */ /* 0x000fc600078e0a00 */
[----:B------:R-:W-:Y:S02]  /*8b30*/  ISETP.GT.U32.AND P1, PT, R5, R4, PT ;  /* 0x000000040500720c */ /* 0x000fe40003f24070 */
[----:B------:R-:W-:-:S11]  /*8b40*/  ISETP.GE.AND P2, PT, R3, RZ, PT ;  /* 0x000000ff0300720c */ /* 0x000fd60003f46270 */
[----:B------:R-:W-:Y:S02]  /*8b50*/  @!P1 IMAD.IADD R4, R4, 0x1, -R5 ;  /* 0x0000000104049824 */ /* 0x000fe400078e0a05 */
[----:B------:R-:W-:Y:S01]  /*8b60*/  @!P1 VIADD R2, R2, 0x1 ;  /* 0x0000000102029836 */ /* 0x000fe20000000000 */
[----:B------:R-:W-:Y:S02]  /*8b70*/  ISETP.NE.AND P1, PT, R9, RZ, PT ;  /* 0x000000ff0900720c */ /* 0x000fe40003f25270 */
[----:B------:R-:W-:-:S13]  /*8b80*/  ISETP.GE.U32.AND P0, PT, R4, R5, PT ;  /* 0x000000050400720c */ /* 0x000fda0003f06070 */
[----:B------:R-:W-:-:S05]  /*8b90*/  @P0 IADD3 R2, R2, 0x1, RZ ;  /* 0x0000000102020810 */ /* 0x000fca0007ffe0ff */
[----:B------:R-:W-:Y:S01]  /*8ba0*/  @!P2 IMAD.MOV R2, RZ, RZ, -R2 ;  /* 0x000000ffff02a224 */ /* 0x000fe200078e0a02 */
[----:B------:R-:W-:-:S05]  /*8bb0*/  @!P1 LOP3.LUT R2, RZ, R9, RZ, 0x33, !PT ;  /* 0x00000009ff029212 */ /* 0x000fca00078e33ff */
[----:B------:R-:W-:-:S04]  /*8bc0*/  IMAD.MOV R18, RZ, RZ, -R2 ;  /* 0x000000ffff127224 */ /* 0x000fc800078e0a02 */
[C---:B------:R-:W-:Y:S02]  /*8bd0*/  IMAD R18, R9.reuse, R18, R6 ;  /* 0x0000001209127224 */ /* 0x040fe400078e0206 */
[----:B------:R-:W-:-:S04]  /*8be0*/  IMAD R9, R9, 0x1000000, R2 ;  /* 0x0100000009097824 */ /* 0x000fc800078e0202 */
[----:B------:R-:W-:Y:S01]  /*8bf0*/  IMAD R18, R18, 0x10000, R9 ;  /* 0x0001000012127824 */ /* 0x000fe200078e0209 */
[----:B------:R-:W-:Y:S06]  /*8c00*/  BRA `(.L_x_250) ;  /* 0x0000000000147947 */ /* 0x000fec0003800000 */
.L_x_247:
[----:B------:R-:W-:Y:S01]  /*8c10*/  ULDC UR4, c[0x0][0xc3c] ;  /* 0x00030f0000047ab9 */ /* 0x000fe20000000800 */
[----:B------:R-:W-:Y:S02]  /*8c20*/  IMAD.MOV.U32 R17, RZ, RZ, RZ ;  /* 0x000000ffff117224 */ /* 0x000fe400078e00ff */
[----:B------:R-:W-:Y:S02]  /*8c30*/  IMAD.U32 R16, RZ, RZ, UR6 ;  /* 0x00000006ff107e24 */ /* 0x000fe4000f8e00ff */
[----:B------:R-:W-:Y:S02]  /*8c40*/  IMAD.MOV.U32 R18, RZ, RZ, RZ ;  /* 0x000000ffff127224 */ /* 0x000fe400078e00ff */
[----:B------:R-:W-:-:S07]  /*8c50*/  IMAD.U32 R19, RZ, RZ, UR4 ;  /* 0x00000004ff137e24 */ /* 0x000fce000f8e00ff */
.L_x_250:
[----:B------:R-:W-:-:S13]  /*8c60*/  ISETP.NE.AND P0, PT, R7, RZ, PT ;  /* 0x000000ff0700720c */ /* 0x000fda0003f05270 */
[----:B------:R-:W0:Y:S01]  /*8c70*/  @!P0 S2R R3, SR_CgaCtaId ;  /* 0x0000000000038919 */ /* 0x000e220000008800 */
[----:B------:R-:W-:-:S04]  /*8c80*/  @!P0 MOV R0, 0x400 ;  /* 0x0000040000008802 */ /* 0x000fc80000000f00 */
[----:B0-----:R-:W-:-:S05]  /*8c90*/  @!P0 LEA R0, R3, R0, 0x18 ;  /* 0x0000000003008211 */ /* 0x001fca00078ec0ff */
[----:B------:R0:W-:Y:S01]  /*8ca0*/  @!P0 STS.128 [R0+0x168d0], R16 ;  /* 0x0168d01000008388 */ /* 0x0001e20000000c00 */
[----:B------:R-:W-:Y:S06]  /*8cb0*/  BAR.ARV 0x5, 0x200 ;  /* 0x0148000000007b1d */ /* 0x000fec0000002000 */
.L_x_245:
[----:B------:R2:W-:Y:S01]  /*8cc0*/  STL [R1+0x3c], RZ ;  /* 0x00003cff01007387 */ /* 0x0005e20000100800 */
[----:B------:R-:W-:Y:S01]  /*8cd0*/  ULDC UR4, c[0x0][0xc3c] ;  /* 0x00030f0000047ab9 */ /* 0x000fe20000000800 */
[----:B------:R-:W-:Y:S01]  /*8ce0*/  MOV R27, 0x1 ;  /* 0x00000001001b7802 */ /* 0x000fe20000000f00 */
[----:B------:R-:W-:Y:S01]  /*8cf0*/  IMAD.MOV.U32 R25, RZ, RZ, RZ ;  /* 0x000000ffff197224 */ /* 0x000fe200078e00ff */
[----:B-1----:R-:W-:-:S13]  /*8d00*/  ISETP.GE.AND P0, PT, R19, UR4, PT ;  /* 0x0000000413007c0c */ /* 0x002fda000bf06270 */
[----:B--2---:R-:W-:Y:S05]  /*8d10*/  @P0 BRA `(.L_x_251) ;  /* 0x0000004c009c0947 */ /* 0x004fea0003800000 */
[----:B------:R-:W2:Y:S01]  /*8d20*/  LDL R5, [R1+0x28] ;  /* 0x0000280001057983 */ /* 0x000ea20000100800 */
[----:B------:R-:W1:Y:S01]  /*8d30*/  S2R R3, SR_TID.X ;  /* 0x0000000000037919 */ /* 0x000e620000002100 */
[----:B------:R-:W3:Y:S01]  /*8d40*/  S2UR UR5, SR_CgaCtaId ;  /* 0x00000000000579c3 */ /* 0x000ee20000008800 */
[----:B------:R-:W-:Y:S01]  /*8d50*/  UMOV UR4, 0x400 ;  /* 0x0000040000047882 */ /* 0x000fe20000000000 */
[C---:B-1----:R-:W-:Y:S01]  /*8d60*/  IMAD.SHL.U32 R28, R3.reuse, 0x8, RZ ;  /* 0x00000008031c7824 */ /* 0x042fe200078e00ff */
[C---:B------:R-:W-:Y:S01]  /*8d70*/  LOP3.LUT R4, R3.reuse, 0x7f, RZ, 0xc0, !PT ;  /* 0x0000007f03047812 */ /* 0x040fe200078ec0ff */
[----:B0-----:R-:W-:-:S03]  /*8d80*/  IMAD.SHL.U32 R2, R3, 0x10, RZ ;  /* 0x0000001003027824 */ /* 0x001fc600078e00ff */
[----:B------:R-:W-:Y:S01]  /*8d90*/  LOP3.LUT R0, R28, 0x1f8, RZ, 0xc0, !PT ;  /* 0x000001f81c007812 */ /* 0x000fe200078ec0ff */
[----:B---3--:R-:W-:-:S03]  /*8da0*/  ULEA UR4, UR5, UR4, 0x18 ;  /* 0x0000000405047291 */ /* 0x008fc6000f8ec03f */
[----:B------:R-:W-:-:S03]  /*8db0*/  LOP3.LUT R3, R0, 0x38, R3, 0x78, !PT ;  /* 0x0000003800037812 */ /* 0x000fc600078e7803 */
[----:B------:R-:W-:Y:S01]  /*8dc0*/  IMAD.U32 R22, RZ, RZ, UR4 ;  /* 0x00000004ff167e24 */ /* 0x000fe2000f8e00ff */
[----:B------:R-:W-:Y:S02]  /*8dd0*/  LOP3.LUT R2, R2, 0x70, RZ, 0xc0, !PT ;  /* 0x0000007002027812 */ /* 0x000fe400078ec0ff */
[----:B------:R-:W-:Y:S01]  /*8de0*/  SHF.R.U32.HI R4, RZ, 0x3, R4 ;  /* 0x00000003ff047819 */ /* 0x000fe20000011604 */
[----:B------:R-:W-:Y:S01]  /*8df0*/  BSSY B8, `(.L_x_251) ;  /* 0x00004d9000087945 */ /* 0x000fe20003800000 */
[----:B------:R-:W-:Y:S02]  /*8e00*/  IMAD.MOV.U32 R27, RZ, RZ, 0x1 ;  /* 0x00000001ff1b7424 */ /* 0x000fe400078e00ff */
[----:B------:R-:W-:Y:S01]  /*8e10*/  IMAD.MOV.U32 R25, RZ, RZ, RZ ;  /* 0x000000ffff197224 */ /* 0x000fe200078e00ff */
[----:B------:R-:W-:Y:S01]  /*8e20*/  LOP3.LUT R2, R4, R2, RZ, 0xfc, !PT ;  /* 0x0000000204027212 */ /* 0x000fe200078efcff */
[----:B------:R-:W-:Y:S01]  /*8e30*/  ULDC UR38, c[0x0][0xc] ;  /* 0x0000030000267ab9 */ /* 0x000fe20000000800 */
[----:B--2---:R-:W-:-:S05]  /*8e40*/  LOP3.LUT R0, R5, 0x2, RZ, 0xfc, !PT ;  /* 0x0000000205007812 */ /* 0x004fca00078efcff */
[----:B------:R0:W-:Y:S02]  /*8e50*/  STL [R1+0x48], R0 ;  /* 0x0000480001007387 */ /* 0x0001e40000100800 */
[----:B0-----:R-:W-:Y:S02]  /*8e60*/  LOP3.LUT R0, R3, 0x200, R28, 0xf8, !PT ;  /* 0x0000020003007812 */ /* 0x001fe400078ef81c */
[----:B------:R0:W-:Y:S03]  /*8e70*/  STL [R1+0x3c], RZ ;  /* 0x00003cff01007387 */ /* 0x0001e60000100800 */
[----:B------:R-:W-:-:S05]  /*8e80*/  IMAD R0, R0, 0x2, R22 ;  /* 0x0000000200007824 */ /* 0x000fca00078e0216 */
[----:B------:R0:W-:Y:S01]  /*8e90*/  STL [R1+0x1c], R0 ;  /* 0x00001c0001007387 */ /* 0x0001e20000100800 */
[----:B------:R-:W-:-:S07]  /*8ea0*/  LOP3.LUT R28, R28, 0x38, RZ, 0xc0, !PT ;  /* 0x000000381c1c7812 */ /* 0x000fce00078ec0ff */
.L_x_312:
[----:B------:R-:W1:Y:S01]  /*8eb0*/  LDC.64 R2, c[0x0][0xc88] ;  /* 0x00032200ff027b82 */ /* 0x000e620000000a00 */
[----:B0-2---:R-:W2:Y:S01]  /*8ec0*/  LDL.LU R0, [R1+0x4] ;  /* 0x0000040001007983 */ /* 0x005ea20000300800 */
[----:B-1----:R-:W-:-:S05]  /*8ed0*/  IMAD.WIDE R2, R19, 0x4, R2 ;  /* 0x0000000413027825 */ /* 0x002fca00078e0202 */
[----:B------:R-:W3:Y:S01]  /*8ee0*/  LDG.E R29, desc[UR36][R2.64] ;  /* 0x00000024021d7981 */ /* 0x000ee2000c1e1900 */
[----:B------:R-:W-:Y:S05]  /*8ef0*/  YIELD ;  /* 0x0000000000007946 */ /* 0x000fea0003800000 */
[----:B------:R-:W-:Y:S01]  /*8f00*/  ULDC.64 UR4, c[0x0][0xa28] ;  /* 0x00028a0000047ab9 */ /* 0x000fe20000000a00 */
[----:B------:R-:W-:Y:S01]  /*8f10*/  IMAD.MOV.U32 R6, RZ, RZ, RZ ;  /* 0x000000ffff067224 */ /* 0x000fe200078e00ff */
[----:B------:R-:W-:Y:S01]  /*8f20*/  ISETP.NE.U32.AND P0, PT, RZ, UR4, PT ;  /* 0x00000004ff007c0c */ /* 0x000fe2000bf05070 */
[----:B------:R-:W-:-:S03]  /*8f30*/  ULDC.64 UR6, c[0x0][0xa18] ;  /* 0x0002860000067ab9 */ /* 0x000fc60000000a00 */
[----:B------:R-:W-:Y:S02]  /*8f40*/  ISETP.NE.AND.EX P0, PT, RZ, UR5, PT, P0 ;  /* 0x00000005ff007c0c */ /* 0x000fe4000bf05300 */
[----:B--2---:R-:W-:Y:S02]  /*8f50*/  LOP3.LUT R0, R0, 0xfffffff7, RZ, 0xc0, !PT ;  /* 0xfffffff700007812 */ /* 0x004fe400078ec0ff */
[----:B---3--:R-:W-:-:S09]  /*8f60*/  SHF.R.S32.HI R4, RZ, 0x1f, R29 ;  /* 0x0000001fff047819 */ /* 0x008fd2000001141d */
[C---:B------:R-:W-:Y:S01]  /*8f70*/  @P0 LEA R2, P1, R29.reuse, UR4, 0x2 ;  /* 0x000000041d020c11 */ /* 0x040fe2000f8210ff */
[C---:B------:R-:W-:Y:S01]  /*8f80*/  IMAD.SHL.U32 R23, R29.reuse, 0x4, RZ ;  /* 0x000000041d177824 */ /* 0x040fe200078e00ff */
[C-C-:B------:R-:W-:Y:S01]  /*8f90*/  SHF.L.U64.HI R24, R29.reuse, 0x2, R4.reuse ;  /* 0x000000021d187819 */ /* 0x140fe20000010204 */
[----:B------:R0:W-:Y:S01]  /*8fa0*/  STL [R1+0x2c], R4 ;  /* 0x00002c0401007387 */ /* 0x0001e20000100800 */
[----:B------:R-:W-:Y:S01]  /*8fb0*/  @P0 LEA.HI.X R3, R29, UR5, R4, 0x2, P1 ;  /* 0x000000051d030c11 */ /* 0x000fe200088f1404 */
[----:B------:R-:W-:-:S04]  /*8fc0*/  ULDC.64 UR4, c[0x0][0xa00] ;  /* 0x0002800000047ab9 */ /* 0x000fc80000000a00 */
[----:B------:R1:W2:Y:S01]  /*8fd0*/  @P0 LDG.E R6, desc[UR36][R2.64] ;  /* 0x0000002402060981 */ /* 0x0002a2000c1e1900 */
[----:B------:R-:W-:-:S04]  /*8fe0*/  ISETP.NE.U32.AND P0, PT, RZ, UR4, PT ;  /* 0x00000004ff007c0c */ /* 0x000fc8000bf05070 */
[----:B------:R-:W-:Y:S02]  /*8ff0*/  ISETP.NE.AND.EX P2, PT, RZ, UR5, PT, P0 ;  /* 0x00000005ff007c0c */ /* 0x000fe4000bf45300 */
[----:B------:R-:W-:Y:S02]  /*9000*/  ISETP.NE.U32.AND P0, PT, RZ, UR6, PT ;  /* 0x00000006ff007c0c */ /* 0x000fe4000bf05070 */
[----:B-1----:R-:W-:Y:S02]  /*9010*/  IADD3 R2, P1, R23, UR4, RZ ;  /* 0x0000000417027c10 */ /* 0x002fe4000ff3e0ff */
[----:B------:R-:W-:Y:S02]  /*9020*/  ISETP.NE.AND.EX P0, PT, RZ, UR7, PT, P0 ;  /* 0x00000007ff007c0c */ /* 0x000fe4000bf05300 */
[----:B------:R-:W-:Y:S01]  /*9030*/  IADD3.X R3, R24, UR5, RZ, P1, !PT ;  /* 0x0000000518037c10 */ /* 0x000fe20008ffe4ff */
[----:B------:R-:W-:-:S04]  /*9040*/  ULDC.64 UR4, c[0x0][0x418] ;  /* 0x0001060000047ab9 */ /* 0x000fc80000000a00 */
[----:B------:R-:W-:-:S05]  /*9050*/  @P2 LOP3.LUT R0, R0, 0x8, RZ, 0xfc, !PT ;  /* 0x0000000800002812 */ /* 0x000fca00078efcff */
[----:B------:R1:W-:Y:S01]  /*9060*/  STL [R1+0x4], R0 ;  /* 0x0000040001007387 */ /* 0x0003e20000100800 */
[----:B0-----:R-:W-:-:S04]  /*9070*/  @P0 IADD3 R4, P1, R23, UR6, RZ ;  /* 0x0000000617040c10 */ /* 0x001fc8000ff3e0ff */
[----:B------:R-:W-:Y:S01]  /*9080*/  @P0 IADD3.X R5, R24, UR7, RZ, P1, !PT ;  /* 0x0000000718050c10 */ /* 0x000fe20008ffe4ff */
[----:B-1----:R-:W-:-:S04]  /*9090*/  IMAD.MOV.U32 R0, RZ, RZ, RZ ;  /* 0x000000ffff007224 */ /* 0x002fc800078e00ff */
[----:B------:R-:W3:Y:S04]  /*90a0*/  @P0 LDG.E R4, desc[UR36][R4.64] ;  /* 0x0000002404040981 */ /* 0x000ee8000c1e1900 */
[----:B------:R-:W4:Y:S01]  /*90b0*/  @P2 LDG.E R0, desc[UR36][R2.64] ;  /* 0x0000002402002981 */ /* 0x000f22000c1e1900 */
[----:B------:R-:W-:-:S03]  /*90c0*/  UISETP.NE.U32.AND UP0, UPT, UR4, URZ, UPT ;  /* 0x0000003f0400728c */ /* 0x000fc6000bf05070 */
[----:B------:R-:W-:Y:S01]  /*90d0*/  ULDC UR4, c[0x0][0x424] ;  /* 0x0001090000047ab9 */ /* 0x000fe20000000800 */
[----:B------:R-:W-:-:S03]  /*90e0*/  UISETP.NE.AND.EX UP0, UPT, UR5, URZ, UPT, UP0 ;  /* 0x0000003f0500728c */ /* 0x000fc6000bf05300 */
[----:B------:R-:W-:Y:S01]  /*90f0*/  ULDC UR5, c[0x0][0x2f0] ;  /* 0x0000bc0000057ab9 */ /* 0x000fe20000000800 */
[----:B------:R-:W-:-:S04]  /*9100*/  USEL UR4, UR4, 0x1, UP0 ;  /* 0x0000000104047887 */ /* 0x000fc80008000000 */
[----:B------:R-:W-:Y:S01]  /*9110*/  UIMAD UR4, UR4, UR5, URZ ;  /* 0x00000005040472a4 */ /* 0x000fe2000f8e023f */
[----:B----4-:R0:W-:Y:S04]  /*9120*/  STL [R1+0x20], R0 ;  /* 0x0000200001007387 */ /* 0x0101e80000100800 */
[----:B--2---:R1:W-:Y:S04]  /*9130*/  STL [R1+0x14], R6 ;  /* 0x0000140601007387 */ /* 0x0043e80000100800 */
[----:B---3--:R1:W-:Y:S01]  /*9140*/  @P0 STL [R1+0x30], R4 ;  /* 0x0000300401000387 */ /* 0x0083e20000100800 */
[----:B0-----:R-:W-:Y:S01]  /*9150*/  MOV R0, UR4 ;  /* 0x0000000400007c02 */ /* 0x001fe20008000f00 */
[----:B------:R-:W-:Y:S06]  /*9160*/  @P0 BRA `(.L_x_252) ;  /* 0x0000000000200947 */ /* 0x000fec0003800000 */
[----:B------:R-:W-:Y:S02]  /*9170*/  ULDC UR4, c[0x0][0x288] ;  /* 0x0000a20000047ab9 */ /* 0x000fe40000000800 */
[----:B-1----:R-:W-:-:S05]  /*9180*/  IMAD.U32 R4, RZ, RZ, UR4 ;  /* 0x00000004ff047e24 */ /* 0x002fca000f8e00ff */
[----:B------:R0:W-:Y:S01]  /*9190*/  STL [R1+0x30], R4 ;  /* 0x0000300401007387 */ /* 0x0001e20000100800 */
[----:B------:R-:W-:Y:S05]  /*91a0*/  @!P2 BRA `(.L_x_252) ;  /* 0x000000000010a947 */ /* 0x000fea0003800000 */
[----:B0-----:R-:W2:Y:S04]  /*91b0*/  LDG.E R4, desc[UR36][R2.64] ;  /* 0x0000002402047981 */ /* 0x001ea8000c1e1900 */
[----:B------:R-:W2:Y:S02]  /*91c0*/  LDG.E R5, desc[UR36][R2.64+0x4] ;  /* 0x0000042402057981 */ /* 0x000ea4000c1e1900 */
[----:B--2---:R-:W-:-:S05]  /*91d0*/  IMAD.IADD R2, R5, 0x1, -R4 ;  /* 0x0000000105027824 */ /* 0x004fca00078e0a04 */
[----:B------:R2:W-:Y:S02]  /*91e0*/  STL [R1+0x30], R2 ;  /* 0x0000300201007387 */ /* 0x0005e40000100800 */
.L_x_252:
[----:B01----:R-:W-:Y:S01]  /*91f0*/  IMAD.MOV.U32 R4, RZ, RZ, R29 ;  /* 0x000000ffff047224 */ /* 0x003fe200078e001d */
[----:B------:R-:W-:Y:S02]  /*9200*/  ULDC.64 UR4, c[0x0][0xa20] ;  /* 0x0002880000047ab9 */ /* 0x000fe40000000a00 */
[----:B------:R-:W-:Y:S02]  /*9210*/  ISETP.NE.U32.AND P0, PT, RZ, UR4, PT ;  /* 0x00000004ff007c0c */ /* 0x000fe4000bf05070 */
[----:B------:R0:W-:Y:S02]  /*9220*/  STL [R1], R4 ;  /* 0x0000000401007387 */ /* 0x0001e40000100800 */
[----:B------:R-:W-:-:S13]  /*9230*/  ISETP.NE.AND.EX P0, PT, RZ, UR5, PT, P0 ;  /* 0x00000005ff007c0c */ /* 0x000fda000bf05300 */
[----:B0-----:R-:W-:Y:S05]  /*9240*/  @!P0 BRA `(.L_x_253) ;  /* 0x0000000000108947 */ /* 0x001fea0003800000 */
[----:B--2---:R-:W-:-:S04]  /*9250*/  IADD3 R2, P0, R23, UR4, RZ ;  /* 0x0000000417027c10 */ /* 0x004fc8000ff1e0ff */
[----:B------:R-:W-:-:S05]  /*9260*/  IADD3.X R3, R24, UR5, RZ, P0, !PT ;  /* 0x0000000518037c10 */ /* 0x000fca00087fe4ff */
[----:B------:R0:W5:Y:S01]  /*9270*/  LDG.E R0, desc[UR36][R2.64] ;  /* 0x0000002402007981 */ /* 0x000162000c1e1900 */
[----:B------:R-:W-:Y:S05]  /*9280*/  BRA `(.L_x_254) ;  /* 0x0000000000247947 */ /* 0x000fea0003800000 */
.L_x_253:
[----:B------:R-:W-:Y:S02]  /*9290*/  ULDC.64 UR4, c[0x0][0xa08] ;  /* 0x0002820000047ab9 */ /* 0x000fe40000000a00 */
[----:B------:R-:W-:-:S04]  /*92a0*/  ISETP.NE.U32.AND P0, PT, RZ, UR4, PT ;  /* 0x00000004ff007c0c */ /* 0x000fc8000bf05070 */
[----:B------:R-:W-:-:S13]  /*92b0*/  ISETP.NE.AND.EX P0, PT, RZ, UR5, PT, P0 ;  /* 0x00000005ff007c0c */ /* 0x000fda000bf05300 */
[----:B------:R-:W-:Y:S05]  /*92c0*/  @!P0 BRA `(.L_x_254) ;  /* 0x0000000000148947 */ /* 0x000fea0003800000 */
[----:B--2---:R-:W0:Y:S02]  /*92d0*/  LDC.64 R2, c[0x0][0xa08] ;  /* 0x00028200ff027b82 */ /* 0x004e240000000a00 */
[----:B0-----:R-:W-:-:S05]  /*92e0*/  IMAD.WIDE R2, R4, 0x4, R2 ;  /* 0x0000000404027825 */ /* 0x001fca00078e0202 */
[----:B------:R-:W2:Y:S04]  /*92f0*/  LDG.E R0, desc[UR36][R2.64] ;  /* 0x0000002402007981 */ /* 0x000ea8000c1e1900 */
[----:B------:R-:W2:Y:S02]  /*9300*/  LDG.E R2, desc[UR36][R2.64+0x4] ;  /* 0x0000042402027981 */ /* 0x000ea4000c1e1900 */
[----:B--2---:R-:W-:-:S07]  /*9310*/  IMAD.IADD R0, R2, 0x1, -R0 ;  /* 0x0000000102007824 */ /* 0x004fce00078e0a00 */
.L_x_254:
[----:B0----5:R-:W-:Y:S01]  /*9320*/  IMAD.IADD R3, R0, 0x1, -R6 ;  /* 0x0000000100037824 */ /* 0x021fe200078e0a06 */
[C---:B--2---:R-:W-:Y:S01]  /*9330*/  LOP3.LUT R2, R18.reuse, 0xff000000, RZ, 0xc0, !PT ;  /* 0xff00000012027812 */ /* 0x044fe200078ec0ff */
[----:B------:R-:W-:Y:S01]  /*9340*/  BSSY B0, `(.L_x_255) ;  /* 0x0000029000007945 */ /* 0x000fe20003800000 */
[----:B------:R-:W-:Y:S01]  /*9350*/  LOP3.LUT R4, R18, 0xff0000, RZ, 0xc0, !PT ;  /* 0x00ff000012047812 */ /* 0x000fe200078ec0ff */
[C---:B------:R-:W-:Y:S01]  /*9360*/  VIADD R0, R3.reuse, 0x7f ;  /* 0x0000007f03007836 */ /* 0x040fe20000000000 */
[----:B------:R0:W-:Y:S01]  /*9370*/  STL [R1+0xc], R3 ;  /* 0x00000c0301007387 */ /* 0x0001e20000100800 */
[----:B------:R-:W-:Y:S02]  /*9380*/  ISETP.GE.AND P0, PT, R3, 0x1, PT ;  /* 0x000000010300780c */ /* 0x000fe40003f06270 */
[----:B------:R-:W-:-:S04]  /*9390*/  SHF.R.U32.HI R2, RZ, 0x8, R2 ;  /* 0x00000008ff027819 */ /* 0x000fc80000011602 */
[----:B------:R-:W-:Y:S02]  /*93a0*/  LEA.HI R4, R4, R2, RZ, 0x10 ;  /* 0x0000000204047211 */ /* 0x000fe400078f80ff */
[----:B------:R-:W-:-:S04]  /*93b0*/  SHF.R.S32.HI R2, RZ, 0x1f, R0 ;  /* 0x0000001fff027819 */ /* 0x000fc80000011400 */
[----:B------:R-:W-:Y:S01]  /*93c0*/  LEA.HI R0, R2, R0, RZ, 0x7 ;  /* 0x0000000002007211 */ /* 0x000fe200078f38ff */
[----:B------:R-:W-:-:S03]  /*93d0*/  IMAD.MOV.U32 R2, RZ, RZ, RZ ;  /* 0x000000ffff027224 */ /* 0x000fc600078e00ff */
[----:B------:R-:W-:Y:S01]  /*93e0*/  SHF.R.S32.HI R0, RZ, 0x7, R0 ;  /* 0x00000007ff007819 */ /* 0x000fe20000011400 */
[----:B0-----:R-:W-:Y:S06]  /*93f0*/  @!P0 BRA `(.L_x_256) ;  /* 0x0000000000748947 */ /* 0x001fec0003800000 */
[----:B------:R-:W-:-:S04]  /*9400*/  SHF.R.U32.HI R5, RZ, 0x10, R4 ;  /* 0x00000010ff057819 */ /* 0x000fc80000011604 */
[----:B------:R-:W-:-:S13]  /*9410*/  ISETP.NE.AND P0, PT, R5, RZ, PT ;  /* 0x000000ff0500720c */ /* 0x000fda0003f05270 */
[----:B------:R-:W0:Y:S02]  /*9420*/  @!P0 LDC R5, c[0x0][0x9f0] ;  /* 0x00027c00ff058b82 */ /* 0x000e240000000800 */
[----:B0-----:R-:W-:Y:S02]  /*9430*/  IABS R7, R5 ;  /* 0x0000000500077213 */ /* 0x001fe40000000000 */
[----:B------:R-:W-:Y:S02]  /*9440*/  IADD3 R6, R5, -0x1, R0 ;  /* 0xffffffff05067810 */ /* 0x000fe40007ffe000 */
[----:B------:R-:W0:Y:S08]  /*9450*/  I2F.RP R2, R7 ;  /* 0x0000000700027306 */ /* 0x000e300000209400 */
[----:B0-----:R-:W0:Y:S02]  /*9460*/  MUFU.RCP R2, R2 ;  /* 0x0000000200027308 */ /* 0x001e240000001000 */
[----:B0-----:R-:W-:-:S06]  /*9470*/  VIADD R2, R2, 0xffffffe ;  /* 0x0ffffffe02027836 */ /* 0x001fcc0000000000 */
[----:B------:R0:W1:Y:S02]  /*9480*/  F2I.FTZ.U32.TRUNC.NTZ R3, R2 ;  /* 0x0000000200037305 */ /* 0x000064000021f000 */
[----:B0-----:R-:W-:-:S04]  /*9490*/  LOP3.LUT R2, R6, R5, RZ, 0x3c, !PT ;  /* 0x0000000506027212 */ /* 0x001fc800078e3cff */
[----:B------:R-:W-:Y:S01]  /*94a0*/  ISETP.GE.AND P2, PT, R2, RZ, PT ;  /* 0x000000ff0200720c */ /* 0x000fe20003f46270 */
[----:B-1----:R-:W-:-:S04]  /*94b0*/  IMAD.MOV R2, RZ, RZ, -R3 ;  /* 0x000000ffff027224 */ /* 0x002fc800078e0a03 */
[----:B------:R-:W-:Y:S02]  /*94c0*/  IMAD R8, R2, R7, RZ ;  /* 0x0000000702087224 */ /* 0x000fe400078e02ff */
[----:B------:R-:W-:-:S04]  /*94d0*/  IMAD.MOV.U32 R2, RZ, RZ, RZ ;  /* 0x000000ffff027224 */ /* 0x000fc800078e00ff */
[----:B------:R-:W-:Y:S01]  /*94e0*/  IMAD.HI.U32 R8, R3, R8, R2 ;  /* 0x0000000803087227 */ /* 0x000fe200078e0002 */
[----:B------:R-:W-:Y:S02]  /*94f0*/  IABS R2, R6 ;  /* 0x0000000600027213 */ /* 0x000fe40000000000 */
[----:B------:R-:W-:-:S03]  /*9500*/  IABS R3, R5 ;  /* 0x0000000500037213 */ /* 0x000fc60000000000 */
[----:B------:R-:W-:Y:S01]  /*9510*/  IMAD.HI.U32 R8, R8, R2, RZ ;  /* 0x0000000208087227 */ /* 0x000fe200078e00ff */
[----:B------:R-:W-:-:S05]  /*9520*/  IADD3 R3, RZ, -R3, RZ ;  /* 0x80000003ff037210 */ /* 0x000fca0007ffe0ff */
[----:B------:R-:W-:-:S05]  /*9530*/  IMAD R2, R8, R3, R2 ;  /* 0x0000000308027224 */ /* 0x000fca00078e0202 */
[----:B------:R-:W-:-:S13]  /*9540*/  ISETP.GT.U32.AND P1, PT, R7, R2, PT ;  /* 0x000000020700720c */ /* 0x000fda0003f24070 */
[----:B------:R-:W-:Y:S02]  /*9550*/  @!P1 IMAD.IADD R2, R2, 0x1, -R7 ;  /* 0x0000000102029824 */ /* 0x000fe400078e0a07 */
[----:B------:R-:W-:Y:S01]  /*9560*/  @!P1 VIADD R8, R8, 0x1 ;  /* 0x0000000108089836 */ /* 0x000fe20000000000 */
[----:B------:R-:W-:Y:S02]  /*9570*/  ISETP.NE.AND P1, PT, R5, RZ, PT ;  /* 0x000000ff0500720c */ /* 0x000fe40003f25270 */
[----:B------:R-:W-:-:S13]  /*9580*/  ISETP.GE.U32.AND P0, PT, R2, R7, PT ;  /* 0x000000070200720c */ /* 0x000fda0003f06070 */
[----:B------:R-:W-:-:S04]  /*9590*/  @P0 VIADD R8, R8, 0x1 ;  /* 0x0000000108080836 */ /* 0x000fc80000000000 */
[----:B------:R-:W-:-:S04]  /*95a0*/  IMAD.MOV.U32 R2, RZ, RZ, R8 ;  /* 0x000000ffff027224 */ /* 0x000fc800078e0008 */
[----:B------:R-:W-:Y:S01]  /*95b0*/  @!P2 IMAD.MOV R2, RZ, RZ, -R2 ;  /* 0x000000ffff02a224 */ /* 0x000fe200078e0a02 */
[----:B------:R-:W-:-:S07]  /*95c0*/  @!P1 LOP3.LUT R2, RZ, R5, RZ, 0x33, !PT ;  /* 0x00000005ff029212 */ /* 0x000fce00078e33ff */
.L_x_256:
[----:B------:R-:W-:Y:S05]  /*95d0*/  BSYNC B0 ;  /* 0x0000000000007941 */ /* 0x000fea0003800000 */
.L_x_255:
[----:B------:R-:W-:Y:S01]  /*95e0*/  LOP3.LUT R4, R4, 0xff, RZ, 0xc0, !PT ;  /* 0x000000ff04047812 */ /* 0x000fe200078ec0ff */
[----:B------:R-:W-:Y:S04]  /*95f0*/  BSSY B7, `(.L_x_257) ;  /* 0x0000395000077945 */ /* 0x000fe80003800000 */
[----:B------:R-:W-:-:S05]  /*9600*/  IMAD R3, R4, R2, RZ ;  /* 0x0000000204037224 */ /* 0x000fca00078e02ff */
[----:B------:R-:W-:Y:S01]  /*9610*/  VIADDMNMX R0, R3, R2, R0, PT ;  /* 0x0000000203007246 */ /* 0x000fe20003800100 */
[----:B------:R0:W-:Y:S03]  /*9620*/  STL [R1+0x10], R3 ;  /* 0x0000100301007387 */ /* 0x0001e60000100800 */
[----:B------:R-:W-:Y:S01]  /*9630*/  ISETP.GT.AND P0, PT, R0, R3, PT ;  /* 0x000000030000720c */ /* 0x000fe20003f04270 */
[----:B------:R0:W-:-:S12]  /*9640*/  STL [R1+0x34], R0 ;  /* 0x0000340001007387 */ /* 0x0001d80000100800 */
[----:B0-----:R-:W-:Y:S05]  /*9650*/  @P0 BRA `(.L_x_258) ;  /* 0x0000000000440947 */ /* 0x001fea0003800000 */
[----:B------:R-:W0:Y:S02]  /*9660*/  S2R R3, SR_TID.X ;  /* 0x0000000000037919 */ /* 0x000e240000002100 */
[----:B0-----:R-:W-:-:S04]  /*9670*/  LOP3.LUT R3, R3, 0x7f, RZ, 0xc0, !PT ;  /* 0x0000007f03037812 */ /* 0x001fc800078ec0ff */
[----:B------:R-:W-:-:S13]  /*9680*/  ISETP.NE.AND P0, PT, R3, RZ, PT ;  /* 0x000000ff0300720c */ /* 0x000fda0003f05270 */
[----:B------:R-:W-:Y:S05]  /*9690*/  @P0 BRA `(.L_x_259) ;  /* 0x0000003800280947 */ /* 0x000fea0003800000 */
[----:B------:R-:W0:Y:S01]  /*96a0*/  S2R R5, SR_LANEID ;  /* 0x0000000000057919 */ /* 0x000e220000000000 */
[----:B------:R-:W-:Y:S01]  /*96b0*/  VOTEU.ANY UR4, UPT, PT ;  /* 0x0000000000047886 */ /* 0x000fe200038e0100 */
[----:B------:R-:W1:Y:S01]  /*96c0*/  LDC.64 R2, c[0x0][0xc60] ;  /* 0x00031800ff027b82 */ /* 0x000e620000000a00 */
[----:B------:R-:W0:Y:S02]  /*96d0*/  FLO.U32 R0, UR4 ;  /* 0x0000000400007d00 */ /* 0x000e2400080e0000 */
[----:B0-----:R-:W-:-:S06]  /*96e0*/  ISETP.EQ.U32.AND P0, PT, R0, R5, PT ;  /* 0x000000050000720c */ /* 0x001fcc0003f02070 */
[----:B------:R-:W1:Y:S07]  /*96f0*/  POPC R5, UR4 ;  /* 0x0000000400057d09 */ /* 0x000e6e0008000000 */
[----:B-1----:R-:W2:Y:S01]  /*9700*/  @P0 ATOMG.E.ADD.STRONG.GPU PT, R3, desc[UR36][R2.64], R5 ;  /* 0x00000005020309a8 */ /* 0x002ea200081ee1e4 */
[----:B------:R-:W0:Y:S02]  /*9710*/  S2R R4, SR_LTMASK ;  /* 0x0000000000047919 */ /* 0x000e240000003900 */
[----:B0-----:R-:W-:-:S04]  /*9720*/  LOP3.LUT R4, R4, UR4, RZ, 0xc0, !PT ;  /* 0x0000000404047c12 */ /* 0x001fc8000f8ec0ff */
[----:B------:R-:W0:Y:S01]  /*9730*/  POPC R7, R4 ;  /* 0x0000000400077309 */ /* 0x000e220000000000 */
[----:B--2---:R-:W0:Y:S02]  /*9740*/  SHFL.IDX PT, R0, R3, R0, 0x1f ;  /* 0x00001f0003007589 */ /* 0x004e2400000e0000 */
[----:B0-----:R-:W-:Y:S01]  /*9750*/  IADD3 R16, R0, UR38, R7 ;  /* 0x0000002600107c10 */ /* 0x001fe2000fffe007 */
[----:B------:R-:W-:Y:S06]  /*9760*/  BRA `(.L_x_259) ;  /* 0x0000003400f47947 */ /* 0x000fec0003800000 */
.L_x_258:
[----:B------:R-:W-:Y:S01]  /*9770*/  VIADD R0, R22, 0xe400 ;  /* 0x0000e40016007836 */ /* 0x000fe20000000000 */
[----:B------:R-:W-:Y:S04]  /*9780*/  BSSY B6, `(.L_x_260) ;  /* 0x0000013000067945 */ /* 0x000fe80003800000 */
[----:B------:R-:W-:-:S13]  /*9790*/  LOP3.LUT P0, RZ, R0, 0x3ff, RZ, 0xc0, !PT ;  /* 0x000003ff00ff7812 */ /* 0x000fda000780c0ff */
[----:B------:R-:W-:Y:S05]  /*97a0*/  @!P0 BRA `(.L_x_261) ;  /* 0x0000000000408947 */ /* 0x000fea0003800000 */
[----:B------:R-:W-:Y:S01]  /*97b0*/  MOV R2, 0x0 ;  /* 0x0000000000027802 */ /* 0x000fe20000000f00 */
[----:B------:R-:W-:Y:S01]  /*97c0*/  ULDC.64 UR6, c[0x4][0x88] ;  /* 0x0100220000067ab9 */ /* 0x000fe20000000a00 */
[----:B------:R-:W-:Y:S01]  /*97d0*/  ULDC.64 UR8, c[0x4][0x90] ;  /* 0x0100240000087ab9 */ /* 0x000fe20000000a00 */
[----:B------:R-:W-:Y:S01]  /*97e0*/  ULDC.64 UR4, c[0x4][0x8] ;  /* 0x0100020000047ab9 */ /* 0x000fe20000000a00 */
[----:B------:R-:W-:Y:S01]  /*97f0*/  IMAD.U32 R4, RZ, RZ, UR6 ;  /* 0x00000006ff047e24 */ /* 0x000fe2000f8e00ff */
[----:B------:R-:W-:Y:S01]  /*9800*/  MOV R10, UR4 ;  /* 0x00000004000a7c02 */ /* 0x000fe20008000f00 */
[----:B------:R-:W0:Y:S01]  /*9810*/  LDC.64 R2, c[0x4][R2] ;  /* 0x0100000002027b82 */ /* 0x000e220000000a00 */
[----:B------:R-:W-:Y:S02]  /*9820*/  IMAD.U32 R5, RZ, RZ, UR7 ;  /* 0x00000007ff057e24 */ /* 0x000fe4000f8e00ff */
[----:B------:R-:W-:Y:S02]  /*9830*/  IMAD.U32 R6, RZ, RZ, UR8 ;  /* 0x00000008ff067e24 */ /* 0x000fe4000f8e00ff */
[----:B------:R-:W-:-:S02]  /*9840*/  IMAD.U32 R7, RZ, RZ, UR9 ;  /* 0x00000009ff077e24 */ /* 0x000fc4000f8e00ff */
[----:B------:R-:W-:Y:S02]  /*9850*/  IMAD.U32 R11, RZ, RZ, UR5 ;  /* 0x00000005ff0b7e24 */ /* 0x000fe4000f8e00ff */
[----:B------:R-:W-:Y:S02]  /*9860*/  IMAD.MOV.U32 R8, RZ, RZ, 0x70 ;  /* 0x00000070ff087424 */ /* 0x000fe400078e00ff */
[----:B------:R-:W-:Y:S02]  /*9870*/  IMAD.MOV.U32 R12, RZ, RZ, 0x1 ;  /* 0x00000001ff0c7424 */ /* 0x000fe400078e00ff */
[----:B------:R-:W-:-:S07]  /*9880*/  IMAD.MOV.U32 R13, RZ, RZ, RZ ;  /* 0x000000ffff0d7224 */ /* 0x000fce00078e00ff */
[----:B------:R-:W-:-:S07]  /*9890*/  LEPC R20, `(.L_x_261) ;  /* 0x000000001014794e */ /* 0x000fce0000000000 */
[----:B0-----:R-:W-:Y:S05]  /*98a0*/  CALL.ABS.NOINC R2 ;  /* 0x0000000002007343 */ /* 0x001fea0003c00000 */
.L_x_261:
[----:B------:R-:W-:Y:S05]  /*98b0*/  BSYNC B6 ;  /* 0x0000000000067941 */ /* 0x000fea0003800000 */
.L_x_260:
        /* <DEDUP_REMOVED lines=8> */
[----:B------:R0:W1:Y:S01]  /*9940*/  LDC.64 R2, c[0x4][R26] ;  /* 0x010000001a027b82 */ /* 0x0000620000000a00 */
[----:B------:R-:W-:Y:S01]  /*9950*/  IMAD.U32 R4, RZ, RZ, UR6 ;  /* 0x00000006ff047e24 */ /* 0x000fe2000f8e00ff */
[----:B------:R-:W-:Y:S01]  /*9960*/  MOV R11, UR5 ;  /* 0x00000005000b7c02 */ /* 0x000fe20008000f00 */
        /* <DEDUP_REMOVED lines=9> */
.L_x_264:
[----:B------:R0:W1:Y:S01]  /*9a00*/  LDC.64 R2, c[0x4][R26] ;  /* 0x010000001a027b82 */ /* 0x0000620000000a00 */
[----:B------:R-:W-:Y:S01]  /*9a10*/  ULDC.64 UR6, c[0x4][0x88] ;  /* 0x0100220000067ab9 */ /* 0x000fe20000000a00 */
[----:B------:R-:W-:Y:S01]  /*9a20*/  ULDC.64 UR8, c[0x4][0x90] ;  /* 0x0100240000087ab9 */ /* 0x000fe20000000a00 */
[----:B------:R-:W-:Y:S01]  /*9a30*/  ULDC.64 UR4, c[0x4][0x18] ;  /* 0x0100060000047ab9 */ /* 0x000fe20000000a00 */
[----:B------:R-:W-:Y:S01]  /*9a40*/  IMAD.U32 R4, RZ, RZ, UR6 ;  /* 0x00000006ff047e24 */ /* 0x000fe2000f8e00ff */
[----:B------:R-:W-:Y:S01]  /*9a50*/  MOV R12, 0x1 ;  /* 0x00000001000c7802 */ /* 0x000fe20000000f00 */
[----:B------:R-:W-:Y:S02]  /*9a60*/  IMAD.U32 R5, RZ, RZ, UR7 ;  /* 0x00000007ff057e24 */ /* 0x000fe4000f8e00ff */
[----:B------:R-:W-:Y:S02]  /*9a70*/  IMAD.U32 R6, RZ, RZ, UR8 ;  /* 0x00000008ff067e24 */ /* 0x000fe4000f8e00ff */
[----:B------:R-:W-:-:S02]  /*9a80*/  IMAD.U32 R7, RZ, RZ, UR9 ;  /* 0x00000009ff077e24 */ /* 0x000fc4000f8e00ff */
[----:B------:R-:W-:Y:S02]  /*9a90*/  IMAD.U32 R10, RZ, RZ, UR4 ;  /* 0x00000004ff0a7e24 */ /* 0x000fe4000f8e00ff */
[----:B------:R-:W-:Y:S02]  /*9aa0*/  IMAD.U32 R11, RZ, RZ, UR5 ;  /* 0x00000005ff0b7e24 */ /* 0x000fe4000f8e00ff */
[----:B------:R-:W-:Y:S02]  /*9ab0*/  IMAD.MOV.U32 R8, RZ, RZ, 0x70 ;  /* 0x00000070ff087424 */ /* 0x000fe400078e00ff */
[----:B0-----:R-:W-:-:S07]  /*9ac0*/  IMAD.MOV.U32 R13, RZ, RZ, RZ ;  /* 0x000000ffff0d7224 */ /* 0x001fce00078e00ff */
[----:B------:R-:W-:-:S07]  /*9ad0*/  LEPC R20, `(.L_x_263) ;  /* 0x000000001014794e */ /* 0x000fce0000000000 */
[----:B-1----:R-:W-:Y:S05]  /*9ae0*/  CALL.ABS.NOINC R2 ;  /* 0x0000000002007343 */ /* 0x002fea0003c00000 */
.L_x_263:
[----:B------:R-:W-:Y:S05]  /*9af0*/  BSYNC B6 ;  /* 0x0000000000067941 */ /* 0x000fea0003800000 */
.L_x_262:
[----:B------:R-:W2:Y:S01]  /*9b00*/  LDL R21, [R1] ;  /* 0x0000000001157983 */ /* 0x000ea20000100800 */
[----:B------:R-:W-:Y:S01]  /*9b10*/  ULDC.64 UR4, c[0x0][0x9f8] ;  /* 0x00027e0000047ab9 */ /* 0x000fe20000000a00 */
[----:B------:R-:W0:Y:S01]  /*9b20*/  LDC R6, c[0x0][0x430] ;  /* 0x00010c00ff067b82 */ /* 0x000e220000000800 */
[----:B------:R-:W-:Y:S01]  /*9b30*/  ISETP.NE.U32.AND P0, PT, RZ, UR4, PT ;  /* 0x00000004ff007c0c */ /* 0x000fe2000bf05070 */
[----:B------:R-:W3:Y:S03]  /*9b40*/  LDL R26, [R1+0x34] ;  /* 0x00003400011a7983 */ /* 0x000ee60000100800 */
[----:B------:R-:W-:Y:S01]  /*9b50*/  ISETP.NE.AND.EX P0, PT, RZ, UR5, PT, P0 ;  /* 0x00000005ff007c0c */ /* 0x000fe2000bf05300 */
[----:B------:R-:W4:Y:S04]  /*9b60*/  LDL R5, [R1+0xc] ;  /* 0x00000c0001057983 */ /* 0x000f280000100800 */
[----:B------:R-:W4:Y:S01]  /*9b70*/  LDL R4, [R1+0x14] ;  /* 0x0000140001047983 */ /* 0x000f220000100800 */
[----:B------:R-:W1:Y:S07]  /*9b80*/  S2R R7, SR_TID.X ;  /* 0x0000000000077919 */ /* 0x000e6e0000002100 */
[----:B------:R-:W-:Y:S01]  /*9b90*/  @P0 IADD3 R2, P1, R23, UR4, RZ ;  /* 0x0000000417020c10 */ /* 0x000fe2000ff3e0ff */
[----:B------:R-:W1:Y:S03]  /*9ba0*/  S2R R0, SR_TID.X ;  /* 0x0000000000007919 */ /* 0x000e660000002100 */
[----:B------:R-:W-:Y:S01]  /*9bb0*/  @P0 IADD3.X R3, R24, UR5, RZ, P1, !PT ;  /* 0x0000000518030c10 */ /* 0x000fe20008ffe4ff */
[----:B------:R-:W4:Y:S01]  /*9bc0*/  LDL.LU R20, [R1+0x4] ;  /* 0x0000040001147983 */ /* 0x000f220000300800 */
[----:B0-----:R-:W-:-:S03]  /*9bd0*/  ISETP.NE.AND P2, PT, R6, 0x1, PT ;  /* 0x000000010600780c */ /* 0x001fc60003f45270 */
[----:B------:R-:W4:Y:S04]  /*9be0*/  LDL R9, [R1+0x48] ;  /* 0x0000480001097983 */ /* 0x000f280000100800 */
[----:B--2---:R0:W2:Y:S01]  /*9bf0*/  @P0 LDG.E R21, desc[UR36][R2.64] ;  /* 0x0000002402150981 */ /* 0x0040a2000c1e1900 */
[----:B-1----:R-:W-:Y:S01]  /*9c00*/  IMAD.SHL.U32 R7, R7, 0x10, RZ ;  /* 0x0000001007077824 */ /* 0x002fe200078e00ff */
[----:B------:R-:W-:Y:S01]  /*9c10*/  LOP3.LUT R0, R0, 0x7f, RZ, 0xc0, !PT ;  /* 0x0000007f00007812 */ /* 0x000fe200078ec0ff */
[----:B---3--:R-:W-:-:S03]  /*9c20*/  VIADD R26, R26, 0xffffffff ;  /* 0xffffffff1a1a7836 */ /* 0x008fc60000000000 */
[----:B0-----:R-:W0:Y:S01]  /*9c30*/  @P2 LDC R3, c[0x0][0x434] ;  /* 0x00010d00ff032b82 */ /* 0x001e220000000800 */
[----:B------:R-:W-:Y:S01]  /*9c40*/  IMAD.SHL.U32 R8, R26, 0x80, RZ ;  /* 0x000000801a087824 */ /* 0x000fe200078e00ff */
[----:B------:R-:W-:Y:S02]  /*9c50*/  SHF.R.U32.HI R0, RZ, 0x3, R0 ;  /* 0x00000003ff007819 */ /* 0x000fe40000011600 */
[----:B------:R-:W-:-:S04]  /*9c60*/  LOP3.LUT R7, R7, 0x70, RZ, 0xc0, !PT ;  /* 0x0000007007077812 */ /* 0x000fc800078ec0ff */
[----:B------:R-:W1:Y:S01]  /*9c70*/  @P2 LDC R2, c[0x0][0x438] ;  /* 0x00010e00ff022b82 */ /* 0x000e620000000800 */
[----:B------:R-:W-:Y:S01]  /*9c80*/  LOP3.LUT R0, R8, R0, R7, 0xfe, !PT ;  /* 0x0000000008007212 */ /* 0x000fe200078efe07 */
[----:B--2---:R-:W-:Y:S03]  /*9c90*/  @P0 STL [R1], R21 ;  /* 0x0000001501000387 */ /* 0x004fe60000100800 */
[C---:B----4-:R-:W-:Y:S01]  /*9ca0*/  ISETP.GE.AND P0, PT, R0.reuse, R5, PT ;  /* 0x000000050000720c */ /* 0x050fe20003f06270 */
[----:B------:R-:W-:-:S04]  /*9cb0*/  IMAD.IADD R0, R0, 0x1, R4 ;  /* 0x0000000100007824 */ /* 0x000fc800078e0204 */
[----:B0-----:R-:W-:-:S04]  /*9cc0*/  @P2 IMAD.HI.U32 R3, R0, R3, RZ ;  /* 0x0000000300032227 */ /* 0x001fc800078e00ff */
[----:B------:R-:W-:Y:S01]  /*9cd0*/  IMAD.MOV.U32 R4, RZ, RZ, R0 ;  /* 0x000000ffff047224 */ /* 0x000fe200078e0000 */
[----:B-1----:R-:W-:-:S03]  /*9ce0*/  @P2 SHF.R.U32.HI R4, RZ, R2, R3 ;  /* 0x00000002ff042219 */ /* 0x002fc60000011603 */
[----:B------:R-:W0:Y:S02]  /*9cf0*/  @!P0 LDC.64 R2, c[0x0][0x428] ;  /* 0x00010a00ff028b82 */ /* 0x000e240000000a00 */
[----:B------:R-:W-:-:S04]  /*9d00*/  IMAD.MOV R5, RZ, RZ, -R4 ;  /* 0x000000ffff057224 */ /* 0x000fc800078e0a04 */
[----:B------:R-:W-:Y:S01]  /*9d10*/  IMAD R0, R6, R5, R0 ;  /* 0x0000000506007224 */ /* 0x000fe200078e0200 */
[----:B------:R-:W-:Y:S02]  /*9d20*/  SHF.R.S32.HI R6, RZ, 0x1f, R21 ;  /* 0x0000001fff067819 */ /* 0x000fe40000011415 */
[----:B------:R-:W-:-:S03]  /*9d30*/  @!P0 SHF.R.S32.HI R5, RZ, 0x1f, R4 ;  /* 0x0000001fff058819 */ /* 0x000fc60000011404 */
[-C--:B0-----:R-:W-:Y:S02]  /*9d40*/  @!P0 IMAD R7, R6, R2.reuse, RZ ;  /* 0x0000000206078224 */ /* 0x081fe400078e02ff */
[----:B------:R-:W-:-:S04]  /*9d50*/  @!P0 IMAD.WIDE.U32 R4, R21, R2, R4 ;  /* 0x0000000215048225 */ /* 0x000fc800078e0004 */
[----:B------:R-:W-:Y:S02]  /*9d60*/  @!P0 IMAD R7, R21, R3, R7 ;  /* 0x0000000315078224 */ /* 0x000fe400078e0207 */
[----:B------:R-:W0:Y:S01]  /*9d70*/  @!P0 LDC.64 R2, c[0x0][0x418] ;  /* 0x00010600ff028b82 */ /* 0x000e220000000a00 */
[----:B------:R0:W-:Y:S01]  /*9d80*/  STL [R1+0x18], R6 ;  /* 0x0000180601007387 */ /* 0x0001e20000100800 */
[----:B------:R-:W-:Y:S01]  /*9d90*/  @!P0 IMAD.IADD R7, R5, 0x1, R7 ;  /* 0x0000000105078824 */ /* 0x000fe200078e0207 */
[----:B0-----:R-:W-:Y:S01]  /*9da0*/  @!P0 LEA R6, P1, R4, R2, 0x2 ;  /* 0x0000000204068211 */ /* 0x001fe200078210ff */
[----:B------:R-:W-:-:S03]  /*9db0*/  IMAD.MOV.U32 R2, RZ, RZ, RZ ;  /* 0x000000ffff027224 */ /* 0x000fc600078e00ff */
[----:B------:R-:W-:-:S05]  /*9dc0*/  @!P0 LEA.HI.X R7, R4, R3, R7, 0x2, P1 ;  /* 0x0000000304078211 */ /* 0x000fca00008f1407 */
[----:B------:R0:W5:Y:S01]  /*9dd0*/  @!P0 LDG.E R2, desc[UR36][R6.64] ;  /* 0x0000002406028981 */ /* 0x000162000c1e1900 */
[----:B------:R-:W-:-:S04]  /*9de0*/  LOP3.LUT R20, R20, 0xfffffffb, RZ, 0xc0, !PT ;  /* 0xfffffffb14147812 */ /* 0x000fc800078ec0ff */
[----:B------:R-:W-:Y:S02]  /*9df0*/  @P2 LOP3.LUT R20, R20, 0x4, RZ, 0xfc, !PT ;  /* 0x0000000414142812 */ /* 0x000fe400078efcff */
[----:B------:R-:W-:Y:S02]  /*9e00*/  ISETP.NE.AND P2, PT, R9, 0x3, PT ;  /* 0x000000030900780c */ /* 0x000fe40003f45270 */
[----:B------:R-:W-:-:S11]  /*9e10*/  LOP3.LUT R20, R20, 0xfffffffd, RZ, 0xc0, !PT ;  /* 0xfffffffd14147812 */ /* 0x000fd600078ec0ff */
[----:B------:R-:W-:-:S05]  /*9e20*/  @P2 LOP3.LUT R20, R20, 0x2, RZ, 0xfc, !PT ;  /* 0x0000000214142812 */ /* 0x000fca00078efcff */
[----:B------:R0:W-:Y:S01]  /*9e30*/  STL [R1+0x4], R20 ;  /* 0x0000041401007387 */ /* 0x0001e20000100800 */
[----:B------:R-:W-:-:S03]  /*9e40*/  UMOV UR4, 0xffffffff ;  /* 0xffffffff00047882 */ /* 0x000fc60000000000 */
[----:B------:R-:W-:Y:S05]  /*9e50*/  BRA.DIV UR4, `(.L_x_265) ;  /* 0x0000004204a87947 */ /* 0x000fea000b800000 */
.L_x_329:
[----:B------:R-:W-:Y:S01]  /*9e60*/  LOP3.LUT R24, R18, 0xffff, RZ, 0xc0, !PT ;  /* 0x0000ffff12187812 */ /* 0x000fe200078ec0ff */
[----:B------:R-:W-:Y:S06]  /*9e70*/  @!P2 BRA `(.L_x_266) ;  /* 0x000000000004a947 */ /* 0x000fec0003800000 */
[----:B------:R-:W-:Y:S01]  /*9e80*/  BPT.TRAP 0x1 ;  /* 0x000000040000795c */ /* 0x000fe20000300000 */
.L_x_266:
[----:B0-----:R-:W-:Y:S01]  /*9e90*/  SHF.R.S32.HI R6, RZ, 0x1f, R0 ;  /* 0x0000001fff067819 */ /* 0x001fe20000011400 */
[----:B------:R-:W-:Y:S01]  /*9ea0*/  ULDC.64 UR4, c[0x0][0x328] ;  /* 0x0000ca0000047ab9 */ /* 0x000fe20000000a00 */
[----:B-----5:R-:W-:Y:S01]  /*9eb0*/  SHF.R.S32.HI R7, RZ, 0x1f, R2 ;  /* 0x0000001fff077819 */ /* 0x020fe20000011402 */
[----:B------:R-:W-:Y:S01]  /*9ec0*/  IMAD.WIDE.U32 R4, R0, UR4, RZ ;  /* 0x0000000400047c25 */ /* 0x000fe2000f8e00ff */
[----:B------:R-:W-:Y:S01]  /*9ed0*/  ULDC.64 UR6, c[0x0][0x318] ;  /* 0x0000c60000067ab9 */ /* 0x000fe20000000a00 */
[----:B------:R-:W-:Y:S02]  /*9ee0*/  BSSY B0, `(.L_x_267) ;  /* 0x0000012000007945 */ /* 0x000fe40003800000 */
[----:B------:R-:W-:-:S04]  /*9ef0*/  IMAD R3, R6, UR4, RZ ;  /* 0x0000000406037c24 */ /* 0x000fc8000f8e02ff */
[----:B------:R-:W-:Y:S01]  /*9f00*/  IMAD R3, R0, UR5, R3 ;  /* 0x0000000500037c24 */ /* 0x000fe2000f8e0203 */
[----:B------:R-:W-:-:S03]  /*9f10*/  ULDC.64 UR4, c[0x0][0x338] ;  /* 0x0000ce0000047ab9 */ /* 0x000fc60000000a00 */
[----:B------:R-:W-:Y:S02]  /*9f20*/  IMAD.IADD R5, R5, 0x1, R3 ;  /* 0x0000000105057824 */ /* 0x000fe400078e0203 */
[----:B------:R-:W-:Y:S02]  /*9f30*/  IMAD R3, R7, UR4, RZ ;  /* 0x0000000407037c24 */ /* 0x000fe4000f8e02ff */
[----:B------:R-:W-:-:S04]  /*9f40*/  IMAD.WIDE.U32 R4, R2, UR4, R4 ;  /* 0x0000000402047c25 */ /* 0x000fc8000f8e0004 */
[----:B------:R-:W-:Y:S01]  /*9f50*/  IMAD R3, R2, UR5, R3 ;  /* 0x0000000502037c24 */ /* 0x000fe2000f8e0203 */
[----:B------:R-:W-:-:S04]  /*9f60*/  ULDC.64 UR4, c[0x0][0x330] ;  /* 0x0000cc0000047ab9 */ /* 0x000fc80000000a00 */
[----:B------:R-:W-:Y:S01]  /*9f70*/  IADD3 R5, R5, R3, RZ ;  /* 0x0000000305057210 */ /* 0x000fe20007ffe0ff */
[----:B------:R-:W-:Y:S02]  /*9f80*/  IMAD R3, R25, 0x8, R22 ;  /* 0x0000000819037824 */ /* 0x000fe400078e0216 */
[----:B------:R-:W-:-:S04]  /*9f90*/  IMAD.WIDE.U32 R4, R24, UR4, R4 ;  /* 0x0000000418047c25 */ /* 0x000fc8000f8e0004 */
[----:B------:R-:W-:Y:S01]  /*9fa0*/  IMAD R23, R24, UR5, R5 ;  /* 0x0000000518177c24 */ /* 0x000fe2000f8e0205 */
[----:B------:R-:W-:-:S04]  /*9fb0*/  LEA R18, P0, R4, UR6, 0x1 ;  /* 0x0000000604127c11 */ /* 0x000fc8000f8008ff */
[----:B------:R-:W-:Y:S02]  /*9fc0*/  LEA.HI.X R23, R4, UR7, R23, 0x1, P0 ;  /* 0x0000000704177c11 */ /* 0x000fe400080f0c17 */
[----:B------:R-:W-:-:S06]  /*9fd0*/  SHF.L.U32 R4, R27, 0x1f, RZ ;  /* 0x0000001f1b047819 */ /* 0x000fcc00000006ff */
[----:B------:R-:W0:Y:S02]  /*9fe0*/  SYNCS.PHASECHK.TRANS64.TRYWAIT P0, [R3+URZ+0x16840], R4 ;  /* 0x01684004030075a7 */ /* 0x000e24000800017f */
[----:B0-----:R-:W-:Y:S05]  /*9ff0*/  @!P0 BRA `(.L_x_268) ;  /* 0x0000004000748947 */ /* 0x001fea0003800000 */
.L_x_330:
[----:B------:R-:W-:Y:S05]  /*a000*/  BSYNC B0 ;  /* 0x0000000000007941 */ /* 0x000fea0003800000 */
.L_x_267:
[----:B------:R-:W2:Y:S01]  /*a010*/  LDL R11, [R1+0xc] ;  /* 0x00000c00010b7983 */ /* 0x000ea20000100800 */
[----:B------:R-:W-:Y:S01]  /*a020*/  ULDC.64 UR4, c[0x0][0x300] ;  /* 0x0000c00000047ab9 */ /* 0x000fe20000000a00 */
[----:B------:R-:W-:Y:S02]  /*a030*/  ULDC.64 UR6, c[0x0][0x2e8] ;  /* 0x0000ba0000067ab9 */ /* 0x000fe40000000a00 */
[----:B------:R-:W3:Y:S01]  /*a040*/  LDL.LU R9, [R1+0x4] ;  /* 0x0000040001097983 */ /* 0x000ee20000300800 */
[----:B------:R-:W-:Y:S02]  /*a050*/  IMAD R6, R6, UR4, RZ ;  /* 0x0000000406067c24 */ /* 0x000fe4000f8e02ff */
[C---:B0-----:R-:W-:Y:S01]  /*a060*/  IMAD.WIDE.U32 R4, R0.reuse, UR4, RZ ;  /* 0x0000000400047c25 */ /* 0x041fe2000f8e00ff */
[----:B------:R-:W0:Y:S03]  /*a070*/  S2R R10, SR_TID.X ;  /* 0x00000000000a7919 */ /* 0x000e260000002100 */
[----:B------:R-:W-:Y:S01]  /*a080*/  IMAD R6, R0, UR5, R6 ;  /* 0x0000000500067c24 */ /* 0x000fe2000f8e0206 */
[----:B------:R-:W-:Y:S01]  /*a090*/  ULDC.64 UR4, c[0x0][0x310] ;  /* 0x0000c40000047ab9 */ /* 0x000fe20000000a00 */
[----:B------:R-:W1:Y:S01]  /*a0a0*/  S2R R12, SR_TID.X ;  /* 0x00000000000c7919 */ /* 0x000e620000002100 */
[----:B------:R-:W-:-:S02]  /*a0b0*/  IMAD R7, R7, UR4, RZ ;  /* 0x0000000407077c24 */ /* 0x000fc4000f8e02ff */
[----:B------:R-:W-:Y:S02]  /*a0c0*/  IMAD.IADD R5, R5, 0x1, R6 ;  /* 0x0000000105057824 */ /* 0x000fe400078e0206 */
[C---:B------:R-:W-:Y:S02]  /*a0d0*/  IMAD R7, R2.reuse, UR5, R7 ;  /* 0x0000000502077c24 */ /* 0x040fe4000f8e0207 */
[----:B------:R-:W-:Y:S01]  /*a0e0*/  IMAD.WIDE.U32 R4, R2, UR4, R4 ;  /* 0x0000000402047c25 */ /* 0x000fe2000f8e0004 */
[----:B------:R-:W-:-:S03]  /*a0f0*/  ULDC.64 UR4, c[0x0][0x308] ;  /* 0x0000c20000047ab9 */ /* 0x000fc60000000a00 */
[----:B------:R-:W-:Y:S02]  /*a100*/  IMAD.IADD R5, R5, 0x1, R7 ;  /* 0x0000000105057824 */ /* 0x000fe400078e0207 */
[----:B------:R-:W-:Y:S01]  /*a110*/  IMAD.WIDE.U32 R4, R24, UR4, R4 ;  /* 0x0000000418047c25 */ /* 0x000fe2000f8e0004 */
[----:B------:R-:W-:Y:S02]  /*a120*/  ULDC UR4, c[0x0][0x2f4] ;  /* 0x0000bd0000047ab9 */ /* 0x000fe40000000800 */
[----:B------:R-:W-:Y:S01]  /*a130*/  ISETP.GE.AND P2, PT, R28, UR4, PT ;  /* 0x000000041c007c0c */ /* 0x000fe2000bf46270 */
[----:B------:R-:W-:Y:S01]  /*a140*/  IMAD R2, R24, UR5, R5 ;  /* 0x0000000518027c24 */ /* 0x000fe2000f8e0205 */
[----:B------:R-:W-:Y:S01]  /*a150*/  LEA R0, P0, R4, UR6, 0x1 ;  /* 0x0000000604007c11 */ /* 0x000fe2000f8008ff */
[----:B------:R-:W-:-:S03]  /*a160*/  UMOV UR4, 0xffffffff ;  /* 0xffffffff00047882 */ /* 0x000fc60000000000 */
[----:B------:R-:W-:Y:S02]  /*a170*/  LEA.HI.X R2, R4, UR7, R2, 0x1, P0 ;  /* 0x0000000704027c11 */ /* 0x000fe400080f0c02 */
[----:B0-----:R-:W-:-:S04]  /*a180*/  LOP3.LUT R10, R10, 0x7f, RZ, 0xc0, !PT ;  /* 0x0000007f0a0a7812 */ /* 0x001fc800078ec0ff */
[----:B------:R-:W-:-:S04]  /*a190*/  SHF.R.U32.HI R10, RZ, 0x3, R10 ;  /* 0x00000003ff0a7819 */ /* 0x000fc8000001160a */
[----:B--2---:R-:W-:Y:S01]  /*a1a0*/  IADD3 R4, -R10, R11, -R8 ;  /* 0x0000000b0a047210 */ /* 0x004fe20007ffe908 */
[C---:B-1----:R-:W-:Y:S02]  /*a1b0*/  IMAD.SHL.U32 R10, R12.reuse, 0x8, RZ ;  /* 0x000000080c0a7824 */ /* 0x042fe400078e00ff */
[----:B------:R-:W-:Y:S01]  /*a1c0*/  IMAD.SHL.U32 R11, R12, 0x8, RZ ;  /* 0x000000080c0b7824 */ /* 0x000fe200078e00ff */
[----:B---3--:R-:W-:Y:S02]  /*a1d0*/  LOP3.LUT R9, R9, 0xfffffffe, RZ, 0xc0, !PT ;  /* 0xfffffffe09097812 */ /* 0x008fe400078ec0ff */
[----:B------:R-:W-:Y:S02]  /*a1e0*/  LOP3.LUT R10, R10, 0x1f8, RZ, 0xc0, !PT ;  /* 0x000001f80a0a7812 */ /* 0x000fe400078ec0ff */
[----:B------:R-:W-:Y:S02]  /*a1f0*/  @P2 LOP3.LUT R9, R9, 0x1, RZ, 0xfc, !PT ;  /* 0x0000000109092812 */ /* 0x000fe400078efcff */
[----:B------:R-:W-:-:S02]  /*a200*/  LOP3.LUT R10, R10, 0x38, R12, 0x78, !PT ;  /* 0x000000380a0a7812 */ /* 0x000fc400078e780c */
[----:B------:R-:W-:Y:S01]  /*a210*/  ISETP.GE.AND P0, PT, R4, 0x1, PT ;  /* 0x000000010400780c */ /* 0x000fe20003f06270 */
[----:B------:R0:W-:Y:S01]  /*a220*/  STL [R1+0x4], R9 ;  /* 0x0000040901007387 */ /* 0x0001e20000100800 */
[----:B------:R-:W-:-:S05]  /*a230*/  LOP3.LUT R10, R10, 0x200, R11, 0xf8, !PT ;  /* 0x000002000a0a7812 */ /* 0x000fca00078ef80b */
[----:B------:R-:W-:Y:S01]  /*a240*/  IMAD R5, R25, 0x2000, R10 ;  /* 0x0000200019057824 */ /* 0x000fe200078e020a */
[----:B------:R-:W-:Y:S06]  /*a250*/  BRA.DIV UR4, `(.L_x_269) ;  /* 0x0000003e04f07947 */ /* 0x000fec000b800000 */
[----:B------:R-:W1:Y:S01]  /*a260*/  SHFL.IDX PT, R7, R0, RZ, 0x181f ;  /* 0x00181fff00077589 */ /* 0x000e6200000e0000 */
[----:B------:R-:W-:-:S03]  /*a270*/  @P0 IMAD R8, R5, 0x2, R22 ;  /* 0x0000000205080824 */ /* 0x000fc600078e0216 */
[----:B------:R-:W2:Y:S01]  /*a280*/  SHFL.IDX PT, R6, R2, RZ, 0x181f ;  /* 0x00181fff02067589 */ /* 0x000ea200000e0000 */
[----:B-1----:R-:W-:-:S05]  /*a290*/  @P0 LEA R7, P1, R28, R7, 0x1 ;  /* 0x000000071c070211 */ /* 0x002fca00078208ff */
[----:B--2---:R-:W-:Y:S01]  /*a2a0*/  @P0 IMAD.X R6, RZ, RZ, R6, P1 ;  /* 0x000000ffff060224 */ /* 0x004fe200008e0606 */
[----:B------:R-:W-:-:S04]  /*a2b0*/  ISETP.GE.AND P1, PT, R4, 0x11, PT ;  /* 0x000000110400780c */ /* 0x000fc80003f26270 */
[----:B------:R-:W-:-:S04]  /*a2c0*/  @P0 LOP3.LUT R7, R7, R6, RZ, 0x3c, !PT ;  /* 0x0000000607070212 */ /* 0x000fc800078e3cff */
[----:B------:R-:W-:-:S04]  /*a2d0*/  @P0 LOP3.LUT R6, R7, R6, RZ, 0x3c, !PT ;  /* 0x0000000607060212 */ /* 0x000fc800078e3cff */
[----:B------:R-:W-:-:S05]  /*a2e0*/  @P0 LOP3.LUT R7, R7, R6, RZ, 0x3c, !PT ;  /* 0x0000000607070212 */ /* 0x000fca00078e3cff */
[----:B------:R-:W-:Y:S01]  /*a2f0*/  @!PT LDS RZ, [RZ] ;  /* 0x00000000fffff984 */ /* 0x000fe20000000800 */
[----:B------:R1:W-:Y:S04]  /*a300*/  @P0 LDGSTS.E.BYPASS.LTC128B.128 [R8+0xe400], desc[UR36][R6.64], !P2 ;  /* 0x0e40000006080fae */ /* 0x0003e8000d101d64 */
[----:B-1----:R-:W1:Y:S01]  /*a310*/  SHFL.IDX PT, R7, R0, 0x1, 0x181f ;  /* 0x00381f0000077f89 */ /* 0x002e6200000e0000 */
[----:B------:R-:W-:-:S03]  /*a320*/  @P1 IMAD R8, R5, 0x2, R22 ;  /* 0x0000000205081824 */ /* 0x000fc600078e0216 */
[----:B------:R-:W2:Y:S01]  /*a330*/  SHFL.IDX PT, R6, R2, 0x1, 0x181f ;  /* 0x00381f0002067f89 */ /* 0x000ea200000e0000 */
[----:B-1----:R-:W-:-:S05]  /*a340*/  @P1 LEA R7, P0, R28, R7, 0x1 ;  /* 0x000000071c071211 */ /* 0x002fca00078008ff */
[----:B--2---:R-:W-:-:S05]  /*a350*/  @P1 IMAD.X R6, RZ, RZ, R6, P0 ;  /* 0x000000ffff061224 */ /* 0x004fca00000e0606 */
[----:B------:R-:W-:-:S04]  /*a360*/  @P1 LOP3.LUT R7, R7, R6, RZ, 0x3c, !PT ;  /* 0x0000000607071212 */ /* 0x000fc800078e3cff */
[----:B------:R-:W-:-:S04]  /*a370*/  @P1 LOP3.LUT R6, R7, R6, RZ, 0x3c, !PT ;  /* 0x0000000607061212 */ /* 0x000fc800078e3cff */
[----:B------:R-:W-:-:S05]  /*a380*/  @P1 LOP3.LUT R7, R7, R6, RZ, 0x3c, !PT ;  /* 0x0000000607071212 */ /* 0x000fca00078e3cff */
[----:B------:R1:W-:Y:S01]  /*a390*/  @P1 LDGSTS.E.BYPASS.LTC128B.128 [R8+0xec00], desc[UR36][R6.64], !P2 ;  /* 0x0ec0000006081fae */ /* 0x0003e2000d101d64 */
[----:B------:R-:W-:-:S03]  /*a3a0*/  ISETP.GE.AND P1, PT, R4, 0x21, PT ;  /* 0x000000210400780c */ /* 0x000fc60003f26270 */
[----:B-1----:R-:W1:Y:S10]  /*a3b0*/  SHFL.IDX PT, R7, R0, 0x2, 0x181f ;  /* 0x00581f0000077f89 */ /* 0x002e7400000e0000 */
[----:B------:R-:W-:Y:S01]  /*a3c0*/  @P1 IMAD R8, R5, 0x2, R22 ;  /* 0x0000000205081824 */ /* 0x000fe200078e0216 */
[----:B------:R-:W2:Y:S01]  /*a3d0*/  SHFL.IDX PT, R6, R2, 0x2, 0x181f ;  /* 0x00581f0002067f89 */ /* 0x000ea200000e0000 */
[----:B-1----:R-:W-:-:S04]  /*a3e0*/  @P1 LEA R7, P0, R28, R7, 0x1 ;  /* 0x000000071c071211 */ /* 0x002fc800078008ff */
[----:B--2---:R-:W-:-:S04]  /*a3f0*/  @P1 IADD3.X R6, RZ, R6, RZ, P0, !PT ;  /* 0x00000006ff061210 */ /* 0x004fc800007fe4ff */
        /* <DEDUP_REMOVED lines=37> */
[----:B------:R-:W2:Y:S04]  /*a650*/  SHFL.IDX PT, R6, R2, 0x6, 0x181f ;  /* 0x00d81f0002067f89 */ /* 0x000ea800000e0000 */
[----:B------:R-:W3:Y:S04]  /*a660*/  SHFL.IDX PT, R2, R2, 0x7, 0x181f ;  /* 0x00f81f0002027f89 */ /* 0x000ee800000e0000 */
[----:B------:R-:W4:Y:S01]  /*a670*/  SHFL.IDX PT, R0, R0, 0x7, 0x181f ;  /* 0x00f81f0000007f89 */ /* 0x000f2200000e0000 */
[----:B-1----:R-:W-:-:S05]  /*a680*/  @P1 LEA R7, P0, R28, R7, 0x1 ;  /* 0x000000071c071211 */ /* 0x002fca00078008ff */
[----:B--2---:R-:W-:-:S05]  /*a690*/  @P1 IMAD.X R6, RZ, RZ, R6, P0 ;  /* 0x000000ffff061224 */ /* 0x004fca00000e0606 */
[----:B------:R-:W-:-:S04]  /*a6a0*/  @P1 LOP3.LUT R7, R7, R6, RZ, 0x3c, !PT ;  /* 0x0000000607071212 */ /* 0x000fc800078e3cff */
[----:B------:R-:W-:-:S04]  /*a6b0*/  @P1 LOP3.LUT R6, R7, R6, RZ, 0x3c, !PT ;  /* 0x0000000607061212 */ /* 0x000fc800078e3cff */
[----:B------:R-:W-:-:S05]  /*a6c0*/  @P1 LOP3.LUT R7, R7, R6, RZ, 0x3c, !PT ;  /* 0x0000000607071212 */ /* 0x000fca00078e3cff */
[----:B---34-:R1:W-:Y:S02]  /*a6d0*/  @P1 LDGSTS.E.BYPASS.LTC128B.128 [R8+0x11400], desc[UR36][R6.64], !P2 ;  /* 0x1140000006081fae */ /* 0x0183e4000d101d64 */
.L_x_348:
[----:B------:R-:W-:-:S13]  /*a6e0*/  ISETP.GE.AND P0, PT, R4, 0x71, PT ;  /* 0x000000710400780c */ /* 0x000fda0003f06270 */
[----:B-1----:R-:W-:Y:S02]  /*a6f0*/  @P0 LEA R6, P1, R28, R0, 0x1 ;  /* 0x000000001c060211 */ /* 0x002fe400078208ff */
[----:B------:R-:W-:-:S03]  /*a700*/  @P0 LEA R5, R5, R22, 0x1 ;  /* 0x0000001605050211 */ /* 0x000fc600078e08ff */
[----:B------:R-:W-:-:S05]  /*a710*/  @P0 IMAD.X R7, RZ, RZ, R2, P1 ;  /* 0x000000ffff070224 */ /* 0x000fca00008e0602 */
[----:B------:R-:W-:Y:S01]  /*a720*/  @!PT LDS RZ, [RZ] ;  /* 0x00000000fffff984 */ /* 0x000fe20000000800 */
[----:B------:R-:W-:Y:S01]  /*a730*/  @!PT LDS RZ, [RZ] ;  /* 0x00000000fffff984 */ /* 0x000fe20000000800 */
[----:B------:R-:W-:Y:S01]  /*a740*/  @!PT LDS RZ, [RZ] ;  /* 0x00000000fffff984 */ /* 0x000fe20000000800 */
[----:B------:R1:W-:Y:S01]  /*a750*/  @P0 LDGSTS.E.BYPASS.LTC128B.128 [R5+0x11c00], desc[UR36][R6.64], !P2 ;  /* 0x11c0000006050fae */ /* 0x0003e2000d101d64 */
[----:B------:R-:W-:Y:S01]  /*a760*/  PLOP3.LUT P0, PT, PT, PT, PT, 0x80, 0x0 ;  /* 0x000000000000781c */ /* 0x000fe20003f0f070 */
[----:B------:R-:W-:-:S12]  /*a770*/  NOP ;  /* 0x0000000000007918 */ /* 0x000fd80000000000 */
.L_x_270:
[----:B------:R-:W-:Y:S02]  /*a780*/  PLOP3.LUT P1, PT, P1, P0, PT, 0xa2, 0x0 ;  /* 0x000000000000781c */ /* 0x000fe40000f21472 */
[----:B------:R-:W-:-:S08]  /*a790*/  @P0 R2UR P1, UR4, R3 ;  /* 0x00000000030402ca */ /* 0x000fd00000020000 */
[----:B------:R-:W-:-:S05]  /*a7a0*/  @P0 PLOP3.LUT P0, PT, P1, PT, PT, 0x80, 0x0 ;  /* 0x000000000000081c */ /* 0x000fca0000f0f070 */
[----:B------:R-:W-:Y:S01]  /*a7b0*/  @!P1 SYNCS.ARRIVE.TRANS64.RED.A0T1 RZ, [UR4+0x16830], RZ ;  /* 0x016830ffffff99a7 */ /* 0x000fe20008200404 */
[----:B------:R-:W-:Y:S07]  /*a7c0*/  @!P1 ARRIVES.LDGSTSBAR.64.TRANSCNT [UR4+0x16830] ;  /* 0x01683000ff0099b0 */ /* 0x000fee0008000a84 */
[----:B------:R-:W-:Y:S05]  /*a7d0*/  @P0 BRA.U.ANY `(.L_x_270) ;  /* 0xfffffffd00e80947 */ /* 0x000fea000393ffff */
[----:B------:R-:W-:Y:S01]  /*a7e0*/  NOP ;  /* 0x0000000000007918 */ /* 0x000fe20000000000 */
[----:B------:R-:W2:Y:S02]  /*a7f0*/  LDL R0, [R1+0x48] ;  /* 0x0000480001007983 */ /* 0x000ea40000100800 */
[----:B--2---:R-:W-:-:S13]  /*a800*/  ISETP.NE.AND P2, PT, R0, 0x3, PT ;  /* 0x000000030000780c */ /* 0x004fda0003f45270 */
[----:B------:R-:W-:Y:S05]  /*a810*/  @!P2 BRA `(.L_x_271) ;  /* 0x000000000004a947 */ /* 0x000fea0003800000 */
[----:B------:R-:W-:Y:S01]  /*a820*/  BPT.TRAP 0x1 ;  /* 0x000000040000795c */ /* 0x000fe20000300000 */
.L_x_271:
[----:B------:R2:W5:Y:S01]  /*a830*/  LDL R0, [R1+0x4] ;  /* 0x0000040001007983 */ /* 0x0005620000100800 */
[----:B------:R2:W-:Y:S03]  /*a840*/  SYNCS.ARRIVE.TRANS64.A1T0 RZ, [R3+URZ+0x16830], RZ ;  /* 0x016830ff03ff79a7 */ /* 0x0005e6000810003f */
[----:B-1----:R2:W5:Y:S04]  /*a850*/  LDL.LU R5, [R1+0x20] ;  /* 0x0000200001057983 */ /* 0x0025680000300800 */
[----:B------:R2:W5:Y:S02]  /*a860*/  LDL.LU R4, [R1+0x2c] ;  /* 0x00002c0001047983 */ /* 0x0005640000300800 */
[----:B------:R-:W-:Y:S05]  /*a870*/  WARPSYNC.ALL ;  /* 0x0000000000007948 */ /* 0x000fea0003800000 */
[----:B------:R-:W-:Y:S01]  /*a880*/  ULDC.64 UR4, c[0x0][0x298] ;  /* 0x0000a60000047ab9 */ /* 0x000fe20000000a00 */
[----:B------:R-:W-:Y:S01]  /*a890*/  VIADD R2, R22, 0x8400 ;  /* 0x0000840016027836 */ /* 0x000fe20000000000 */
[----:B------:R-:W-:Y:S01]  /*a8a0*/  BSSY B6, `(.L_x_272) ;  /* 0x000001f000067945 */ /* 0x000fe20003800000 */
[----:B------:R-:W-:Y:S03]  /*a8b0*/  BAR.SYNC.DEFER_BLOCKING 0x8, 0x200 ;  /* 0x0208000000007b1d */ /* 0x000fe60000010000 */
[----:B------:R-:W-:-:S02]  /*a8c0*/  LOP3.LUT P0, RZ, R2, 0x3ff, RZ, 0xc0, !PT ;  /* 0x000003ff02ff7812 */ /* 0x000fc4000780c0ff */
[----:B-----5:R-:W-:Y:S02]  /*a8d0*/  LOP3.LUT P1, RZ, R0, 0x8, RZ, 0xc0, !PT ;  /* 0x0000000800ff7812 */ /* 0x020fe4000782c0ff */
[----:B------:R-:W-:Y:S01]  /*a8e0*/  SHF.R.S32.HI R0, RZ, 0x1f, R5 ;  /* 0x0000001fff007819 */ /* 0x000fe20000011405 */
[----:B--2---:R-:W-:Y:S01]  /*a8f0*/  IMAD.WIDE.U32 R2, R5, UR4, RZ ;  /* 0x0000000405027c25 */ /* 0x004fe2000f8e00ff */
[----:B------:R-:W-:Y:S02]  /*a900*/  SEL R29, R29, RZ, !P1 ;  /* 0x000000ff1d1d7207 */ /* 0x000fe40004800000 */
[----:B------:R-:W-:Y:S01]  /*a910*/  SEL R4, R4, RZ, !P1 ;  /* 0x000000ff04047207 */ /* 0x000fe20004800000 */
[----:B------:R-:W-:Y:S01]  /*a920*/  IMAD R0, R0, UR4, RZ ;  /* 0x0000000400007c24 */ /* 0x000fe2000f8e02ff */
[----:B------:R1:W-:Y:S03]  /*a930*/  STL.64 [R1+0x20], R2 ;  /* 0x0000200201007387 */ /* 0x0003e60000100a00 */
[----:B------:R-:W-:Y:S01]  /*a940*/  IMAD R0, R5, UR5, R0 ;  /* 0x0000000505007c24 */ /* 0x000fe2000f8e0200 */
[----:B------:R1:W-:Y:S03]  /*a950*/  STL [R1+0x38], R4 ;  /* 0x0000380401007387 */ /* 0x0003e60000100800 */
[----:B------:R-:W-:-:S05]  /*a960*/  IMAD.IADD R0, R3, 0x1, R0 ;  /* 0x0000000103007824 */ /* 0x000fca00078e0200 */
[----:B------:R1:W-:Y:S01]  /*a970*/  STL [R1+0x2c], R0 ;  /* 0x00002c0001007387 */ /* 0x0003e20000100800 */
[----:B------:R-:W-:Y:S05]  /*a980*/  @!P0 BRA `(.L_x_273) ;  /* 0x0000000000408947 */ /* 0x000fea0003800000 */
[----:B-1----:R-:W-:Y:S01]  /*a990*/  MOV R2, 0x0 ;  /* 0x0000000000027802 */ /* 0x002fe20000000f00 */
[----:B------:R-:W-:Y:S01]  /*a9a0*/  ULDC.64 UR6, c[0x4][0x88] ;  /* 0x0100220000067ab9 */ /* 0x000fe20000000a00 */
[----:B------:R-:W-:Y:S01]  /*a9b0*/  ULDC.64 UR8, c[0x4][0x90] ;  /* 0x0100240000087ab9 */ /* 0x000fe20000000a00 */
[----:B------:R-:W-:Y:S01]  /*a9c0*/  ULDC.64 UR4, c[0x4][0x20] ;  /* 0x0100080000047ab9 */ /* 0x000fe20000000a00 */
[----:B------:R-:W-:Y:S01]  /*a9d0*/  IMAD.U32 R4, RZ, RZ, UR6 ;  /* 0x00000006ff047e24 */ /* 0x000fe2000f8e00ff */
[----:B------:R-:W-:Y:S01]  /*a9e0*/  MOV R13, RZ ;  /* 0x000000ff000d7202 */ /* 0x000fe20000000f00 */
[----:B------:R-:W1:Y:S01]  /*a9f0*/  LDC.64 R2, c[0x4][R2] ;  /* 0x0100000002027b82 */ /* 0x000e620000000a00 */
[----:B------:R-:W-:Y:S02]  /*aa00*/  IMAD.U32 R5, RZ, RZ, UR7 ;  /* 0x00000007ff057e24 */ /* 0x000fe4000f8e00ff */
[----:B------:R-:W-:Y:S02]  /*aa10*/  IMAD.U32 R6, RZ, RZ, UR8 ;  /* 0x00000008ff067e24 */ /* 0x000fe4000f8e00ff */
[----:B------:R-:W-:-:S02]  /*aa20*/  IMAD.U32 R7, RZ, RZ, UR9 ;  /* 0x00000009ff077e24 */ /* 0x000fc4000f8e00ff */
[----:B------:R-:W-:Y:S02]  /*aa30*/  IMAD.U32 R10, RZ, RZ, UR4 ;  /* 0x00000004ff0a7e24 */ /* 0x000fe4000f8e00ff */
[----:B------:R-:W-:Y:S02]  /*aa40*/  IMAD.U32 R11, RZ, RZ, UR5 ;  /* 0x00000005ff0b7e24 */ /* 0x000fe4000f8e00ff */
[----:B------:R-:W-:Y:S02]  /*aa50*/  IMAD.MOV.U32 R8, RZ, RZ, 0x70 ;  /* 0x00000070ff087424 */ /* 0x000fe400078e00ff */
[----:B------:R-:W-:-:S07]  /*aa60*/  IMAD.MOV.U32 R12, RZ, RZ, 0x1 ;  /* 0x00000001ff0c7424 */ /* 0x000fce00078e00ff */
[----:B------:R-:W-:-:S07]  /*aa70*/  LEPC R20, `(.L_x_273) ;  /* 0x000000001014794e */ /* 0x000fce0000000000 */
[----:B01----:R-:W-:Y:S05]  /*aa80*/  CALL.ABS.NOINC R2 ;  /* 0x0000000002007343 */ /* 0x003fea0003c00000 */
.L_x_273:
[----:B------:R-:W-:Y:S05]  /*aa90*/  BSYNC B6 ;  /* 0x0000000000067941 */ /* 0x000fea0003800000 */
.L_x_272:
[----:B-1----:R-:W2:Y:S01]  /*aaa0*/  LDL.LU R2, [R1+0x2c] ;  /* 0x00002c0001027983 */ /* 0x002ea20000300800 */
[----:B0-----:R-:W0:Y:S01]  /*aab0*/  LDC R9, c[0x0][0x448] ;  /* 0x00011200ff097b82 */ /* 0x001e220000000800 */
[----:B------:R-:W-:Y:S01]  /*aac0*/  ULDC.64 UR4, c[0x0][0x2d8] ;  /* 0x0000b60000047ab9 */ /* 0x000fe20000000a00 */
[----:B------:R-:W-:Y:S01]  /*aad0*/  ULDC.64 UR6, c[0x0][0x2e0] ;  /* 0x0000b80000067ab9 */ /* 0x000fe20000000a00 */
[----:B------:R-:W3:Y:S01]  /*aae0*/  LDL.LU.64 R20, [R1+0x20] ;  /* 0x0000200001147983 */ /* 0x000ee20000300a00 */
[----:B------:R-:W-:-:S03]  /*aaf0*/  ULDC.64 UR8, c[0x0][0x280] ;  /* 0x0000a00000087ab9 */ /* 0x000fc60000000a00 */
[----:B------:R-:W4:Y:S04]  /*ab00*/  LDL.LU R0, [R1+0x38] ;  /* 0x0000380001007983 */ /* 0x000f280000300800 */
[----:B------:R1:W5:Y:S01]  /*ab10*/  LDL R10, [R1+0x1c] ;  /* 0x00001c00010a7983 */ /* 0x0003620000100800 */
[----:B0-----:R-:W-:-:S13]  /*ab20*/  ISETP.NE.AND P0, PT, R9, 0x1, PT ;  /* 0x000000010900780c */ /* 0x001fda0003f05270 */
[----:B------:R-:W0:Y:S08]  /*ab30*/  @P0 LDC R4, c[0x0][0x44c] ;  /* 0x00011300ff040b82 */ /* 0x000e300000000800 */
[----:B------:R-:W1:Y:S08]  /*ab40*/  @P0 LDC R5, c[0x0][0x450] ;  /* 0x00011400ff050b82 */ /* 0x000e700000000800 */
[----:B------:R-:W1:Y:S01]  /*ab50*/  @P0 LDC R8, c[0x0][0x450] ;  /* 0x00011400ff080b82 */ /* 0x000e620000000800 */
[----:B--2---:R-:W-:Y:S01]  /*ab60*/  IMAD.MOV.U32 R3, RZ, RZ, R2 ;  /* 0x000000ffff037224 */ /* 0x004fe200078e0002 */
[----:B---3--:R-:W2:Y:S01]  /*ab70*/  S2R R21, SR_TID.X ;  /* 0x0000000000157919 */ /* 0x008ea20000002100 */
[----:B------:R-:W-:-:S02]  /*ab80*/  IMAD.MOV.U32 R2, RZ, RZ, R20 ;  /* 0x000000ffff027224 */ /* 0x000fc400078e0014 */
[----:B------:R-:W3:Y:S02]  /*ab90*/  S2R R20, SR_TID.X ;  /* 0x0000000000147919 */ /* 0x000ee40000002100 */
[----:B------:R-:W-:-:S04]  /*aba0*/  IMAD.WIDE.U32 R2, R24, UR4, R2 ;  /* 0x0000000418027c25 */ /* 0x000fc8000f8e0002 */
[----:B------:R-:W-:Y:S01]  /*abb0*/  IMAD R3, R24, UR5, R3 ;  /* 0x0000000518037c24 */ /* 0x000fe2000f8e0203 */
[----:B------:R-:W-:Y:S01]  /*abc0*/  ULDC.64 UR4, c[0x0][0x2d0] ;  /* 0x0000b40000047ab9 */ /* 0x000fe20000000a00 */
[----:B----4-:R-:W-:Y:S02]  /*abd0*/  IMAD R0, R0, UR6, RZ ;  /* 0x0000000600007c24 */ /* 0x010fe4000f8e02ff */
[----:B------:R-:W-:-:S04]  /*abe0*/  IMAD.WIDE.U32 R2, R29, UR6, R2 ;  /* 0x000000061d027c25 */ /* 0x000fc8000f8e0002 */
[----:B------:R-:W-:Y:S01]  /*abf0*/  IMAD R0, R29, UR7, R0 ;  /* 0x000000071d007c24 */ /* 0x000fe2000f8e0200 */
[----:B------:R-:W-:-:S03]  /*ac00*/  ULDC.64 UR6, c[0x0][0x2c8] ;  /* 0x0000b20000067ab9 */ /* 0x000fc60000000a00 */
[----:B------:R-:W-:Y:S02]  /*ac10*/  IMAD.IADD R3, R3, 0x1, R0 ;  /* 0x0000000103037824 */ /* 0x000fe400078e0200 */
[----:B--2---:R-:W-:Y:S01]  /*ac20*/  IMAD.SHL.U32 R21, R21, 0x10, RZ ;  /* 0x0000001015157824 */ /* 0x004fe200078e00ff */
[----:B---3--:R-:W-:-:S04]  /*ac30*/  LOP3.LUT R20, R20, 0x7f, RZ, 0xc0, !PT ;  /* 0x0000007f14147812 */ /* 0x008fc800078ec0ff */
[----:B------:R-:W-:Y:S02]  /*ac40*/  LOP3.LUT R21, R21, 0x70, RZ, 0xc0, !PT ;  /* 0x0000007015157812 */ /* 0x000fe400078ec0ff */
[----:B------:R-:W-:-:S04]  /*ac50*/  SHF.R.U32.HI R20, RZ, 0x3, R20 ;  /* 0x00000003ff147819 */ /* 0x000fc80000011614 */
[----:B------:R-:W-:Y:S02]  /*ac60*/  LOP3.LUT R20, R20, R21, RZ, 0xfc, !PT ;  /* 0x0000001514147212 */ /* 0x000fe400078efcff */
[----:B------:R2:W5:Y:S03]  /*ac70*/  LDL R21, [R1+0x30] ;  /* 0x0000300001157983 */ /* 0x0005660000100800 */
[----:B------:R-:W-:-:S04]  /*ac80*/  IMAD R6, R17, 0xc0, R20 ;  /* 0x000000c011067824 */ /* 0x000fc800078e0214 */
[----:B0-----:R-:W-:-:S04]  /*ac90*/  @P0 IMAD.HI.U32 R0, R6, R4, RZ ;  /* 0x0000000406000227 */ /* 0x001fc800078e00ff */
[----:B------:R-:W-:Y:S01]  /*aca0*/  IMAD.MOV.U32 R4, RZ, RZ, R6 ;  /* 0x000000ffff047224 */ /* 0x000fe200078e0006 */
[----:B-1----:R-:W-:-:S04]  /*acb0*/  @P0 SHF.R.U32.HI R4, RZ, R5, R0 ;  /* 0x00000005ff040219 */ /* 0x002fc80000011600 */
[----:B------:R-:W-:-:S05]  /*acc0*/  SHF.R.S32.HI R0, RZ, 0x1f, R4 ;  /* 0x0000001fff007819 */ /* 0x000fca0000011404 */
[----:B------:R-:W-:-:S04]  /*acd0*/  IMAD R0, R0, UR4, RZ ;  /* 0x0000000400007c24 */ /* 0x000fc8000f8e02ff */
[C---:B------:R-:W-:Y:S02]  /*ace0*/  IMAD R7, R4.reuse, UR5, R0 ;  /* 0x0000000504077c24 */ /* 0x040fe4000f8e0200 */
[----:B------:R-:W-:Y:S02]  /*acf0*/  IMAD.MOV R0, RZ, RZ, -R4 ;  /* 0x000000ffff007224 */ /* 0x000fe400078e0a04 */
[----:B------:R-:W-:-:S04]  /*ad00*/  IMAD.WIDE.U32 R4, R4, UR4, R2 ;  /* 0x0000000404047c25 */ /* 0x000fc8000f8e0002 */
[----:B------:R-:W-:Y:S02]  /*ad10*/  IMAD R0, R9, R0, R6 ;  /* 0x0000000009007224 */ /* 0x000fe400078e0206 */
[----:B------:R-:W-:-:S03]  /*ad20*/  IMAD.IADD R5, R5, 0x1, R7 ;  /* 0x0000000105057824 */ /* 0x000fc600078e0207 */
[----:B------:R-:W-:-:S05]  /*ad30*/  SHF.R.S32.HI R7, RZ, 0x1f, R0 ;  /* 0x0000001fff077819 */ /* 0x000fca0000011400 */
[----:B------:R-:W-:Y:S02]  /*ad40*/  IMAD R7, R7, UR6, RZ ;  /* 0x0000000607077c24 */ /* 0x000fe4000f8e02ff */
[----:B------:R-:W-:-:S04]  /*ad50*/  IMAD.WIDE.U32 R4, R0, UR6, R4 ;  /* 0x0000000600047c25 */ /* 0x000fc8000f8e0004 */
[----:B------:R-:W-:-:S04]  /*ad60*/  IMAD R7, R0, UR7, R7 ;  /* 0x0000000700077c24 */ /* 0x000fc8000f8e0207 */
[----:B------:R-:W-:Y:S02]  /*ad70*/  IMAD.IADD R5, R5, 0x1, R7 ;  /* 0x0000000105057824 */ /* 0x000fe400078e0207 */
[----:B------:R-:W0:Y:S01]  /*ad80*/  @P0 LDC R7, c[0x0][0x44c] ;  /* 0x00011300ff070b82 */ /* 0x000e220000000800 */
[----:B------:R-:W-:-:S04]  /*ad90*/  LEA R0, P1, R4, UR8, 0x1 ;  /* 0x0000000804007c11 */ /* 0x000fc8000f8208ff */
[----:B------:R-:W-:Y:S01]  /*ada0*/  LEA.HI.X R4, R4, UR9, R5, 0x1, P1 ;  /* 0x0000000904047c11 */ /* 0x000fe200088f0c05 */
[----:B------:R-:W-:-:S04]  /*adb0*/  VIADD R5, R6, 0x80 ;  /* 0x0000008006057836 */ /* 0x000fc80000000000 */
[----:B------:R-:W-:Y:S01]  /*adc0*/  IMAD.MOV.U32 R6, RZ, RZ, R5 ;  /* 0x000000ffff067224 */ /* 0x000fe200078e0005 */
[----:B------:R-:W1:Y:S01]  /*add0*/  S2R R20, SR_TID.X ;  /* 0x0000000000147919 */ /* 0x000e620000002100 */
[----:B0-----:R-:W-:-:S05]  /*ade0*/  @P0 IMAD.HI.U32 R7, R5, R7, RZ ;  /* 0x0000000705070227 */ /* 0x001fca00078e00ff */
[----:B------:R-:W-:-:S04]  /*adf0*/  @P0 SHF.R.U32.HI R6, RZ, R8, R7 ;  /* 0x00000008ff060219 */ /* 0x000fc80000011607 */
[----:B------:R-:W-:-:S05]  /*ae00*/  IADD3 R7, -R6, RZ, RZ ;  /* 0x000000ff06077210 */ /* 0x000fca0007ffe1ff */
[----:B------:R-:W-:Y:S01]  /*ae10*/  IMAD R5, R9, R7, R5 ;  /* 0x0000000709057224 */ /* 0x000fe200078e0205 */
[----:B------:R-:W-:Y:S01]  /*ae20*/  SHF.R.S32.HI R7, RZ, 0x1f, R6 ;  /* 0x0000001fff077819 */ /* 0x000fe20000011406 */
[----:B------:R-:W-:-:S04]  /*ae30*/  IMAD.WIDE.U32 R2, R6, UR4, R2 ;  /* 0x0000000406027c25 */ /* 0x000fc8000f8e0002 */
[----:B------:R-:W-:Y:S01]  /*ae40*/  IMAD R7, R7, UR4, RZ ;  /* 0x0000000407077c24 */ /* 0x000fe2000f8e02ff */
[----:B------:R-:W-:-:S03]  /*ae50*/  ULDC UR4, c[0x0][0x2b8] ;  /* 0x0000ae0000047ab9 */ /* 0x000fc60000000800 */
[----:B------:R-:W-:Y:S01]  /*ae60*/  IMAD R7, R6, UR5, R7 ;  /* 0x0000000506077c24 */ /* 0x000fe2000f8e0207 */
[----:B------:R-:W-:-:S03]  /*ae70*/  SHF.R.S32.HI R6, RZ, 0x1f, R5 ;  /* 0x0000001fff067819 */ /* 0x000fc60000011405 */
[----:B------:R-:W-:Y:S02]  /*ae80*/  IMAD.IADD R3, R3, 0x1, R7 ;  /* 0x0000000103037824 */ /* 0x000fe400078e0207 */
[----:B------:R-:W-:Y:S02]  /*ae90*/  IMAD R6, R6, UR6, RZ ;  /* 0x0000000606067c24 */ /* 0x000fe4000f8e02ff */
[----:B------:R-:W-:-:S04]  /*aea0*/  IMAD.WIDE.U32 R2, R5, UR6, R2 ;  /* 0x0000000605027c25 */ /* 0x000fc8000f8e0002 */
[----:B------:R-:W-:Y:S01]  /*aeb0*/  IMAD R6, R5, UR7, R6 ;  /* 0x0000000705067c24 */ /* 0x000fe2000f8e0206 */
[----:B------:R-:W-:-:S03]  /*aec0*/  LEA R5, P1, R2, UR8, 0x1 ;  /* 0x0000000802057c11 */ /* 0x000fc6000f8208ff */
[----:B------:R-:W-:Y:S01]  /*aed0*/  IMAD.IADD R6, R3, 0x1, R6 ;  /* 0x0000000103067824 */ /* 0x000fe200078e0206 */
[----:B------:R-:W-:Y:S01]  /*aee0*/  ISETP.GE.AND P0, PT, R28, UR4, PT ;  /* 0x000000041c007c0c */ /* 0x000fe2000bf06270 */
[----:B------:R-:W-:Y:S01]  /*aef0*/  UMOV UR4, 0xffffffff ;  /* 0xffffffff00047882 */ /* 0x000fe20000000000 */
[----:B-1----:R-:W-:Y:S02]  /*af00*/  LOP3.LUT R20, R20, 0x7f, RZ, 0xc0, !PT ;  /* 0x0000007f14147812 */ /* 0x002fe400078ec0ff */
[----:B------:R-:W-:Y:S02]  /*af10*/  LEA.HI.X R2, R2, UR9, R6, 0x1, P1 ;  /* 0x0000000902027c11 */ /* 0x000fe400088f0c06 */
[----:B------:R-:W-:Y:S01]  /*af20*/  SHF.R.U32.HI R20, RZ, 0x3, R20 ;  /* 0x00000003ff147819 */ /* 0x000fe20000011614 */
[----:B--2---:R-:W-:Y:S06]  /*af30*/  BRA.DIV UR4, `(.L_x_274) ;  /* 0x0000003e04687947 */ /* 0x004fec000b800000 */
[----:B------:R-:W0:Y:S01]  /*af40*/  SHFL.IDX PT, R7, R0, RZ, 0x181f ;  /* 0x00181fff00077589 */ /* 0x000e2200000e0000 */
[----:B-----5:R-:W-:Y:S02]  /*af50*/  IMAD R3, R21, R9, RZ ;  /* 0x0000000915037224 */ /* 0x020fe400078e02ff */
[----:B------:R-:W-:Y:S01]  /*af60*/  IMAD R17, R17, 0xc0, R20 ;  /* 0x000000c011117824 */ /* 0x000fe200078e0214 */
[----:B------:R-:W1:Y:S04]  /*af70*/  SHFL.IDX PT, R6, R4, RZ, 0x181f ;  /* 0x00181fff04067589 */ /* 0x000e6800000e0000 */
[----:B------:R-:W-:-:S13]  /*af80*/  ISETP.GE.AND P2, PT, R17, R3, PT ;  /* 0x000000031100720c */ /* 0x000fda0003f46270 */
[----:B0-----:R-:W-:-:S05]  /*af90*/  @!P2 LEA R7, P1, R28, R7, 0x1 ;  /* 0x000000071c07a211 */ /* 0x001fca00078208ff */
[----:B-1----:R-:W-:-:S05]  /*afa0*/  @!P2 IMAD.X R6, RZ, RZ, R6, P1 ;  /* 0x000000ffff06a224 */ /* 0x002fca00008e0606 */
[----:B------:R-:W-:-:S04]  /*afb0*/  @!P2 LOP3.LUT R7, R7, R6, RZ, 0x3c, !PT ;  /* 0x000000060707a212 */ /* 0x000fc800078e3cff */
[----:B------:R-:W-:-:S04]  /*afc0*/  @!P2 LOP3.LUT R6, R7, R6, RZ, 0x3c, !PT ;  /* 0x000000060706a212 */ /* 0x000fc800078e3cff */
[----:B------:R-:W-:-:S05]  /*afd0*/  @!P2 LOP3.LUT R7, R7, R6, RZ, 0x3c, !PT ;  /* 0x000000060707a212 */ /* 0x000fca00078e3cff */
[----:B------:R-:W-:Y:S01]  /*afe0*/  @!PT LDS RZ, [RZ] ;  /* 0x00000000fffff984 */ /* 0x000fe20000000800 */
[----:B------:R0:W-:Y:S02]  /*aff0*/  @!P2 LDGSTS.E.BYPASS.LTC128B.128 [R10+0x8400], desc[UR36][R6.64], !P0 ;  /* 0x08400000060aafae */ /* 0x0001e4000c101d64 */
[----:B0-----:R-:W-:Y:S02]  /*b000*/  VIADD R6, R17, 0x10 ;  /* 0x0000001011067836 */ /* 0x001fe40000000000 */
[----:B------:R-:W0:Y:S03]  /*b010*/  SHFL.IDX PT, R7, R0, 0x1, 0x181f ;  /* 0x00381f0000077f89 */ /* 0x000e2600000e0000 */
[----:B------:R-:W-:Y:S02]  /*b020*/  ISETP.GE.AND P1, PT, R6, R3, PT ;  /* 0x000000030600720c */ /* 0x000fe40003f26270 */
[----:B------:R-:W1:Y:S11]  /*b030*/  SHFL.IDX PT, R6, R4, 0x1, 0x181f ;  /* 0x00381f0004067f89 */ /* 0x000e7600000e0000 */
[----:B0-----:R-:W-:-:S05]  /*b040*/  @!P1 LEA R7, P2, R28, R7, 0x1 ;  /* 0x000000071c079211 */ /* 0x001fca00078408ff */
[----:B-1----:R-:W-:-:S05]  /*b050*/  @!P1 IMAD.X R6, RZ, RZ, R6, P2 ;  /* 0x000000ffff069224 */ /* 0x002fca00010e0606 */
[----:B------:R-:W-:-:S04]  /*b060*/  @!P1 LOP3.LUT R7, R7, R6, RZ, 0x3c, !PT ;  /* 0x0000000607079212 */ /* 0x000fc800078e3cff */
[----:B------:R-:W-:-:S04]  /*b070*/  @!P1 LOP3.LUT R6, R7, R6, RZ, 0x3c, !PT ;  /* 0x0000000607069212 */ /* 0x000fc800078e3cff */
[----:B------:R-:W-:-:S05]  /*b080*/  @!P1 LOP3.LUT R7, R7, R6, RZ, 0x3c, !PT ;  /* 0x0000000607079212 */ /* 0x000fca00078e3cff */
        /* <DEDUP_REMOVED lines=25> */
[----:B0-----:R-:W-:-:S04]  /*b220*/  @!P1 LEA R7, P2, R28, R7, 0x1 ;  /* 0x000000071c079211 */ /* 0x001fc800078408ff */
[----:B-1----:R-:W-:-:S04]  /*b230*/  @!P1 IADD3.X R6, RZ, R6, RZ, P2, !PT ;  /* 0x00000006ff069210 */ /* 0x002fc800017fe4ff */
        /* <DEDUP_REMOVED lines=17> */
[----:B------:R-:W1:Y:S04]  /*b350*/  SHFL.IDX PT, R6, R4, 0x6, 0x181f ;  /* 0x00d81f0004067f89 */ /* 0x000e6800000e0000 */
[----:B------:R-:W-:Y:S07]  /*b360*/  SHFL.IDX PT, R4, R4, 0x7, 0x181f ;  /* 0x00f81f0004047f89 */ /* 0x000fee00000e0000 */
[----:B0-----:R-:W-:-:S05]  /*b370*/  @!P1 LEA R7, P2, R28, R7, 0x1 ;  /* 0x000000071c079211 */ /* 0x001fca00078408ff */
[----:B-1----:R-:W-:-:S05]  /*b380*/  @!P1 IMAD.X R6, RZ, RZ, R6, P2 ;  /* 0x000000ffff069224 */ /* 0x002fca00010e0606 */
[----:B------:R-:W-:-:S04]  /*b390*/  @!P1 LOP3.LUT R7, R7, R6, RZ, 0x3c, !PT ;  /* 0x0000000607079212 */ /* 0x000fc800078e3cff */
[----:B------:R-:W-:-:S04]  /*b3a0*/  @!P1 LOP3.LUT R6, R7, R6, RZ, 0x3c, !PT ;  /* 0x0000000607069212 */ /* 0x000fc800078e3cff */
[----:B------:R-:W-:-:S05]  /*b3b0*/  @!P1 LOP3.LUT R7, R7, R6, RZ, 0x3c, !PT ;  /* 0x0000000607079212 */ /* 0x000fca00078e3cff */
[----:B------:R0:W-:Y:S04]  /*b3c0*/  @!P1 LDGSTS.E.BYPASS.LTC128B.128 [R10+0xb400], desc[UR36][R6.64], !P0 ;  /* 0x0b400000060a9fae */ /* 0x0001e8000c101d64 */
[----:B0-----:R0:W1:Y:S02]  /*b3d0*/  SHFL.IDX PT, R6, R0, 0x7, 0x181f ;  /* 0x00f81f0000067f89 */ /* 0x00106400000e0000 */
[----:B0-----:R-:W-:-:S05]  /*b3e0*/  VIADD R0, R17, 0x80 ;  /* 0x0000008011007836 */ /* 0x001fca0000000000 */
[----:B------:R-:W-:Y:S01]  /*b3f0*/  ISETP.GE.AND P1, PT, R0, R3, PT ;  /* 0x000000030000720c */ /* 0x000fe20003f26270 */
[----:B------:R-:W-:-:S05]  /*b400*/  VIADD R0, R17, 0x70 ;  /* 0x0000007011007836 */ /* 0x000fca0000000000 */
[----:B------:R-:W-:Y:S02]  /*b410*/  ISETP.GE.AND P2, PT, R0, R3, PT ;  /* 0x000000030000720c */ /* 0x000fe40003f46270 */
[----:B------:R-:W-:Y:S11]  /*b420*/  SHFL.IDX PT, R0, R2, RZ, 0x181f ;  /* 0x00181fff02007589 */ /* 0x000ff600000e0000 */
[----:B-1----:R-:W-:-:S05]  /*b430*/  @!P2 LEA R6, P3, R28, R6, 0x1 ;  /* 0x000000061c06a211 */ /* 0x002fca00078608ff */
[----:B------:R-:W-:Y:S02]  /*b440*/  @!P2 IMAD.X R7, RZ, RZ, R4, P3 ;  /* 0x000000ffff07a224 */ /* 0x000fe400018e0604 */
[----:B------:R-:W0:Y:S04]  /*b450*/  SHFL.IDX PT, R4, R5, RZ, 0x181f ;  /* 0x00181fff05047589 */ /* 0x000e2800000e0000 */
[----:B------:R1:W-:Y:S01]  /*b460*/  @!P2 LDGSTS.E.BYPASS.LTC128B.128 [R10+0xbc00], desc[UR36][R6.64], !P0 ;  /* 0x0bc00000060aafae */ /* 0x0003e2000c101d64 */
[----:B0-----:R-:W-:-:S05]  /*b470*/  @!P1 LEA R4, P3, R28, R4, 0x1 ;  /* 0x000000041c049211 */ /* 0x001fca00078608ff */
[----:B------:R-:W-:Y:S02]  /*b480*/  @!P1 IMAD.X R0, RZ, RZ, R0, P3 ;  /* 0x000000ffff009224 */ /* 0x000fe400018e0600 */
[----:B-1----:R-:W-:Y:S02]  /*b490*/  @!P1 IMAD.MOV.U32 R6, RZ, RZ, R4 ;  /* 0x000000ffff069224 */ /* 0x002fe400078e0004 */
[----:B------:R-:W-:Y:S01]  /*b4a0*/  @!P1 IMAD.MOV.U32 R7, RZ, RZ, R0 ;  /* 0x000000ffff079224 */ /* 0x000fe200078e0000 */
[----:B------:R-:W-:-:S04]  /*b4b0*/  IADD3 R0, R17, 0x90, RZ ;  /* 0x0000009011007810 */ /* 0x000fc80007ffe0ff */
[----:B------:R0:W-:Y:S01]  /*b4c0*/  @!P1 LDGSTS.E.BYPASS.LTC128B.128 [R10+0xc400], desc[UR36][R6.64], !P0 ;  /* 0x0c400000060a9fae */ /* 0x0001e2000c101d64 */
[----:B------:R-:W-:-:S03]  /*b4d0*/  ISETP.GE.AND P1, PT, R0, R3, PT ;  /* 0x000000030000720c */ /* 0x000fc60003f26270 */
[----:B------:R-:W-:Y:S04]  /*b4e0*/  SHFL.IDX PT, R0, R2, 0x1, 0x181f ;  /* 0x00381f0002007f89 */ /* 0x000fe800000e0000 */
[----:B0-----:R-:W0:Y:S06]  /*b4f0*/  SHFL.IDX PT, R6, R5, 0x1, 0x181f ;  /* 0x00381f0005067f89 */ /* 0x001e2c00000e0000 */
[----:B0-----:R-:W-:-:S05]  /*b500*/  @!P1 LEA R6, P2, R28, R6, 0x1 ;  /* 0x000000061c069211 */ /* 0x001fca00078408ff */
[----:B------:R-:W-:-:S04]  /*b510*/  @!P1 IMAD.X R0, RZ, RZ, R0, P2 ;  /* 0x000000ffff009224 */ /* 0x000fc800010e0600 */
[----:B------:R-:W-:Y:S02]  /*b520*/  @!P1 IMAD.MOV.U32 R7, RZ, RZ, R0 ;  /* 0x000000ffff079224 */ /* 0x000fe400078e0000 */
[----:B------:R-:W-:-:S03]  /*b530*/  VIADD R0, R17, 0xa0 ;  /* 0x000000a011007836 */ /* 0x000fc60000000000 */
[----:B------:R0:W-:Y:S02]  /*b540*/  @!P1 LDGSTS.E.BYPASS.LTC128B.128 [R10+0xcc00], desc[UR36][R6.64], !P0 ;  /* 0x0cc00000060a9fae */ /* 0x0001e4000c101d64 */
[----:B------:R-:W-:Y:S02]  /*b550*/  ISETP.GE.AND P2, PT, R0, R3, PT ;  /* 0x000000030000720c */ /* 0x000fe40003f46270 */
[----:B------:R-:W-:Y:S04]  /*b560*/  SHFL.IDX PT, R0, R2, 0x2, 0x181f ;  /* 0x00581f0002007f89 */ /* 0x000fe800000e0000 */
[----:B0-----:R-:W0:Y:S07]  /*b570*/  SHFL.IDX PT, R6, R5, 0x2, 0x181f ;  /* 0x00581f0005067f89 */ /* 0x001e2e00000e0000 */
[----:B0-----:R-:W-:-:S05]  /*b580*/  @!P2 LEA R6, P1, R28, R6, 0x1 ;  /* 0x000000061c06a211 */ /* 0x001fca00078208ff */
[----:B------:R-:W-:-:S04]  /*b590*/  @!P2 IMAD.X R0, RZ, RZ, R0, P1 ;  /* 0x000000ffff00a224 */ /* 0x000fc800008e0600 */
[----:B------:R-:W-:Y:S02]  /*b5a0*/  @!P2 IMAD.MOV.U32 R7, RZ, RZ, R0 ;  /* 0x000000ffff07a224 */ /* 0x000fe400078e0000 */
[----:B------:R0:W1:Y:S04]  /*b5b0*/  SHFL.IDX PT, R0, R2, 0x3, 0x181f ;  /* 0x00781f0002007f89 */ /* 0x00006800000e0000 */
[----:B------:R0:W-:Y:S04]  /*b5c0*/  @!P2 LDGSTS.E.BYPASS.LTC128B.128 [R10+0xd400], desc[UR36][R6.64], !P0 ;  /* 0x0d400000060aafae */ /* 0x0001e8000c101d64 */
[----:B------:R0:W2:Y:S02]  /*b5d0*/  SHFL.IDX PT, R2, R5, 0x3, 0x181f ;  /* 0x00781f0005027f89 */ /* 0x0000a400000e0000 */
.L_x_373:
[----:B------:R-:W-:-:S05]  /*b5e0*/  VIADD R17, R17, 0xb0 ;  /* 0x000000b011117836 */ /* 0x000fca0000000000 */
[----:B------:R-:W-:-:S13]  /*b5f0*/  ISETP.GE.AND P1, PT, R17, R3, PT ;  /* 0x000000031100720c */ /* 0x000fda0003f26270 */
[----:B0-2---:R-:W-:-:S05]  /*b600*/  @!P1 LEA R2, P2, R28, R2, 0x1 ;  /* 0x000000021c029211 */ /* 0x005fca00078408ff */
[----:B-1----:R-:W-:-:S05]  /*b610*/  @!P1 IMAD.X R3, RZ, RZ, R0, P2 ;  /* 0x000000ffff039224 */ /* 0x002fca00010e0600 */
[----:B------:R-:W-:Y:S01]  /*b620*/  @!PT LDS RZ, [RZ] ;  /* 0x00000000fffff984 */ /* 0x000fe20000000800 */
[----:B------:R-:W-:Y:S01]  /*b630*/  @!PT LDS RZ, [RZ] ;  /* 0x00000000fffff984 */ /* 0x000fe20000000800 */
[----:B------:R-:W-:Y:S01]  /*b640*/  @!PT LDS RZ, [RZ] ;  /* 0x00000000fffff984 */ /* 0x000fe20000000800 */
[----:B------:R0:W-:Y:S01]  /*b650*/  @!P1 LDGSTS.E.BYPASS.LTC128B.128 [R10+0xdc00], desc[UR36][R2.64], !P0 ;  /* 0x0dc00000020a9fae */ /* 0x0001e2000c101d64 */
[----:B------:R-:W-:Y:S01]  /*b660*/  PLOP3.LUT P0, PT, PT, PT, PT, 0x80, 0x0 ;  /* 0x000000000000781c */ /* 0x000fe20003f0f070 */
[----:B------:R-:W-:-:S12]  /*b670*/  NOP ;  /* 0x0000000000007918 */ /* 0x000fd80000000000 */
.L_x_275:
[----:B------:R-:W-:Y:S02]  /*b680*/  PLOP3.LUT P1, PT, P1, P0, PT, 0xa2, 0x0 ;  /* 0x000000000000781c */ /* 0x000fe40000f21472 */
[----:B------:R-:W-:-:S08]  /*b690*/  @P0 R2UR P1, UR4, R22 ;  /* 0x00000000160402ca */ /* 0x000fd00000020000 */
[----:B------:R-:W-:-:S05]  /*b6a0*/  @P0 PLOP3.LUT P0, PT, P1, PT, PT, 0x80, 0x0 ;  /* 0x000000000000081c */ /* 0x000fca0000f0f070 */
[----:B------:R-:W-:Y:S01]  /*b6b0*/  @!P1 SYNCS.ARRIVE.TRANS64.RED.A0T1 RZ, [UR4+0x16800], RZ ;  /* 0x016800ffffff99a7 */ /* 0x000fe20008200404 */
[----:B------:R-:W-:Y:S07]  /*b6c0*/  @!P1 ARRIVES.LDGSTSBAR.64.TRANSCNT [UR4+0x16800] ;  /* 0x01680000ff0099b0 */ /* 0x000fee0008000a84 */
[----:B------:R-:W-:Y:S05]  /*b6d0*/  @P0 BRA.U.ANY `(.L_x_275) ;  /* 0xfffffffd00e80947 */ /* 0x000fea000393ffff */
[----:B0-----:R-:W2:Y:S02]  /*b6e0*/  LDL.LU R2, [R1+0x3c] ;  /* 0x00003c0001027983 */ /* 0x001ea40000300800 */
[----:B--2---:R-:W-:-:S05]  /*b6f0*/  VIADD R2, R2, 0x1 ;  /* 0x0000000102027836 */ /* 0x004fca0000000000 */
[----:B------:R0:W-:Y:S01]  /*b700*/  STL [R1+0x3c], R2 ;  /* 0x00003c0201007387 */ /* 0x0001e20000100800 */
[----:B------:R-:W-:-:S04]  /*b710*/  LEA.HI R0, R2, R2, RZ, 0x1 ;  /* 0x0000000202007211 */ /* 0x000fc800078f08ff */
[----:B------:R-:W-:-:S05]  /*b720*/  LOP3.LUT R0, R0, 0xfffffffe, RZ, 0xc0, !PT ;  /* 0xfffffffe00007812 */ /* 0x000fca00078ec0ff */
[----:B------:R-:W-:-:S05]  /*b730*/  IMAD.IADD R0, R2, 0x1, -R0 ;  /* 0x0000000102007824 */ /* 0x000fca00078e0a00 */
[----:B------:R-:W-:Y:S01]  /*b740*/  SHF.L.U32 R0, R0, 0x1f, RZ ;  /* 0x0000001f00007819 */ /* 0x000fe200000006ff */
[----:B------:R-:W-:Y:S01]  /*b750*/  NOP ;  /* 0x0000000000007918 */ /* 0x000fe20000000000 */
[----:B------:R0:W-:Y:S01]  /*b760*/  SYNCS.ARRIVE.TRANS64.A1T0 RZ, [R22+URZ+0x16800], RZ ;  /* 0x016800ff16ff79a7 */ /* 0x0001e2000810003f */
[----:B------:R-:W-:Y:S01]  /*b770*/  BSSY B0, `(.L_x_276) ;  /* 0x0000003000007945 */ /* 0x000fe20003800000 */
[----:B------:R-:W1:Y:S03]  /*b780*/  SYNCS.PHASECHK.TRANS64.TRYWAIT P0, [R22+URZ+0x16820], R0 ;  /* 0x01682000160075a7 */ /* 0x000e66000800017f */
[----:B01----:R-:W-:Y:S05]  /*b790*/  @!P0 BRA `(.L_x_277) ;  /* 0x0000004400348947 */ /* 0x003fea0003800000 */
.L_x_374:
[----:B------:R-:W-:Y:S05]  /*b7a0*/  BSYNC B0 ;  /* 0x0000000000007941 */ /* 0x000fea0003800000 */
.L_x_276:
[----:B------:R-:W2:Y:S04]  /*b7b0*/  LDL.LU R3, [R1+0x34] ;  /* 0x0000340001037983 */ /* 0x000ea80000300800 */
[----:B------:R-:W3:Y:S01]  /*b7c0*/  LDL R2, [R1+0x10] ;  /* 0x0000100001027983 */ /* 0x000ee20000100800 */
[----:B------:R-:W-:Y:S01]  /*b7d0*/  BSSY B0, `(.L_x_278) ;  /* 0x0000102000007945 */ /* 0x000fe20003800000 */
[----:B--2---:R-:W-:-:S05]  /*b7e0*/  VIADD R7, R3, 0xfffffffe ;  /* 0xfffffffe03077836 */ /* 0x004fca0000000000 */
[----:B---3--:R-:W-:-:S13]  /*b7f0*/  ISETP.GE.AND P0, PT, R7, R2, PT ;  /* 0x000000020700720c */ /* 0x008fda0003f06270 */
[----:B------:R-:W-:Y:S05]  /*b800*/  @!P0 BRA `(.L_x_279) ;  /* 0x0000000c00f88947 */ /* 0x000fea0003800000 */
[----:B------:R-:W-:Y:S01]  /*b810*/  ULDC UR4, c[0x0][0x2f4] ;  /* 0x0000bd0000047ab9 */ /* 0x000fe20000000800 */
[----:B------:R-:W-:Y:S01]  /*b820*/  MOV R17, R27 ;  /* 0x0000001b00117202 */ /* 0x000fe20000000f00 */
[----:B------:R-:W-:Y:S01]  /*b830*/  IMAD.MOV.U32 R6, RZ, RZ, R25 ;  /* 0x000000ffff067224 */ /* 0x000fe200078e0019 */
[----:B------:R-:W-:Y:S01]  /*b840*/  ISETP.GE.AND P1, PT, R28, UR4, PT ;  /* 0x000000041c007c0c */ /* 0x000fe2000bf26270 */
[----:B------:R-:W-:-:S12]  /*b850*/  IMAD.MOV.U32 R29, RZ, RZ, R26 ;  /* 0x000000ffff1d7224 */ /* 0x000fd800078e001a */
.L_x_292:
[----:B------:R-:W2:Y:S01]  /*b860*/  LDL R10, [R1+0x14] ;  /* 0x00001400010a7983 */ /* 0x000ea20000100800 */
[----:B------:R-:W1:Y:S03]  /*b870*/  LDC R3, c[0x0][0x430] ;  /* 0x00010c00ff037b82 */ /* 0x000e660000000800 */
[----:B------:R-:W3:Y:S04]  /*b880*/  LDL R9, [R1+0x18] ;  /* 0x0000180001097983 */ /* 0x000ee80000100800 */
[----:B------:R-:W4:Y:S01]  /*b890*/  LDL R5, [R1] ;  /* 0x0000000001057983 */ /* 0x000f220000100800 */
[----:B------:R-:W0:Y:S03]  /*b8a0*/  S2R R2, SR_TID.X ;  /* 0x0000000000027919 */ /* 0x000e260000002100 */
[----:B------:R-:W5:Y:S01]  /*b8b0*/  LDL R8, [R1+0x48] ;  /* 0x0000480001087983 */ /* 0x000f620000100800 */
[----:B-1----:R-:W-:-:S13]  /*b8c0*/  ISETP.NE.AND P0, PT, R3, 0x1, PT ;  /* 0x000000010300780c */ /* 0x002fda0003f05270 */
[----:B------:R-:W1:Y:S01]  /*b8d0*/  @P0 LDC R4, c[0x0][0x434] ;  /* 0x00010d00ff040b82 */ /* 0x000e620000000800 */
[----:B0-----:R-:W-:-:S04]  /*b8e0*/  LOP3.LUT R0, R2, 0x7f, RZ, 0xc0, !PT ;  /* 0x0000007f02007812 */ /* 0x001fc800078ec0ff */
[----:B------:R-:W-:-:S03]  /*b8f0*/  SHF.R.U32.HI R3, RZ, 0x3, R0 ;  /* 0x00000003ff037819 */ /* 0x000fc60000011600 */
[----:B------:R-:W0:Y:S01]  /*b900*/  @P0 LDC R0, c[0x0][0x438] ;  /* 0x00010e00ff000b82 */ /* 0x000e220000000800 */
[----:B------:R-:W-:Y:S02]  /*b910*/  IMAD.SHL.U32 R2, R2, 0x10, RZ ;  /* 0x0000001002027824 */ /* 0x000fe400078e00ff */
[----:B------:R-:W-:-:S03]  /*b920*/  IMAD R3, R7, 0x80, R3 ;  /* 0x0000008007037824 */ /* 0x000fc600078e0203 */
[----:B------:R-:W-:Y:S01]  /*b930*/  LOP3.LUT R2, R2, 0x70, RZ, 0xc0, !PT ;  /* 0x0000007002027812 */ /* 0x000fe200078ec0ff */
[----:B------:R-:W-:Y:S05]  /*b940*/  YIELD ;  /* 0x0000000000007946 */ /* 0x000fea0003800000 */
[----:B------:R-:W-:Y:S01]  /*b950*/  ULDC UR4, c[0x0][0x430] ;  /* 0x00010c0000047ab9 */ /* 0x000fe20000000800 */
[----:B--2---:R-:W-:-:S05]  /*b960*/  IADD3 R3, R2, R3, R10 ;  /* 0x0000000302037210 */ /* 0x004fca0007ffe00a */
[----:B-1----:R-:W-:-:S04]  /*b970*/  @P0 IMAD.HI.U32 R4, R3, R4, RZ ;  /* 0x0000000403040227 */ /* 0x002fc800078e00ff */
[----:B------:R-:W-:Y:S01]  /*b980*/  IMAD.MOV.U32 R2, RZ, RZ, R3 ;  /* 0x000000ffff027224 */ /* 0x000fe200078e0003 */
[----:B0-----:R-:W-:-:S05]  /*b990*/  @P0 SHF.R.U32.HI R2, RZ, R0, R4 ;  /* 0x00000000ff020219 */ /* 0x001fca0000011604 */
[----:B------:R-:W-:-:S04]  /*b9a0*/  IMAD.MOV R0, RZ, RZ, -R2 ;  /* 0x000000ffff007224 */ /* 0x000fc800078e0a02 */
[----:B------:R-:W-:Y:S01]  /*b9b0*/  IMAD R0, R0, UR4, R3 ;  /* 0x0000000400007c24 */ /* 0x000fe2000f8e0203 */
[----:B------:R-:W-:Y:S01]  /*b9c0*/  ULDC.64 UR4, c[0x0][0x428] ;  /* 0x00010a0000047ab9 */ /* 0x000fe20000000a00 */
[----:B------:R-:W-:Y:S01]  /*b9d0*/  SHF.R.S32.HI R3, RZ, 0x1f, R2 ;  /* 0x0000001fff037819 */ /* 0x000fe20000011402 */
[----:B---3--:R-:W-:-:S04]  /*b9e0*/  IMAD R4, R9, UR4, RZ ;  /* 0x0000000409047c24 */ /* 0x008fc8000f8e02ff */
[C---:B----4-:R-:W-:Y:S02]  /*b9f0*/  IMAD R4, R5.reuse, UR5, R4 ;  /* 0x0000000505047c24 */ /* 0x050fe4000f8e0204 */
[----:B------:R-:W-:Y:S01]  /*ba00*/  IMAD.WIDE.U32 R2, R5, UR4, R2 ;  /* 0x0000000405027c25 */ /* 0x000fe2000f8e0002 */
[----:B------:R-:W-:-:S03]  /*ba10*/  ULDC.64 UR4, c[0x0][0x418] ;  /* 0x0001060000047ab9 */ /* 0x000fc60000000a00 */
[----:B------:R-:W-:Y:S01]  /*ba20*/  IMAD.IADD R3, R4, 0x1, R3 ;  /* 0x0000000104037824 */ /* 0x000fe200078e0203 */
[----:B------:R-:W-:-:S04]  /*ba30*/  LEA R4, P0, R2, UR4, 0x2 ;  /* 0x0000000402047c11 */ /* 0x000fc8000f8010ff */
[----:B------:R-:W-:-:S05]  /*ba40*/  LEA.HI.X R5, R2, UR5, R3, 0x2, P0 ;  /* 0x0000000502057c11 */ /* 0x000fca00080f1403 */
[----:B------:R-:W2:Y:S01]  /*ba50*/  LDG.E R4, desc[UR36][R4.64] ;  /* 0x0000002404047981 */ /* 0x000ea2000c1e1900 */
[----:B-----5:R-:W-:Y:S01]  /*ba60*/  ISETP.NE.AND P2, PT, R8, 0x3, PT ;  /* 0x000000030800780c */ /* 0x020fe20003f45270 */
[----:B------:R-:W-:-:S05]  /*ba70*/  VIADD R25, R6, 0x1 ;  /* 0x0000000106197836 */ /* 0x000fca0000000000 */
[----:B------:R-:W-:-:S04]  /*ba80*/  ISETP.NE.AND P0, PT, R25, 0x2, PT ;  /* 0x000000021900780c */ /* 0x000fc80003f05270 */
[----:B------:R-:W-:Y:S01]  /*ba90*/  SEL R27, RZ, 0x1, P0 ;  /* 0x00000001ff1b7807 */ /* 0x000fe20000000000 */
[----:B------:R-:W-:Y:S01]  /*baa0*/  IMAD.MOV.U32 R26, RZ, RZ, R7 ;  /* 0x000000ffff1a7224 */ /* 0x000fe200078e0007 */
[----:B------:R-:W-:Y:S02]  /*bab0*/  SEL R25, R25, RZ, P0 ;  /* 0x000000ff19197207 */ /* 0x000fe40000000000 */
[----:B------:R-:W-:Y:S02]  /*bac0*/  LOP3.LUT R27, R17, R27, RZ, 0x3c, !PT ;  /* 0x0000001b111b7212 */ /* 0x000fe400078e3cff */
[----:B--2---:R-:W-:Y:S01]  /*bad0*/  SHF.R.S32.HI R21, RZ, 0x1f, R4 ;  /* 0x0000001fff157819 */ /* 0x004fe20000011404 */
[----:B------:R-:W-:Y:S06]  /*bae0*/  @!P2 BRA `(.L_x_280) ;  /* 0x000000000004a947 */ /* 0x000fec0003800000 */
[----:B------:R-:W-:Y:S01]  /*baf0*/  BPT.TRAP 0x1 ;  /* 0x000000040000795c */ /* 0x000fe20000300000 */
.L_x_280:
[----:B------:R-:W-:Y:S01]  /*bb00*/  IMAD R5, R25, 0x8, R22 ;  /* 0x0000000819057824 */ /* 0x000fe200078e0216 */
[----:B------:R-:W-:Y:S01]  /*bb10*/  SHF.L.U32 R2, R27, 0x1f, RZ ;  /* 0x0000001f1b027819 */ /* 0x000fe200000006ff */
[----:B------:R-:W-:Y:S03]  /*bb20*/  BSSY B1, `(.L_x_281) ;  /* 0x0000003000017945 */ /* 0x000fe60003800000 */
[----:B------:R-:W0:Y:S02]  /*bb30*/  SYNCS.PHASECHK.TRANS64.TRYWAIT P0, [R5+URZ+0x16840], R2 ;  /* 0x01684002050075a7 */ /* 0x000e24000800017f */
[----:B0-----:R-:W-:Y:S05]  /*bb40*/  @!P0 BRA `(.L_x_282) ;  /* 0x00000040005c8947 */ /* 0x001fea0003800000 */
.L_x_375:
[----:B------:R-:W-:Y:S05]  /*bb50*/  BSYNC B1 ;  /* 0x0000000000017941 */ /* 0x000fea0003800000 */
.L_x_281:
[----:B------:R-:W2:Y:S01]  /*bb60*/  LDL R3, [R1+0x4] ;  /* 0x0000040001037983 */ /* 0x000ea20000100800 */
[----:B------:R-:W-:Y:S01]  /*bb70*/  SHF.R.S32.HI R20, RZ, 0x1f, R0 ;  /* 0x0000001fff147819 */ /* 0x000fe20000011400 */
[----:B------:R-:W-:Y:S01]  /*bb80*/  ULDC.64 UR4, c[0x0][0x300] ;  /* 0x0000c00000047ab9 */ /* 0x000fe20000000a00 */
[----:B------:R-:W-:Y:S01]  /*bb90*/  ULDC.64 UR6, c[0x0][0x2e8] ;  /* 0x0000ba0000067ab9 */ /* 0x000fe20000000a00 */
[----:B------:R-:W1:Y:S02]  /*bba0*/  S2R R8, SR_TID.X ;  /* 0x0000000000087919 */ /* 0x000e640000002100 */
[----:B------:R-:W-:-:S04]  /*bbb0*/  IMAD R7, R20, UR4, RZ ;  /* 0x0000000414077c24 */ /* 0x000fc8000f8e02ff */
[----:B------:R-:W-:Y:S02]  /*bbc0*/  IMAD R7, R0, UR5, R7 ;  /* 0x0000000500077c24 */ /* 0x000fe4000f8e0207 */
[C---:B-1----:R-:W-:Y:S02]  /*bbd0*/  IMAD.SHL.U32 R9, R8.reuse, 0x8, RZ ;  /* 0x0000000808097824 */ /* 0x042fe400078e00ff */
[----:B------:R-:W-:-:S03]  /*bbe0*/  IMAD.SHL.U32 R11, R8, 0x8, RZ ;  /* 0x00000008080b7824 */ /* 0x000fc600078e00ff */
[----:B------:R-:W-:-:S04]  /*bbf0*/  LOP3.LUT R9, R9, 0x1f8, RZ, 0xc0, !PT ;  /* 0x000001f809097812 */ /* 0x000fc800078ec0ff */
[----:B------:R-:W-:-:S04]  /*bc00*/  LOP3.LUT R9, R9, 0x38, R8, 0x78, !PT ;  /* 0x0000003809097812 */ /* 0x000fc800078e7808 */
[----:B------:R-:W-:-:S05]  /*bc10*/  LOP3.LUT R9, R9, 0x200, R11, 0xf8, !PT ;  /* 0x0000020009097812 */ /* 0x000fca00078ef80b */
[----:B------:R-:W-:Y:S01]  /*bc20*/  IMAD R9, R25, 0x2000, R9 ;  /* 0x0000200019097824 */ /* 0x000fe200078e0209 */
[----:B--2---:R-:W-:Y:S01]  /*bc30*/  LOP3.LUT P2, RZ, R3, 0x1, RZ, 0xc0, !PT ;  /* 0x0000000103ff7812 */ /* 0x004fe2000784c0ff */
[----:B0-----:R-:W-:Y:S01]  /*bc40*/  IMAD.WIDE.U32 R2, R0, UR4, RZ ;  /* 0x0000000400027c25 */ /* 0x001fe2000f8e00ff */
[----:B------:R-:W-:-:S04]  /*bc50*/  ULDC.64 UR4, c[0x0][0x310] ;  /* 0x0000c40000047ab9 */ /* 0x000fc80000000a00 */
[----:B------:R-:W-:Y:S01]  /*bc60*/  IADD3 R3, R3, R7, RZ ;  /* 0x0000000703037210 */ /* 0x000fe20007ffe0ff */
[----:B------:R-:W-:-:S04]  /*bc70*/  IMAD R7, R21, UR4, RZ ;  /* 0x0000000415077c24 */ /* 0x000fc8000f8e02ff */
[C---:B------:R-:W-:Y:S02]  /*bc80*/  IMAD R7, R4.reuse, UR5, R7 ;  /* 0x0000000504077c24 */ /* 0x040fe4000f8e0207 */
[----:B------:R-:W-:Y:S01]  /*bc90*/  IMAD.WIDE.U32 R2, R4, UR4, R2 ;  /* 0x0000000404027c25 */ /* 0x000fe2000f8e0002 */
[----:B------:R-:W-:-:S03]  /*bca0*/  ULDC.64 UR4, c[0x0][0x308] ;  /* 0x0000c20000047ab9 */ /* 0x000fc60000000a00 */
[----:B------:R-:W-:Y:S02]  /*bcb0*/  IMAD.IADD R3, R3, 0x1, R7 ;  /* 0x0000000103037824 */ /* 0x000fe400078e0207 */
[----:B------:R-:W-:Y:S01]  /*bcc0*/  IMAD.WIDE.U32 R2, R24, UR4, R2 ;  /* 0x0000000418027c25 */ /* 0x000fe2000f8e0002 */
[----:B------:R-:W-:-:S03]  /*bcd0*/  UMOV UR4, 0xffffffff ;  /* 0xffffffff00047882 */ /* 0x000fc60000000000 */
[----:B------:R-:W-:Y:S01]  /*bce0*/  IMAD R10, R24, UR5, R3 ;  /* 0x00000005180a7c24 */ /* 0x000fe2000f8e0203 */
[----:B------:R-:W-:-:S04]  /*bcf0*/  LEA R8, P0, R2, UR6, 0x1 ;  /* 0x0000000602087c11 */ /* 0x000fc8000f8008ff */
[----:B------:R-:W-:Y:S01]  /*bd00*/  LEA.HI.X R10, R2, UR7, R10, 0x1, P0 ;  /* 0x00000007020a7c11 */ /* 0x000fe200080f0c0a */
[----:B------:R-:W-:Y:S08]  /*bd10*/  BRA.DIV UR4, `(.L_x_283) ;  /* 0x0000003e04fc7947 */ /* 0x000ff0000b800000 */
[----:B------:R-:W0:Y:S01]  /*bd20*/  SHFL.IDX PT, R2, R8, RZ, 0x181f ;  /* 0x00181fff08027589 */ /* 0x000e2200000e0000 */
[----:B------:R-:W-:Y:S02]  /*bd30*/  IMAD.SHL.U32 R7, R28, 0x2, RZ ;  /* 0x000000021c077824 */ /* 0x000fe400078e00ff */
[----:B------:R-:W-:Y:S01]  /*bd40*/  IMAD R9, R9, 0x2, R22 ;  /* 0x0000000209097824 */ /* 0x000fe200078e0216 */
[----:B------:R-:W1:Y:S02]  /*bd50*/  SHFL.IDX PT, R3, R10, RZ, 0x181f ;  /* 0x00181fff0a037589 */ /* 0x000e6400000e0000 */
[----:B0-----:R-:W-:-:S05]  /*bd60*/  IADD3 R2, P0, R2, R7, RZ ;  /* 0x0000000702027210 */ /* 0x001fca0007f1e0ff */
[----:B-1----:R-:W-:-:S05]  /*bd70*/  IMAD.X R3, RZ, RZ, R3, P0 ;  /* 0x000000ffff037224 */ /* 0x002fca00000e0603 */
[----:B------:R-:W-:Y:S01]  /*bd80*/  @!PT LDS RZ, [RZ] ;  /* 0x00000000fffff984 */ /* 0x000fe20000000800 */
        /* <DEDUP_REMOVED lines=31> */
[----:B------:R0:W-:Y:S04]  /*bf80*/  LDGSTS.E.BYPASS.LTC128B.128 [R9+0x11400], desc[UR36][R2.64], !P2 ;  /* 0x1140000002097fae */ /* 0x0001e8000d101d64 */
[----:B0-2---:R0:W1:Y:S02]  /*bf90*/  SHFL.IDX PT, R2, R8, 0x7, 0x181f ;  /* 0x00f81f0008027f89 */ /* 0x00506400000e0000 */
.L_x_393:
[----:B-1----:R-:W-:-:S05]  /*bfa0*/  IADD3 R2, P0, R2, R7, RZ ;  /* 0x0000000702027210 */ /* 0x002fca0007f1e0ff */
[----:B------:R-:W-:Y:S01]  /*bfb0*/  IMAD.X R3, RZ, RZ, R10, P0 ;  /* 0x000000ffff037224 */ /* 0x000fe200000e060a */
[----:B------:R-:W-:-:S04]  /*bfc0*/  PLOP3.LUT P0, PT, PT, PT, PT, 0x80, 0x0 ;  /* 0x000000000000781c */ /* 0x000fc80003f0f070 */
[----:B------:R-:W-:Y:S01]  /*bfd0*/  @!PT LDS RZ, [RZ] ;  /* 0x00000000fffff984 */ /* 0x000fe20000000800 */
[----:B------:R-:W-:Y:S01]  /*bfe0*/  @!PT LDS RZ, [RZ] ;  /* 0x00000000fffff984 */ /* 0x000fe20000000800 */
[----:B------:R-:W-:Y:S01]  /*bff0*/  @!PT LDS RZ, [RZ] ;  /* 0x00000000fffff984 */ /* 0x000fe20000000800 */
[----:B------:R1:W-:Y:S01]  /*c000*/  LDGSTS.E.BYPASS.LTC128B.128 [R9+0x11c00], desc[UR36][R2.64], !P2 ;  /* 0x11c0000002097fae */ /* 0x0003e2000d101d64 */
[----:B------:R-:W-:-:S08]  /*c010*/  NOP ;  /* 0x0000000000007918 */ /* 0x000fd00000000000 */
.L_x_284:
[----:B------:R-:W-:Y:S02]  /*c020*/  PLOP3.LUT P2, PT, P2, P0, PT, 0xa2, 0x0 ;  /* 0x000000000000781c */ /* 0x000fe40001741472 */
[----:B------:R-:W-:-:S08]  /*c030*/  @P0 R2UR P2, UR4, R5 ;  /* 0x00000000050402ca */ /* 0x000fd00000040000 */
[----:B------:R-:W-:-:S05]  /*c040*/  @P0 PLOP3.LUT P0, PT, P2, PT, PT, 0x80, 0x0 ;  /* 0x000000000000081c */ /* 0x000fca000170f070 */
[----:B------:R-:W-:Y:S01]  /*c050*/  @!P2 SYNCS.ARRIVE.TRANS64.RED.A0T1 RZ, [UR4+0x16830], RZ ;  /* 0x016830ffffffa9a7 */ /* 0x000fe20008200404 */
[----:B------:R-:W-:Y:S07]  /*c060*/  @!P2 ARRIVES.LDGSTSBAR.64.TRANSCNT [UR4+0x16830] ;  /* 0x01683000ff00a9b0 */ /* 0x000fee0008000a84 */
[----:B------:R-:W-:Y:S05]  /*c070*/  @P0 BRA.U.ANY `(.L_x_284) ;  /* 0xfffffffd00e80947 */ /* 0x000fea000393ffff */
[----:B------:R-:W-:Y:S01]  /*c080*/  NOP ;  /* 0x0000000000007918 */ /* 0x000fe20000000000 */
[----:B-1----:R-:W2:Y:S02]  /*c090*/  LDL R2, [R1+0x48] ;  /* 0x0000480001027983 */ /* 0x002ea40000100800 */
[----:B--2---:R-:W-:-:S13]  /*c0a0*/  ISETP.NE.AND P3, PT, R2, 0x3, PT ;  /* 0x000000030200780c */ /* 0x004fda0003f65270 */
[----:B------:R-:W-:Y:S05]  /*c0b0*/  @!P3 BRA `(.L_x_285) ;  /* 0x000000000004b947 */ /* 0x000fea0003800000 */
[----:B------:R-:W-:Y:S01]  /*c0c0*/  BPT.TRAP 0x1 ;  /* 0x000000040000795c */ /* 0x000fe20000300000 */
.L_x_285:
[----:B------:R1:W-:Y:S01]  /*c0d0*/  SYNCS.ARRIVE.TRANS64.A1T0 RZ, [R5+URZ+0x16830], RZ ;  /* 0x016830ff05ff79a7 */ /* 0x0003e2000810003f */
[----:B------:R-:W-:Y:S05]  /*c0e0*/  @!P3 BRA `(.L_x_286) ;  /* 0x000000000004b947 */ /* 0x000fea0003800000 */
[----:B------:R-:W-:Y:S01]  /*c0f0*/  BPT.TRAP 0x1 ;  /* 0x000000040000795c */ /* 0x000fe20000300000 */
.L_x_286:
[----:B------:R-:W-:Y:S01]  /*c100*/  SHF.L.U32 R2, R17, 0x1f, RZ ;  /* 0x0000001f11027819 */ /* 0x000fe200000006ff */
[----:B-1----:R-:W-:Y:S01]  /*c110*/  IMAD R5, R6, 0x8, R22 ;  /* 0x0000000806057824 */ /* 0x002fe200078e0216 */
[----:B------:R-:W-:Y:S03]  /*c120*/  BSSY B1, `(.L_x_287) ;  /* 0x0000003000017945 */ /* 0x000fe60003800000 */
[----:B------:R-:W1:Y:S02]  /*c130*/  SYNCS.PHASECHK.TRANS64.TRYWAIT P0, [R5+URZ+0x16860], R2 ;  /* 0x01686002050075a7 */ /* 0x000e64000800017f */
[----:B-1----:R-:W-:Y:S05]  /*c140*/  @!P0 BRA `(.L_x_288) ;  /* 0x0000004400208947 */ /* 0x002fea0003800000 */
.L_x_394:
[----:B------:R-:W-:Y:S05]  /*c150*/  BSYNC B1 ;  /* 0x0000000000017941 */ /* 0x000fea0003800000 */
.L_x_287:
[----:B0-----:R-:W2:Y:S01]  /*c160*/  LDL R8, [R1+0xc] ;  /* 0x00000c0001087983 */ /* 0x001ea20000100800 */
[----:B------:R-:W0:Y:S01]  /*c170*/  S2R R11, SR_TID.X ;  /* 0x00000000000b7919 */ /* 0x000e220000002100 */
[----:B------:R-:W-:Y:S01]  /*c180*/  UMOV UR4, 0xffffffff ;  /* 0xffffffff00047882 */ /* 0x000fe20000000000 */
[C---:B0-----:R-:W-:Y:S01]  /*c190*/  IMAD.SHL.U32 R9, R11.reuse, 0x8, RZ ;  /* 0x000000080b097824 */ /* 0x041fe200078e00ff */
[C---:B------:R-:W-:Y:S01]  /*c1a0*/  LOP3.LUT R3, R11.reuse, 0x7f, RZ, 0xc0, !PT ;  /* 0x0000007f0b037812 */ /* 0x040fe200078ec0ff */
[----:B------:R-:W-:-:S03]  /*c1b0*/  IMAD.SHL.U32 R10, R11, 0x8, RZ ;  /* 0x000000080b0a7824 */ /* 0x000fc600078e00ff */
[----:B------:R-:W-:-:S04]  /*c1c0*/  LOP3.LUT R9, R9, 0x1f8, RZ, 0xc0, !PT ;  /* 0x000001f809097812 */ /* 0x000fc800078ec0ff */
[----:B------:R-:W-:Y:S02]  /*c1d0*/  LOP3.LUT R9, R9, 0x38, R11, 0x78, !PT ;  /* 0x0000003809097812 */ /* 0x000fe400078e780b */
[----:B------:R-:W-:Y:S02]  /*c1e0*/  SHF.R.U32.HI R3, RZ, 0x3, R3 ;  /* 0x00000003ff037819 */ /* 0x000fe40000011603 */
[----:B------:R-:W-:-:S05]  /*c1f0*/  LOP3.LUT R9, R9, 0x200, R10, 0xf8, !PT ;  /* 0x0000020009097812 */ /* 0x000fca00078ef80a */
[----:B------:R-:W-:Y:S02]  /*c200*/  IMAD R6, R6, 0x2000, R9 ;  /* 0x0000200006067824 */ /* 0x000fe400078e0209 */
[----:B--2---:R-:W-:-:S04]  /*c210*/  IMAD R8, R29, -0x80, R8 ;  /* 0xffffff801d087824 */ /* 0x004fc800078e0208 */
[----:B------:R-:W-:Y:S01]  /*c220*/  IMAD.IADD R8, R8, 0x1, -R3 ;  /* 0x0000000108087824 */ /* 0x000fe200078e0a03 */
[----:B------:R-:W-:Y:S06]  /*c230*/  BRA.DIV UR4, `(.L_x_289) ;  /* 0x0000004204f87947 */ /* 0x000fec000b800000 */
[----:B-1----:R-:W0:Y:S01]  /*c240*/  SHFL.IDX PT, R2, R18, RZ, 0x181f ;  /* 0x00181fff12027589 */ /* 0x002e2200000e0000 */
[----:B------:R-:W-:Y:S01]  /*c250*/  ISETP.LT.OR P0, PT, R8, 0x1, P1 ;  /* 0x000000010800780c */ /* 0x000fe20000f01670 */
[----:B------:R-:W-:Y:S02]  /*c260*/  IMAD R6, R6, 0x2, R22 ;  /* 0x0000000206067824 */ /* 0x000fe400078e0216 */
[----:B------:R-:W1:Y:S01]  /*c270*/  SHFL.IDX PT, R3, R23, RZ, 0x181f ;  /* 0x00181fff17037589 */ /* 0x000e6200000e0000 */
[----:B0-----:R-:W-:-:S05]  /*c280*/  IADD3 R2, P2, R2, R7, RZ ;  /* 0x0000000702027210 */ /* 0x001fca0007f5e0ff */
[----:B-1----:R-:W-:-:S05]  /*c290*/  IMAD.X R3, RZ, RZ, R3, P2 ;  /* 0x000000ffff037224 */ /* 0x002fca00010e0603 */
[----:B------:R-:W-:Y:S01]  /*c2a0*/  @!PT LDS RZ, [RZ] ;  /* 0x00000000fffff984 */ /* 0x000fe20000000800 */
[----:B------:R0:W-:Y:S01]  /*c2b0*/  LDGSTS.E.BYPASS.LTC128B.128 [R6+0x400], desc[UR36][R2.64], !P0 ;  /* 0x0040000002067fae */ /* 0x0001e2000c101d64 */
[----:B------:R-:W-:-:S03]  /*c2c0*/  ISETP.LT.OR P0, PT, R8, 0x11, P1 ;  /* 0x000000110800780c */ /* 0x000fc60000f01670 */
[----:B0-----:R-:W0:Y:S04]  /*c2d0*/  SHFL.IDX PT, R2, R18, 0x1, 0x181f ;  /* 0x00381f0012027f89 */ /* 0x001e2800000e0000 */
[----:B------:R-:W1:Y:S01]  /*c2e0*/  SHFL.IDX PT, R3, R23, 0x1, 0x181f ;  /* 0x00381f0017037f89 */ /* 0x000e6200000e0000 */
[----:B0-----:R-:W-:-:S04]  /*c2f0*/  IADD3 R2, P2, R2, R7, RZ ;  /* 0x0000000702027210 */ /* 0x001fc80007f5e0ff */
[----:B-1----:R-:W-:-:S05]  /*c300*/  IADD3.X R3, RZ, R3, RZ, P2, !PT ;  /* 0x00000003ff037210 */ /* 0x002fca00017fe4ff */
[----:B------:R0:W-:Y:S01]  /*c310*/  LDGSTS.E.BYPASS.LTC128B.128 [R6+0xc00], desc[UR36][R2.64], !P0 ;  /* 0x00c0000002067fae */ /* 0x0001e2000c101d64 */
[----:B------:R-:W-:-:S03]  /*c320*/  ISETP.LT.OR P0, PT, R8, 0x21, P1 ;  /* 0x000000210800780c */ /* 0x000fc60000f01670 */
[----:B0-----:R-:W0:Y:S04]  /*c330*/  SHFL.IDX PT, R2, R18, 0x2, 0x181f ;  /* 0x00581f0012027f89 */ /* 0x001e2800000e0000 */
[----:B------:R-:W1:Y:S01]  /*c340*/  SHFL.IDX PT, R3, R23, 0x2, 0x181f ;  /* 0x00581f0017037f89 */ /* 0x000e6200000e0000 */
[----:B0-----:R-:W-:-:S05]  /*c350*/  IADD3 R2, P2, R2, R7, RZ ;  /* 0x0000000702027210 */ /* 0x001fca0007f5e0ff */
[----:B-1----:R-:W-:-:S05]  /*c360*/  IMAD.X R3, RZ, RZ, R3, P2 ;  /* 0x000000ffff037224 */ /* 0x002fca00010e0603 */
        /* <DEDUP_REMOVED lines=21> */
[----:B------:R-:W1:Y:S04]  /*c4c0*/  SHFL.IDX PT, R3, R23, 0x6, 0x181f ;  /* 0x00d81f0017037f89 */ /* 0x000e6800000e0000 */
[----:B------:R-:W2:Y:S01]  /*c4d0*/  SHFL.IDX PT, R23, R23, 0x7, 0x181f ;  /* 0x00f81f0017177f89 */ /* 0x000ea200000e0000 */
[----:B0-----:R-:W-:-:S05]  /*c4e0*/  IADD3 R2, P2, R2, R7, RZ ;  /* 0x0000000702027210 */ /* 0x001fca0007f5e0ff */
[----:B-1----:R-:W-:-:S05]  /*c4f0*/  IMAD.X R3, RZ, RZ, R3, P2 ;  /* 0x000000ffff037224 */ /* 0x002fca00010e0603 */
[----:B------:R0:W-:Y:S04]  /*c500*/  LDGSTS.E.BYPASS.LTC128B.128 [R6+0x3400], desc[UR36][R2.64], !P0 ;  /* 0x0340000002067fae */ /* 0x0001e8000c101d64 */
[----:B0-2---:R0:W1:Y:S02]  /*c510*/  SHFL.IDX PT, R2, R18, 0x7, 0x181f ;  /* 0x00f81f0012027f89 */ /* 0x00506400000e0000 */
.L_x_412:
[----:B------:R-:W-:Y:S01]  /*c520*/  ISETP.LT.OR P0, PT, R8, 0x71, P1 ;  /* 0x000000710800780c */ /* 0x000fe20000f01670 */
[----:B------:R-:W-:Y:S01]  /*c530*/  ULDC.64 UR4, c[0x0][0x328] ;  /* 0x0000ca0000047ab9 */ /* 0x000fe20000000a00 */
[----:B-1----:R-:W-:Y:S01]  /*c540*/  IADD3 R2, P2, R2, R7, RZ ;  /* 0x0000000702027210 */ /* 0x002fe20007f5e0ff */
[----:B------:R-:W-:-:S04]  /*c550*/  ULDC.64 UR6, c[0x0][0x318] ;  /* 0x0000c60000067ab9 */ /* 0x000fc80000000a00 */
[----:B------:R-:W-:-:S06]  /*c560*/  IMAD.X R3, RZ, RZ, R23, P2 ;  /* 0x000000ffff037224 */ /* 0x000fcc00010e0617 */
[----:B------:R-:W-:Y:S01]  /*c570*/  @!PT LDS RZ, [RZ] ;  /* 0x00000000fffff984 */ /* 0x000fe20000000800 */
[----:B------:R-:W-:Y:S01]  /*c580*/  @!PT LDS RZ, [RZ] ;  /* 0x00000000fffff984 */ /* 0x000fe20000000800 */
[----:B------:R-:W-:Y:S01]  /*c590*/  @!PT LDS RZ, [RZ] ;  /* 0x00000000fffff984 */ /* 0x000fe20000000800 */
[----:B------:R1:W-:Y:S01]  /*c5a0*/  LDGSTS.E.BYPASS.LTC128B.128 [R6+0x3c00], desc[UR36][R2.64], !P0 ;  /* 0x03c0000002067fae */ /* 0x0003e2000c101d64 */
[----:B------:R-:W-:Y:S01]  /*c5b0*/  PLOP3.LUT P0, PT, PT, PT, PT, 0x80, 0x0 ;  /* 0x000000000000781c */ /* 0x000fe20003f0f070 */
[----:B-1----:R-:W-:Y:S02]  /*c5c0*/  IMAD R6, R20, UR4, RZ ;  /* 0x0000000414067c24 */ /* 0x002fe4000f8e02ff */
[----:B------:R-:W-:-:S04]  /*c5d0*/  IMAD.WIDE.U32 R2, R0, UR4, RZ ;  /* 0x0000000400027c25 */ /* 0x000fc8000f8e00ff */
[----:B------:R-:W-:Y:S01]  /*c5e0*/  IMAD R6, R0, UR5, R6 ;  /* 0x0000000500067c24 */ /* 0x000fe2000f8e0206 */
[----:B------:R-:W-:Y:S01]  /*c5f0*/  ULDC.64 UR4, c[0x0][0x338] ;  /* 0x0000ce0000047ab9 */ /* 0x000fe20000000a00 */
[----:B------:R-:W-:Y:S02]  /*c600*/  NOP ;  /* 0x0000000000007918 */ /* 0x000fe40000000000 */
[----:B------:R-:W-:Y:S02]  /*c610*/  IMAD.IADD R3, R3, 0x1, R6 ;  /* 0x0000000103037824 */ /* 0x000fe400078e0206 */
[----:B------:R-:W-:-:S04]  /*c620*/  IMAD.WIDE.U32 R2, R4, UR4, R2 ;  /* 0x0000000404027c25 */ /* 0x000fc8000f8e0002 */
[----:B------:R-:W-:-:S04]  /*c630*/  IMAD R0, R21, UR4, RZ ;  /* 0x0000000415007c24 */ /* 0x000fc8000f8e02ff */
[----:B------:R-:W-:Y:S01]  /*c640*/  IMAD R0, R4, UR5, R0 ;  /* 0x0000000504007c24 */ /* 0x000fe2000f8e0200 */
[----:B------:R-:W-:-:S03]  /*c650*/  ULDC.64 UR4, c[0x0][0x330] ;  /* 0x0000cc0000047ab9 */ /* 0x000fc60000000a00 */
[----:B------:R-:W-:Y:S02]  /*c660*/  IMAD.IADD R3, R3, 0x1, R0 ;  /* 0x0000000103037824 */ /* 0x000fe400078e0200 */
[----:B------:R-:W-:-:S04]  /*c670*/  IMAD.WIDE.U32 R2, R24, UR4, R2 ;  /* 0x0000000418027c25 */ /* 0x000fc8000f8e0002 */
[----:B------:R-:W-:Y:S01]  /*c680*/  IMAD R0, R24, UR5, R3 ;  /* 0x0000000518007c24 */ /* 0x000fe2000f8e0203 */
[----:B0-----:R-:W-:-:S04]  /*c690*/  LEA R18, P2, R2, UR6, 0x1 ;  /* 0x0000000602127c11 */ /* 0x001fc8000f8408ff */
[----:B------:R-:W-:-:S09]  /*c6a0*/  LEA.HI.X R0, R2, UR7, R0, 0x1, P2 ;  /* 0x0000000702007c11 */ /* 0x000fd200090f0c00 */
.L_x_290:
[----:B------:R-:W-:Y:S02]  /*c6b0*/  PLOP3.LUT P2, PT, P2, P0, PT, 0xa2, 0x0 ;  /* 0x000000000000781c */ /* 0x000fe40001741472 */
[----:B------:R-:W-:-:S08]  /*c6c0*/  @P0 R2UR P2, UR4, R5 ;  /* 0x00000000050402ca */ /* 0x000fd00000040000 */
[----:B------:R-:W-:-:S05]  /*c6d0*/  @P0 PLOP3.LUT P0, PT, P2, PT, PT, 0x80, 0x0 ;  /* 0x000000000000081c */ /* 0x000fca000170f070 */
[----:B------:R-:W-:Y:S01]  /*c6e0*/  @!P2 SYNCS.ARRIVE.TRANS64.RED.A0T1 RZ, [UR4+0x16850], RZ ;  /* 0x016850ffffffa9a7 */ /* 0x000fe20008200404 */
[----:B------:R-:W-:Y:S07]  /*c6f0*/  @!P2 ARRIVES.LDGSTSBAR.64.TRANSCNT [UR4+0x16850] ;  /* 0x01685000ff00a9b0 */ /* 0x000fee0008000a84 */
[----:B------:R-:W-:Y:S05]  /*c700*/  @P0 BRA.U.ANY `(.L_x_290) ;  /* 0xfffffffd00e80947 */ /* 0x000fea000393ffff */
[----:B------:R-:W-:Y:S01]  /*c710*/  NOP ;  /* 0x0000000000007918 */ /* 0x000fe20000000000 */
[----:B------:R-:W2:Y:S01]  /*c720*/  LDL R2, [R1+0x48] ;  /* 0x0000480001027983 */ /* 0x000ea20000100800 */
[----:B------:R-:W-:Y:S01]  /*c730*/  IMAD.MOV.U32 R23, RZ, RZ, R0 ;  /* 0x000000ffff177224 */ /* 0x000fe200078e0000 */
[----:B--2---:R-:W-:-:S13]  /*c740*/  ISETP.NE.AND P3, PT, R2, 0x3, PT ;  /* 0x000000030200780c */ /* 0x004fda0003f65270 */
[----:B------:R-:W-:Y:S05]  /*c750*/  @!P3 BRA `(.L_x_291) ;  /* 0x000000000004b947 */ /* 0x000fea0003800000 */
[----:B------:R-:W-:Y:S01]  /*c760*/  BPT.TRAP 0x1 ;  /* 0x000000040000795c */ /* 0x000fe20000300000 */
.L_x_291:
[----:B------:R-:W2:Y:S01]  /*c770*/  LDL R0, [R1+0x10] ;  /* 0x0000100001007983 */ /* 0x000ea20000100800 */
[----:B------:R1:W-:Y:S01]  /*c780*/  SYNCS.ARRIVE.TRANS64.A1T0 RZ, [R5+URZ+0x16850], RZ ;  /* 0x016850ff05ff79a7 */ /* 0x0003e2000810003f */
[C---:B------:R-:W-:Y:S01]  /*c790*/  VIADD R7, R26.reuse, 0xffffffff ;  /* 0xffffffff1a077836 */ /* 0x040fe20000000000 */
[----:B------:R-:W-:Y:S01]  /*c7a0*/  MOV R17, R27 ;  /* 0x0000001b00117202 */ /* 0x000fe20000000f00 */
[----:B------:R-:W-:Y:S02]  /*c7b0*/  IMAD.MOV.U32 R6, RZ, RZ, R25 ;  /* 0x000000ffff067224 */ /* 0x000fe400078e0019 */
[----:B------:R-:W-:Y:S01]  /*c7c0*/  IMAD.MOV.U32 R29, RZ, RZ, R26 ;  /* 0x000000ffff1d7224 */ /* 0x000fe200078e001a */
[----:B--2---:R-:W-:-:S13]  /*c7d0*/  ISETP.GT.AND P0, PT, R26, R0, PT ;  /* 0x000000001a00720c */ /* 0x004fda0003f04270 */
[----:B-1----:R-:W-:Y:S05]  /*c7e0*/  @P0 BRA `(.L_x_292) ;  /* 0xfffffff0001c0947 */ /* 0x002fea000383ffff */
.L_x_279:
[----:B------:R-:W-:Y:S05]  /*c7f0*/  BSYNC B0 ;  /* 0x0000000000007941 */ /* 0x000fea0003800000 */
.L_x_278:
[----:B0-----:R-:W0:Y:S01]  /*c800*/  S2R R0, SR_TID.X ;  /* 0x0000000000007919 */ /* 0x001e220000002100 */
[----:B------:R-:W-:Y:S01]  /*c810*/  BSSY B0, `(.L_x_293) ;  /* 0x0000010000007945 */ /* 0x000fe20003800000 */
        /* <DEDUP_REMOVED lines=14> */
[----:B0-----:R-:W-:-:S07]  /*c900*/  IADD3 R16, R0, UR38, R7 ;  /* 0x0000002600107c10 */ /* 0x001fce000fffe007 */
.L_x_294:
[----:B------:R-:W-:Y:S05]  /*c910*/  BSYNC B0 ;  /* 0x0000000000007941 */ /* 0x000fea0003800000 */
.L_x_293:
[----:B------:R-:W2:Y:S02]  /*c920*/  LDL R0, [R1+0x48] ;  /* 0x0000480001007983 */ /* 0x000ea40000100800 */
[----:B--2---:R-:W-:-:S13]  /*c930*/  ISETP.NE.AND P0, PT, R0, 0x3, PT ;  /* 0x000000030000780c */ /* 0x004fda0003f05270 */
[----:B------:R-:W-:Y:S05]  /*c940*/  @!P0 BRA `(.L_x_295) ;  /* 0x0000000000048947 */ /* 0x000fea0003800000 */
[----:B------:R-:W-:Y:S01]  /*c950*/  BPT.TRAP 0x1 ;  /* 0x000000040000795c */ /* 0x000fe20000300000 */
.L_x_295:
[----:B------:R-:W2:Y:S01]  /*c960*/  LDL.LU R2, [R1+0xc] ;  /* 0x00000c0001027983 */ /* 0x000ea20000300800 */
[----:B------:R-:W-:Y:S01]  /*c970*/  IMAD R0, R25, 0x8, R22 ;  /* 0x0000000819007824 */ /* 0x000fe200078e0216 */
[----:B------:R-:W-:Y:S01]  /*c980*/  SHF.L.U32 R3, R27, 0x1f, RZ ;  /* 0x0000001f1b037819 */ /* 0x000fe200000006ff */
[----:B------:R-:W-:Y:S03]  /*c990*/  BSSY B0, `(.L_x_296) ;  /* 0x0000004000007945 */ /* 0x000fe60003800000 */
[----:B------:R-:W0:Y:S01]  /*c9a0*/  SYNCS.PHASECHK.TRANS64.TRYWAIT P0, [R0+URZ+0x16860], R3 ;  /* 0x01686003000075a7 */ /* 0x000e22000800017f */
[----:B--2---:R-:W-:Y:S01]  /*c9b0*/  IMAD R6, R26, -0x80, R2 ;  /* 0xffffff801a067824 */ /* 0x004fe200078e0202 */
[----:B0-----:R-:W-:Y:S06]  /*c9c0*/  @!P0 BRA `(.L_x_297) ;  /* 0x00000044005c8947 */ /* 0x001fec0003800000 */
.L_x_413:
[----:B------:R-:W-:Y:S05]  /*c9d0*/  BSYNC B0 ;  /* 0x0000000000007941 */ /* 0x000fea0003800000 */
.L_x_296:
[----:B------:R-:W1:Y:S01]  /*c9e0*/  S2R R7, SR_TID.X ;  /* 0x0000000000077919 */ /* 0x000e620000002100 */
[----:B------:R-:W-:Y:S02]  /*c9f0*/  ULDC UR4, c[0x0][0x2f4] ;  /* 0x0000bd0000047ab9 */ /* 0x000fe40000000800 */
[----:B------:R-:W-:Y:S01]  /*ca00*/  ISETP.GE.AND P0, PT, R28, UR4, PT ;  /* 0x000000041c007c0c */ /* 0x000fe2000bf06270 */
[----:B------:R-:W-:Y:S01]  /*ca10*/  UMOV UR4, 0xffffffff ;  /* 0xffffffff00047882 */ /* 0x000fe20000000000 */
[C---:B-1----:R-:W-:Y:S01]  /*ca20*/  IMAD.SHL.U32 R2, R7.reuse, 0x8, RZ ;  /* 0x0000000807027824 */ /* 0x042fe200078e00ff */
[C---:B------:R-:W-:Y:S01]  /*ca30*/  LOP3.LUT R5, R7.reuse, 0x7f, RZ, 0xc0, !PT ;  /* 0x0000007f07057812 */ /* 0x040fe200078ec0ff */
[----:B------:R-:W-:-:S03]  /*ca40*/  IMAD.SHL.U32 R4, R7, 0x8, RZ ;  /* 0x0000000807047824 */ /* 0x000fc600078e00ff */
[----:B------:R-:W-:Y:S02]  /*ca50*/  LOP3.LUT R2, R2, 0x1f8, RZ, 0xc0, !PT ;  /* 0x000001f802027812 */ /* 0x000fe400078ec0ff */
[----:B------:R-:W-:Y:S02]  /*ca60*/  SHF.R.U32.HI R5, RZ, 0x3, R5 ;  /* 0x00000003ff057819 */ /* 0x000fe40000011605 */
[----:B------:R-:W-:-:S03]  /*ca70*/  LOP3.LUT R2, R2, 0x38, R7, 0x78, !PT ;  /* 0x0000003802027812 */ /* 0x000fc600078e7807 */
[----:B------:R-:W-:Y:S01]  /*ca80*/  IMAD.IADD R6, R6, 0x1, -R5 ;  /* 0x0000000106067824 */ /* 0x000fe200078e0a05 */
[----:B------:R-:W-:-:S05]  /*ca90*/  LOP3.LUT R2, R2, 0x200, R4, 0xf8, !PT ;  /* 0x0000020002027812 */ /* 0x000fca00078ef804 */
[----:B------:R-:W-:Y:S01]  /*caa0*/  IMAD R4, R25, 0x2000, R2 ;  /* 0x0000200019047824 */ /* 0x000fe200078e0202 */
[----:B------:R-:W-:Y:S06]  /*cab0*/  BRA.DIV UR4, `(.L_x_298) ;  /* 0x0000004604347947 */ /* 0x000fec000b800000 */
[----:B------:R-:W1:Y:S01]  /*cac0*/  SHFL.IDX PT, R14, R18, RZ, 0x181f ;  /* 0x00181fff120e7589 */ /* 0x000e6200000e0000 */
[----:B------:R-:W-:Y:S01]  /*cad0*/  IMAD.SHL.U32 R5, R28, 0x2, RZ ;  /* 0x000000021c057824 */ /* 0x000fe200078e00ff */
[----:B------:R-:W-:Y:S01]  /*cae0*/  ISETP.LT.OR P1, PT, R6, 0x1, P0 ;  /* 0x000000010600780c */ /* 0x000fe20000721670 */
[----:B------:R-:W-:Y:S01]  /*caf0*/  IMAD R4, R4, 0x2, R22 ;  /* 0x0000000204047824 */ /* 0x000fe200078e0216 */
[----:B0-----:R-:W0:Y:S02]  /*cb00*/  SHFL.IDX PT, R3, R23, RZ, 0x181f ;  /* 0x00181fff17037589 */ /* 0x001e2400000e0000 */
[----:B-1----:R-:W-:Y:S02]  /*cb10*/  IADD3 R2, P2, R14, R5, RZ ;  /* 0x000000050e027210 */ /* 0x002fe40007f5e0ff */
[----:B------:R-:W1:Y:S03]  /*cb20*/  SHFL.IDX PT, R14, R18, 0x1, 0x181f ;  /* 0x00381f00120e7f89 */ /* 0x000e6600000e0000 */
[----:B0-----:R-:W-:-:S05]  /*cb30*/  IMAD.X R3, RZ, RZ, R3, P2 ;  /* 0x000000ffff037224 */ /* 0x001fca00010e0603 */
[----:B------:R0:W-:Y:S01]  /*cb40*/  LDGSTS.E.BYPASS.LTC128B.128 [R4+0x400], desc[UR36][R2.64], !P1 ;  /* 0x0040000002047fae */ /* 0x0001e2000c901d64 */
[----:B------:R-:W-:-:S03]  /*cb50*/  ISETP.LT.OR P1, PT, R6, 0x11, P0 ;  /* 0x000000110600780c */ /* 0x000fc60000721670 */
[----:B0-----:R-:W0:Y:S01]  /*cb60*/  SHFL.IDX PT, R3, R23, 0x1, 0x181f ;  /* 0x00381f0017037f89 */ /* 0x001e2200000e0000 */
[----:B-1----:R-:W-:-:S03]  /*cb70*/  IADD3 R2, P2, R14, R5, RZ ;  /* 0x000000050e027210 */ /* 0x002fc60007f5e0ff */
[----:B------:R-:W1:Y:S01]  /*cb80*/  SHFL.IDX PT, R14, R18, 0x2, 0x181f ;  /* 0x00581f00120e7f89 */ /* 0x000e6200000e0000 */
[----:B0-----:R-:W-:-:S05]  /*cb90*/  IADD3.X R3, RZ, R3, RZ, P2, !PT ;  /* 0x00000003ff037210 */ /* 0x001fca00017fe4ff */
[----:B------:R0:W-:Y:S01]  /*cba0*/  LDGSTS.E.BYPASS.LTC128B.128 [R4+0xc00], desc[UR36][R2.64], !P1 ;  /* 0x00c0000002047fae */ /* 0x0001e2000c901d64 */
[----:B------:R-:W-:-:S03]  /*cbb0*/  ISETP.LT.OR P1, PT, R6, 0x21, P0 ;  /* 0x000000210600780c */ /* 0x000fc60000721670 */
[----:B0-----:R-:W0:Y:S01]  /*cbc0*/  SHFL.IDX PT, R3, R23, 0x2, 0x181f ;  /* 0x00581f0017037f89 */ /* 0x001e2200000e0000 */
[----:B-1----:R-:W-:-:S03]  /*cbd0*/  IADD3 R2, P2, R14, R5, RZ ;  /* 0x000000050e027210 */ /* 0x002fc60007f5e0ff */
[----:B------:R-:W1:Y:S02]  /*cbe0*/  SHFL.IDX PT, R14, R18, 0x3, 0x181f ;  /* 0x00781f00120e7f89 */ /* 0x000e6400000e0000 */
[----:B0-----:R-:W-:-:S05]  /*cbf0*/  IMAD.X R3, RZ, RZ, R3, P2 ;  /* 0x000000ffff037224 */ /* 0x001fca00010e0603 */
        /* <DEDUP_REMOVED lines=22> */
[----:B------:R-:W1:Y:S04]  /*cd60*/  SHFL.IDX PT, R23, R23, 0x7, 0x181f ;  /* 0x00f81f0017177f89 */ /* 0x000e6800000e0000 */
[----:B------:R2:W3:Y:S01]  /*cd70*/  SHFL.IDX PT, R14, R18, 0x7, 0x181f ;  /* 0x00f81f00120e7f89 */ /* 0x0004e200000e0000 */
[----:B0-----:R-:W-:-:S05]  /*cd80*/  IMAD.X R3, RZ, RZ, R3, P2 ;  /* 0x000000ffff037224 */ /* 0x001fca00010e0603 */
[----:B-1----:R2:W-:Y:S02]  /*cd90*/  LDGSTS.E.BYPASS.LTC128B.128 [R4+0x3400], desc[UR36][R2.64], !P1 ;  /* 0x0340000002047fae */ /* 0x0025e4000c901d64 */
.L_x_431:
[----:B------:R-:W-:Y:S02]  /*cda0*/  ISETP.LT.OR P0, PT, R6, 0x71, P0 ;  /* 0x000000710600780c */ /* 0x000fe40000701670 */
[----:B--23--:R-:W-:-:S05]  /*cdb0*/  IADD3 R2, P1, R14, R5, RZ ;  /* 0x000000050e027210 */ /* 0x00cfca0007f3e0ff */
[----:B------:R-:W-:-:S06]  /*cdc0*/  IMAD.X R3, RZ, RZ, R23, P1 ;  /* 0x000000ffff037224 */ /* 0x000fcc00008e0617 */
[----:B------:R-:W-:Y:S01]  /*cdd0*/  @!PT LDS RZ, [RZ] ;  /* 0x00000000fffff984 */ /* 0x000fe20000000800 */
[----:B------:R-:W-:Y:S01]  /*cde0*/  @!PT LDS RZ, [RZ] ;  /* 0x00000000fffff984 */ /* 0x000fe20000000800 */
[----:B------:R-:W-:Y:S01]  /*cdf0*/  @!PT LDS RZ, [RZ] ;  /* 0x00000000fffff984 */ /* 0x000fe20000000800 */
[----:B------:R0:W-:Y:S01]  /*ce00*/  LDGSTS.E.BYPASS.LTC128B.128 [R4+0x3c00], desc[UR36][R2.64], !P0 ;  /* 0x03c0000002047fae */ /* 0x0001e2000c101d64 */
[----:B------:R-:W-:Y:S01]  /*ce10*/  PLOP3.LUT P0, PT, PT, PT, PT, 0x80, 0x0 ;  /* 0x000000000000781c */ /* 0x000fe20003f0f070 */
[----:B------:R-:W-:-:S12]  /*ce20*/  NOP ;  /* 0x0000000000007918 */ /* 0x000fd80000000000 */
.L_x_299:
[----:B------:R-:W-:Y:S02]  /*ce30*/  PLOP3.LUT P1, PT, P1, P0, PT, 0xa2, 0x0 ;  /* 0x000000000000781c */ /* 0x000fe40000f21472 */
[----:B------:R-:W-:-:S08]  /*ce40*/  @P0 R2UR P1, UR4, R0 ;  /* 0x00000000000402ca */ /* 0x000fd00000020000 */
[----:B------:R-:W-:-:S05]  /*ce50*/  @P0 PLOP3.LUT P0, PT, P1, PT, PT, 0x80, 0x0 ;  /* 0x000000000000081c */ /* 0x000fca0000f0f070 */
[----:B------:R-:W-:Y:S01]  /*ce60*/  @!P1 SYNCS.ARRIVE.TRANS64.RED.A0T1 RZ, [UR4+0x16850], RZ ;  /* 0x016850ffffff99a7 */ /* 0x000fe20008200404 */
[----:B------:R-:W-:Y:S07]  /*ce70*/  @!P1 ARRIVES.LDGSTSBAR.64.TRANSCNT [UR4+0x16850] ;  /* 0x01685000ff0099b0 */ /* 0x000fee0008000a84 */
[----:B------:R-:W-:Y:S05]  /*ce80*/  @P0 BRA.U.ANY `(.L_x_299) ;  /* 0xfffffffd00e80947 */ /* 0x000fea000393ffff */
[----:B------:R-:W-:Y:S01]  /*ce90*/  NOP ;  /* 0x0000000000007918 */ /* 0x000fe20000000000 */
[----:B0-----:R-:W2:Y:S02]  /*cea0*/  LDL R2, [R1+0x48] ;  /* 0x0000480001027983 */ /* 0x001ea40000100800 */
[----:B--2---:R-:W-:-:S13]  /*ceb0*/  ISETP.NE.AND P2, PT, R2, 0x3, PT ;  /* 0x000000030200780c */ /* 0x004fda0003f45270 */
[----:B------:R-:W-:Y:S05]  /*cec0*/  @!P2 BRA `(.L_x_300) ;  /* 0x000000000004a947 */ /* 0x000fea0003800000 */
[----:B------:R-:W-:Y:S01]  /*ced0*/  BPT.TRAP 0x1 ;  /* 0x000000040000795c */ /* 0x000fe20000300000 */
.L_x_300:
[----:B------:R-:W-:Y:S01]  /*cee0*/  VIADD R25, R25, 0x1 ;  /* 0x0000000119197836 */ /* 0x000fe20000000000 */
[----:B------:R0:W-:Y:S04]  /*cef0*/  SYNCS.ARRIVE.TRANS64.A1T0 RZ, [R0+URZ+0x16850], RZ ;  /* 0x016850ff00ff79a7 */ /* 0x0001e8000810003f */
[----:B------:R-:W-:-:S04]  /*cf00*/  ISETP.NE.AND P0, PT, R25, 0x2, PT ;  /* 0x000000021900780c */ /* 0x000fc80003f05270 */
[----:B0-----:R-:W-:Y:S02]  /*cf10*/  SEL R0, RZ, 0x1, P0 ;  /* 0x00000001ff007807 */ /* 0x001fe40000000000 */
[----:B------:R-:W-:Y:S02]  /*cf20*/  SEL R25, R25, RZ, P0 ;  /* 0x000000ff19197207 */ /* 0x000fe40000000000 */
[----:B------:R-:W-:-:S07]  /*cf30*/  LOP3.LUT R27, R27, R0, RZ, 0x3c, !PT ;  /* 0x000000001b1b7212 */ /* 0x000fce00078e3cff */
.L_x_259:
[----:B------:R-:W-:Y:S05]  /*cf40*/  BSYNC B7 ;  /* 0x0000000000077941 */ /* 0x000fea0003800000 */
.L_x_257:
[----:B------:R-:W2:Y:S02]  /*cf50*/  LDL R0, [R1+0x4] ;  /* 0x0000040001007983 */ /* 0x000ea40000100800 */
[----:B--2---:R-:W-:-:S13]  /*cf60*/  LOP3.LUT P0, RZ, R0, 0x10, RZ, 0xc0, !PT ;  /* 0x0000001000ff7812 */ /* 0x004fda000780c0ff */
[----:B------:R-:W-:Y:S05]  /*cf70*/  @!P0 BRA `(.L_x_301) ;  /* 0x0000000000248947 */ /* 0x000fea0003800000 */
[----:B------:R-:W-:Y:S05]  /*cf80*/  WARPSYNC.ALL ;  /* 0x0000000000007948 */ /* 0x000fea0003800000 */
[----:B------:R-:W0:Y:S08]  /*cf90*/  S2UR UR5, SR_CgaCtaId ;  /* 0x00000000000579c3 */ /* 0x000e300000008800 */
[----:B------:R-:W-:Y:S06]  /*cfa0*/  BAR.SYNC.DEFER_BLOCKING 0x5, 0x200 ;  /* 0x0148000000007b1d */ /* 0x000fec0000010000 */
[----:B------:R-:W-:-:S02]  /*cfb0*/  UMOV UR4, 0x400 ;  /* 0x0000040000047882 */ /* 0x000fc40000000000 */
[----:B0-----:R-:W-:-:S06]  /*cfc0*/  ULEA UR4, UR5, UR4, 0x18 ;  /* 0x0000000405047291 */ /* 0x001fcc000f8ec03f */
[----:B------:R-:W-:-:S05]  /*cfd0*/  IMAD.U32 R22, RZ, RZ, UR4 ;  /* 0x00000004ff167e24 */ /* 0x000fca000f8e00ff */
[----:B------:R0:W1:Y:S01]  /*cfe0*/  LDS.128 R16, [R22+0x168d0] ;  /* 0x0168d00016107984 */ /* 0x0000620000000c00 */
[----:B------:R-:W-:Y:S06]  /*cff0*/  BAR.ARV 0x4, 0x200 ;  /* 0x0108000000007b1d */ /* 0x000fec0000002000 */
[----:B------:R-:W-:Y:S05]  /*d000*/  BRA `(.L_x_302) ;  /* 0x0000000800d07947 */ /* 0x000fea0003800000 */
.L_x_301:
[----:B------:R-:W0:Y:S01]  /*d010*/  S2R R0, SR_TID.X ;  /* 0x0000000000007919 */ /* 0x000e220000002100 */
[----:B------:R-:W-:Y:S01]  /*d020*/  UMOV UR4, 0xffffffff ;  /* 0xffffffff00047882 */ /* 0x000fe20000000000 */
[----:B0-----:R-:W-:-:S04]  /*d030*/  LOP3.LUT R9, R0, 0x1f, RZ, 0xc0, !PT ;  /* 0x0000001f00097812 */ /* 0x001fc800078ec0ff */
[----:B------:R-:W-:Y:S01]  /*d040*/  ISETP.NE.AND P0, PT, R9, 0x1f, PT ;  /* 0x0000001f0900780c */ /* 0x000fe20003f05270 */
[----:B------:R-:W-:-:S12]  /*d050*/  BRA.DIV UR4, `(.L_x_303) ;  /* 0x0000004604f87947 */ /* 0x000fd8000b800000 */
[----:B------:R-:W-:Y:S01]  /*d060*/  IMAD.IADD R7, R19, 0x1, R9 ;  /* 0x0000000113077824 */ /* 0x000fe200078e0209 */
[----:B------:R-:W-:-:S04]  /*d070*/  ULDC UR4, c[0x0][0xc3c] ;  /* 0x00030f0000047ab9 */ /* 0x000fc80000000800 */
[----:B------:R-:W-:-:S13]  /*d080*/  ISETP.GE.OR P1, PT, R7, UR4, !P0 ;  /* 0x0000000407007c0c */ /* 0x000fda000c726670 */
[----:B------:R-:W0:Y:S08]  /*d090*/  @!P1 LDC.64 R2, c[0x0][0xc80] ;  /* 0x00032000ff029b82 */ /* 0x000e300000000a00 */
[----:B------:R-:W1:Y:S01]  /*d0a0*/  @!P1 LDC.64 R4, c[0x0][0xc78] ;  /* 0x00031e00ff049b82 */ /* 0x000e620000000a00 */
[----:B0-----:R-:W-:-:S05]  /*d0b0*/  @!P1 IMAD.WIDE R2, R7, 0x4, R2 ;  /* 0x0000000407029825 */ /* 0x001fca00078e0202 */
[----:B------:R1:W2:Y:S02]  /*d0c0*/  @!P1 LDG.E R8, desc[UR36][R2.64] ;  /* 0x0000002402089981 */ /* 0x0002a4000c1e1900 */
[----:B-1----:R-:W-:-:S05]  /*d0d0*/  @!P1 IMAD.WIDE R2, R7, 0x4, R4 ;  /* 0x0000000407029825 */ /* 0x002fca00078e0204 */
[----:B------:R-:W3:Y:S01]  /*d0e0*/  @!P1 LDG.E R5, desc[UR36][R2.64] ;  /* 0x0000002402059981 */ /* 0x000ee2000c1e1900 */
[----:B------:R-:W-:Y:S01]  /*d0f0*/  IMAD.MOV.U32 R7, RZ, RZ, RZ ;  /* 0x000000ffff077224 */ /* 0x000fe200078e00ff */
[C---:B------:R-:W-:Y:S01]  /*d100*/  ISETP.GE.U32.AND P2, PT, R9.reuse, 0x2, PT ;  /* 0x000000020900780c */ /* 0x040fe20003f46070 */
[----:B------:R-:W-:Y:S01]  /*d110*/  IMAD.MOV.U32 R4, RZ, RZ, RZ ;  /* 0x000000ffff047224 */ /* 0x000fe200078e00ff */
[C---:B------:R-:W-:Y:S01]  /*d120*/  ISETP.GE.U32.AND P3, PT, R9.reuse, 0x4, PT ;  /* 0x000000040900780c */ /* 0x040fe20003f66070 */
[----:B------:R-:W-:Y:S01]  /*d130*/  SHFL.IDX PT, R0, R16, RZ, 0x1f ;  /* 0x00001fff10007589 */ /* 0x000fe200000e0000 */
[C---:B------:R-:W-:Y:S02]  /*d140*/  ISETP.GE.U32.AND P4, PT, R9.reuse, 0x8, PT ;  /* 0x000000080900780c */ /* 0x040fe40003f86070 */
[C---:B------:R-:W-:Y:S01]  /*d150*/  ISETP.GE.U32.AND P5, PT, R9.reuse, 0x10, PT ;  /* 0x000000100900780c */ /* 0x040fe20003fa6070 */
[----:B------:R0:W-:Y:S02]  /*d160*/  SHFL.IDX PT, R6, R16, 0x1, 0x1f ;  /* 0x00201f0010067f89 */ /* 0x0001e400000e0000 */
[----:B0-----:R-:W-:Y:S01]  /*d170*/  IMAD.MOV.U32 R16, RZ, RZ, RZ ;  /* 0x000000ffff107224 */ /* 0x001fe200078e00ff */
[----:B--2---:R-:W-:Y:S01]  /*d180*/  @!P1 MOV R7, R8 ;  /* 0x0000000800079202 */ /* 0x004fe20000000f00 */
[----:B---3--:R-:W-:Y:S01]  /*d190*/  @!P1 IMAD.MOV.U32 R4, RZ, RZ, R5 ;  /* 0x000000ffff049224 */ /* 0x008fe200078e0005 */
[----:B------:R-:W-:-:S03]  /*d1a0*/  ISETP.NE.AND P1, PT, R9, RZ, PT ;  /* 0x000000ff0900720c */ /* 0x000fc60003f25270 */
[----:B------:R-:W-:-:S05]  /*d1b0*/  IMAD R13, R4, R7, RZ ;  /* 0x00000007040d7224 */ /* 0x000fca00078e02ff */
        /* <DEDUP_REMOVED lines=15> */
[----:B------:R0:W1:Y:S02]  /*d2b0*/  SHFL.IDX PT, R14, R3, 0x1f, 0x1f ;  /* 0x03e01f00030e7f89 */ /* 0x00006400000e0000 */
.L_x_441:
[----:B------:R-:W-:Y:S02]  /*d2c0*/  ULDC UR4, c[0x0][0xc38] ;  /* 0x00030e0000047ab9 */ /* 0x000fe40000000800 */
[----:B------:R-:W-:-:S04]  /*d2d0*/  IMAD.U32 R2, RZ, RZ, UR4 ;  /* 0x00000004ff027e24 */ /* 0x000fc8000f8e00ff */
[----:B-1----:R-:W-:-:S04]  /*d2e0*/  IMAD R5, R14, R2, RZ ;  /* 0x000000020e057224 */ /* 0x002fc800078e02ff */
[----:B------:R-:W-:-:S05]  /*d2f0*/  IMAD.IADD R6, R6, 0x1, R5 ;  /* 0x0000000106067824 */ /* 0x000fca00078e0205 */
[----:B------:R-:W-:-:S13]  /*d300*/  ISETP.GT.AND P6, PT, R6, R0, PT ;  /* 0x000000000600720c */ /* 0x000fda0003fc4270 */
[----:B------:R-:W-:Y:S05]  /*d310*/  @P6 BRA `(.L_x_304) ;  /* 0x0000000000a46947 */ /* 0x000fea0003800000 */
.L_x_307:
[----:B------:R-:W1:Y:S01]  /*d320*/  LDC R2, c[0x0][0xc3c] ;  /* 0x00030f00ff027b82 */ /* 0x000e620000000800 */
[----:B------:R-:W-:-:S04]  /*d330*/  IADD3 R19, R19, 0x1f, RZ ;  /* 0x0000001f13137810 */ /* 0x000fc80007ffe0ff */
[----:B-1----:R-:W-:-:S13]  /*d340*/  ISETP.GE.AND P6, PT, R19, R2, PT ;  /* 0x000000021300720c */ /* 0x002fda0003fc6270 */
[----:B------:R-:W-:Y:S05]  /*d350*/  @P6 BRA `(.L_x_305) ;  /* 0x0000000400b86947 */ /* 0x000fea0003800000 */
[----:B0-----:R-:W0:Y:S01]  /*d360*/  S2R R3, SR_TID.X ;  /* 0x0000000000037919 */ /* 0x001e220000002100 */
[----:B------:R-:W-:Y:S01]  /*d370*/  IMAD.MOV.U32 R7, RZ, RZ, RZ ;  /* 0x000000ffff077224 */ /* 0x000fe200078e00ff */
[----:B0-----:R-:W-:-:S05]  /*d380*/  LOP3.LUT R3, R3, 0x1f, RZ, 0xc0, !PT ;  /* 0x0000001f03037812 */ /* 0x001fca00078ec0ff */
[----:B------:R-:W-:-:S05]  /*d390*/  IMAD.IADD R9, R19, 0x1, R3 ;  /* 0x0000000113097824 */ /* 0x000fca00078e0203 */
[----:B------:R-:W-:-:S13]  /*d3a0*/  ISETP.GE.OR P6, PT, R9, R2, !P0 ;  /* 0x000000020900720c */ /* 0x000fda00047c6670 */
[----:B------:R-:W0:Y:S08]  /*d3b0*/  @!P6 LDC.64 R2, c[0x0][0xc80] ;  /* 0x00032000ff02eb82 */ /* 0x000e300000000a00 */
[----:B------:R-:W1:Y:S01]  /*d3c0*/  @!P6 LDC.64 R4, c[0x0][0xc78] ;  /* 0x00031e00ff04eb82 */ /* 0x000e620000000a00 */
[----:B0-----:R-:W-:-:S05]  /*d3d0*/  @!P6 IMAD.WIDE R2, R9, 0x4, R2 ;  /* 0x000000040902e825 */ /* 0x001fca00078e0202 */
[----:B------:R1:W2:Y:S02]  /*d3e0*/  @!P6 LDG.E R7, desc[UR36][R2.64] ;  /* 0x000000240207e981 */ /* 0x0002a4000c1e1900 */
[----:B-1----:R-:W-:-:S04]  /*d3f0*/  @!P6 IMAD.WIDE R2, R9, 0x4, R4 ;  /* 0x000000040902e825 */ /* 0x002fc800078e0204 */
[----:B------:R-:W-:-:S06]  /*d400*/  IMAD.MOV.U32 R4, RZ, RZ, RZ ;  /* 0x000000ffff047224 */ /* 0x000fcc00078e00ff */
[----:B------:R-:W2:Y:S01]  /*d410*/  @!P6 LDG.E R4, desc[UR36][R2.64] ;  /* 0x000000240204e981 */ /* 0x000ea2000c1e1900 */
[----:B------:R-:W-:Y:S01]  /*d420*/  UMOV UR4, 0xffffffff ;  /* 0xffffffff00047882 */ /* 0x000fe20000000000 */
[----:B--2---:R-:W-:Y:S02]  /*d430*/  IMAD R13, R4, R7, RZ ;  /* 0x00000007040d7224 */ /* 0x004fe400078e02ff */
[----:B------:R-:W-:Y:S05]  /*d440*/  BRA.DIV UR4, `(.L_x_306) ;  /* 0x0000004a04387947 */ /* 0x000fea000b800000 */
        /* <DEDUP_REMOVED lines=16> */
.L_x_449:
[----:B------:R-:W-:Y:S02]  /*d550*/  ULDC UR4, c[0x0][0xc38] ;  /* 0x00030e0000047ab9 */ /* 0x000fe40000000800 */
[----:B------:R-:W-:-:S04]  /*d560*/  IMAD.U32 R2, RZ, RZ, UR4 ;  /* 0x00000004ff027e24 */ /* 0x000fc8000f8e00ff */
[----:B-1----:R-:W-:-:S04]  /*d570*/  IMAD R5, R14, R2, RZ ;  /* 0x000000020e057224 */ /* 0x002fc800078e02ff */
[----:B------:R-:W-:-:S05]  /*d580*/  IMAD.IADD R6, R5, 0x1, R6 ;  /* 0x0000000105067824 */ /* 0x000fca00078e0206 */
[----:B------:R-:W-:-:S13]  /*d590*/  ISETP.GT.AND P6, PT, R6, R0, PT ;  /* 0x000000000600720c */ /* 0x000fda0003fc4270 */
[----:B------:R-:W-:Y:S05]  /*d5a0*/  @!P6 BRA `(.L_x_307) ;  /* 0xfffffffc005ce947 */ /* 0x000fea000383ffff */
.L_x_304:
[----:B------:R-:W-:Y:S01]  /*d5b0*/  IADD3 R6, -R5, R6, RZ ;  /* 0x0000000605067210 */ /* 0x000fe20007ffe1ff */
[----:B------:R-:W-:-:S04]  /*d5c0*/  UMOV UR4, 0xffffffff ;  /* 0xffffffff00047882 */ /* 0x000fc80000000000 */
[----:B------:R-:W-:-:S05]  /*d5d0*/  IMAD R5, R3, R2, R6 ;  /* 0x0000000203057224 */ /* 0x000fca00078e0206 */
[----:B------:R-:W-:Y:S01]  /*d5e0*/  ISETP.GT.AND P6, PT, R5, R0, PT ;  /* 0x000000000500720c */ /* 0x000fe20003fc4270 */
[----:B------:R-:W-:-:S12]  /*d5f0*/  BRA.DIV UR4, `(.L_x_308) ;  /* 0x0000004a04847947 */ /* 0x000fd8000b800000 */
[----:B------:R-:W-:-:S04]  /*d600*/  VOTE.ANY R8, PT, !P6 ;  /* 0x0000000000087806 */ /* 0x000fc800070e0100 */
[----:B------:R-:W1:Y:S02]  /*d610*/  POPC R5, R8 ;  /* 0x0000000800057309 */ /* 0x000e640000000000 */
[----:B-1----:R1:W2:Y:S04]  /*d620*/  SHFL.IDX PT, R7, R7, R5, 0x1f ;  /* 0x00001f0507077589 */ /* 0x0022a800000e0000 */
[----:B------:R1:W3:Y:S02]  /*d630*/  SHFL.IDX PT, R4, R4, R5, 0x1f ;  /* 0x00001f0504047589 */ /* 0x0002e400000e0000 */
.L_x_454:
[----:B------:R-:W-:-:S13]  /*d640*/  ISETP.NE.AND P0, PT, R8, RZ, PT ;  /* 0x000000ff0800720c */ /* 0x000fda0003f05270 */
[----:B------:R-:W-:Y:S05]  /*d650*/  @!P0 BRA `(.L_x_309) ;  /* 0x0000000000108947 */ /* 0x000fea0003800000 */
[----:B------:R-:W-:Y:S01]  /*d660*/  UMOV UR4, 0xffffffff ;  /* 0xffffffff00047882 */ /* 0x000fe20000000000 */
[----:B------:R-:W-:Y:S02]  /*d670*/  VIADD R12, R5, 0xffffffff ;  /* 0xffffffff050c7836 */ /* 0x000fe40000000000 */
[----:B------:R-:W-:Y:S05]  /*d680*/  BRA.DIV UR4, `(.L_x_310) ;  /* 0x0000004a04bc7947 */ /* 0x000fea000b800000 */
[----:B------:R4:W0:Y:S02]  /*d690*/  SHFL.IDX PT, R16, R3, R12, 0x1f ;  /* 0x00001f0c03107589 */ /* 0x00082400000e0000 */
.L_x_309:
[-C--:B--2---:R-:W-:Y:S01]  /*d6a0*/  IABS R8, R7.reuse ;  /* 0x0000000700087213 */ /* 0x084fe20000000000 */
[----:B0-----:R-:W-:Y:S01]  /*d6b0*/  IMAD R16, R16, R2, R6 ;  /* 0x0000000210107224 */ /* 0x001fe200078e0206 */
[----:B------:R-:W-:Y:S01]  /*d6c0*/  IABS R6, R7 ;  /* 0x0000000700067213 */ /* 0x000fe20000000000 */
[----:B------:R-:W-:Y:S01]  /*d6d0*/  IMAD.MOV.U32 R2, RZ, RZ, RZ ;  /* 0x000000ffff027224 */ /* 0x000fe200078e00ff */
[----:B------:R-:W0:Y:S01]  /*d6e0*/  I2F.RP R9, R8 ;  /* 0x0000000800097306 */ /* 0x000e220000209400 */
[----:B------:R-:W-:Y:S02]  /*d6f0*/  IMAD.IADD R0, R0, 0x1, -R16 ;  /* 0x0000000100007824 */ /* 0x000fe400078e0a10 */
[----:B------:R-:W-:Y:S01]  /*d700*/  IMAD.MOV R10, RZ, RZ, -R6 ;  /* 0x000000ffff0a7224 */ /* 0x000fe200078e0a06 */
[----:B---3--:R-:W-:Y:S01]  /*d710*/  IABS R6, R4 ;  /* 0x0000000400067213 */ /* 0x008fe20000000000 */
[----:B------:R-:W-:-:S03]  /*d720*/  IMAD.IADD R19, R5, 0x1, R19 ;  /* 0x0000000105137824 */ /* 0x000fc600078e0213 */
[----:B0-----:R-:W4:Y:S02]  /*d730*/  MUFU.RCP R9, R9 ;  /* 0x0000000900097308 */ /* 0x001f240000001000 */
[----:B----4-:R-:W-:-:S06]  /*d740*/  VIADD R3, R9, 0xffffffe ;  /* 0x0ffffffe09037836 */ /* 0x010fcc0000000000 */
[----:B------:R-:W0:Y:S02]  /*d750*/  F2I.FTZ.U32.TRUNC.NTZ R3, R3 ;  /* 0x0000000300037305 */ /* 0x000e24000021f000 */
[----:B0-----:R-:W-:-:S04]  /*d760*/  IMAD.MOV R11, RZ, RZ, -R3 ;  /* 0x000000ffff0b7224 */ /* 0x001fc800078e0a03 */
[----:B------:R-:W-:-:S04]  /*d770*/  IMAD R11, R11, R8, RZ ;  /* 0x000000080b0b7224 */ /* 0x000fc800078e02ff */
[----:B------:R-:W-:Y:S01]  /*d780*/  IMAD.HI.U32 R2, R3, R11, R2 ;  /* 0x0000000b03027227 */ /* 0x000fe200078e0002 */
[----:B------:R-:W-:-:S05]  /*d790*/  IABS R11, R0 ;  /* 0x00000000000b7213 */ /* 0x000fca0000000000 */
[----:B------:R-:W-:-:S04]  /*d7a0*/  IMAD.HI.U32 R9, R2, R11, RZ ;  /* 0x0000000b02097227 */ /* 0x000fc800078e00ff */
[----:B------:R-:W-:Y:S02]  /*d7b0*/  IMAD R11, R9, R10, R11 ;  /* 0x0000000a090b7224 */ /* 0x000fe400078e020b */
[----:B------:R-:W0:Y:S01]  /*d7c0*/  I2F.RP R10, R6 ;  /* 0x00000006000a7306 */ /* 0x000e220000209400 */
[----:B------:R-:W-:Y:S02]  /*d7d0*/  IMAD.MOV.U32 R2, RZ, RZ, RZ ;  /* 0x000000ffff027224 */ /* 0x000fe400078e00ff */
[----:B------:R-:W-:-:S05]  /*d7e0*/  ISETP.GT.U32.AND P1, PT, R8, R11, PT ;  /* 0x0000000b0800720c */ /* 0x000fca0003f24070 */
[----:B0-----:R-:W0:Y:S08]  /*d7f0*/  MUFU.RCP R10, R10 ;  /* 0x0000000a000a7308 */ /* 0x001e300000001000 */
[----:B------:R-:W-:Y:S01]  /*d800*/  @!P1 IMAD.IADD R11, R11, 0x1, -R8 ;  /* 0x000000010b0b9824 */ /* 0x000fe200078e0a08 */
[----:B------:R-:W-:Y:S02]  /*d810*/  @!P1 IADD3 R9, R9, 0x1, RZ ;  /* 0x0000000109099810 */ /* 0x000fe40007ffe0ff */
[----:B------:R-:W-:-:S02]  /*d820*/  ISETP.NE.AND P1, PT, R7, RZ, PT ;  /* 0x000000ff0700720c */ /* 0x000fc40003f25270 */
[----:B------:R-:W-:Y:S02]  /*d830*/  ISETP.GE.U32.AND P0, PT, R11, R8, PT ;  /* 0x000000080b00720c */ /* 0x000fe40003f06070 */
[----:B------:R-:W-:-:S05]  /*d840*/  IABS R8, R4 ;  /* 0x0000000400087213 */ /* 0x000fca0000000000 */
[----:B------:R-:W-:Y:S02]  /*d850*/  IMAD.MOV R8, RZ, RZ, -R8 ;  /* 0x000000ffff087224 */ /* 0x000fe400078e0a08 */
[----:B0-----:R-:W-:-:S04]  /*d860*/  VIADD R12, R10, 0xffffffe ;  /* 0x0ffffffe0a0c7836 */ /* 0x001fc80000000000 */
[----:B------:R-:W-:Y:S01]  /*d870*/  @P0 VIADD R9, R9, 0x1 ;  /* 0x0000000109090836 */ /* 0x000fe20000000000 */
[----:B------:R-:W0:Y:S02]  /*d880*/  F2I.FTZ.U32.TRUNC.NTZ R3, R12 ;  /* 0x0000000c00037305 */ /* 0x000e24000021f000 */
[----:B0-----:R-:W-:-:S04]  /*d890*/  IMAD.MOV R11, RZ, RZ, -R3 ;  /* 0x000000ffff0b7224 */ /* 0x001fc800078e0a03 */
[----:B------:R-:W-:-:S04]  /*d8a0*/  IMAD R11, R11, R6, RZ ;  /* 0x000000060b0b7224 */ /* 0x000fc800078e02ff */
[----:B------:R-:W-:Y:S01]  /*d8b0*/  IMAD.HI.U32 R2, R3, R11, R2 ;  /* 0x0000000b03027227 */ /* 0x000fe200078e0002 */
[----:B------:R-:W-:-:S04]  /*d8c0*/  LOP3.LUT R3, R0, R7, RZ, 0x3c, !PT ;  /* 0x0000000700037212 */ /* 0x000fc800078e3cff */
[----:B------:R-:W-:-:S13]  /*d8d0*/  ISETP.GE.AND P2, PT, R3, RZ, PT ;  /* 0x000000ff0300720c */ /* 0x000fda0003f46270 */
[----:B------:R-:W-:Y:S01]  /*d8e0*/  @!P2 IMAD.MOV R9, RZ, RZ, -R9 ;  /* 0x000000ffff09a224 */ /* 0x000fe200078e0a09 */
[----:B------:R-:W-:-:S04]  /*d8f0*/  @!P1 LOP3.LUT R9, RZ, R7, RZ, 0x33, !PT ;  /* 0x00000007ff099212 */ /* 0x000fc800078e33ff */
[-C--:B------:R-:W-:Y:S01]  /*d900*/  IABS R3, R9.reuse ;  /* 0x0000000900037213 */ /* 0x080fe20000000000 */
[----:B------:R-:W-:-:S04]  /*d910*/  IMAD R7, R7, R9, RZ ;  /* 0x0000000907077224 */ /* 0x000fc800078e02ff */
[----:B------:R-:W-:Y:S01]  /*d920*/  IMAD.HI.U32 R2, R2, R3, RZ ;  /* 0x0000000302027227 */ /* 0x000fe200078e00ff */
[----:B------:R-:W-:-:S03]  /*d930*/  IADD3 R17, R0, -R7, RZ ;  /* 0x8000000700117210 */ /* 0x000fc60007ffe0ff */
[----:B------:R-:W-:-:S05]  /*d940*/  IMAD R3, R2, R8, R3 ;  /* 0x0000000802037224 */ /* 0x000fca00078e0203 */
[----:B------:R-:W-:-:S13]  /*d950*/  ISETP.GT.U32.AND P1, PT, R6, R3, PT ;  /* 0x000000030600720c */ /* 0x000fda0003f24070 */
[----:B------:R-:W-:Y:S02]  /*d960*/  @!P1 IMAD.IADD R3, R3, 0x1, -R6 ;  /* 0x0000000103039824 */ /* 0x000fe400078e0a06 */
[----:B------:R-:W-:Y:S01]  /*d970*/  @!P1 VIADD R2, R2, 0x1 ;  /* 0x0000000102029836 */ /* 0x000fe20000000000 */
[----:B------:R-:W-:Y:S02]  /*d980*/  ISETP.NE.AND P1, PT, R4, RZ, PT ;  /* 0x000000ff0400720c */ /* 0x000fe40003f25270 */
[----:B------:R-:W-:Y:S02]  /*d990*/  ISETP.GE.U32.AND P0, PT, R3, R6, PT ;  /* 0x000000060300720c */ /* 0x000fe40003f06070 */
[----:B------:R-:W-:-:S04]  /*d9a0*/  LOP3.LUT R3, R9, R4, RZ, 0x3c, !PT ;  /* 0x0000000409037212 */ /* 0x000fc800078e3cff */
[----:B------:R-:W-:-:S07]  /*d9b0*/  ISETP.GE.AND P2, PT, R3, RZ, PT ;  /* 0x000000ff0300720c */ /* 0x000fce0003f46270 */
[----:B------:R-:W-:-:S06]  /*d9c0*/  @P0 VIADD R2, R2, 0x1 ;  /* 0x0000000102020836 */ /* 0x000fcc0000000000 */
[----:B------:R-:W-:Y:S01]  /*d9d0*/  @!P2 IMAD.MOV R2, RZ, RZ, -R2 ;  /* 0x000000ffff02a224 */ /* 0x000fe200078e0a02 */
[----:B------:R-:W-:-:S05]  /*d9e0*/  @!P1 LOP3.LUT R2, RZ, R4, RZ, 0x33, !PT ;  /* 0x00000004ff029212 */ /* 0x000fca00078e33ff */
[--C-:B------:R-:W-:Y:S02]  /*d9f0*/  IMAD.MOV R3, RZ, RZ, -R2.reuse ;  /* 0x000000ffff037224 */ /* 0x100fe400078e0a02 */
[C---:B------:R-:W-:Y:S02]  /*da00*/  IMAD R2, R4.reuse, 0x1000000, R2 ;  /* 0x0100000004027824 */ /* 0x040fe400078e0202 */
[----:B------:R-:W-:-:S04]  /*da10*/  IMAD R9, R4, R3, R9 ;  /* 0x0000000304097224 */ /* 0x000fc800078e0209 */
[----:B------:R-:W-:Y:S01]  /*da20*/  IMAD R18, R9, 0x10000, R2 ;  /* 0x0001000009127824 */ /* 0x000fe200078e0202 */
[----:B------:R-:W-:Y:S06]  /*da30*/  BRA `(.L_x_311) ;  /* 0x00000000001c7947 */ /* 0x000fec0003800000 */
.L_x_305:
[----:B------:R-:W-:Y:S01]  /*da40*/  UMOV UR4, URZ ;  /* 0x0000003f00047c82 */ /* 0x000fe20008000000 */
[----:B------:R-:W-:Y:S01]  /*da50*/  UMOV UR5, URZ ;  /* 0x0000003f00057c82 */ /* 0x000fe20008000000 */
[----:B------:R-:W-:Y:S01]  /*da60*/  ULDC UR6, c[0x0][0xc3c] ;  /* 0x00030f0000067ab9 */ /* 0x000fe20000000800 */
[----:B------:R-:W-:Y:S02]  /*da70*/  IMAD.MOV.U32 R16, RZ, RZ, R0 ;  /* 0x000000ffff107224 */ /* 0x000fe400078e0000 */
[----:B------:R-:W-:Y:S02]  /*da80*/  IMAD.U32 R17, RZ, RZ, UR4 ;  /* 0x00000004ff117e24 */ /* 0x000fe4000f8e00ff */
[----:B------:R-:W-:Y:S02]  /*da90*/  IMAD.U32 R18, RZ, RZ, UR5 ;  /* 0x00000005ff127e24 */ /* 0x000fe4000f8e00ff */
[----:B------:R-:W-:-:S07]  /*daa0*/  IMAD.U32 R19, RZ, RZ, UR6 ;  /* 0x00000006ff137e24 */ /* 0x000fce000f8e00ff */
.L_x_311:
[----:B------:R-:W2:Y:S01]  /*dab0*/  S2R R0, SR_TID.X ;  /* 0x0000000000007919 */ /* 0x000ea20000002100 */
[----:B------:R-:W-:Y:S05]  /*dac0*/  WARPSYNC.ALL ;  /* 0x0000000000007948 */ /* 0x000fea0003800000 */
[----:B------:R-:W-:Y:S01]  /*dad0*/  BAR.SYNC.DEFER_BLOCKING 0x4, 0x200 ;  /* 0x0108000000007b1d */ /* 0x000fe20000010000 */
[----:B--2---:R-:W-:-:S04]  /*dae0*/  LOP3.LUT R0, R0, 0x1f, RZ, 0xc0, !PT ;  /* 0x0000001f00007812 */ /* 0x004fc800078ec0ff */
[----:B------:R-:W-:-:S13]  /*daf0*/  ISETP.NE.AND P0, PT, R0, RZ, PT ;  /* 0x000000ff0000720c */ /* 0x000fda0003f05270 */
[----:B0-----:R-:W0:Y:S01]  /*db00*/  @!P0 S2R R3, SR_CgaCtaId ;  /* 0x0000000000038919 */ /* 0x001e220000008800 */
[----:B------:R-:W-:-:S04]  /*db10*/  @!P0 MOV R0, 0x400 ;  /* 0x0000040000008802 */ /* 0x000fc80000000f00 */
[----:B0-----:R-:W-:-:S05]  /*db20*/  @!P0 LEA R22, R3, R0, 0x18 ;  /* 0x0000000003168211 */ /* 0x001fca00078ec0ff */
[----:B------:R2:W-:Y:S01]  /*db30*/  @!P0 STS.128 [R22+0x168d0], R16 ;  /* 0x0168d01016008388 */ /* 0x0005e20000000c00 */
[----:B------:R-:W-:Y:S06]  /*db40*/  BAR.ARV 0x5, 0x200 ;  /* 0x0148000000007b1d */ /* 0x000fec0000002000 */
.L_x_302:
[----:B------:R-:W-:Y:S02]  /*db50*/  ULDC UR4, c[0x0][0xc3c] ;  /* 0x00030f0000047ab9 */ /* 0x000fe40000000800 */
[----:B-1----:R-:W-:-:S13]  /*db60*/  ISETP.GE.AND P0, PT, R19, UR4, PT ;  /* 0x0000000413007c0c */ /* 0x002fda000bf06270 */
[----:B------:R-:W-:Y:S05]  /*db70*/  @!P0 BRA `(.L_x_312) ;  /* 0xffffffb000cc8947 */ /* 0x000fea000383ffff */
[----:B------:R-:W-:Y:S05]  /*db80*/  BSYNC B8 ;  /* 0x0000000000087941 */ /* 0x000fea0003800000 */
.L_x_251:
[----:B0-----:R-:W3:Y:S01]  /*db90*/  LDL.LU R0, [R1+0x3c] ;  /* 0x00003c0001007983 */ /* 0x001ee20000300800 */
[----:B------:R-:W-:Y:S01]  /*dba0*/  BSSY B0, `(.L_x_313) ;  /* 0x000000b000007945 */ /* 0x000fe20003800000 */
[----:B------:R-:W0:Y:S01]  /*dbb0*/  S2R R5, SR_CgaCtaId ;  /* 0x0000000000057919 */ /* 0x000e220000008800 */
[----:B---3--:R-:W-:-:S05]  /*dbc0*/  VIADD R0, R0, 0x1 ;  /* 0x0000000100007836 */ /* 0x008fca0000000000 */
[----:B------:R-:W-:-:S04]  /*dbd0*/  LEA.HI R2, R0, R0, RZ, 0x1 ;  /* 0x0000000000027211 */ /* 0x000fc800078f08ff */
[----:B------:R-:W-:Y:S02]  /*dbe0*/  LOP3.LUT R3, R2, 0xfffffffe, RZ, 0xc0, !PT ;  /* 0xfffffffe02037812 */ /* 0x000fe400078ec0ff */
[----:B------:R-:W-:-:S03]  /*dbf0*/  MOV R2, 0x400 ;  /* 0x0000040000027802 */ /* 0x000fc60000000f00 */
[----:B------:R-:W-:Y:S01]  /*dc00*/  IMAD.IADD R0, R0, 0x1, -R3 ;  /* 0x0000000100007824 */ /* 0x000fe200078e0a03 */
[----:B0-----:R-:W-:-:S04]  /*dc10*/  LEA R5, R5, R2, 0x18 ;  /* 0x0000000205057211 */ /* 0x001fc800078ec0ff */
[----:B------:R-:W-:-:S04]  /*dc20*/  SHF.L.U32 R0, R0, 0x1f, RZ ;  /* 0x0000001f00007819 */ /* 0x000fc800000006ff */
[----:B------:R-:W0:Y:S02]  /*dc30*/  SYNCS.PHASECHK.TRANS64.TRYWAIT P0, [R5+URZ+0x16820], R0 ;  /* 0x01682000050075a7 */ /* 0x000e24000800017f */
[----:B0-----:R-:W-:Y:S05]  /*dc40*/  @!P0 BRA `(.L_x_314) ;  /* 0x0000004400748947 */ /* 0x001fea0003800000 */
.L_x_457:
[----:B------:R-:W-:Y:S05]  /*dc50*/  BSYNC B0 ;  /* 0x0000000000007941 */ /* 0x000fea0003800000 */
.L_x_313:
[----:B------:R-:W-:-:S03]  /*dc60*/  UMOV UR4, 0xffffffff ;  /* 0xffffffff00047882 */ /* 0x000fc60000000000 */
[----:B------:R-:W-:Y:S05]  /*dc70*/  BRA.DIV UR4, `(.L_x_315) ;  /* 0x00000046047c7947 */ /* 0x000fea000b800000 */
[----:B0-----:R-:W0:Y:S02]  /*dc80*/  S2R R0, SR_TID.X ;  /* 0x0000000000007919 */ /* 0x001e240000002100 */
[----:B0-----:R-:W-:-:S04]  /*dc90*/  SHF.R.U32.HI R0, RZ, 0x5, R0 ;  /* 0x00000005ff007819 */ /* 0x001fc80000011600 */
[----:B------:R-:W-:-:S05]  /*dca0*/  LOP3.LUT R0, R0, 0x3, RZ, 0xc0, !PT ;  /* 0x0000000300007812 */ /* 0x000fca00078ec0ff */
[----:B------:R0:W1:Y:S02]  /*dcb0*/  SHFL.IDX PT, R14, R0, RZ, 0x1f ;  /* 0x00001fff000e7589 */ /* 0x00006400000e0000 */
.L_x_460:
[----:B-1----:R-:W-:Y:S01]  /*dcc0*/  ISETP.NE.AND P0, PT, R14, RZ, PT ;  /* 0x000000ff0e00720c */ /* 0x002fe20003f05270 */
[----:B------:R-:W-:-:S12]  /*dcd0*/  BSSY B0, `(.L_x_316) ;  /* 0x0000024000007945 */ /* 0x000fd80003800000 */
[----:B------:R-:W-:Y:S05]  /*dce0*/  @P0 BRA `(.L_x_317) ;  /* 0x0000000000880947 */ /* 0x000fea0003800000 */
[----:B------:R-:W-:-:S03]  /*dcf0*/  UMOV UR4, 0xffffffff ;  /* 0xffffffff00047882 */ /* 0x000fc60000000000 */
[----:B------:R-:W-:Y:S05]  /*dd00*/  BRA.DIV UR4, `(.L_x_318) ;  /* 0x00000046048c7947 */ /* 0x000fea000b800000 */
[----:B------:R-:W-:-:S13]  /*dd10*/  ELECT P6, URZ, PT ;  /* 0x00000000003f782f */ /* 0x000fda00038c0000 */
.L_x_463:
[----:B------:R-:W-:Y:S05]  /*dd20*/  @!P6 BRA `(.L_x_317) ;  /* 0x000000000078e947 */ /* 0x000fea0003800000 */
[----:B0-----:R-:W3:Y:S02]  /*dd30*/  LDL.LU R0, [R1+0x28] ;  /* 0x0000280001007983 */ /* 0x001ee40000300800 */
[----:B---3--:R-:W-:-:S04]  /*dd40*/  LOP3.LUT R0, R0, 0x2, RZ, 0xfc, !PT ;  /* 0x0000000200007812 */ /* 0x008fc800078efcff */
[----:B------:R-:W-:-:S13]  /*dd50*/  ISETP.NE.AND P0, PT, R0, 0x3, PT ;  /* 0x000000030000780c */ /* 0x000fda0003f05270 */
[----:B------:R-:W-:Y:S05]  /*dd60*/  @!P0 BRA `(.L_x_319) ;  /* 0x0000000000048947 */ /* 0x000fea0003800000 */
[----:B------:R-:W-:Y:S01]  /*dd70*/  BPT.TRAP 0x1 ;  /* 0x000000040000795c */ /* 0x000fe20000300000 */
.L_x_319:
[----:B------:R-:W-:Y:S01]  /*dd80*/  IMAD R3, R25, 0x8, R5 ;  /* 0x0000000819037824 */ /* 0x000fe200078e0205 */
[----:B------:R-:W-:Y:S01]  /*dd90*/  SHF.L.U32 R2, R27, 0x1f, RZ ;  /* 0x0000001f1b027819 */ /* 0x000fe200000006ff */
[----:B------:R-:W-:-:S03]  /*dda0*/  VIADD R25, R25, 0x1 ;  /* 0x0000000119197836 */ /* 0x000fc60000000000 */
[----:B------:R-:W0:Y:S02]  /*ddb0*/  SYNCS.PHASECHK.TRANS64.TRYWAIT P1, [R3+URZ+0x16840], R2 ;  /* 0x01684002030075a7 */ /* 0x000e24000802017f */
[----:B------:R-:W-:-:S04]  /*ddc0*/  ISETP.NE.AND P2, PT, R25, 0x2, PT ;  /* 0x000000021900780c */ /* 0x000fc80003f45270 */
[----:B------:R-:W-:Y:S01]  /*ddd0*/  SEL R0, RZ, 0x1, P2 ;  /* 0x00000001ff007807 */ /* 0x000fe20001000000 */
[----:B0-----:R-:W-:Y:S08]  /*dde0*/  @!P1 BRA `(.L_x_320) ;  /* 0x0000004400749947 */ /* 0x001ff00003800000 */
.L_x_464:
[----:B------:R-:W-:Y:S02]  /*ddf0*/  SEL R25, R25, RZ, P2 ;  /* 0x000000ff19197207 */ /* 0x000fe40001000000 */
[----:B------:R-:W-:Y:S01]  /*de00*/  LOP3.LUT R0, R27, R0, RZ, 0x3c, !PT ;  /* 0x000000001b007212 */ /* 0x000fe200078e3cff */
[----:B------:R-:W-:Y:S06]  /*de10*/  @!P0 BRA `(.L_x_321) ;  /* 0x0000000000048947 */ /* 0x000fec0003800000 */
[----:B------:R-:W-:Y:S01]  /*de20*/  BPT.TRAP 0x1 ;  /* 0x000000040000795c */ /* 0x000fe20000300000 */
.L_x_321:
[----:B------:R-:W-:Y:S02]  /*de30*/  LEA R25, R25, R5, 0x3 ;  /* 0x0000000519197211 */ /* 0x000fe400078e18ff */
[----:B------:R-:W-:-:S04]  /*de40*/  SHF.L.U32 R0, R0, 0x1f, RZ ;  /* 0x0000001f00007819 */ /* 0x000fc800000006ff */
[----:B------:R-:W1:Y:S02]  /*de50*/  SYNCS.PHASECHK.TRANS64.TRYWAIT P1, [R25+URZ+0x16840], R0 ;  /* 0x01684000190075a7 */ /* 0x000e64000802017f */
[----:B-1----:R-:W-:Y:S05]  /*de60*/  @!P1 BRA `(.L_x_322) ;  /* 0x0000004400689947 */ /* 0x002fea0003800000 */
.L_x_465:
[----:B------:R-:W-:Y:S05]  /*de70*/  @!P0 BRA `(.L_x_323) ;  /* 0x0000000000048947 */ /* 0x000fea0003800000 */
[----:B------:R-:W-:Y:S01]  /*de80*/  BPT.TRAP 0x1 ;  /* 0x000000040000795c */ /* 0x000fe20000300000 */
.L_x_323:
[----:B------:R-:W3:Y:S02]  /*de90*/  SYNCS.PHASECHK.TRANS64.TRYWAIT P1, [R3+URZ+0x16860], R2 ;  /* 0x01686002030075a7 */ /* 0x000ee4000802017f */
[----:B---3--:R-:W-:Y:S05]  /*dea0*/  @!P1 BRA `(.L_x_324) ;  /* 0x00000044006c9947 */ /* 0x008fea0003800000 */
.L_x_466:
[----:B------:R-:W-:Y:S05]  /*deb0*/  @!P0 BRA `(.L_x_325) ;  /* 0x0000000000048947 */ /* 0x000fea0003800000 */
[----:B------:R-:W-:Y:S01]  /*dec0*/  BPT.TRAP 0x1 ;  /* 0x000000040000795c */ /* 0x000fe20000300000 */
.L_x_325:
[----:B----4-:R4:W0:Y:S02]  /*ded0*/  SYNCS.PHASECHK.TRANS64.TRYWAIT P0, [R25+URZ+0x16860], R0 ;  /* 0x01686000190075a7 */ /* 0x010824000800017f */
[----:B0-----:R-:W-:Y:S05]  /*dee0*/  @!P0 NANOSLEEP.SYNCS 0x989680 ;  /* 0x009896800000895d */ /* 0x001fea0003900000 */
[----:B------:R-:W0:Y:S02]  /*def0*/  @!P0 SYNCS.PHASECHK.TRANS64 P0, [R25+URZ+0x16860], R0 ;  /* 0x01686000190085a7 */ /* 0x000e24000800007f */
[----:B0-----:R-:W-:Y:S05]  /*df00*/  @!P0 BRA `(.L_x_325) ;  /* 0xfffffffc00f08947 */ /* 0x001fea000383ffff */
.L_x_317:
[----:B------:R-:W-:Y:S05]  /*df10*/  BSYNC B0 ;  /* 0x0000000000007941 */ /* 0x000fea0003800000 */
.L_x_316:
[----:B------:R-:W-:Y:S05]  /*df20*/  EXIT ;  /* 0x000000000000794d */ /* 0x000fea0003800000 */
.L_x_210:
[----:B-1----:R-:W-:-:S04]  /*df30*/  IMAD.U32 R3, RZ, RZ, UR43 ;  /* 0x0000002bff037e24 */ /* 0x002fc8000f8e00ff */
[----:B------:R1:W2:Y:S03]  /*df40*/  SYNCS.PHASECHK.TRANS64.TRYWAIT P1, [R3+URZ+0x16800], R0 ;  /* 0x01680000030075a7 */ /* 0x0002a6000802017f */
[----:B--2---:R-:W-:Y:S05]  /*df50*/  @!P1 NANOSLEEP.SYNCS 0x989680 ;  /* 0x009896800000995d */ /* 0x004fea0003900000 */
[----:B------:R-:W2:Y:S02]  /*df60*/  @!P1 SYNCS.PHASECHK.TRANS64 P1, [R3+URZ+0x16800], R0 ;  /* 0x01680000030095a7 */ /* 0x000ea4000802007f */
[----:B--2---:R-:W-:Y:S05]  /*df70*/  @!P1 BRA `(.L_x_210) ;  /* 0xfffffffc00ec9947 */ /* 0x004fea000383ffff */
[----:B------:R-:W-:Y:S05]  /*df80*/  BRA `(.L_x_326) ;  /* 0xffffff38000c7947 */ /* 0x000fea000383ffff */
.L_x_214:
[----:B--2---:R2:W3:Y:S02]  /*df90*/  SYNCS.PHASECHK.TRANS64.TRYWAIT P1, [R4+URZ+0x16830], R3 ;  /* 0x01683003040075a7 */ /* 0x0044e4000802017f */
[----:B---3--:R-:W-:Y:S05]  /*dfa0*/  @!P1 NANOSLEEP.SYNCS 0x989680 ;  /* 0x009896800000995d */ /* 0x008fea0003900000 */
[----:B------:R-:W3:Y:S02]  /*dfb0*/  @!P1 SYNCS.PHASECHK.TRANS64 P1, [R4+URZ+0x16830], R3 ;  /* 0x01683003040095a7 */ /* 0x000ee4000802007f */
[----:B---3--:R-:W-:Y:S05]  /*dfc0*/  @!P1 BRA `(.L_x_214) ;  /* 0xfffffffc00f09947 */ /* 0x008fea000383ffff */
[----:B------:R-:W-:Y:S05]  /*dfd0*/  BRA `(.L_x_213) ;  /* 0xffffff38002c7947 */ /* 0x000fea000383ffff */
.L_x_220:
[----:B-1----:R-:W-:-:S04]  /*dfe0*/  IMAD.U32 R3, RZ, RZ, UR10 ;  /* 0x0000000aff037e24 */ /* 0x002fc8000f8e00ff */
[----:B------:R1:W2:Y:S03]  /*dff0*/  SYNCS.PHASECHK.TRANS64.TRYWAIT P1, [R3+URZ+0x16830], R0 ;  /* 0x01683000030075a7 */ /* 0x0002a6000802017f */
[----:B--2---:R-:W-:Y:S05]  /*e000*/  @!P1 NANOSLEEP.SYNCS 0x989680 ;  /* 0x009896800000995d */ /* 0x004fea0003900000 */
[----:B------:R-:W2:Y:S02]  /*e010*/  @!P1 SYNCS.PHASECHK.TRANS64 P1, [R3+URZ+0x16830], R0 ;  /* 0x01683000030095a7 */ /* 0x000ea4000802007f */
[----:B--2---:R-:W-:Y:S05]  /*e020*/  @!P1 BRA `(.L_x_220) ;  /* 0xfffffffc00ec9947 */ /* 0x004fea000383ffff */
[----:B------:R-:W-:Y:S05]  /*e030*/  BRA `(.L_x_217) ;  /* 0xffffff5800507947 */ /* 0x000fea000383ffff */
.L_x_224:
[----:B-1----:R-:W-:-:S04]  /*e040*/  IMAD.U32 R3, RZ, RZ, UR10 ;  /* 0x0000000aff037e24 */ /* 0x002fc8000f8e00ff */
[----:B------:R1:W2:Y:S03]  /*e050*/  SYNCS.PHASECHK.TRANS64.TRYWAIT P1, [R3+URZ+0x16850], R0 ;  /* 0x01685000030075a7 */ /* 0x0002a6000802017f */
[----:B--2---:R-:W-:Y:S05]  /*e060*/  @!P1 NANOSLEEP.SYNCS 0x989680 ;  /* 0x009896800000995d */ /* 0x004fea0003900000 */
[----:B------:R-:W2:Y:S02]  /*e070*/  @!P1 SYNCS.PHASECHK.TRANS64 P1, [R3+URZ+0x16850], R0 ;  /* 0x01685000030095a7 */ /* 0x000ea4000802007f */
[----:B--2---:R-:W-:Y:S05]  /*e080*/  @!P1 BRA `(.L_x_224) ;  /* 0xfffffffc00ec9947 */ /* 0x004fea000383ffff */
[----:B------:R-:W-:Y:S05]  /*e090*/  BRA `(.L_x_221) ;  /* 0xffffff5800e87947 */ /* 0x000fea000383ffff */
.L_x_231:
[----:B-1----:R-:W-:-:S04]  /*e0a0*/  IMAD.U32 R9, RZ, RZ, UR5 ;  /* 0x00000005ff097e24 */ /* 0x002fc8000f8e00ff */
[----:B------:R1:W2:Y:S03]  /*e0b0*/  SYNCS.PHASECHK.TRANS64.TRYWAIT P1, [R9+URZ+0x16850], R4 ;  /* 0x01685004090075a7 */ /* 0x0002a6000802017f */
[----:B--2---:R-:W-:Y:S05]  /*e0c0*/  @!P1 NANOSLEEP.SYNCS 0x989680 ;  /* 0x009896800000995d */ /* 0x004fea0003900000 */
[----:B------:R-:W2:Y:S02]  /*e0d0*/  @!P1 SYNCS.PHASECHK.TRANS64 P1, [R9+URZ+0x16850], R4 ;  /* 0x01685004090095a7 */ /* 0x000ea4000802007f */
[----:B--2---:R-:W-:Y:S05]  /*e0e0*/  @!P1 BRA `(.L_x_231) ;  /* 0xfffffffc00ec9947 */ /* 0x004fea000383ffff */
[----:B------:R-:W-:Y:S05]  /*e0f0*/  BRA `(.L_x_230) ;  /* 0xffffff74008c7947 */ /* 0x000fea000383ffff */
.L_x_265:
[----:B0-----:R-:W0:Y:S01]  /*e100*/  S2R R20, SR_TID.X ;  /* 0x0000000000147919 */ /* 0x001e220000002100 */
[----:B------:R-:W-:Y:S01]  /*e110*/  BSSY B0, `(.L_x_327) ;  /* 0x000000a000007945 */ /* 0x000fe20003800000 */
[----:B------:R-:W-:Y:S02]  /*e120*/  IMAD.MOV.U32 R12, RZ, RZ, RZ ;  /* 0x000000ffff0c7224 */ /* 0x000fe400078e00ff */
[----:B------:R-:W-:Y:S02]  /*e130*/  IMAD.MOV.U32 R11, RZ, RZ, 0x1f ;  /* 0x0000001fff0b7424 */ /* 0x000fe400078e00ff */
[----:B------:R-:W-:Y:S01]  /*e140*/  IMAD.MOV.U32 R15, RZ, RZ, -0x1 ;  /* 0xffffffffff0f7424 */ /* 0x000fe200078e00ff */
[----:B0-----:R-:W-:-:S04]  /*e150*/  SHF.R.U32.HI R9, RZ, 0x5, R20 ;  /* 0x00000005ff097819 */ /* 0x001fc80000011614 */
[----:B------:R-:W-:-:S05]  /*e160*/  LOP3.LUT R9, R9, 0x3, RZ, 0xc0, !PT ;  /* 0x0000000309097812 */ /* 0x000fca00078ec0ff */
[----:B------:R-:W-:-:S07]  /*e170*/  IMAD.MOV.U32 R13, RZ, RZ, R9 ;  /* 0x000000ffff0d7224 */ /* 0x000fce00078e0009 */
[----:B-----5:R-:W-:Y:S05]  /*e180*/  WARPSYNC.COLLECTIVE R15, `(.L_x_328) ;  /* 0x000000000f087348 */ /* 0x020fea0003c00000 */
[----:B------:R0:W1:Y:S02]  /*e190*/  SHFL.IDX P6, R14, R13, R12, R11 ;  /* 0x0000000c0d0e7389 */ /* 0x00006400000c000b */
[----:B01---5:R-:W-:Y:S01]  /*e1a0*/  ENDCOLLECTIVE ;  /* 0x000000000000791b */ /* 0x023fe20003800000 */
.L_x_328:
[----:B------:R-:W-:Y:S05]  /*e1b0*/  BSYNC B0 ;  /* 0x0000000000007941 */ /* 0x000fea0003800000 */
.L_x_327:
[----:B------:R-:W-:Y:S05]  /*e1c0*/  BRA `(.L_x_329) ;  /* 0xffffffbc00247947 */ /* 0x000fea000383ffff */
.L_x_268:
[----:B0-----:R0:W1:Y:S02]  /*e1d0*/  SYNCS.PHASECHK.TRANS64.TRYWAIT P0, [R3+URZ+0x16840], R4 ;  /* 0x01684004030075a7 */ /* 0x001064000800017f */
[----:B-1----:R-:W-:Y:S05]  /*e1e0*/  @!P0 NANOSLEEP.SYNCS 0x989680 ;  /* 0x009896800000895d */ /* 0x002fea0003900000 */
[----:B------:R-:W1:Y:S02]  /*e1f0*/  @!P0 SYNCS.PHASECHK.TRANS64 P0, [R3+URZ+0x16840], R4 ;  /* 0x01684004030085a7 */ /* 0x000e64000800007f */
[----:B-1----:R-:W-:Y:S05]  /*e200*/  @!P0 BRA `(.L_x_268) ;  /* 0xfffffffc00f08947 */ /* 0x002fea000383ffff */
[----:B------:R-:W-:Y:S05]  /*e210*/  BRA `(.L_x_330) ;  /* 0xffffffbc00787947 */ /* 0x000fea000383ffff */
.L_x_269:
[----:B------:R-:W-:Y:S01]  /*e220*/  BSSY B0, `(.L_x_331) ;  /* 0x0000008000007945 */ /* 0x000fe20003800000 */
[----:B------:R-:W-:Y:S01]  /*e230*/  IMAD.MOV.U32 R13, RZ, RZ, R2 ;  /* 0x000000ffff0d7224 */ /* 0x000fe200078e0002 */
[----:B------:R-:W-:Y:S01]  /*e240*/  MOV R12, RZ ;  /* 0x000000ff000c7202 */ /* 0x000fe20000000f00 */
[----:B------:R-:W-:Y:S02]  /*e250*/  IMAD.MOV.U32 R11, RZ, RZ, 0x181f ;  /* 0x0000181fff0b7424 */ /* 0x000fe400078e00ff */
[----:B------:R-:W-:-:S07]  /*e260*/  IMAD.MOV.U32 R15, RZ, RZ, -0x1 ;  /* 0xffffffffff0f7424 */ /* 0x000fce00078e00ff */
[----:B0-----:R-:W-:Y:S05]  /*e270*/  WARPSYNC.COLLECTIVE R15, `(.L_x_332) ;  /* 0x000000000f087348 */ /* 0x001fea0003c00000 */
[----:B------:R1:W2:Y:S02]  /*e280*/  SHFL.IDX P6, R14, R13, R12, R11 ;  /* 0x0000000c0d0e7389 */ /* 0x0002a400000c000b */
[----:B012---:R-:W-:Y:S01]  /*e290*/  ENDCOLLECTIVE ;  /* 0x000000000000791b */ /* 0x007fe20003800000 */
.L_x_332:
[----:B------:R-:W-:Y:S05]  /*e2a0*/  BSYNC B0 ;  /* 0x0000000000007941 */ /* 0x000fea0003800000 */
.L_x_331:
[----:B------:R-:W-:Y:S01]  /*e2b0*/  IMAD.MOV.U32 R13, RZ, RZ, R0 ;  /* 0x000000ffff0d7224 */ /* 0x000fe200078e0000 */
[----:B------:R-:W-:Y:S01]  /*e2c0*/  @P0 LEA R8, R5, R22, 0x1 ;  /* 0x0000001605080211 */ /* 0x000fe200078e08ff */
[----:B------:R-:W-:Y:S02]  /*e2d0*/  IMAD.MOV.U32 R12, RZ, RZ, RZ ;  /* 0x000000ffff0c7224 */ /* 0x000fe400078e00ff */
[----:B------:R-:W-:Y:S02]  /*e2e0*/  IMAD.MOV.U32 R11, RZ, RZ, 0x181f ;  /* 0x0000181fff0b7424 */ /* 0x000fe400078e00ff */
[----:B------:R-:W-:Y:S02]  /*e2f0*/  IMAD.MOV.U32 R15, RZ, RZ, -0x1 ;  /* 0xffffffffff0f7424 */ /* 0x000fe400078e00ff */
[----:B------:R-:W-:-:S07]  /*e300*/  IMAD.MOV.U32 R6, RZ, RZ, R14 ;  /* 0x000000ffff067224 */ /* 0x000fce00078e000e */
[----:B------:R-:W-:Y:S05]  /*e310*/  WARPSYNC.COLLECTIVE R15, `(.L_x_333) ;  /* 0x000000000f087348 */ /* 0x000fea0003c00000 */
[----:B------:R0:W1:Y:S02]  /*e320*/  SHFL.IDX P6, R14, R13, R12, R11 ;  /* 0x0000000c0d0e7389 */ /* 0x00006400000c000b */
[----:B01----:R-:W-:Y:S01]  /*e330*/  ENDCOLLECTIVE ;  /* 0x000000000000791b */ /* 0x003fe20003800000 */
.L_x_333:
[----:B------:R-:W-:Y:S02]  /*e340*/  IMAD.MOV.U32 R13, RZ, RZ, R2 ;  /* 0x000000ffff0d7224 */ /* 0x000fe400078e0002 */
[----:B------:R-:W-:Y:S02]  /*e350*/  IMAD.MOV.U32 R12, RZ, RZ, 0x1 ;  /* 0x00000001ff0c7424 */ /* 0x000fe400078e00ff */
[----:B------:R-:W-:-:S07]  /*e360*/  IMAD.MOV.U32 R7, RZ, RZ, R14 ;  /* 0x000000ffff077224 */ /* 0x000fce00078e000e */
[----:B------:R-:W-:Y:S05]  /*e370*/  WARPSYNC.COLLECTIVE R15, `(.L_x_334) ;  /* 0x000000000f087348 */ /* 0x000fea0003c00000 */
[----:B------:R0:W1:Y:S02]  /*e380*/  SHFL.IDX P6, R14, R13, R12, R11 ;  /* 0x0000000c0d0e7389 */ /* 0x00006400000c000b */
[----:B01----:R-:W-:Y:S01]  /*e390*/  ENDCOLLECTIVE ;  /* 0x000000000000791b */ /* 0x003fe20003800000 */
.L_x_334:
[----:B------:R-:W-:-:S05]  /*e3a0*/  @P0 LEA R7, P1, R28, R7, 0x1 ;  /* 0x000000071c070211 */ /* 0x000fca00078208ff */
[----:B------:R-:W-:Y:S01]  /*e3b0*/  @P0 IMAD.X R6, RZ, RZ, R6, P1 ;  /* 0x000000ffff060224 */ /* 0x000fe200008e0606 */
[----:B------:R-:W-:-:S04]  /*e3c0*/  ISETP.GE.AND P1, PT, R4, 0x11, PT ;  /* 0x000000110400780c */ /* 0x000fc80003f26270 */
[----:B------:R-:W-:Y:S01]  /*e3d0*/  @P0 LOP3.LUT R7, R7, R6, RZ, 0x3c, !PT ;  /* 0x0000000607070212 */ /* 0x000fe200078e3cff */
[----:B------:R-:W-:-:S03]  /*e3e0*/  IMAD.MOV.U32 R13, RZ, RZ, R0 ;  /* 0x000000ffff0d7224 */ /* 0x000fc600078e0000 */
[----:B------:R-:W-:-:S04]  /*e3f0*/  @P0 LOP3.LUT R6, R7, R6, RZ, 0x3c, !PT ;  /* 0x0000000607060212 */ /* 0x000fc800078e3cff */
[----:B------:R-:W-:-:S05]  /*e400*/  @P0 LOP3.LUT R7, R7, R6, RZ, 0x3c, !PT ;  /* 0x0000000607070212 */ /* 0x000fca00078e3cff */
[----:B------:R-:W-:Y:S01]  /*e410*/  @!PT LDS RZ, [RZ] ;  /* 0x00000000fffff984 */ /* 0x000fe20000000800 */
[----:B------:R-:W-:Y:S01]  /*e420*/  @!PT LDS RZ, [RZ] ;  /* 0x00000000fffff984 */ /* 0x000fe20000000800 */
[----:B------:R-:W-:Y:S01]  /*e430*/  @!PT LDS RZ, [RZ] ;  /* 0x00000000fffff984 */ /* 0x000fe20000000800 */
[----:B------:R0:W-:Y:S02]  /*e440*/  @P0 LDGSTS.E.BYPASS.LTC128B.128 [R8+0xe400], desc[UR36][R6.64], !P2 ;  /* 0x0e40000006080fae */ /* 0x0001e4000d101d64 */
[----:B0-----:R-:W-:-:S07]  /*e450*/  IMAD.MOV.U32 R6, RZ, RZ, R14 ;  /* 0x000000ffff067224 */ /* 0x001fce00078e000e */
[----:B------:R-:W-:Y:S05]  /*e460*/  WARPSYNC.COLLECTIVE R15, `(.L_x_335) ;  /* 0x000000000f087348 */ /* 0x000fea0003c00000 */
[----:B------:R0:W1:Y:S02]  /*e470*/  SHFL.IDX P6, R14, R13, R12, R11 ;  /* 0x0000000c0d0e7389 */ /* 0x00006400000c000b */
[----:B01----:R-:W-:Y:S01]  /*e480*/  ENDCOLLECTIVE ;  /* 0x000000000000791b */ /* 0x003fe20003800000 */
.L_x_335:
[----:B------:R-:W-:Y:S02]  /*e490*/  @P1 IMAD R8, R5, 0x2, R22 ;  /* 0x0000000205081824 */ /* 0x000fe400078e0216 */
[----:B------:R-:W-:Y:S02]  /*e4a0*/  IMAD.MOV.U32 R13, RZ, RZ, R2 ;  /* 0x000000ffff0d7224 */ /* 0x000fe400078e0002 */
[----:B------:R-:W-:Y:S02]  /*e4b0*/  IMAD.MOV.U32 R12, RZ, RZ, 0x2 ;  /* 0x00000002ff0c7424 */ /* 0x000fe400078e00ff */
[----:B------:R-:W-:-:S07]  /*e4c0*/  IMAD.MOV.U32 R7, RZ, RZ, R14 ;  /* 0x000000ffff077224 */ /* 0x000fce00078e000e */
[----:B------:R-:W-:Y:S05]  /*e4d0*/  WARPSYNC.COLLECTIVE R15, `(.L_x_336) ;  /* 0x000000000f087348 */ /* 0x000fea0003c00000 */
[----:B------:R0:W1:Y:S02]  /*e4e0*/  SHFL.IDX P6, R14, R13, R12, R11 ;  /* 0x0000000c0d0e7389 */ /* 0x00006400000c000b */
[----:B01----:R-:W-:Y:S01]  /*e4f0*/  ENDCOLLECTIVE ;  /* 0x000000000000791b */ /* 0x003fe20003800000 */
.L_x_336:
[----:B------:R-:W-:-:S05]  /*e500*/  @P1 LEA R7, P0, R28, R7, 0x1 ;  /* 0x000000071c071211 */ /* 0x000fca00078008ff */
[----:B------:R-:W-:-:S05]  /*e510*/  @P1 IMAD.X R6, RZ, RZ, R6, P0 ;  /* 0x000000ffff061224 */ /* 0x000fca00000e0606 */
[----:B------:R-:W-:Y:S01]  /*e520*/  @P1 LOP3.LUT R7, R7, R6, RZ, 0x3c, !PT ;  /* 0x0000000607071212 */ /* 0x000fe200078e3cff */
[----:B------:R-:W-:-:S03]  /*e530*/  IMAD.MOV.U32 R13, RZ, RZ, R0 ;  /* 0x000000ffff0d7224 */ /* 0x000fc600078e0000 */
[----:B------:R-:W-:-:S04]  /*e540*/  @P1 LOP3.LUT R6, R7, R6, RZ, 0x3c, !PT ;  /* 0x0000000607061212 */ /* 0x000fc800078e3cff */
[----:B------:R-:W-:-:S05]  /*e550*/  @P1 LOP3.LUT R7, R7, R6, RZ, 0x3c, !PT ;  /* 0x0000000607071212 */ /* 0x000fca00078e3cff */
[----:B------:R-:W-:Y:S01]  /*e560*/  @!PT LDS RZ, [RZ] ;  /* 0x00000000fffff984 */ /* 0x000fe20000000800 */
[----:B------:R-:W-:Y:S01]  /*e570*/  @!PT LDS RZ, [RZ] ;  /* 0x00000000fffff984 */ /* 0x000fe20000000800 */
[----:B------:R-:W-:Y:S01]  /*e580*/  @!PT LDS RZ, [RZ] ;  /* 0x00000000fffff984 */ /* 0x000fe20000000800 */
[----:B------:R0:W-:Y:S01]  /*e590*/  @P1 LDGSTS.E.BYPASS.LTC128B.128 [R8+0xec00], desc[UR36][R6.64], !P2 ;  /* 0x0ec0000006081fae */ /* 0x0001e2000d101d64 */
[----:B------:R-:W-:Y:S02]  /*e5a0*/  ISETP.GE.AND P1, PT, R4, 0x21, PT ;  /* 0x000000210400780c */ /* 0x000fe40003f26270 */
[----:B0-----:R-:W-:-:S11]  /*e5b0*/  MOV R6, R14 ;  /* 0x0000000e00067202 */ /* 0x001fd60000000f00 */
[----:B------:R-:W-:Y:S05]  /*e5c0*/  WARPSYNC.COLLECTIVE R15, `(.L_x_337) ;  /* 0x000000000f087348 */ /* 0x000fea0003c00000 */
[----:B------:R0:W1:Y:S02]  /*e5d0*/  SHFL.IDX P6, R14, R13, R12, R11 ;  /* 0x0000000c0d0e7389 */ /* 0x00006400000c000b */
[----:B01----:R-:W-:Y:S01]  /*e5e0*/  ENDCOLLECTIVE ;  /* 0x000000000000791b */ /* 0x003fe20003800000 */
.L_x_337:
[----:B------:R-:W-:Y:S02]  /*e5f0*/  @P1 IMAD R8, R5, 0x2, R22 ;  /* 0x0000000205081824 */ /* 0x000fe400078e0216 */
[----:B------:R-:W-:Y:S02]  /*e600*/  IMAD.MOV.U32 R13, RZ, RZ, R2 ;  /* 0x000000ffff0d7224 */ /* 0x000fe400078e0002 */
[----:B------:R-:W-:Y:S02]  /*e610*/  IMAD.MOV.U32 R12, RZ, RZ, 0x3 ;  /* 0x00000003ff0c7424 */ /* 0x000fe400078e00ff */
[----:B------:R-:W-:-:S07]  /*e620*/  IMAD.MOV.U32 R7, RZ, RZ, R14 ;  /* 0x000000ffff077224 */ /* 0x000fce00078e000e */
[----:B------:R-:W-:Y:S05]  /*e630*/  WARPSYNC.COLLECTIVE R15, `(.L_x_338) ;  /* 0x000000000f087348 */ /* 0x000fea0003c00000 */
[----:B------:R0:W1:Y:S02]  /*e640*/  SHFL.IDX P6, R14, R13, R12, R11 ;  /* 0x0000000c0d0e7389 */ /* 0x00006400000c000b */
[----:B01----:R-:W-:Y:S01]  /*e650*/  ENDCOLLECTIVE ;  /* 0x000000000000791b */ /* 0x003fe20003800000 */
.L_x_338:
        /* <DEDUP_REMOVED lines=10> */
[----:B------:R-:W-:Y:S01]  /*e700*/  ISETP.GE.AND P1, PT, R4, 0x31, PT ;  /* 0x000000310400780c */ /* 0x000fe20003f26270 */
[----:B0-----:R-:W-:-:S12]  /*e710*/  IMAD.MOV.U32 R6, RZ, RZ, R14 ;  /* 0x000000ffff067224 */ /* 0x001fd800078e000e */
[----:B------:R-:W-:Y:S05]  /*e720*/  WARPSYNC.COLLECTIVE R15, `(.L_x_339) ;  /* 0x000000000f087348 */ /* 0x000fea0003c00000 */
[----:B------:R0:W1:Y:S02]  /*e730*/  SHFL.IDX P6, R14, R13, R12, R11 ;  /* 0x0000000c0d0e7389 */ /* 0x00006400000c000b */
[----:B01----:R-:W-:Y:S01]  /*e740*/  ENDCOLLECTIVE ;  /* 0x000000000000791b */ /* 0x003fe20003800000 */
.L_x_339:
[----:B------:R-:W-:Y:S02]  /*e750*/  @P1 IMAD R8, R5, 0x2, R22 ;  /* 0x0000000205081824 */ /* 0x000fe400078e0216 */
[----:B------:R-:W-:Y:S02]  /*e760*/  IMAD.MOV.U32 R13, RZ, RZ, R2 ;  /* 0x000000ffff0d7224 */ /* 0x000fe400078e0002 */
[----:B------:R-:W-:Y:S02]  /*e770*/  IMAD.MOV.U32 R12, RZ, RZ, 0x4 ;  /* 0x00000004ff0c7424 */ /* 0x000fe400078e00ff */
[----:B------:R-:W-:-:S07]  /*e780*/  IMAD.MOV.U32 R7, RZ, RZ, R14 ;  /* 0x000000ffff077224 */ /* 0x000fce00078e000e */
[----:B------:R-:W-:Y:S05]  /*e790*/  WARPSYNC.COLLECTIVE R15, `(.L_x_340) ;  /* 0x000000000f087348 */ /* 0x000fea0003c00000 */
[----:B------:R0:W1:Y:S02]  /*e7a0*/  SHFL.IDX P6, R14, R13, R12, R11 ;  /* 0x0000000c0d0e7389 */ /* 0x00006400000c000b */
[----:B01----:R-:W-:Y:S01]  /*e7b0*/  ENDCOLLECTIVE ;  /* 0x000000000000791b */ /* 0x003fe20003800000 */
.L_x_340:
[----:B------:R-:W-:-:S04]  /*e7c0*/  @P1 LEA R7, P0, R28, R7, 0x1 ;  /* 0x000000071c071211 */ /* 0x000fc800078008ff */
[----:B------:R-:W-:-:S04]  /*e7d0*/  @P1 IADD3.X R6, RZ, R6, RZ, P0, !PT ;  /* 0x00000006ff061210 */ /* 0x000fc800007fe4ff */
        /* <DEDUP_REMOVED lines=13> */
.L_x_341:
[----:B------:R-:W-:Y:S02]  /*e8b0*/  @P1 IMAD R8, R5, 0x2, R22 ;  /* 0x0000000205081824 */ /* 0x000fe400078e0216 */
[----:B------:R-:W-:Y:S01]  /*e8c0*/  IMAD.MOV.U32 R13, RZ, RZ, R2 ;  /* 0x000000ffff0d7224 */ /* 0x000fe200078e0002 */
[----:B------:R-:W-:Y:S01]  /*e8d0*/  MOV R12, 0x5 ;  /* 0x00000005000c7802 */ /* 0x000fe20000000f00 */
[----:B------:R-:W-:-:S07]  /*e8e0*/  IMAD.MOV.U32 R7, RZ, RZ, R14 ;  /* 0x000000ffff077224 */ /* 0x000fce00078e000e */
[----:B------:R-:W-:Y:S05]  /*e8f0*/  WARPSYNC.COLLECTIVE R15, `(.L_x_342) ;  /* 0x000000000f087348 */ /* 0x000fea0003c00000 */
[----:B------:R0:W1:Y:S02]  /*e900*/  SHFL.IDX P6, R14, R13, R12, R11 ;  /* 0x0000000c0d0e7389 */ /* 0x00006400000c000b */
[----:B01----:R-:W-:Y:S01]  /*e910*/  ENDCOLLECTIVE ;  /* 0x000000000000791b */ /* 0x003fe20003800000 */
.L_x_342:
        /* <DEDUP_REMOVED lines=15> */
.L_x_343:
[----:B------:R-:W-:Y:S02]  /*ea10*/  @P1 IMAD R8, R5, 0x2, R22 ;  /* 0x0000000205081824 */ /* 0x000fe400078e0216 */
[----:B------:R-:W-:Y:S02]  /*ea20*/  IMAD.MOV.U32 R13, RZ, RZ, R2 ;  /* 0x000000ffff0d7224 */ /* 0x000fe400078e0002 */
[----:B------:R-:W-:Y:S02]  /*ea30*/  IMAD.MOV.U32 R12, RZ, RZ, 0x6 ;  /* 0x00000006ff0c7424 */ /* 0x000fe400078e00ff */
[----:B------:R-:W-:-:S07]  /*ea40*/  IMAD.MOV.U32 R7, RZ, RZ, R14 ;  /* 0x000000ffff077224 */ /* 0x000fce00078e000e */
[----:B------:R-:W-:Y:S05]  /*ea50*/  WARPSYNC.COLLECTIVE R15, `(.L_x_344) ;  /* 0x000000000f087348 */ /* 0x000fea0003c00000 */
[----:B------:R0:W1:Y:S02]  /*ea60*/  SHFL.IDX P6, R14, R13, R12, R11 ;  /* 0x0000000c0d0e7389 */ /* 0x00006400000c000b */
[----:B01----:R-:W-:Y:S01]  /*ea70*/  ENDCOLLECTIVE ;  /* 0x000000000000791b */ /* 0x003fe20003800000 */
.L_x_344:
        /* <DEDUP_REMOVED lines=15> */
.L_x_345:
[----:B------:R-:W-:Y:S02]  /*eb70*/  @P1 IMAD R8, R5, 0x2, R22 ;  /* 0x0000000205081824 */ /* 0x000fe400078e0216 */
[----:B------:R-:W-:Y:S02]  /*eb80*/  IMAD.MOV.U32 R13, RZ, RZ, R2 ;  /* 0x000000ffff0d7224 */ /* 0x000fe400078e0002 */
[----:B------:R-:W-:Y:S01]  /*eb90*/  IMAD.MOV.U32 R12, RZ, RZ, 0x7 ;  /* 0x00000007ff0c7424 */ /* 0x000fe200078e00ff */
[----:B------:R-:W-:-:S07]  /*eba0*/  MOV R7, R14 ;  /* 0x0000000e00077202 */ /* 0x000fce0000000f00 */
[----:B------:R-:W-:Y:S05]  /*ebb0*/  WARPSYNC.COLLECTIVE R15, `(.L_x_346) ;  /* 0x000000000f087348 */ /* 0x000fea0003c00000 */
[----:B------:R0:W1:Y:S02]  /*ebc0*/  SHFL.IDX P6, R14, R13, R12, R11 ;  /* 0x0000000c0d0e7389 */ /* 0x00006400000c000b */
[----:B01----:R-:W-:Y:S01]  /*ebd0*/  ENDCOLLECTIVE ;  /* 0x000000000000791b */ /* 0x003fe20003800000 */
.L_x_346:
[----:B------:R-:W-:-:S05]  /*ebe0*/  @P1 LEA R7, P0, R28, R7, 0x1 ;  /* 0x000000071c071211 */ /* 0x000fca00078008ff */
[----:B------:R-:W-:-:S05]  /*ebf0*/  @P1 IMAD.X R6, RZ, RZ, R6, P0 ;  /* 0x000000ffff061224 */ /* 0x000fca00000e0606 */
[----:B------:R-:W-:Y:S01]  /*ec00*/  @P1 LOP3.LUT R7, R7, R6, RZ, 0x3c, !PT ;  /* 0x0000000607071212 */ /* 0x000fe200078e3cff */
[----:B------:R-:W-:-:S03]  /*ec10*/  IMAD.MOV.U32 R13, RZ, RZ, R0 ;  /* 0x000000ffff0d7224 */ /* 0x000fc600078e0000 */
[----:B------:R-:W-:-:S04]  /*ec20*/  @P1 LOP3.LUT R6, R7, R6, RZ, 0x3c, !PT ;  /* 0x0000000607061212 */ /* 0x000fc800078e3cff */
[----:B------:R-:W-:Y:S01]  /*ec30*/  @P1 LOP3.LUT R7, R7, R6, RZ, 0x3c, !PT ;  /* 0x0000000607071212 */ /* 0x000fe200078e3cff */
[----:B------:R-:W-:-:S04]  /*ec40*/  IMAD.MOV.U32 R2, RZ, RZ, R14 ;  /* 0x000000ffff027224 */ /* 0x000fc800078e000e */
[----:B------:R-:W-:Y:S01]  /*ec50*/  @!PT LDS RZ, [RZ] ;  /* 0x00000000fffff984 */ /* 0x000fe20000000800 */
[----:B------:R-:W-:Y:S01]  /*ec60*/  @!PT LDS RZ, [RZ] ;  /* 0x00000000fffff984 */ /* 0x000fe20000000800 */
[----:B------:R-:W-:Y:S01]  /*ec70*/  @!PT LDS RZ, [RZ] ;  /* 0x00000000fffff984 */ /* 0x000fe20000000800 */
[----:B------:R0:W-:Y:S03]  /*ec80*/  @P1 LDGSTS.E.BYPASS.LTC128B.128 [R8+0x11400], desc[UR36][R6.64], !P2 ;  /* 0x1140000006081fae */ /* 0x0001e6000d101d64 */
[----:B0-----:R-:W-:Y:S05]  /*ec90*/  WARPSYNC.COLLECTIVE R15, `(.L_x_347) ;  /* 0x000000000f087348 */ /* 0x001fea0003c00000 */
[----:B------:R1:W2:Y:S02]  /*eca0*/  SHFL.IDX P6, R14, R13, R12, R11 ;  /* 0x0000000c0d0e7389 */ /* 0x0002a400000c000b */
[----:B012---:R-:W-:Y:S01]  /*ecb0*/  ENDCOLLECTIVE ;  /* 0x000000000000791b */ /* 0x007fe20003800000 */
.L_x_347:
[----:B------:R-:W-:Y:S01]  /*ecc0*/  IMAD.MOV.U32 R0, RZ, RZ, R14 ;  /* 0x000000ffff007224 */ /* 0x000fe200078e000e */
[----:B------:R-:W-:Y:S06]  /*ecd0*/  BRA `(.L_x_348) ;  /* 0xffffffb800807947 */ /* 0x000fec000383ffff */
.L_x_274:
[----:B------:R-:W-:Y:S01]  /*ece0*/  IMAD.MOV.U32 R13, RZ, RZ, R4 ;  /* 0x000000ffff0d7224 */ /* 0x000fe200078e0004 */
[----:B------:R-:W-:Y:S01]  /*ecf0*/  MOV R11, 0x181f ;  /* 0x0000181f000b7802 */ /* 0x000fe20000000f00 */
[----:B------:R-:W-:Y:S02]  /*ed00*/  IMAD.MOV.U32 R12, RZ, RZ, RZ ;  /* 0x000000ffff0c7224 */ /* 0x000fe400078e00ff */
[----:B------:R-:W-:Y:S02]  /*ed10*/  IMAD.MOV.U32 R15, RZ, RZ, -0x1 ;  /* 0xffffffffff0f7424 */ /* 0x000fe400078e00ff */
[----:B-----5:R-:W-:Y:S02]  /*ed20*/  IMAD R3, R21, R9, RZ ;  /* 0x0000000915037224 */ /* 0x020fe400078e02ff */
[----:B------:R-:W-:-:S07]  /*ed30*/  IMAD R17, R17, 0xc0, R20 ;  /* 0x000000c011117824 */ /* 0x000fce00078e0214 */
[----:B------:R-:W-:Y:S05]  /*ed40*/  WARPSYNC.COLLECTIVE R15, `(.L_x_349) ;  /* 0x000000000f087348 */ /* 0x000fea0003c00000 */
[----:B------:R0:W1:Y:S02]  /*ed50*/  SHFL.IDX P6, R14, R13, R12, R11 ;  /* 0x0000000c0d0e7389 */ /* 0x00006400000c000b */
[----:B01----:R-:W-:Y:S01]  /*ed60*/  ENDCOLLECTIVE ;  /* 0x000000000000791b */ /* 0x003fe20003800000 */
.L_x_349:
[C---:B------:R-:W-:Y:S01]  /*ed70*/  VIADD R8, R17.reuse, 0x10 ;  /* 0x0000001011087836 */ /* 0x040fe20000000000 */
[----:B------:R-:W-:Y:S01]  /*ed80*/  ISETP.GE.AND P2, PT, R17, R3, PT ;  /* 0x000000031100720c */ /* 0x000fe20003f46270 */
[----:B------:R-:W-:Y:S02]  /*ed90*/  IMAD.MOV.U32 R13, RZ, RZ, R0 ;  /* 0x000000ffff0d7224 */ /* 0x000fe400078e0000 */
[----:B------:R-:W-:-:S10]  /*eda0*/  IMAD.MOV.U32 R6, RZ, RZ, R14 ;  /* 0x000000ffff067224 */ /* 0x000fd400078e000e */
[----:B------:R-:W-:Y:S05]  /*edb0*/  WARPSYNC.COLLECTIVE R15, `(.L_x_350) ;  /* 0x000000000f087348 */ /* 0x000fea0003c00000 */
[----:B------:R0:W1:Y:S02]  /*edc0*/  SHFL.IDX P6, R14, R13, R12, R11 ;  /* 0x0000000c0d0e7389 */ /* 0x00006400000c000b */
[----:B01----:R-:W-:Y:S01]  /*edd0*/  ENDCOLLECTIVE ;  /* 0x000000000000791b */ /* 0x003fe20003800000 */
.L_x_350:
[----:B------:R-:W-:Y:S02]  /*ede0*/  IMAD.MOV.U32 R13, RZ, RZ, R4 ;  /* 0x000000ffff0d7224 */ /* 0x000fe400078e0004 */
[----:B------:R-:W-:Y:S02]  /*edf0*/  IMAD.MOV.U32 R12, RZ, RZ, 0x1 ;  /* 0x00000001ff0c7424 */ /* 0x000fe400078e00ff */
[----:B------:R-:W-:-:S07]  /*ee00*/  IMAD.MOV.U32 R7, RZ, RZ, R14 ;  /* 0x000000ffff077224 */ /* 0x000fce00078e000e */
[----:B------:R-:W-:Y:S05]  /*ee10*/  WARPSYNC.COLLECTIVE R15, `(.L_x_351) ;  /* 0x000000000f087348 */ /* 0x000fea0003c00000 */
[----:B------:R0:W1:Y:S02]  /*ee20*/  SHFL.IDX P6, R14, R13, R12, R11 ;  /* 0x0000000c0d0e7389 */ /* 0x00006400000c000b */
[----:B01----:R-:W-:Y:S01]  /*ee30*/  ENDCOLLECTIVE ;  /* 0x000000000000791b */ /* 0x003fe20003800000 */
.L_x_351:
[----:B------:R-:W-:-:S05]  /*ee40*/  @!P2 LEA R7, P1, R28, R7, 0x1 ;  /* 0x000000071c07a211 */ /* 0x000fca00078208ff */
[----:B------:R-:W-:Y:S01]  /*ee50*/  @!P2 IMAD.X R6, RZ, RZ, R6, P1 ;  /* 0x000000ffff06a224 */ /* 0x000fe200008e0606 */
[----:B------:R-:W-:-:S04]  /*ee60*/  ISETP.GE.AND P1, PT, R8, R3, PT ;  /* 0x000000030800720c */ /* 0x000fc80003f26270 */
[----:B------:R-:W-:Y:S02]  /*ee70*/  @!P2 LOP3.LUT R7, R7, R6, RZ, 0x3c, !PT ;  /* 0x000000060707a212 */ /* 0x000fe400078e3cff */
[----:B------:R-:W-:Y:S02]  /*ee80*/  MOV R13, R0 ;  /* 0x00000000000d7202 */ /* 0x000fe40000000f00 */
[----:B------:R-:W-:-:S04]  /*ee90*/  @!P2 LOP3.LUT R6, R7, R6, RZ, 0x3c, !PT ;  /* 0x000000060706a212 */ /* 0x000fc800078e3cff */
[----:B------:R-:W-:-:S05]  /*eea0*/  @!P2 LOP3.LUT R7, R7, R6, RZ, 0x3c, !PT ;  /* 0x000000060707a212 */ /* 0x000fca00078e3cff */
[----:B------:R-:W-:Y:S01]  /*eeb0*/  @!PT LDS RZ, [RZ] ;  /* 0x00000000fffff984 */ /* 0x000fe20000000800 */
[----:B------:R-:W-:Y:S01]  /*eec0*/  @!PT LDS RZ, [RZ] ;  /* 0x00000000fffff984 */ /* 0x000fe20000000800 */
[----:B------:R-:W-:Y:S01]  /*eed0*/  @!PT LDS RZ, [RZ] ;  /* 0x00000000fffff984 */ /* 0x000fe20000000800 */
[----:B------:R0:W-:Y:S02]  /*eee0*/  @!P2 LDGSTS.E.BYPASS.LTC128B.128 [R10+0x8400], desc[UR36][R6.64], !P0 ;  /* 0x08400000060aafae */ /* 0x0001e4000c101d64 */
[----:B0-----:R-:W-:-:S07]  /*eef0*/  IMAD.MOV.U32 R6, RZ, RZ, R14 ;  /* 0x000000ffff067224 */ /* 0x001fce00078e000e */
[----:B------:R-:W-:Y:S05]  /*ef00*/  WARPSYNC.COLLECTIVE R15, `(.L_x_352) ;  /* 0x000000000f087348 */ /* 0x000fea0003c00000 */
[----:B------:R0:W1:Y:S02]  /*ef10*/  SHFL.IDX P6, R14, R13, R12, R11 ;  /* 0x0000000c0d0e7389 */ /* 0x00006400000c000b */
[----:B01----:R-:W-:Y:S01]  /*ef20*/  ENDCOLLECTIVE ;  /* 0x000000000000791b */ /* 0x003fe20003800000 */
.L_x_352:
[----:B------:R-:W-:Y:S02]  /*ef30*/  IMAD.MOV.U32 R13, RZ, RZ, R4 ;  /* 0x000000ffff0d7224 */ /* 0x000fe400078e0004 */
[----:B------:R-:W-:Y:S02]  /*ef40*/  IMAD.MOV.U32 R12, RZ, RZ, 0x2 ;  /* 0x00000002ff0c7424 */ /* 0x000fe400078e00ff */
[----:B------:R-:W-:-:S07]  /*ef50*/  IMAD.MOV.U32 R7, RZ, RZ, R14 ;  /* 0x000000ffff077224 */ /* 0x000fce00078e000e */
[----:B------:R-:W-:Y:S05]  /*ef60*/  WARPSYNC.COLLECTIVE R15, `(.L_x_353) ;  /* 0x000000000f087348 */ /* 0x000fea0003c00000 */
[----:B------:R0:W1:Y:S02]  /*ef70*/  SHFL.IDX P6, R14, R13, R12, R11 ;  /* 0x0000000c0d0e7389 */ /* 0x00006400000c000b */
[----:B01----:R-:W-:Y:S01]  /*ef80*/  ENDCOLLECTIVE ;  /* 0x000000000000791b */ /* 0x003fe20003800000 */
.L_x_353:
[----:B------:R-:W-:-:S05]  /*ef90*/  @!P1 LEA R7, P2, R28, R7, 0x1 ;  /* 0x000000071c079211 */ /* 0x000fca00078408ff */
[----:B------:R-:W-:-:S05]  /*efa0*/  @!P1 IMAD.X R6, RZ, RZ, R6, P2 ;  /* 0x000000ffff069224 */ /* 0x000fca00010e0606 */
[----:B------:R-:W-:Y:S01]  /*efb0*/  @!P1 LOP3.LUT R7, R7, R6, RZ, 0x3c, !PT ;  /* 0x0000000607079212 */ /* 0x000fe200078e3cff */
[----:B------:R-:W-:-:S03]  /*efc0*/  IMAD.MOV.U32 R13, RZ, RZ, R0 ;  /* 0x000000ffff0d7224 */ /* 0x000fc600078e0000 */
[----:B------:R-:W-:-:S04]  /*efd0*/  @!P1 LOP3.LUT R6, R7, R6, RZ, 0x3c, !PT ;  /* 0x0000000607069212 */ /* 0x000fc800078e3cff */
[----:B------:R-:W-:-:S05]  /*efe0*/  @!P1 LOP3.LUT R7, R7, R6, RZ, 0x3c, !PT ;  /* 0x0000000607079212 */ /* 0x000fca00078e3cff */
[----:B------:R-:W-:Y:S01]  /*eff0*/  @!PT LDS RZ, [RZ] ;  /* 0x00000000fffff984 */ /* 0x000fe20000000800 */
[----:B------:R-:W-:Y:S01]  /*f000*/  @!PT LDS RZ, [RZ] ;  /* 0x00000000fffff984 */ /* 0x000fe20000000800 */
[----:B------:R-:W-:Y:S01]  /*f010*/  @!PT LDS RZ, [RZ] ;  /* 0x00000000fffff984 */ /* 0x000fe20000000800 */
[----:B------:R0:W-:Y:S02]  /*f020*/  @!P1 LDGSTS.E.BYPASS.LTC128B.128 [R10+0x8c00], desc[UR36][R6.64], !P0 ;  /* 0x08c00000060a9fae */ /* 0x0001e4000c101d64 */
[----:B0-----:R-:W-:-:S05]  /*f030*/  VIADD R6, R17, 0x20 ;  /* 0x0000002011067836 */ /* 0x001fca0000000000 */
[----:B------:R-:W-:Y:S01]  /*f040*/  ISETP.GE.AND P1, PT, R6, R3, PT ;  /* 0x000000030600720c */ /* 0x000fe20003f26270 */
[----:B------:R-:W-:-:S12]  /*f050*/  IMAD.MOV.U32 R6, RZ, RZ, R14 ;  /* 0x000000ffff067224 */ /* 0x000fd800078e000e */
[----:B------:R-:W-:Y:S05]  /*f060*/  WARPSYNC.COLLECTIVE R15, `(.L_x_354) ;  /* 0x000000000f087348 */ /* 0x000fea0003c00000 */
[----:B------:R0:W1:Y:S02]  /*f070*/  SHFL.IDX P6, R14, R13, R12, R11 ;  /* 0x0000000c0d0e7389 */ /* 0x00006400000c000b */
[----:B01----:R-:W-:Y:S01]  /*f080*/  ENDCOLLECTIVE ;  /* 0x000000000000791b */ /* 0x003fe20003800000 */
.L_x_354:
[----:B------:R-:W-:Y:S02]  /*f090*/  IMAD.MOV.U32 R13, RZ, RZ, R4 ;  /* 0x000000ffff0d7224 */ /* 0x000fe400078e0004 */
[----:B------:R-:W-:Y:S02]  /*f0a0*/  IMAD.MOV.U32 R12, RZ, RZ, 0x3 ;  /* 0x00000003ff0c7424 */ /* 0x000fe400078e00ff */
[----:B------:R-:W-:-:S07]  /*f0b0*/  IMAD.MOV.U32 R7, RZ, RZ, R14 ;  /* 0x000000ffff077224 */ /* 0x000fce00078e000e */
[----:B------:R-:W-:Y:S05]  /*f0c0*/  WARPSYNC.COLLECTIVE R15, `(.L_x_355) ;  /* 0x000000000f087348 */ /* 0x000fea0003c00000 */
[----:B------:R0:W1:Y:S02]  /*f0d0*/  SHFL.IDX P6, R14, R13, R12, R11 ;  /* 0x0000000c0d0e7389 */ /* 0x00006400000c000b */
[----:B01----:R-:W-:Y:S01]  /*f0e0*/  ENDCOLLECTIVE ;  /* 0x000000000000791b */ /* 0x003fe20003800000 */
.L_x_355:
        /* <DEDUP_REMOVED lines=10> */
[----:B0-----:R-:W-:-:S04]  /*f190*/  IADD3 R6, R17, 0x30, RZ ;  /* 0x0000003011067810 */ /* 0x001fc80007ffe0ff */
[----:B------:R-:W-:Y:S01]  /*f1a0*/  ISETP.GE.AND P1, PT, R6, R3, PT ;  /* 0x000000030600720c */ /* 0x000fe20003f26270 */
[----:B------:R-:W-:-:S12]  /*f1b0*/  IMAD.MOV.U32 R6, RZ, RZ, R14 ;  /* 0x000000ffff067224 */ /* 0x000fd800078e000e */
[----:B------:R-:W-:Y:S05]  /*f1c0*/  WARPSYNC.COLLECTIVE R15, `(.L_x_356) ;  /* 0x000000000f087348 */ /* 0x000fea0003c00000 */
[----:B------:R0:W1:Y:S02]  /*f1d0*/  SHFL.IDX P6, R14, R13, R12, R11 ;  /* 0x0000000c0d0e7389 */ /* 0x00006400000c000b */
[----:B01----:R-:W-:Y:S01]  /*f1e0*/  ENDCOLLECTIVE ;  /* 0x000000000000791b */ /* 0x003fe20003800000 */
.L_x_356:
[----:B------:R-:W-:Y:S02]  /*f1f0*/  IMAD.MOV.U32 R13, RZ, RZ, R4 ;  /* 0x000000ffff0d7224 */ /* 0x000fe400078e0004 */
[----:B------:R-:W-:Y:S02]  /*f200*/  IMAD.MOV.U32 R12, RZ, RZ, 0x4 ;  /* 0x00000004ff0c7424 */ /* 0x000fe400078e00ff */
[----:B------:R-:W-:-:S07]  /*f210*/  IMAD.MOV.U32 R7, RZ, RZ, R14 ;  /* 0x000000ffff077224 */ /* 0x000fce00078e000e */
[----:B------:R-:W-:Y:S05]  /*f220*/  WARPSYNC.COLLECTIVE R15, `(.L_x_357) ;  /* 0x000000000f087348 */ /* 0x000fea0003c00000 */
[----:B------:R0:W1:Y:S02]  /*f230*/  SHFL.IDX P6, R14, R13, R12, R11 ;  /* 0x0000000c0d0e7389 */ /* 0x00006400000c000b */
[----:B01----:R-:W-:Y:S01]  /*f240*/  ENDCOLLECTIVE ;  /* 0x000000000000791b */ /* 0x003fe20003800000 */
.L_x_357:
        /* <DEDUP_REMOVED lines=11> */
[----:B------:R-:W-:Y:S02]  /*f300*/  ISETP.GE.AND P1, PT, R6, R3, PT ;  /* 0x000000030600720c */ /* 0x000fe40003f26270 */
[----:B------:R-:W-:-:S11]  /*f310*/  MOV R6, R14 ;  /* 0x0000000e00067202 */ /* 0x000fd60000000f00 */
[----:B------:R-:W-:Y:S05]  /*f320*/  WARPSYNC.COLLECTIVE R15, `(.L_x_358) ;  /* 0x000000000f087348 */ /* 0x000fea0003c00000 */
[----:B------:R0:W1:Y:S02]  /*f330*/  SHFL.IDX P6, R14, R13, R12, R11 ;  /* 0x0000000c0d0e7389 */ /* 0x00006400000c000b */
[----:B01----:R-:W-:Y:S01]  /*f340*/  ENDCOLLECTIVE ;  /* 0x000000000000791b */ /* 0x003fe20003800000 */
.L_x_358:
[----:B------:R-:W-:Y:S02]  /*f350*/  IMAD.MOV.U32 R13, RZ, RZ, R4 ;  /* 0x000000ffff0d7224 */ /* 0x000fe400078e0004 */
[----:B------:R-:W-:Y:S02]  /*f360*/  IMAD.MOV.U32 R12, RZ, RZ, 0x5 ;  /* 0x00000005ff0c7424 */ /* 0x000fe400078e00ff */
[----:B------:R-:W-:-:S07]  /*f370*/  IMAD.MOV.U32 R7, RZ, RZ, R14 ;  /* 0x000000ffff077224 */ /* 0x000fce00078e000e */
[----:B------:R-:W-:Y:S05]  /*f380*/  WARPSYNC.COLLECTIVE R15, `(.L_x_359) ;  /* 0x000000000f087348 */ /* 0x000fea0003c00000 */
[----:B------:R0:W1:Y:S02]  /*f390*/  SHFL.IDX P6, R14, R13, R12, R11 ;  /* 0x0000000c0d0e7389 */ /* 0x00006400000c000b */
[----:B01----:R-:W-:Y:S01]  /*f3a0*/  ENDCOLLECTIVE ;  /* 0x000000000000791b */ /* 0x003fe20003800000 */
.L_x_359:
        /* <DEDUP_REMOVED lines=16> */
.L_x_360:
[----:B------:R-:W-:Y:S02]  /*f4b0*/  IMAD.MOV.U32 R13, RZ, RZ, R4 ;  /* 0x000000ffff0d7224 */ /* 0x000fe400078e0004 */
[----:B------:R-:W-:Y:S02]  /*f4c0*/  IMAD.MOV.U32 R12, RZ, RZ, 0x6 ;  /* 0x00000006ff0c7424 */ /* 0x000fe400078e00ff */
[----:B------:R-:W-:-:S07]  /*f4d0*/  IMAD.MOV.U32 R7, RZ, RZ, R14 ;  /* 0x000000ffff077224 */ /* 0x000fce00078e000e */
[----:B------:R-:W-:Y:S05]  /*f4e0*/  WARPSYNC.COLLECTIVE R15, `(.L_x_361) ;  /* 0x000000000f087348 */ /* 0x000fea0003c00000 */
[----:B------:R0:W1:Y:S02]  /*f4f0*/  SHFL.IDX P6, R14, R13, R12, R11 ;  /* 0x0000000c0d0e7389 */ /* 0x00006400000c000b */
[----:B01----:R-:W-:Y:S01]  /*f500*/  ENDCOLLECTIVE ;  /* 0x000000000000791b */ /* 0x003fe20003800000 */
.L_x_361:
[----:B------:R-:W-:-:S04]  /*f510*/  @!P1 LEA R7, P2, R28, R7, 0x1 ;  /* 0x000000071c079211 */ /* 0x000fc800078408ff */
[----:B------:R-:W-:-:S04]  /*f520*/  @!P1 IADD3.X R6, RZ, R6, RZ, P2, !PT ;  /* 0x00000006ff069210 */ /* 0x000fc800017fe4ff */
        /* <DEDUP_REMOVED lines=14> */
.L_x_362:
[----:B------:R-:W-:Y:S02]  /*f610*/  IMAD.MOV.U32 R13, RZ, RZ, R4 ;  /* 0x000000ffff0d7224 */ /* 0x000fe400078e0004 */
[----:B------:R-:W-:Y:S02]  /*f620*/  IMAD.MOV.U32 R12, RZ, RZ, 0x7 ;  /* 0x00000007ff0c7424 */ /* 0x000fe400078e00ff */
[----:B------:R-:W-:-:S07]  /*f630*/  IMAD.MOV.U32 R7, RZ, RZ, R14 ;  /* 0x000000ffff077224 */ /* 0x000fce00078e000e */
[----:B------:R-:W-:Y:S05]  /*f640*/  WARPSYNC.COLLECTIVE R15, `(.L_x_363) ;  /* 0x000000000f087348 */ /* 0x000fea0003c00000 */
[----:B------:R0:W1:Y:S02]  /*f650*/  SHFL.IDX P6, R14, R13, R12, R11 ;  /* 0x0000000c0d0e7389 */ /* 0x00006400000c000b */
[----:B01----:R-:W-:Y:S01]  /*f660*/  ENDCOLLECTIVE ;  /* 0x000000000000791b */ /* 0x003fe20003800000 */
.L_x_363:
[----:B------:R-:W-:-:S05]  /*f670*/  @!P1 LEA R7, P2, R28, R7, 0x1 ;  /* 0x000000071c079211 */ /* 0x000fca00078408ff */
[----:B------:R-:W-:-:S05]  /*f680*/  @!P1 IMAD.X R6, RZ, RZ, R6, P2 ;  /* 0x000000ffff069224 */ /* 0x000fca00010e0606 */
[-C--:B------:R-:W-:Y:S01]  /*f690*/  @!P1 LOP3.LUT R7, R7, R6.reuse, RZ, 0x3c, !PT ;  /* 0x0000000607079212 */ /* 0x080fe200078e3cff */
[----:B------:R-:W-:Y:S02]  /*f6a0*/  IMAD.MOV.U32 R13, RZ, RZ, R0 ;  /* 0x000000ffff0d7224 */ /* 0x000fe400078e0000 */
[----:B------:R-:W-:Y:S01]  /*f6b0*/  VIADD R0, R17, 0x70 ;  /* 0x0000007011007836 */ /* 0x000fe20000000000 */
[----:B------:R-:W-:-:S04]  /*f6c0*/  @!P1 LOP3.LUT R6, R7, R6, RZ, 0x3c, !PT ;  /* 0x0000000607069212 */ /* 0x000fc800078e3cff */
[----:B------:R-:W-:Y:S02]  /*f6d0*/  @!P1 LOP3.LUT R7, R7, R6, RZ, 0x3c, !PT ;  /* 0x0000000607079212 */ /* 0x000fe400078e3cff */
[----:B------:R-:W-:-:S07]  /*f6e0*/  MOV R4, R14 ;  /* 0x0000000e00047202 */ /* 0x000fce0000000f00 */
[----:B------:R-:W-:Y:S05]  /*f6f0*/  WARPSYNC.COLLECTIVE R15, `(.L_x_364) ;  /* 0x000000000f087348 */ /* 0x000fea0003c00000 */
[----:B------:R0:W1:Y:S02]  /*f700*/  SHFL.IDX P6, R14, R13, R12, R11 ;  /* 0x0000000c0d0e7389 */ /* 0x00006400000c000b */
[----:B01----:R-:W-:Y:S01]  /*f710*/  ENDCOLLECTIVE ;  /* 0x000000000000791b */ /* 0x003fe20003800000 */
.L_x_364:
[----:B------:R-:W-:Y:S01]  /*f720*/  @!PT LDS RZ, [RZ] ;  /* 0x00000000fffff984 */ /* 0x000fe20000000800 */
[----:B------:R-:W-:Y:S01]  /*f730*/  @!PT LDS RZ, [RZ] ;  /* 0x00000000fffff984 */ /* 0x000fe20000000800 */
[----:B------:R-:W-:Y:S01]  /*f740*/  @!PT LDS RZ, [RZ] ;  /* 0x00000000fffff984 */ /* 0x000fe20000000800 */
[----:B------:R0:W-:Y:S01]  /*f750*/  @!P1 LDGSTS.E.BYPASS.LTC128B.128 [R10+0xb400], desc[UR36][R6.64], !P0 ;  /* 0x0b400000060a9fae */ /* 0x0001e2000c101d64 */
[----:B------:R-:W-:Y:S01]  /*f760*/  ISETP.GE.AND P1, PT, R0, R3, PT ;  /* 0x000000030000720c */ /* 0x000fe20003f26270 */
[----:B------:R-:W-:Y:S02]  /*f770*/  VIADD R0, R17, 0x80 ;  /* 0x0000008011007836 */ /* 0x000fe40000000000 */
[----:B------:R-:W-:Y:S02]  /*f780*/  IMAD.MOV.U32 R13, RZ, RZ, R2 ;  /* 0x000000ffff0d7224 */ /* 0x000fe400078e0002 */
[----:B------:R-:W-:Y:S02]  /*f790*/  IMAD.MOV.U32 R12, RZ, RZ, RZ ;  /* 0x000000ffff0c7224 */ /* 0x000fe400078e00ff */
[----:B0-----:R-:W-:-:S07]  /*f7a0*/  IMAD.MOV.U32 R6, RZ, RZ, R14 ;  /* 0x000000ffff067224 */ /* 0x001fce00078e000e */
[----:B------:R-:W-:Y:S05]  /*f7b0*/  WARPSYNC.COLLECTIVE R15, `(.L_x_365) ;  /* 0x000000000f087348 */ /* 0x000fea0003c00000 */
[----:B------:R0:W1:Y:S02]  /*f7c0*/  SHFL.IDX P6, R14, R13, R12, R11 ;  /* 0x0000000c0d0e7389 */ /* 0x00006400000c000b */
[----:B01----:R-:W-:Y:S01]  /*f7d0*/  ENDCOLLECTIVE ;  /* 0x000000000000791b */ /* 0x003fe20003800000 */
.L_x_365:
        /* <DEDUP_REMOVED lines=12> */
.L_x_366:
[----:B------:R-:W-:Y:S02]  /*f8a0*/  IMAD.MOV.U32 R13, RZ, RZ, R2 ;  /* 0x000000ffff0d7224 */ /* 0x000fe400078e0002 */
[----:B------:R-:W-:Y:S01]  /*f8b0*/  IMAD.MOV.U32 R12, RZ, RZ, 0x1 ;  /* 0x00000001ff0c7424 */ /* 0x000fe200078e00ff */
[----:B------:R-:W-:-:S07]  /*f8c0*/  MOV R4, R14 ;  /* 0x0000000e00047202 */ /* 0x000fce0000000f00 */
[----:B------:R-:W-:Y:S05]  /*f8d0*/  WARPSYNC.COLLECTIVE R15, `(.L_x_367) ;  /* 0x000000000f087348 */ /* 0x000fea0003c00000 */
[----:B------:R0:W1:Y:S02]  /*f8e0*/  SHFL.IDX P6, R14, R13, R12, R11 ;  /* 0x0000000c0d0e7389 */ /* 0x00006400000c000b */
[----:B01----:R-:W-:Y:S01]  /*f8f0*/  ENDCOLLECTIVE ;  /* 0x000000000000791b */ /* 0x003fe20003800000 */
.L_x_367:
[----:B------:R-:W-:-:S05]  /*f900*/  @!P1 LEA R4, P3, R28, R4, 0x1 ;  /* 0x000000041c049211 */ /* 0x000fca00078608ff */
[----:B------:R-:W-:Y:S02]  /*f910*/  @!P1 IMAD.X R0, RZ, RZ, R0, P3 ;  /* 0x000000ffff009224 */ /* 0x000fe400018e0600 */
[----:B------:R-:W-:Y:S02]  /*f920*/  @!P1 IMAD.MOV.U32 R6, RZ, RZ, R4 ;  /* 0x000000ffff069224 */ /* 0x000fe400078e0004 */
[----:B------:R-:W-:Y:S02]  /*f930*/  @!P1 IMAD.MOV.U32 R7, RZ, RZ, R0 ;  /* 0x000000ffff079224 */ /* 0x000fe400078e0000 */
[C---:B------:R-:W-:Y:S02]  /*f940*/  VIADD R0, R17.reuse, 0x90 ;  /* 0x0000009011007836 */ /* 0x040fe40000000000 */
[----:B------:R-:W-:Y:S01]  /*f950*/  IMAD.MOV.U32 R13, RZ, RZ, R5 ;  /* 0x000000ffff0d7224 */ /* 0x000fe200078e0005 */
[----:B------:R-:W-:Y:S01]  /*f960*/  @!PT LDS RZ, [RZ] ;  /* 0x00000000fffff984 */ /* 0x000fe20000000800 */
[----:B------:R-:W-:Y:S01]  /*f970*/  @!PT LDS RZ, [RZ] ;  /* 0x00000000fffff984 */ /* 0x000fe20000000800 */
[----:B------:R-:W-:Y:S01]  /*f980*/  @!PT LDS RZ, [RZ] ;  /* 0x00000000fffff984 */ /* 0x000fe20000000800 */
[----:B------:R0:W-:Y:S01]  /*f990*/  @!P1 LDGSTS.E.BYPASS.LTC128B.128 [R10+0xc400], desc[UR36][R6.64], !P0 ;  /* 0x0c400000060a9fae */ /* 0x0001e2000c101d64 */
[----:B------:R-:W-:Y:S01]  /*f9a0*/  VIADD R4, R17, 0xa0 ;  /* 0x000000a011047836 */ /* 0x000fe20000000000 */
[----:B------:R-:W-:Y:S01]  /*f9b0*/  ISETP.GE.AND P1, PT, R0, R3, PT ;  /* 0x000000030000720c */ /* 0x000fe20003f26270 */
[----:B------:R-:W-:-:S12]  /*f9c0*/  IMAD.MOV.U32 R0, RZ, RZ, R14 ;  /* 0x000000ffff007224 */ /* 0x000fd800078e000e */
[----:B0-----:R-:W-:Y:S05]  /*f9d0*/  WARPSYNC.COLLECTIVE R15, `(.L_x_368) ;  /* 0x000000000f087348 */ /* 0x001fea0003c00000 */
[----:B------:R1:W2:Y:S02]  /*f9e0*/  SHFL.IDX P6, R14, R13, R12, R11 ;  /* 0x0000000c0d0e7389 */ /* 0x0002a400000c000b */
[----:B012---:R-:W-:Y:S01]  /*f9f0*/  ENDCOLLECTIVE ;  /* 0x000000000000791b */ /* 0x007fe20003800000 */
.L_x_368:
[----:B------:R-:W-:Y:S02]  /*fa00*/  IMAD.MOV.U32 R13, RZ, RZ, R2 ;  /* 0x000000ffff0d7224 */ /* 0x000fe400078e0002 */
[----:B------:R-:W-:Y:S02]  /*fa10*/  IMAD.MOV.U32 R12, RZ, RZ, 0x2 ;  /* 0x00000002ff0c7424 */ /* 0x000fe400078e00ff */
[----:B------:R-:W-:-:S07]  /*fa20*/  IMAD.MOV.U32 R6, RZ, RZ, R14 ;  /* 0x000000ffff067224 */ /* 0x000fce00078e000e */
[----:B------:R-:W-:Y:S05]  /*fa30*/  WARPSYNC.COLLECTIVE R15, `(.L_x_369) ;  /* 0x000000000f087348 */ /* 0x000fea0003c00000 */
[----:B------:R0:W1:Y:S02]  /*fa40*/  SHFL.IDX P6, R14, R13, R12, R11 ;  /* 0x0000000c0d0e7389 */ /* 0x00006400000c000b */
[----:B01----:R-:W-:Y:S01]  /*fa50*/  ENDCOLLECTIVE ;  /* 0x000000000000791b */ /* 0x003fe20003800000 */
.L_x_369:
[----:B------:R-:W-:-:S04]  /*fa60*/  @!P1 LEA R6, P2, R28, R6, 0x1 ;  /* 0x000000061c069211 */ /* 0x000fc800078408ff */
[----:B------:R-:W-:Y:S02]  /*fa70*/  @!P1 IADD3.X R0, RZ, R0, RZ, P2, !PT ;  /* 0x00000000ff009210 */ /* 0x000fe400017fe4ff */
[----:B------:R-:W-:-:S03]  /*fa80*/  ISETP.GE.AND P2, PT, R4, R3, PT ;  /* 0x000000030400720c */ /* 0x000fc60003f46270 */
[----:B------:R-:W-:Y:S02]  /*fa90*/  @!P1 IMAD.MOV.U32 R7, RZ, RZ, R0 ;  /* 0x000000ffff079224 */ /* 0x000fe400078e0000 */
[----:B------:R-:W-:-:S03]  /*faa0*/  IMAD.MOV.U32 R13, RZ, RZ, R5 ;  /* 0x000000ffff0d7224 */ /* 0x000fc600078e0005 */
[----:B------:R-:W-:Y:S01]  /*fab0*/  @!PT LDS RZ, [RZ] ;  /* 0x00000000fffff984 */ /* 0x000fe20000000800 */
[----:B------:R-:W-:Y:S01]  /*fac0*/  @!PT LDS RZ, [RZ] ;  /* 0x00000000fffff984 */ /* 0x000fe20000000800 */
[----:B------:R-:W-:Y:S01]  /*fad0*/  @!PT LDS RZ, [RZ] ;  /* 0x00000000fffff984 */ /* 0x000fe20000000800 */
[----:B------:R0:W-:Y:S01]  /*fae0*/  @!P1 LDGSTS.E.BYPASS.LTC128B.128 [R10+0xcc00], desc[UR36][R6.64], !P0 ;  /* 0x0cc00000060a9fae */ /* 0x0001e2000c101d64 */
[----:B------:R-:W-:-:S07]  /*faf0*/  IMAD.MOV.U32 R0, RZ, RZ, R14 ;  /* 0x000000ffff007224 */ /* 0x000fce00078e000e */
[----:B0-----:R-:W-:Y:S05]  /*fb00*/  WARPSYNC.COLLECTIVE R15, `(.L_x_370) ;  /* 0x000000000f087348 */ /* 0x001fea0003c00000 */
[----:B------:R1:W2:Y:S02]  /*fb10*/  SHFL.IDX P6, R14, R13, R12, R11 ;  /* 0x0000000c0d0e7389 */ /* 0x0002a400000c000b */
[----:B012---:R-:W-:Y:S01]  /*fb20*/  ENDCOLLECTIVE ;  /* 0x000000000000791b */ /* 0x007fe20003800000 */
.L_x_370:
[----:B------:R-:W-:Y:S01]  /*fb30*/  MOV R13, R2 ;  /* 0x00000002000d7202 */ /* 0x000fe20000000f00 */
[----:B------:R-:W-:Y:S02]  /*fb40*/  IMAD.MOV.U32 R12, RZ, RZ, 0x3 ;  /* 0x00000003ff0c7424 */ /* 0x000fe400078e00ff */
[----:B------:R-:W-:-:S07]  /*fb50*/  IMAD.MOV.U32 R6, RZ, RZ, R14 ;  /* 0x000000ffff067224 */ /* 0x000fce00078e000e */
[----:B------:R-:W-:Y:S05]  /*fb60*/  WARPSYNC.COLLECTIVE R15, `(.L_x_371) ;  /* 0x000000000f087348 */ /* 0x000fea0003c00000 */
[----:B------:R0:W1:Y:S02]  /*fb70*/  SHFL.IDX P6, R14, R13, R12, R11 ;  /* 0x0000000c0d0e7389 */ /* 0x00006400000c000b */
[----:B01----:R-:W-:Y:S01]  /*fb80*/  ENDCOLLECTIVE ;  /* 0x000000000000791b */ /* 0x003fe20003800000 */
.L_x_371:
[----:B------:R-:W-:-:S05]  /*fb90*/  @!P2 LEA R6, P1, R28, R6, 0x1 ;  /* 0x000000061c06a211 */ /* 0x000fca00078208ff */
[----:B------:R-:W-:-:S04]  /*fba0*/  @!P2 IMAD.X R0, RZ, RZ, R0, P1 ;  /* 0x000000ffff00a224 */ /* 0x000fc800008e0600 */
        /* <DEDUP_REMOVED lines=10> */
.L_x_372:
[----:B------:R-:W-:Y:S01]  /*fc50*/  IMAD.MOV.U32 R2, RZ, RZ, R14 ;  /* 0x000000ffff027224 */ /* 0x000fe200078e000e */
[----:B------:R-:W-:Y:S06]  /*fc60*/  BRA `(.L_x_373) ;  /* 0xffffffb8005c7947 */ /* 0x000fec000383ffff */
.L_x_277:
[----:B0-----:R0:W1:Y:S02]  /*fc70*/  SYNCS.PHASECHK.TRANS64.TRYWAIT P0, [R22+URZ+0x16820], R0 ;  /* 0x01682000160075a7 */ /* 0x001064000800017f */
[----:B-1----:R-:W-:Y:S05]  /*fc80*/  @!P0 NANOSLEEP.SYNCS 0x989680 ;  /* 0x009896800000895d */ /* 0x002fea0003900000 */
[----:B------:R-:W1:Y:S02]  /*fc90*/  @!P0 SYNCS.PHASECHK.TRANS64 P0, [R22+URZ+0x16820], R0 ;  /* 0x01682000160085a7 */ /* 0x000e64000800007f */
[----:B-1----:R-:W-:Y:S05]  /*fca0*/  @!P0 BRA `(.L_x_277) ;  /* 0xfffffffc00f08947 */ /* 0x002fea000383ffff */
[----:B------:R-:W-:Y:S05]  /*fcb0*/  BRA `(.L_x_374) ;  /* 0xffffffb800b87947 */ /* 0x000fea000383ffff */
.L_x_282:
[----:B0-----:R0:W1:Y:S02]  /*fcc0*/  SYNCS.PHASECHK.TRANS64.TRYWAIT P0, [R5+URZ+0x16840], R2 ;  /* 0x01684002050075a7 */ /* 0x001064000800017f */
[----:B-1----:R-:W-:Y:S05]  /*fcd0*/  @!P0 NANOSLEEP.SYNCS 0x989680 ;  /* 0x009896800000895d */ /* 0x002fea0003900000 */
[----:B------:R-:W1:Y:S02]  /*fce0*/  @!P0 SYNCS.PHASECHK.TRANS64 P0, [R5+URZ+0x16840], R2 ;  /* 0x01684002050085a7 */ /* 0x000e64000800007f */
[----:B-1----:R-:W-:Y:S05]  /*fcf0*/  @!P0 BRA `(.L_x_282) ;  /* 0xfffffffc00f08947 */ /* 0x002fea000383ffff */
[----:B------:R-:W-:Y:S05]  /*fd00*/  BRA `(.L_x_375) ;  /* 0xffffffbc00907947 */ /* 0x000fea000383ffff */
.L_x_283:
[----:B------:R-:W-:Y:S01]  /*fd10*/  BSSY B1, `(.L_x_376) ;  /* 0x0000008000017945 */ /* 0x000fe20003800000 */
[----:B------:R-:W-:Y:S02]  /*fd20*/  IMAD.MOV.U32 R13, RZ, RZ, R10 ;  /* 0x000000ffff0d7224 */ /* 0x000fe400078e000a */
[----:B------:R-:W-:Y:S02]  /*fd30*/  IMAD.MOV.U32 R12, RZ, RZ, RZ ;  /* 0x000000ffff0c7224 */ /* 0x000fe400078e00ff */
[----:B------:R-:W-:Y:S02]  /*fd40*/  IMAD.MOV.U32 R11, RZ, RZ, 0x181f ;  /* 0x0000181fff0b7424 */ /* 0x000fe400078e00ff */
[----:B------:R-:W-:-:S07]  /*fd50*/  IMAD.MOV.U32 R15, RZ, RZ, -0x1 ;  /* 0xffffffffff0f7424 */ /* 0x000fce00078e00ff */
[----:B------:R-:W-:Y:S05]  /*fd60*/  WARPSYNC.COLLECTIVE R15, `(.L_x_377) ;  /* 0x000000000f087348 */ /* 0x000fea0003c00000 */
[----:B------:R0:W1:Y:S02]  /*fd70*/  SHFL.IDX P6, R14, R13, R12, R11 ;  /* 0x0000000c0d0e7389 */ /* 0x00006400000c000b */
[----:B01----:R-:W-:Y:S01]  /*fd80*/  ENDCOLLECTIVE ;  /* 0x000000000000791b */ /* 0x003fe20003800000 */
.L_x_377:
[----:B------:R-:W-:Y:S05]  /*fd90*/  BSYNC B1 ;  /* 0x0000000000017941 */ /* 0x000fea0003800000 */
.L_x_376:
[----:B------:R-:W-:Y:S01]  /*fda0*/  MOV R13, R8 ;  /* 0x00000008000d7202 */ /* 0x000fe20000000f00 */
[----:B------:R-:W-:Y:S02]  /*fdb0*/  IMAD.MOV.U32 R12, RZ, RZ, RZ ;  /* 0x000000ffff0c7224 */ /* 0x000fe400078e00ff */
[----:B------:R-:W-:Y:S02]  /*fdc0*/  IMAD.MOV.U32 R11, RZ, RZ, 0x181f ;  /* 0x0000181fff0b7424 */ /* 0x000fe400078e00ff */
[----:B------:R-:W-:Y:S02]  /*fdd0*/  IMAD.MOV.U32 R15, RZ, RZ, -0x1 ;  /* 0xffffffffff0f7424 */ /* 0x000fe400078e00ff */
[----:B------:R-:W-:Y:S02]  /*fde0*/  IMAD.MOV.U32 R3, RZ, RZ, R14 ;  /* 0x000000ffff037224 */ /* 0x000fe400078e000e */
[----:B------:R-:W-:-:S07]  /*fdf0*/  IMAD.SHL.U32 R7, R28, 0x2, RZ ;  /* 0x000000021c077824 */ /* 0x000fce00078e00ff */
[----:B------:R-:W-:Y:S05]  /*fe00*/  WARPSYNC.COLLECTIVE R15, `(.L_x_378) ;  /* 0x000000000f087348 */ /* 0x000fea0003c00000 */
[----:B------:R0:W1:Y:S02]  /*fe10*/  SHFL.IDX P6, R14, R13, R12, R11 ;  /* 0x0000000c0d0e7389 */ /* 0x00006400000c000b */
[----:B01----:R-:W-:Y:S01]  /*fe20*/  ENDCOLLECTIVE ;  /* 0x000000000000791b */ /* 0x003fe20003800000 */
.L_x_378:
[----:B------:R-:W-:Y:S02]  /*fe30*/  IMAD R9, R9, 0x2, R22 ;  /* 0x0000000209097824 */ /* 0x000fe400078e0216 */
[----:B------:R-:W-:Y:S02]  /*fe40*/  IMAD.MOV.U32 R13, RZ, RZ, R10 ;  /* 0x000000ffff0d7224 */ /* 0x000fe400078e000a */
[----:B------:R-:W-:Y:S02]  /*fe50*/  IMAD.MOV.U32 R12, RZ, RZ, 0x1 ;  /* 0x00000001ff0c7424 */ /* 0x000fe400078e00ff */
[----:B------:R-:W-:-:S07]  /*fe60*/  IMAD.MOV.U32 R2, RZ, RZ, R14 ;  /* 0x000000ffff027224 */ /* 0x000fce00078e000e */
[----:B------:R-:W-:Y:S05]  /*fe70*/  WARPSYNC.COLLECTIVE R15, `(.L_x_379) ;  /* 0x000000000f087348 */ /* 0x000fea0003c00000 */
[----:B------:R0:W1:Y:S02]  /*fe80*/  SHFL.IDX P6, R14, R13, R12, R11 ;  /* 0x0000000c0d0e7389 */ /* 0x00006400000c000b */
[----:B01----:R-:W-:Y:S01]  /*fe90*/  ENDCOLLECTIVE ;  /* 0x000000000000791b */ /* 0x003fe20003800000 */
.L_x_379:
[----:B------:R-:W-:-:S05]  /*fea0*/  IADD3 R2, P0, R2, R7, RZ ;  /* 0x0000000702027210 */ /* 0x000fca0007f1e0ff */
[----:B------:R-:W-:-:S05]  /*feb0*/  IMAD.X R3, RZ, RZ, R3, P0 ;  /* 0x000000ffff037224 */ /* 0x000fca00000e0603 */
        /* <DEDUP_REMOVED lines=9> */
.L_x_380:
[----:B------:R-:W-:Y:S02]  /*ff50*/  IMAD.MOV.U32 R13, RZ, RZ, R10 ;  /* 0x000000ffff0d7224 */ /* 0x000fe400078e000a */
[----:B------:R-:W-:Y:S02]  /*ff60*/  IMAD.MOV.U32 R12, RZ, RZ, 0x2 ;  /* 0x00000002ff0c7424 */ /* 0x000fe400078e00ff */
[----:B------:R-:W-:-:S07]  /*ff70*/  IMAD.MOV.U32 R2, RZ, RZ, R14 ;  /* 0x000000ffff027224 */ /* 0x000fce00078e000e */
[----:B------:R-:W-:Y:S05]  /*ff80*/  WARPSYNC.COLLECTIVE R15, `(.L_x_381) ;  /* 0x000000000f087348 */ /* 0x000fea0003c00000 */
[----:B------:R0:W1:Y:S02]  /*ff90*/  SHFL.IDX P6, R14, R13, R12, R11 ;  /* 0x0000000c0d0e7389 */ /* 0x00006400000c000b */
[----:B01----:R-:W-:Y:S01]  /*ffa0*/  ENDCOLLECTIVE ;  /* 0x000000000000791b */ /* 0x003fe20003800000 */
.L_x_381:
[----:B------:R-:W-:-:S05]  /*ffb0*/  IADD3 R2, P0, R2, R7, RZ ;  /* 0x0000000702027210 */ /* 0x000fca0007f1e0ff */
[----:B------:R-:W-:-:S05]  /*ffc0*/  IMAD.X R3, RZ, RZ, R3, P0 ;  /* 0x000000ffff037224 */ /* 0x000fca00000e0603 */
        /* <DEDUP_REMOVED lines=9> */
.L_x_382:
[----:B------:R-:W-:Y:S01]  /*10060*/  MOV R13, R10 ;  /* 0x0000000a000d7202 */ /* 0x000fe20000000f00 */
[----:B------:R-:W-:Y:S02]  /*10070*/  IMAD.MOV.U32 R12, RZ, RZ, 0x3 ;  /* 0x00000003ff0c7424 */ /* 0x000fe400078e00ff */
[----:B------:R-:W-:-:S07]  /*10080*/  IMAD.MOV.U32 R2, RZ, RZ, R14 ;  /* 0x000000ffff027224 */ /* 0x000fce00078e000e */
[----:B------:R-:W-:Y:S05]  /*10090*/  WARPSYNC.COLLECTIVE R15, `(.L_x_383) ;  /* 0x000000000f087348 */ /* 0x000fea0003c00000 */
[----:B------:R0:W1:Y:S02]  /*100a0*/  SHFL.IDX P6, R14, R13, R12, R11 ;  /* 0x0000000c0d0e7389 */ /* 0x00006400000c000b */
[----:B01----:R-:W-:Y:S01]  /*100b0*/  ENDCOLLECTIVE ;  /* 0x000000000000791b */ /* 0x003fe20003800000 */
.L_x_383:
        /* <DEDUP_REMOVED lines=11> */
.L_x_384:
[----:B------:R-:W-:Y:S02]  /*10170*/  IMAD.MOV.U32 R13, RZ, RZ, R10 ;  /* 0x000000ffff0d7224 */ /* 0x000fe400078e000a */
[----:B------:R-:W-:Y:S02]  /*10180*/  IMAD.MOV.U32 R12, RZ, RZ, 0x4 ;  /* 0x00000004ff0c7424 */ /* 0x000fe400078e00ff */
[----:B------:R-:W-:-:S07]  /*10190*/  IMAD.MOV.U32 R2, RZ, RZ, R14 ;  /* 0x000000ffff027224 */ /* 0x000fce00078e000e */
[----:B------:R-:W-:Y:S05]  /*101a0*/  WARPSYNC.COLLECTIVE R15, `(.L_x_385) ;  /* 0x000000000f087348 */ /* 0x000fea0003c00000 */
[----:B------:R0:W1:Y:S02]  /*101b0*/  SHFL.IDX P6, R14, R13, R12, R11 ;  /* 0x0000000c0d0e7389 */ /* 0x00006400000c000b */
[----:B01----:R-:W-:Y:S01]  /*101c0*/  ENDCOLLECTIVE ;  /* 0x000000000000791b */ /* 0x003fe20003800000 */
.L_x_385:
        /* <DEDUP_REMOVED lines=11> */
.L_x_386:
[----:B------:R-:W-:Y:S02]  /*10280*/  IMAD.MOV.U32 R13, RZ, RZ, R10 ;  /* 0x000000ffff0d7224 */ /* 0x000fe400078e000a */
[----:B------:R-:W-:Y:S01]  /*10290*/  IMAD.MOV.U32 R12, RZ, RZ, 0x5 ;  /* 0x00000005ff0c7424 */ /* 0x000fe200078e00ff */
[----:B------:R-:W-:-:S07]  /*102a0*/  MOV R2, R14 ;  /* 0x0000000e00027202 */ /* 0x000fce0000000f00 */
[----:B------:R-:W-:Y:S05]  /*102b0*/  WARPSYNC.COLLECTIVE R15, `(.L_x_387) ;  /* 0x000000000f087348 */ /* 0x000fea0003c00000 */
[----:B------:R0:W1:Y:S02]  /*102c0*/  SHFL.IDX P6, R14, R13, R12, R11 ;  /* 0x0000000c0d0e7389 */ /* 0x00006400000c000b */
[----:B01----:R-:W-:Y:S01]  /*102d0*/  ENDCOLLECTIVE ;  /* 0x000000000000791b */ /* 0x003fe20003800000 */
.L_x_387:
        /* <DEDUP_REMOVED lines=11> */
.L_x_388:
[----:B------:R-:W-:Y:S02]  /*10390*/  IMAD.MOV.U32 R13, RZ, RZ, R10 ;  /* 0x000000ffff0d7224 */ /* 0x000fe400078e000a */
[----:B------:R-:W-:Y:S02]  /*103a0*/  IMAD.MOV.U32 R12, RZ, RZ, 0x6 ;  /* 0x00000006ff0c7424 */ /* 0x000fe400078e00ff */
[----:B------:R-:W-:-:S07]  /*103b0*/  IMAD.MOV.U32 R2, RZ, RZ, R14 ;  /* 0x000000ffff027224 */ /* 0x000fce00078e000e */
[----:B------:R-:W-:Y:S05]  /*103c0*/  WARPSYNC.COLLECTIVE R15, `(.L_x_389) ;  /* 0x000000000f087348 */ /* 0x000fea0003c00000 */
[----:B------:R0:W1:Y:S02]  /*103d0*/  SHFL.IDX P6, R14, R13, R12, R11 ;  /* 0x0000000c0d0e7389 */ /* 0x00006400000c000b */
[----:B01----:R-:W-:Y:S01]  /*103e0*/  ENDCOLLECTIVE ;  /* 0x000000000000791b */ /* 0x003fe20003800000 */
.L_x_389:
        /* <DEDUP_REMOVED lines=11> */
.L_x_390:
[----:B------:R-:W-:Y:S02]  /*104a0*/  IMAD.MOV.U32 R13, RZ, RZ, R10 ;  /* 0x000000ffff0d7224 */ /* 0x000fe400078e000a */
[----:B------:R-:W-:Y:S02]  /*104b0*/  IMAD.MOV.U32 R12, RZ, RZ, 0x7 ;  /* 0x00000007ff0c7424 */ /* 0x000fe400078e00ff */
[----:B------:R-:W-:-:S07]  /*104c0*/  IMAD.MOV.U32 R2, RZ, RZ, R14 ;  /* 0x000000ffff027224 */ /* 0x000fce00078e000e */
[----:B------:R-:W-:Y:S05]  /*104d0*/  WARPSYNC.COLLECTIVE R15, `(.L_x_391) ;  /* 0x000000000f087348 */ /* 0x000fea0003c00000 */
[----:B------:R0:W1:Y:S02]  /*104e0*/  SHFL.IDX P6, R14, R13, R12, R11 ;  /* 0x0000000c0d0e7389 */ /* 0x00006400000c000b */
[----:B01----:R-:W-:Y:S01]  /*104f0*/  ENDCOLLECTIVE ;  /* 0x000000000000791b */ /* 0x003fe20003800000 */
.L_x_391:
        /* <DEDUP_REMOVED lines=11> */
.L_x_392:
[----:B------:R-:W-:Y:S01]  /*105b0*/  IMAD.MOV.U32 R2, RZ, RZ, R14 ;  /* 0x000000ffff027224 */ /* 0x000fe200078e000e */
[----:B------:R-:W-:Y:S06]  /*105c0*/  BRA `(.L_x_393) ;  /* 0xffffffb800747947 */ /* 0x000fec000383ffff */
.L_x_288:
[----:B-1----:R1:W2:Y:S02]  /*105d0*/  SYNCS.PHASECHK.TRANS64.TRYWAIT P0, [R5+URZ+0x16860], R2 ;  /* 0x01686002050075a7 */ /* 0x0022a4000800017f */
[----:B--2---:R-:W-:Y:S05]  /*105e0*/  @!P0 NANOSLEEP.SYNCS 0x989680 ;  /* 0x009896800000895d */ /* 0x004fea0003900000 */
[----:B------:R-:W2:Y:S02]  /*105f0*/  @!P0 SYNCS.PHASECHK.TRANS64 P0, [R5+URZ+0x16860], R2 ;  /* 0x01686002050085a7 */ /* 0x000ea4000800007f */
[----:B--2---:R-:W-:Y:S05]  /*10600*/  @!P0 BRA `(.L_x_288) ;  /* 0xfffffffc00f08947 */ /* 0x004fea000383ffff */
[----:B------:R-:W-:Y:S05]  /*10610*/  BRA `(.L_x_394) ;  /* 0xffffffb800cc7947 */ /* 0x000fea000383ffff */
.L_x_289:
[----:B------:R-:W-:Y:S01]  /*10620*/  BSSY B1, `(.L_x_395) ;  /* 0x0000008000017945 */ /* 0x000fe20003800000 */
[----:B------:R-:W-:Y:S01]  /*10630*/  IMAD.MOV.U32 R13, RZ, RZ, R23 ;  /* 0x000000ffff0d7224 */ /* 0x000fe200078e0017 */
[----:B------:R-:W-:Y:S01]  /*10640*/  MOV R12, RZ ;  /* 0x000000ff000c7202 */ /* 0x000fe20000000f00 */
[----:B------:R-:W-:Y:S02]  /*10650*/  IMAD.MOV.U32 R11, RZ, RZ, 0x181f ;  /* 0x0000181fff0b7424 */ /* 0x000fe400078e00ff */
[----:B------:R-:W-:-:S07]  /*10660*/  IMAD.MOV.U32 R15, RZ, RZ, -0x1 ;  /* 0xffffffffff0f7424 */ /* 0x000fce00078e00ff */
[----:B-1----:R-:W-:Y:S05]  /*10670*/  WARPSYNC.COLLECTIVE R15, `(.L_x_396) ;  /* 0x000000000f087348 */ /* 0x002fea0003c00000 */
[----:B------:R0:W2:Y:S02]  /*10680*/  SHFL.IDX P6, R14, R13, R12, R11 ;  /* 0x0000000c0d0e7389 */ /* 0x0000a400000c000b */
[----:B012---:R-:W-:Y:S01]  /*10690*/  ENDCOLLECTIVE ;  /* 0x000000000000791b */ /* 0x007fe20003800000 */
.L_x_396:
[----:B------:R-:W-:Y:S05]  /*106a0*/  BSYNC B1 ;  /* 0x0000000000017941 */ /* 0x000fea0003800000 */
.L_x_395:
[----:B------:R-:W-:Y:S01]  /*106b0*/  IMAD.MOV.U32 R13, RZ, RZ, R18 ;  /* 0x000000ffff0d7224 */ /* 0x000fe200078e0012 */
[----:B------:R-:W-:Y:S01]  /*106c0*/  ISETP.LT.OR P2, PT, R8, 0x1, P1 ;  /* 0x000000010800780c */ /* 0x000fe20000f41670 */
[----:B------:R-:W-:Y:S01]  /*106d0*/  IMAD.MOV.U32 R12, RZ, RZ, RZ ;  /* 0x000000ffff0c7224 */ /* 0x000fe200078e00ff */
[----:B------:R-:W-:Y:S01]  /*106e0*/  LEA R6, R6, R22, 0x1 ;  /* 0x0000001606067211 */ /* 0x000fe200078e08ff */
[----:B------:R-:W-:Y:S02]  /*106f0*/  IMAD.MOV.U32 R11, RZ, RZ, 0x181f ;  /* 0x0000181fff0b7424 */ /* 0x000fe400078e00ff */
[----:B------:R-:W-:Y:S02]  /*10700*/  IMAD.MOV.U32 R15, RZ, RZ, -0x1 ;  /* 0xffffffffff0f7424 */ /* 0x000fe400078e00ff */
[----:B------:R-:W-:-:S07]  /*10710*/  IMAD.MOV.U32 R3, RZ, RZ, R14 ;  /* 0x000000ffff037224 */ /* 0x000fce00078e000e */
[----:B------:R-:W-:Y:S05]  /*10720*/  WARPSYNC.COLLECTIVE R15, `(.L_x_397) ;  /* 0x000000000f087348 */ /* 0x000fea0003c00000 */
[----:B------:R0:W1:Y:S02]  /*10730*/  SHFL.IDX P6, R14, R13, R12, R11 ;  /* 0x0000000c0d0e7389 */ /* 0x00006400000c000b */
[----:B01----:R-:W-:Y:S01]  /*10740*/  ENDCOLLECTIVE ;  /* 0x000000000000791b */ /* 0x003fe20003800000 */
.L_x_397:
[----:B------:R-:W-:Y:S02]  /*10750*/  IMAD.MOV.U32 R13, RZ, RZ, R23 ;  /* 0x000000ffff0d7224 */ /* 0x000fe400078e0017 */
[----:B------:R-:W-:Y:S02]  /*10760*/  IMAD.MOV.U32 R12, RZ, RZ, 0x1 ;  /* 0x00000001ff0c7424 */ /* 0x000fe400078e00ff */
[----:B------:R-:W-:-:S07]  /*10770*/  IMAD.MOV.U32 R2, RZ, RZ, R14 ;  /* 0x000000ffff027224 */ /* 0x000fce00078e000e */
[----:B------:R-:W-:Y:S05]  /*10780*/  WARPSYNC.COLLECTIVE R15, `(.L_x_398) ;  /* 0x000000000f087348 */ /* 0x000fea0003c00000 */
[----:B------:R0:W1:Y:S02]  /*10790*/  SHFL.IDX P6, R14, R13, R12, R11 ;  /* 0x0000000c0d0e7389 */ /* 0x00006400000c000b */
[----:B01----:R-:W-:Y:S01]  /*107a0*/  ENDCOLLECTIVE ;  /* 0x000000000000791b */ /* 0x003fe20003800000 */
.L_x_398:
        /* <DEDUP_REMOVED lines=8> */
[----:B0-----:R-:W-:-:S12]  /*10830*/  IMAD.MOV.U32 R3, RZ, RZ, R14 ;  /* 0x000000ffff037224 */ /* 0x001fd800078e000e */
[----:B------:R-:W-:Y:S05]  /*10840*/  WARPSYNC.COLLECTIVE R15, `(.L_x_399) ;  /* 0x000000000f087348 */ /* 0x000fea0003c00000 */
[----:B------:R0:W1:Y:S02]  /*10850*/  SHFL.IDX P6, R14, R13, R12, R11 ;  /* 0x0000000c0d0e7389 */ /* 0x00006400000c000b */
[----:B01----:R-:W-:Y:S01]  /*10860*/  ENDCOLLECTIVE ;  /* 0x000000000000791b */ /* 0x003fe20003800000 */
.L_x_399:
[----:B------:R-:W-:Y:S02]  /*10870*/  IMAD.MOV.U32 R13, RZ, RZ, R23 ;  /* 0x000000ffff0d7224 */ /* 0x000fe400078e0017 */
[----:B------:R-:W-:Y:S02]  /*10880*/  IMAD.MOV.U32 R12, RZ, RZ, 0x2 ;  /* 0x00000002ff0c7424 */ /* 0x000fe400078e00ff */
[----:B------:R-:W-:-:S07]  /*10890*/  IMAD.MOV.U32 R2, RZ, RZ, R14 ;  /* 0x000000ffff027224 */ /* 0x000fce00078e000e */
[----:B------:R-:W-:Y:S05]  /*108a0*/  WARPSYNC.COLLECTIVE R15, `(.L_x_400) ;  /* 0x000000000f087348 */ /* 0x000fea0003c00000 */
[----:B------:R0:W1:Y:S02]  /*108b0*/  SHFL.IDX P6, R14, R13, R12, R11 ;  /* 0x0000000c0d0e7389 */ /* 0x00006400000c000b */
[----:B01----:R-:W-:Y:S01]  /*108c0*/  ENDCOLLECTIVE ;  /* 0x000000000000791b */ /* 0x003fe20003800000 */
.L_x_400:
[----:B------:R-:W-:-:S05]  /*108d0*/  IADD3 R2, P0, R2, R7, RZ ;  /* 0x0000000702027210 */ /* 0x000fca0007f1e0ff */
[----:B------:R-:W-:-:S05]  /*108e0*/  IMAD.X R3, RZ, RZ, R3, P0 ;  /* 0x000000ffff037224 */ /* 0x000fca00000e0603 */
[----:B------:R-:W-:Y:S01]  /*108f0*/  @!PT LDS RZ, [RZ] ;  /* 0x00000000fffff984 */ /* 0x000fe20000000800 */
[----:B------:R-:W-:Y:S01]  /*10900*/  @!PT LDS RZ, [RZ] ;  /* 0x00000000fffff984 */ /* 0x000fe20000000800 */
[----:B------:R-:W-:Y:S01]  /*10910*/  @!PT LDS RZ, [RZ] ;  /* 0x00000000fffff984 */ /* 0x000fe20000000800 */
[----:B------:R0:W-:Y:S01]  /*10920*/  LDGSTS.E.BYPASS.LTC128B.128 [R6+0xc00], desc[UR36][R2.64], !P2 ;  /* 0x00c0000002067fae */ /* 0x0001e2000d101d64 */
[----:B------:R-:W-:Y:S02]  /*10930*/  MOV R13, R18 ;  /* 0x00000012000d7202 */ /* 0x000fe40000000f00 */
[----:B------:R-:W-:Y:S01]  /*10940*/  ISETP.LT.OR P2, PT, R8, 0x21, P1 ;  /* 0x000000210800780c */ /* 0x000fe20000f41670 */
[----:B0-----:R-:W-:-:S12]  /*10950*/  IMAD.MOV.U32 R3, RZ, RZ, R14 ;  /* 0x000000ffff037224 */ /* 0x001fd800078e000e */
[----:B------:R-:W-:Y:S05]  /*10960*/  WARPSYNC.COLLECTIVE R15, `(.L_x_401) ;  /* 0x000000000f087348 */ /* 0x000fea0003c00000 */
[----:B------:R0:W1:Y:S02]  /*10970*/  SHFL.IDX P6, R14, R13, R12, R11 ;  /* 0x0000000c0d0e7389 */ /* 0x00006400000c000b */
[----:B01----:R-:W-:Y:S01]  /*10980*/  ENDCOLLECTIVE ;  /* 0x000000000000791b */ /* 0x003fe20003800000 */
.L_x_401:
[----:B------:R-:W-:Y:S02]  /*10990*/  IMAD.MOV.U32 R13, RZ, RZ, R23 ;  /* 0x000000ffff0d7224 */ /* 0x000fe400078e0017 */
[----:B------:R-:W-:Y:S02]  /*109a0*/  IMAD.MOV.U32 R12, RZ, RZ, 0x3 ;  /* 0x00000003ff0c7424 */ /* 0x000fe400078e00ff */
[----:B------:R-:W-:-:S07]  /*109b0*/  IMAD.MOV.U32 R2, RZ, RZ, R14 ;  /* 0x000000ffff027224 */ /* 0x000fce00078e000e */
[----:B------:R-:W-:Y:S05]  /*109c0*/  WARPSYNC.COLLECTIVE R15, `(.L_x_402) ;  /* 0x000000000f087348 */ /* 0x000fea0003c00000 */
[----:B------:R0:W1:Y:S02]  /*109d0*/  SHFL.IDX P6, R14, R13, R12, R11 ;  /* 0x0000000c0d0e7389 */ /* 0x00006400000c000b */
[----:B01----:R-:W-:Y:S01]  /*109e0*/  ENDCOLLECTIVE ;  /* 0x000000000000791b */ /* 0x003fe20003800000 */
.L_x_402:
        /* <DEDUP_REMOVED lines=12> */
.L_x_403:
[----:B------:R-:W-:Y:S01]  /*10ab0*/  IMAD.MOV.U32 R13, RZ, RZ, R23 ;  /* 0x000000ffff0d7224 */ /* 0x000fe200078e0017 */
[----:B------:R-:W-:Y:S01]  /*10ac0*/  MOV R12, 0x4 ;  /* 0x00000004000c7802 */ /* 0x000fe20000000f00 */
[----:B------:R-:W-:-:S07]  /*10ad0*/  IMAD.MOV.U32 R2, RZ, RZ, R14 ;  /* 0x000000ffff027224 */ /* 0x000fce00078e000e */
[----:B------:R-:W-:Y:S05]  /*10ae0*/  WARPSYNC.COLLECTIVE R15, `(.L_x_404) ;  /* 0x000000000f087348 */ /* 0x000fea0003c00000 */
[----:B------:R0:W1:Y:S02]  /*10af0*/  SHFL.IDX P6, R14, R13, R12, R11 ;  /* 0x0000000c0d0e7389 */ /* 0x00006400000c000b */
[----:B01----:R-:W-:Y:S01]  /*10b00*/  ENDCOLLECTIVE ;  /* 0x000000000000791b */ /* 0x003fe20003800000 */
.L_x_404:
        /* <DEDUP_REMOVED lines=12> */
.L_x_405:
[----:B------:R-:W-:Y:S02]  /*10bd0*/  IMAD.MOV.U32 R13, RZ, RZ, R23 ;  /* 0x000000ffff0d7224 */ /* 0x000fe400078e0017 */
[----:B------:R-:W-:Y:S02]  /*10be0*/  IMAD.MOV.U32 R12, RZ, RZ, 0x5 ;  /* 0x00000005ff0c7424 */ /* 0x000fe400078e00ff */
[----:B------:R-:W-:-:S07]  /*10bf0*/  IMAD.MOV.U32 R2, RZ, RZ, R14 ;  /* 0x000000ffff027224 */ /* 0x000fce00078e000e */
[----:B------:R-:W-:Y:S05]  /*10c00*/  WARPSYNC.COLLECTIVE R15, `(.L_x_406) ;  /* 0x000000000f087348 */ /* 0x000fea0003c00000 */
[----:B------:R0:W1:Y:S02]  /*10c10*/  SHFL.IDX P6, R14, R13, R12, R11 ;  /* 0x0000000c0d0e7389 */ /* 0x00006400000c000b */
[----:B01----:R-:W-:Y:S01]  /*10c20*/  ENDCOLLECTIVE ;  /* 0x000000000000791b */ /* 0x003fe20003800000 */
.L_x_406:
        /* <DEDUP_REMOVED lines=12> */
.L_x_407:
[----:B------:R-:W-:Y:S02]  /*10cf0*/  IMAD.MOV.U32 R13, RZ, RZ, R23 ;  /* 0x000000ffff0d7224 */ /* 0x000fe400078e0017 */
[----:B------:R-:W-:Y:S02]  /*10d00*/  IMAD.MOV.U32 R12, RZ, RZ, 0x6 ;  /* 0x00000006ff0c7424 */ /* 0x000fe400078e00ff */
[----:B------:R-:W-:-:S07]  /*10d10*/  IMAD.MOV.U32 R2, RZ, RZ, R14 ;  /* 0x000000ffff027224 */ /* 0x000fce00078e000e */
[----:B------:R-:W-:Y:S05]  /*10d20*/  WARPSYNC.COLLECTIVE R15, `(.L_x_408) ;  /* 0x000000000f087348 */ /* 0x000fea0003c00000 */
[----:B------:R0:W1:Y:S02]  /*10d30*/  SHFL.IDX P6, R14, R13, R12, R11 ;  /* 0x0000000c0d0e7389 */ /* 0x00006400000c000b */
[----:B01----:R-:W-:Y:S01]  /*10d40*/  ENDCOLLECTIVE ;  /* 0x000000000000791b */ /* 0x003fe20003800000 */
.L_x_408:
        /* <DEDUP_REMOVED lines=8> */
[----:B0-----:R-:W-:-:S10]  /*10dd0*/  IMAD.MOV.U32 R3, RZ, RZ, R14 ;  /* 0x000000ffff037224 */ /* 0x001fd400078e000e */
[----:B------:R-:W-:Y:S05]  /*10de0*/  WARPSYNC.COLLECTIVE R15, `(.L_x_409) ;  /* 0x000000000f087348 */ /* 0x000fea0003c00000 */
[----:B------:R0:W1:Y:S02]  /*10df0*/  SHFL.IDX P6, R14, R13, R12, R11 ;  /* 0x0000000c0d0e7389 */ /* 0x00006400000c000b */
[----:B01----:R-:W-:Y:S01]  /*10e00*/  ENDCOLLECTIVE ;  /* 0x000000000000791b */ /* 0x003fe20003800000 */
.L_x_409:
[----:B------:R-:W-:Y:S02]  /*10e10*/  IMAD.MOV.U32 R13, RZ, RZ, R23 ;  /* 0x000000ffff0d7224 */ /* 0x000fe400078e0017 */
[----:B------:R-:W-:Y:S02]  /*10e20*/  IMAD.MOV.U32 R12, RZ, RZ, 0x7 ;  /* 0x00000007ff0c7424 */ /* 0x000fe400078e00ff */
[----:B------:R-:W-:-:S07]  /*10e30*/  IMAD.MOV.U32 R2, RZ, RZ, R14 ;  /* 0x000000ffff027224 */ /* 0x000fce00078e000e */
[----:B------:R-:W-:Y:S05]  /*10e40*/  WARPSYNC.COLLECTIVE R15, `(.L_x_410) ;  /* 0x000000000f087348 */ /* 0x000fea0003c00000 */
[----:B------:R0:W1:Y:S02]  /*10e50*/  SHFL.IDX P6, R14, R13, R12, R11 ;  /* 0x0000000c0d0e7389 */ /* 0x00006400000c000b */
[----:B01----:R-:W-:Y:S01]  /*10e60*/  ENDCOLLECTIVE ;  /* 0x000000000000791b */ /* 0x003fe20003800000 */
.L_x_410:
[----:B------:R-:W-:-:S05]  /*10e70*/  IADD3 R2, P0, R2, R7, RZ ;  /* 0x0000000702027210 */ /* 0x000fca0007f1e0ff */
[----:B------:R-:W-:-:S05]  /*10e80*/  IMAD.X R3, RZ, RZ, R3, P0 ;  /* 0x000000ffff037224 */ /* 0x000fca00000e0603 */
[----:B------:R-:W-:Y:S01]  /*10e90*/  @!PT LDS RZ, [RZ] ;  /* 0x00000000fffff984 */ /* 0x000fe20000000800 */
[----:B------:R-:W-:Y:S01]  /*10ea0*/  @!PT LDS RZ, [RZ] ;  /* 0x00000000fffff984 */ /* 0x000fe20000000800 */
[----:B------:R-:W-:Y:S01]  /*10eb0*/  @!PT LDS RZ, [RZ] ;  /* 0x00000000fffff984 */ /* 0x000fe20000000800 */
[----:B------:R0:W-:Y:S01]  /*10ec0*/  LDGSTS.E.BYPASS.LTC128B.128 [R6+0x3400], desc[UR36][R2.64], !P2 ;  /* 0x0340000002067fae */ /* 0x0001e2000d101d64 */
[----:B------:R-:W-:Y:S01]  /*10ed0*/  MOV R13, R18 ;  /* 0x00000012000d7202 */ /* 0x000fe20000000f00 */
[----:B------:R-:W-:-:S07]  /*10ee0*/  IMAD.MOV.U32 R23, RZ, RZ, R14 ;  /* 0x000000ffff177224 */ /* 0x000fce00078e000e */
[----:B0-----:R-:W-:Y:S05]  /*10ef0*/  WARPSYNC.COLLECTIVE R15, `(.L_x_411) ;  /* 0x000000000f087348 */ /* 0x001fea0003c00000 */
[----:B------:R1:W2:Y:S02]  /*10f00*/  SHFL.IDX P6, R14, R13, R12, R11 ;  /* 0x0000000c0d0e7389 */ /* 0x0002a400000c000b */
[----:B012---:R-:W-:Y:S01]  /*10f10*/  ENDCOLLECTIVE ;  /* 0x000000000000791b */ /* 0x007fe20003800000 */
.L_x_411:
[----:B------:R-:W-:Y:S01]  /*10f20*/  IMAD.MOV.U32 R2, RZ, RZ, R14 ;  /* 0x000000ffff027224 */ /* 0x000fe200078e000e */
[----:B------:R-:W-:Y:S06]  /*10f30*/  BRA `(.L_x_412) ;  /* 0xffffffb400787947 */ /* 0x000fec000383ffff */
.L_x_297:
[----:B0-----:R0:W1:Y:S02]  /*10f40*/  SYNCS.PHASECHK.TRANS64.TRYWAIT P0, [R0+URZ+0x16860], R3 ;  /* 0x01686003000075a7 */ /* 0x001064000800017f */
[----:B-1----:R-:W-:Y:S05]  /*10f50*/  @!P0 NANOSLEEP.SYNCS 0x989680 ;  /* 0x009896800000895d */ /* 0x002fea0003900000 */
[----:B------:R-:W1:Y:S02]  /*10f60*/  @!P0 SYNCS.PHASECHK.TRANS64 P0, [R0+URZ+0x16860], R3 ;  /* 0x01686003000085a7 */ /* 0x000e64000800007f */
[----:B-1----:R-:W-:Y:S05]  /*10f70*/  @!P0 BRA `(.L_x_297) ;  /* 0xfffffffc00f08947 */ /* 0x002fea000383ffff */
[----:B------:R-:W-:Y:S05]  /*10f80*/  BRA `(.L_x_413) ;  /* 0xffffffb800907947 */ /* 0x000fea000383ffff */
.L_x_298:
[----:B------:R-:W-:Y:S01]  /*10f90*/  BSSY B0, `(.L_x_414) ;  /* 0x0000008000007945 */ /* 0x000fe20003800000 */
[----:B------:R-:W-:Y:S02]  /*10fa0*/  IMAD.MOV.U32 R13, RZ, RZ, R23 ;  /* 0x000000ffff0d7224 */ /* 0x000fe400078e0017 */
[----:B------:R-:W-:Y:S02]  /*10fb0*/  IMAD.MOV.U32 R12, RZ, RZ, RZ ;  /* 0x000000ffff0c7224 */ /* 0x000fe400078e00ff */
[----:B------:R-:W-:Y:S02]  /*10fc0*/  IMAD.MOV.U32 R11, RZ, RZ, 0x181f ;  /* 0x0000181fff0b7424 */ /* 0x000fe400078e00ff */
[----:B------:R-:W-:-:S07]  /*10fd0*/  IMAD.MOV.U32 R15, RZ, RZ, -0x1 ;  /* 0xffffffffff0f7424 */ /* 0x000fce00078e00ff */
[----:B0-----:R-:W-:Y:S05]  /*10fe0*/  WARPSYNC.COLLECTIVE R15, `(.L_x_415) ;  /* 0x000000000f087348 */ /* 0x001fea0003c00000 */
[----:B------:R1:W2:Y:S02]  /*10ff0*/  SHFL.IDX P6, R14, R13, R12, R11 ;  /* 0x0000000c0d0e7389 */ /* 0x0002a400000c000b */
[----:B012---:R-:W-:Y:S01]  /*11000*/  ENDCOLLECTIVE ;  /* 0x000000000000791b */ /* 0x007fe20003800000 */
.L_x_415:
[----:B------:R-:W-:Y:S05]  /*11010*/  BSYNC B0 ;  /* 0x0000000000007941 */ /* 0x000fea0003800000 */
.L_x_414:
[----:B------:R-:W-:Y:S01]  /*11020*/  IMAD.MOV.U32 R13, RZ, RZ, R18 ;  /* 0x000000ffff0d7224 */ /* 0x000fe200078e0012 */
[----:B------:R-:W-:Y:S01]  /*11030*/  MOV R15, 0xffffffff ;  /* 0xffffffff000f7802 */ /* 0x000fe20000000f00 */
[----:B------:R-:W-:Y:S01]  /*11040*/  IMAD.MOV.U32 R12, RZ, RZ, RZ ;  /* 0x000000ffff0c7224 */ /* 0x000fe200078e00ff */
[----:B------:R-:W-:Y:S01]  /*11050*/  ISETP.LT.OR P2, PT, R6, 0x1, P0 ;  /* 0x000000010600780c */ /* 0x000fe20000741670 */
[----:B------:R-:W-:Y:S02]  /*11060*/  IMAD.MOV.U32 R11, RZ, RZ, 0x181f ;  /* 0x0000181fff0b7424 */ /* 0x000fe400078e00ff */
[----:B------:R-:W-:Y:S02]  /*11070*/  IMAD.MOV.U32 R3, RZ, RZ, R14 ;  /* 0x000000ffff037224 */ /* 0x000fe400078e000e */
[----:B------:R-:W-:-:S08]  /*11080*/  IMAD.SHL.U32 R5, R28, 0x2, RZ ;  /* 0x000000021c057824 */ /* 0x000fd000078e00ff */
[----:B------:R-:W-:Y:S05]  /*11090*/  WARPSYNC.COLLECTIVE R15, `(.L_x_416) ;  /* 0x000000000f087348 */ /* 0x000fea0003c00000 */
[----:B------:R0:W1:Y:S02]  /*110a0*/  SHFL.IDX P6, R14, R13, R12, R11 ;  /* 0x0000000c0d0e7389 */ /* 0x00006400000c000b */
[----:B01----:R-:W-:Y:S01]  /*110b0*/  ENDCOLLECTIVE ;  /* 0x000000000000791b */ /* 0x003fe20003800000 */
.L_x_416:
[----:B------:R-:W-:Y:S02]  /*110c0*/  IMAD R4, R4, 0x2, R22 ;  /* 0x0000000204047824 */ /* 0x000fe400078e0216 */
[----:B------:R-:W-:Y:S02]  /*110d0*/  IMAD.MOV.U32 R13, RZ, RZ, R23 ;  /* 0x000000ffff0d7224 */ /* 0x000fe400078e0017 */
[----:B------:R-:W-:Y:S01]  /*110e0*/  IMAD.MOV.U32 R12, RZ, RZ, 0x1 ;  /* 0x00000001ff0c7424 */ /* 0x000fe200078e00ff */
[----:B------:R-:W-:-:S13]  /*110f0*/  IADD3 R2, P1, R14, R5, RZ ;  /* 0x000000050e027210 */ /* 0x000fda0007f3e0ff */
[----:B------:R-:W-:Y:S05]  /*11100*/  WARPSYNC.COLLECTIVE R15, `(.L_x_417) ;  /* 0x000000000f087348 */ /* 0x000fea0003c00000 */
[----:B------:R0:W1:Y:S02]  /*11110*/  SHFL.IDX P6, R14, R13, R12, R11 ;  /* 0x0000000c0d0e7389 */ /* 0x00006400000c000b */
[----:B01----:R-:W-:Y:S01]  /*11120*/  ENDCOLLECTIVE ;  /* 0x000000000000791b */ /* 0x003fe20003800000 */
.L_x_417:
[----:B------:R-:W-:-:S05]  /*11130*/  IMAD.X R3, RZ, RZ, R3, P1 ;  /* 0x000000ffff037224 */ /* 0x000fca00008e0603 */
        /* <DEDUP_REMOVED lines=10> */
.L_x_418:
[----:B------:R-:W-:Y:S01]  /*111e0*/  IMAD.MOV.U32 R13, RZ, RZ, R23 ;  /* 0x000000ffff0d7224 */ /* 0x000fe200078e0017 */
[----:B------:R-:W-:Y:S02]  /*111f0*/  MOV R12, 0x2 ;  /* 0x00000002000c7802 */ /* 0x000fe40000000f00 */
[----:B------:R-:W-:-:S13]  /*11200*/  IADD3 R2, P1, R14, R5, RZ ;  /* 0x000000050e027210 */ /* 0x000fda0007f3e0ff */
[----:B------:R-:W-:Y:S05]  /*11210*/  WARPSYNC.COLLECTIVE R15, `(.L_x_419) ;  /* 0x000000000f087348 */ /* 0x000fea0003c00000 */
[----:B------:R0:W1:Y:S02]  /*11220*/  SHFL.IDX P6, R14, R13, R12, R11 ;  /* 0x0000000c0d0e7389 */ /* 0x00006400000c000b */
[----:B01----:R-:W-:Y:S01]  /*11230*/  ENDCOLLECTIVE ;  /* 0x000000000000791b */ /* 0x003fe20003800000 */
.L_x_419:
        /* <DEDUP_REMOVED lines=11> */
.L_x_420:
[----:B------:R-:W-:Y:S02]  /*112f0*/  IMAD.MOV.U32 R13, RZ, RZ, R23 ;  /* 0x000000ffff0d7224 */ /* 0x000fe400078e0017 */
[----:B------:R-:W-:Y:S01]  /*11300*/  IMAD.MOV.U32 R12, RZ, RZ, 0x3 ;  /* 0x00000003ff0c7424 */ /* 0x000fe200078e00ff */
[----:B------:R-:W-:-:S13]  /*11310*/  IADD3 R2, P1, R14, R5, RZ ;  /* 0x000000050e027210 */ /* 0x000fda0007f3e0ff */
[----:B------:R-:W-:Y:S05]  /*11320*/  WARPSYNC.COLLECTIVE R15, `(.L_x_421) ;  /* 0x000000000f087348 */ /* 0x000fea0003c00000 */
[----:B------:R0:W1:Y:S02]  /*11330*/  SHFL.IDX P6, R14, R13, R12, R11 ;  /* 0x0000000c0d0e7389 */ /* 0x00006400000c000b */
[----:B01----:R-:W-:Y:S01]  /*11340*/  ENDCOLLECTIVE ;  /* 0x000000000000791b */ /* 0x003fe20003800000 */
.L_x_421:
        /* <DEDUP_REMOVED lines=11> */
.L_x_422:
[----:B------:R-:W-:Y:S01]  /*11400*/  IMAD.MOV.U32 R13, RZ, RZ, R23 ;  /* 0x000000ffff0d7224 */ /* 0x000fe200078e0017 */
[----:B------:R-:W-:Y:S02]  /*11410*/  MOV R12, 0x4 ;  /* 0x00000004000c7802 */ /* 0x000fe40000000f00 */
[----:B------:R-:W-:-:S13]  /*11420*/  IADD3 R2, P1, R14, R5, RZ ;  /* 0x000000050e027210 */ /* 0x000fda0007f3e0ff */
[----:B------:R-:W-:Y:S05]  /*11430*/  WARPSYNC.COLLECTIVE R15, `(.L_x_423) ;  /* 0x000000000f087348 */ /* 0x000fea0003c00000 */
[----:B------:R0:W1:Y:S02]  /*11440*/  SHFL.IDX P6, R14, R13, R12, R11 ;  /* 0x0000000c0d0e7389 */ /* 0x00006400000c000b */
[----:B01----:R-:W-:Y:S01]  /*11450*/  ENDCOLLECTIVE ;  /* 0x000000000000791b */ /* 0x003fe20003800000 */
.L_x_423:
        /* <DEDUP_REMOVED lines=11> */
.L_x_424:
[----:B------:R-:W-:Y:S02]  /*11510*/  IMAD.MOV.U32 R13, RZ, RZ, R23 ;  /* 0x000000ffff0d7224 */ /* 0x000fe400078e0017 */
[----:B------:R-:W-:Y:S01]  /*11520*/  IMAD.MOV.U32 R12, RZ, RZ, 0x5 ;  /* 0x00000005ff0c7424 */ /* 0x000fe200078e00ff */
[----:B------:R-:W-:-:S13]  /*11530*/  IADD3 R2, P1, R14, R5, RZ ;  /* 0x000000050e027210 */ /* 0x000fda0007f3e0ff */
[----:B------:R-:W-:Y:S05]  /*11540*/  WARPSYNC.COLLECTIVE R15, `(.L_x_425) ;  /* 0x000000000f087348 */ /* 0x000fea0003c00000 */
[----:B------:R0:W1:Y:S02]  /*11550*/  SHFL.IDX P6, R14, R13, R12, R11 ;  /* 0x0000000c0d0e7389 */ /* 0x00006400000c000b */
[----:B01----:R-:W-:Y:S01]  /*11560*/  ENDCOLLECTIVE ;  /* 0x000000000000791b */ /* 0x003fe20003800000 */
.L_x_425:
        /* <DEDUP_REMOVED lines=11> */
.L_x_426:
[----:B------:R-:W-:Y:S01]  /*11620*/  IMAD.MOV.U32 R13, RZ, RZ, R23 ;  /* 0x000000ffff0d7224 */ /* 0x000fe200078e0017 */
[----:B------:R-:W-:Y:S02]  /*11630*/  MOV R12, 0x6 ;  /* 0x00000006000c7802 */ /* 0x000fe40000000f00 */
[----:B------:R-:W-:-:S13]  /*11640*/  IADD3 R2, P1, R14, R5, RZ ;  /* 0x000000050e027210 */ /* 0x000fda0007f3e0ff */
[----:B------:R-:W-:Y:S05]  /*11650*/  WARPSYNC.COLLECTIVE R15, `(.L_x_427) ;  /* 0x000000000f087348 */ /* 0x000fea0003c00000 */
[----:B------:R0:W1:Y:S02]  /*11660*/  SHFL.IDX P6, R14, R13, R12, R11 ;  /* 0x0000000c0d0e7389 */ /* 0x00006400000c000b */
[----:B01----:R-:W-:Y:S01]  /*11670*/  ENDCOLLECTIVE ;  /* 0x000000000000791b */ /* 0x003fe20003800000 */
.L_x_427:
        /* <DEDUP_REMOVED lines=11> */
.L_x_428:
[----:B------:R-:W-:Y:S02]  /*11730*/  IMAD.MOV.U32 R13, RZ, RZ, R23 ;  /* 0x000000ffff0d7224 */ /* 0x000fe400078e0017 */
[----:B------:R-:W-:Y:S01]  /*11740*/  IMAD.MOV.U32 R12, RZ, RZ, 0x7 ;  /* 0x00000007ff0c7424 */ /* 0x000fe200078e00ff */
[----:B------:R-:W-:-:S13]  /*11750*/  IADD3 R2, P1, R14, R5, RZ ;  /* 0x000000050e027210 */ /* 0x000fda0007f3e0ff */
[----:B------:R-:W-:Y:S05]  /*11760*/  WARPSYNC.COLLECTIVE R15, `(.L_x_429) ;  /* 0x000000000f087348 */ /* 0x000fea0003c00000 */
[----:B------:R0:W1:Y:S02]  /*11770*/  SHFL.IDX P6, R14, R13, R12, R11 ;  /* 0x0000000c0d0e7389 */ /* 0x00006400000c000b */
[----:B01----:R-:W-:Y:S01]  /*11780*/  ENDCOLLECTIVE ;  /* 0x000000000000791b */ /* 0x003fe20003800000 */
.L_x_429:
        /* <DEDUP_REMOVED lines=10> */
.L_x_430:
[----:B------:R-:W-:Y:S05]  /*11830*/  BRA `(.L_x_431) ;  /* 0xffffffb400587947 */ /* 0x000fea000383ffff */
.L_x_303:
[----:B------:R-:W-:Y:S01]  /*11840*/  BSSY B0, `(.L_x_432) ;  /* 0x0000008000007945 */ /* 0x000fe20003800000 */
[----:B------:R-:W-:Y:S01]  /*11850*/  IMAD.MOV.U32 R13, RZ, RZ, R16 ;  /* 0x000000ffff0d7224 */ /* 0x000fe200078e0010 */
[----:B------:R-:W-:Y:S01]  /*11860*/  MOV R11, 0x1f ;  /* 0x0000001f000b7802 */ /* 0x000fe20000000f00 */
[----:B------:R-:W-:Y:S02]  /*11870*/  IMAD.MOV.U32 R12, RZ, RZ, RZ ;  /* 0x000000ffff0c7224 */ /* 0x000fe400078e00ff */
[----:B------:R-:W-:-:S07]  /*11880*/  IMAD.MOV.U32 R15, RZ, RZ, -0x1 ;  /* 0xffffffffff0f7424 */ /* 0x000fce00078e00ff */
[----:B------:R-:W-:Y:S05]  /*11890*/  WARPSYNC.COLLECTIVE R15, `(.L_x_433) ;  /* 0x000000000f087348 */ /* 0x000fea0003c00000 */
[----:B------:R0:W1:Y:S02]  /*118a0*/  SHFL.IDX P6, R14, R13, R12, R11 ;  /* 0x0000000c0d0e7389 */ /* 0x00006400000c000b */
[----:B01----:R-:W-:Y:S01]  /*118b0*/  ENDCOLLECTIVE ;  /* 0x000000000000791b */ /* 0x003fe20003800000 */
.L_x_433:
[----:B------:R-:W-:Y:S05]  /*118c0*/  BSYNC B0 ;  /* 0x0000000000007941 */ /* 0x000fea0003800000 */
.L_x_432:
[----:B------:R-:W-:Y:S02]  /*118d0*/  IMAD.MOV.U32 R13, RZ, RZ, R16 ;  /* 0x000000ffff0d7224 */ /* 0x000fe400078e0010 */
[----:B------:R-:W-:Y:S02]  /*118e0*/  IMAD.MOV.U32 R12, RZ, RZ, 0x1 ;  /* 0x00000001ff0c7424 */ /* 0x000fe400078e00ff */
[----:B------:R-:W-:Y:S02]  /*118f0*/  IMAD.MOV.U32 R11, RZ, RZ, 0x1f ;  /* 0x0000001fff0b7424 */ /* 0x000fe400078e00ff */
[----:B------:R-:W-:Y:S02]  /*11900*/  IMAD.MOV.U32 R15, RZ, RZ, -0x1 ;  /* 0xffffffffff0f7424 */ /* 0x000fe400078e00ff */
[----:B------:R-:W-:Y:S02]  /*11910*/  IMAD.IADD R7, R19, 0x1, R9 ;  /* 0x0000000113077824 */ /* 0x000fe400078e0209 */
[----:B------:R-:W-:-:S07]  /*11920*/  IMAD.MOV.U32 R0, RZ, RZ, R14 ;  /* 0x000000ffff007224 */ /* 0x000fce00078e000e */
[----:B------:R-:W-:Y:S05]  /*11930*/  WARPSYNC.COLLECTIVE R15, `(.L_x_434) ;  /* 0x000000000f087348 */ /* 0x000fea0003c00000 */
[----:B------:R0:W1:Y:S02]  /*11940*/  SHFL.IDX P6, R14, R13, R12, R11 ;  /* 0x0000000c0d0e7389 */ /* 0x00006400000c000b */
[----:B01----:R-:W-:Y:S01]  /*11950*/  ENDCOLLECTIVE ;  /* 0x000000000000791b */ /* 0x003fe20003800000 */
.L_x_434:
[----:B------:R-:W-:Y:S02]  /*11960*/  ULDC UR4, c[0x0][0xc3c] ;  /* 0x00030f0000047ab9 */ /* 0x000fe40000000800 */
[----:B------:R-:W-:-:S13]  /*11970*/  ISETP.GE.OR P1, PT, R7, UR4, !P0 ;  /* 0x0000000407007c0c */ /* 0x000fda000c726670 */
[----:B------:R-:W0:Y:S08]  /*11980*/  @!P1 LDC.64 R2, c[0x0][0xc80] ;  /* 0x00032000ff029b82 */ /* 0x000e300000000a00 */
[----:B------:R-:W1:Y:S01]  /*11990*/  @!P1 LDC.64 R4, c[0x0][0xc78] ;  /* 0x00031e00ff049b82 */ /* 0x000e620000000a00 */
[----:B------:R-:W-:Y:S02]  /*119a0*/  IMAD.MOV.U32 R11, RZ, RZ, RZ ;  /* 0x000000ffff0b7224 */ /* 0x000fe400078e00ff */
[----:B------:R-:W-:-:S02]  /*119b0*/  IMAD.MOV.U32 R6, RZ, RZ, R14 ;  /* 0x000000ffff067224 */ /* 0x000fc400078e000e */
[----:B0-----:R-:W-:-:S05]  /*119c0*/  @!P1 IMAD.WIDE R2, R7, 0x4, R2 ;  /* 0x0000000407029825 */ /* 0x001fca00078e0202 */
[----:B------:R1:W2:Y:S02]  /*119d0*/  @!P1 LDG.E R8, desc[UR36][R2.64] ;  /* 0x0000002402089981 */ /* 0x0002a4000c1e1900 */
[----:B-1----:R-:W-:-:S05]  /*119e0*/  @!P1 IMAD.WIDE R2, R7, 0x4, R4 ;  /* 0x0000000407029825 */ /* 0x002fca00078e0204 */
[----:B------:R-:W3:Y:S01]  /*119f0*/  @!P1 LDG.E R5, desc[UR36][R2.64] ;  /* 0x0000002402059981 */ /* 0x000ee2000c1e1900 */
[----:B------:R-:W-:Y:S01]  /*11a00*/  IMAD.MOV.U32 R7, RZ, RZ, RZ ;  /* 0x000000ffff077224 */ /* 0x000fe200078e00ff */
[C---:B------:R-:W-:Y:S01]  /*11a10*/  ISETP.GE.U32.AND P2, PT, R9.reuse, 0x2, PT ;  /* 0x000000020900780c */ /* 0x040fe20003f46070 */
[----:B------:R-:W-:Y:S01]  /*11a20*/  IMAD.MOV.U32 R4, RZ, RZ, RZ ;  /* 0x000000ffff047224 */ /* 0x000fe200078e00ff */
[C---:B------:R-:W-:Y:S02]  /*11a30*/  ISETP.GE.U32.AND P3, PT, R9.reuse, 0x4, PT ;  /* 0x000000040900780c */ /* 0x040fe40003f66070 */
[C---:B------:R-:W-:Y:S02]  /*11a40*/  ISETP.GE.U32.AND P4, PT, R9.reuse, 0x8, PT ;  /* 0x000000080900780c */ /* 0x040fe40003f86070 */
[----:B------:R-:W-:Y:S02]  /*11a50*/  ISETP.GE.U32.AND P5, PT, R9, 0x10, PT ;  /* 0x000000100900780c */ /* 0x000fe40003fa6070 */
[----:B------:R-:W-:-:S02]  /*11a60*/  MOV R16, RZ ;  /* 0x000000ff00107202 */ /* 0x000fc40000000f00 */
[----:B--2---:R-:W-:Y:S01]  /*11a70*/  @!P1 MOV R7, R8 ;  /* 0x0000000800079202 */ /* 0x004fe20000000f00 */
[----:B---3--:R-:W-:Y:S01]  /*11a80*/  @!P1 IMAD.MOV.U32 R4, RZ, RZ, R5 ;  /* 0x000000ffff049224 */ /* 0x008fe200078e0005 */
[----:B------:R-:W-:-:S03]  /*11a90*/  ISETP.NE.AND P1, PT, R9, RZ, PT ;  /* 0x000000ff0900720c */ /* 0x000fc60003f25270 */
[----:B------:R-:W-:-:S10]  /*11aa0*/  IMAD R13, R4, R7, RZ ;  /* 0x00000007040d7224 */ /* 0x000fd400078e02ff */
[----:B------:R-:W-:Y:S05]  /*11ab0*/  WARPSYNC.COLLECTIVE R15, `(.L_x_435) ;  /* 0x000000000f087348 */ /* 0x000fea0003c00000 */
[----:B------:R0:W1:Y:S02]  /*11ac0*/  SHFL.UP P6, R14, R13, R12, R11 ;  /* 0x0400000c0d0e7389 */ /* 0x00006400000c000b */
[----:B01----:R-:W-:Y:S01]  /*11ad0*/  ENDCOLLECTIVE ;  /* 0x000000000000791b */ /* 0x003fe20003800000 */
.L_x_435:
[----:B------:R-:W-:Y:S01]  /*11ae0*/  IMAD.MOV.U32 R12, RZ, RZ, 0x2 ;  /* 0x00000002ff0c7424 */ /* 0x000fe200078e00ff */
[----:B------:R-:W-:-:S05]  /*11af0*/  SEL R14, R14, RZ, P1 ;  /* 0x000000ff0e0e7207 */ /* 0x000fca0000800000 */
[----:B------:R-:W-:-:S04]  /*11b00*/  IMAD.IADD R5, R13, 0x1, R14 ;  /* 0x000000010d057824 */ /* 0x000fc800078e020e */
[----:B------:R-:W-:-:S07]  /*11b10*/  IMAD.MOV.U32 R13, RZ, RZ, R5 ;  /* 0x000000ffff0d7224 */ /* 0x000fce00078e0005 */
[----:B------:R-:W-:Y:S05]  /*11b20*/  WARPSYNC.COLLECTIVE R15, `(.L_x_436) ;  /* 0x000000000f087348 */ /* 0x000fea0003c00000 */
[----:B------:R0:W1:Y:S02]  /*11b30*/  SHFL.UP P6, R14, R13, R12, R11 ;  /* 0x0400000c0d0e7389 */ /* 0x00006400000c000b */
[----:B01----:R-:W-:Y:S01]  /*11b40*/  ENDCOLLECTIVE ;  /* 0x000000000000791b */ /* 0x003fe20003800000 */
.L_x_436:
[----:B------:R-:W-:Y:S01]  /*11b50*/  IMAD.MOV.U32 R12, RZ, RZ, 0x4 ;  /* 0x00000004ff0c7424 */ /* 0x000fe200078e00ff */
[----:B------:R-:W-:-:S05]  /*11b60*/  SEL R2, R14, RZ, P2 ;  /* 0x000000ff0e027207 */ /* 0x000fca0001000000 */
[----:B------:R-:W-:-:S04]  /*11b70*/  IMAD.IADD R2, R5, 0x1, R2 ;  /* 0x0000000105027824 */ /* 0x000fc800078e0202 */
[----:B------:R-:W-:-:S07]  /*11b80*/  IMAD.MOV.U32 R13, RZ, RZ, R2 ;  /* 0x000000ffff0d7224 */ /* 0x000fce00078e0002 */
[----:B------:R-:W-:Y:S05]  /*11b90*/  WARPSYNC.COLLECTIVE R15, `(.L_x_437) ;  /* 0x000000000f087348 */ /* 0x000fea0003c00000 */
[----:B------:R0:W1:Y:S02]  /*11ba0*/  SHFL.UP P6, R14, R13, R12, R11 ;  /* 0x0400000c0d0e7389 */ /* 0x00006400000c000b */
[----:B01----:R-:W-:Y:S01]  /*11bb0*/  ENDCOLLECTIVE ;  /* 0x000000000000791b */ /* 0x003fe20003800000 */
.L_x_437:
[----:B------:R-:W-:Y:S01]  /*11bc0*/  IMAD.MOV.U32 R12, RZ, RZ, 0x8 ;  /* 0x00000008ff0c7424 */ /* 0x000fe200078e00ff */
[----:B------:R-:W-:-:S04]  /*11bd0*/  SEL R3, R14, RZ, P3 ;  /* 0x000000ff0e037207 */ /* 0x000fc80001800000 */
[----:B------:R-:W-:-:S05]  /*11be0*/  IADD3 R8, R2, R3, RZ ;  /* 0x0000000302087210 */ /* 0x000fca0007ffe0ff */
[----:B------:R-:W-:-:S07]  /*11bf0*/  IMAD.MOV.U32 R13, RZ, RZ, R8 ;  /* 0x000000ffff0d7224 */ /* 0x000fce00078e0008 */
[----:B------:R-:W-:Y:S05]  /*11c00*/  WARPSYNC.COLLECTIVE R15, `(.L_x_438) ;  /* 0x000000000f087348 */ /* 0x000fea0003c00000 */
[----:B------:R0:W1:Y:S02]  /*11c10*/  SHFL.UP P6, R14, R13, R12, R11 ;  /* 0x0400000c0d0e7389 */ /* 0x00006400000c000b */
[----:B01----:R-:W-:Y:S01]  /*11c20*/  ENDCOLLECTIVE ;  /* 0x000000000000791b */ /* 0x003fe20003800000 */
.L_x_438:
[----:B------:R-:W-:Y:S01]  /*11c30*/  IMAD.MOV.U32 R12, RZ, RZ, 0x10 ;  /* 0x00000010ff0c7424 */ /* 0x000fe200078e00ff */
[----:B------:R-:W-:-:S05]  /*11c40*/  SEL R5, R14, RZ, P4 ;  /* 0x000000ff0e057207 */ /* 0x000fca0002000000 */
[----:B------:R-:W-:-:S04]  /*11c50*/  IMAD.IADD R5, R8, 0x1, R5 ;  /* 0x0000000108057824 */ /* 0x000fc800078e0205 */
[----:B------:R-:W-:-:S07]  /*11c60*/  IMAD.MOV.U32 R13, RZ, RZ, R5 ;  /* 0x000000ffff0d7224 */ /* 0x000fce00078e0005 */
[----:B------:R-:W-:Y:S05]  /*11c70*/  WARPSYNC.COLLECTIVE R15, `(.L_x_439) ;  /* 0x000000000f087348 */ /* 0x000fea0003c00000 */
[----:B------:R0:W1:Y:S02]  /*11c80*/  SHFL.UP P6, R14, R13, R12, R11 ;  /* 0x0400000c0d0e7389 */ /* 0x00006400000c000b */
[----:B01----:R-:W-:Y:S01]  /*11c90*/  ENDCOLLECTIVE ;  /* 0x000000000000791b */ /* 0x003fe20003800000 */
.L_x_439:
[----:B------:R-:W-:Y:S02]  /*11ca0*/  IMAD.MOV.U32 R12, RZ, RZ, 0x1f ;  /* 0x0000001fff0c7424 */ /* 0x000fe400078e00ff */
[----:B------:R-:W-:Y:S01]  /*11cb0*/  IMAD.MOV.U32 R11, RZ, RZ, 0x1f ;  /* 0x0000001fff0b7424 */ /* 0x000fe200078e00ff */
[----:B------:R-:W-:-:S05]  /*11cc0*/  SEL R14, R14, RZ, P5 ;  /* 0x000000ff0e0e7207 */ /* 0x000fca0002800000 */
[----:B------:R-:W-:-:S04]  /*11cd0*/  IMAD.IADD R3, R5, 0x1, R14 ;  /* 0x0000000105037824 */ /* 0x000fc800078e020e */
[----:B------:R-:W-:-:S07]  /*11ce0*/  IMAD.MOV.U32 R13, RZ, RZ, R3 ;  /* 0x000000ffff0d7224 */ /* 0x000fce00078e0003 */
[----:B------:R-:W-:Y:S05]  /*11cf0*/  WARPSYNC.COLLECTIVE R15, `(.L_x_440) ;  /* 0x000000000f087348 */ /* 0x000fea0003c00000 */
[----:B------:R0:W1:Y:S02]  /*11d00*/  SHFL.IDX P6, R14, R13, R12, R11 ;  /* 0x0000000c0d0e7389 */ /* 0x00006400000c000b */
[----:B01----:R-:W-:Y:S01]  /*11d10*/  ENDCOLLECTIVE ;  /* 0x000000000000791b */ /* 0x003fe20003800000 */
.L_x_440:
[----:B------:R-:W-:Y:S05]  /*11d20*/  BRA `(.L_x_441) ;  /* 0xffffffb400647947 */ /* 0x000fea000383ffff */
.L_x_306:
[----:B------:R-:W-:Y:S01]  /*11d30*/  BSSY B0, `(.L_x_442) ;  /* 0x0000007000007945 */ /* 0x000fe20003800000 */
[----:B------:R-:W-:Y:S02]  /*11d40*/  IMAD.MOV.U32 R12, RZ, RZ, 0x1 ;  /* 0x00000001ff0c7424 */ /* 0x000fe400078e00ff */
[----:B------:R-:W-:Y:S02]  /*11d50*/  IMAD.MOV.U32 R11, RZ, RZ, RZ ;  /* 0x000000ffff0b7224 */ /* 0x000fe400078e00ff */
[----:B------:R-:W-:-:S07]  /*11d60*/  IMAD.MOV.U32 R15, RZ, RZ, -0x1 ;  /* 0xffffffffff0f7424 */ /* 0x000fce00078e00ff */
[----:B------:R-:W-:Y:S05]  /*11d70*/  WARPSYNC.COLLECTIVE R15, `(.L_x_443) ;  /* 0x000000000f087348 */ /* 0x000fea0003c00000 */
[----:B------:R0:W1:Y:S02]  /*11d80*/  SHFL.UP P6, R14, R13, R12, R11 ;  /* 0x0400000c0d0e7389 */ /* 0x00006400000c000b */
[----:B01----:R-:W-:Y:S01]  /*11d90*/  ENDCOLLECTIVE ;  /* 0x000000000000791b */ /* 0x003fe20003800000 */
.L_x_443:
[----:B------:R-:W-:Y:S05]  /*11da0*/  BSYNC B0 ;  /* 0x0000000000007941 */ /* 0x000fea0003800000 */
.L_x_442:
[----:B------:R-:W-:Y:S01]  /*11db0*/  SEL R14, R14, RZ, P1 ;  /* 0x000000ff0e0e7207 */ /* 0x000fe20000800000 */
[----:B------:R-:W-:Y:S02]  /*11dc0*/  IMAD.MOV.U32 R12, RZ, RZ, 0x2 ;  /* 0x00000002ff0c7424 */ /* 0x000fe400078e00ff */
[----:B------:R-:W-:Y:S02]  /*11dd0*/  IMAD.MOV.U32 R11, RZ, RZ, RZ ;  /* 0x000000ffff0b7224 */ /* 0x000fe400078e00ff */
[----:B------:R-:W-:Y:S02]  /*11de0*/  IMAD.IADD R13, R13, 0x1, R14 ;  /* 0x000000010d0d7824 */ /* 0x000fe400078e020e */
[----:B------:R-:W-:-:S07]  /*11df0*/  IMAD.MOV.U32 R15, RZ, RZ, -0x1 ;  /* 0xffffffffff0f7424 */ /* 0x000fce00078e00ff */
[----:B------:R-:W-:Y:S05]  /*11e00*/  WARPSYNC.COLLECTIVE R15, `(.L_x_444) ;  /* 0x000000000f087348 */ /* 0x000fea0003c00000 */
[----:B------:R0:W1:Y:S02]  /*11e10*/  SHFL.UP P6, R14, R13, R12, R11 ;  /* 0x0400000c0d0e7389 */ /* 0x00006400000c000b */
[----:B01----:R-:W-:Y:S01]  /*11e20*/  ENDCOLLECTIVE ;  /* 0x000000000000791b */ /* 0x003fe20003800000 */
.L_x_444:
[----:B------:R-:W-:Y:S02]  /*11e30*/  MOV R12, 0x4 ;  /* 0x00000004000c7802 */ /* 0x000fe40000000f00 */
[----:B------:R-:W-:-:S05]  /*11e40*/  SEL R2, R14, RZ, P2 ;  /* 0x000000ff0e027207 */ /* 0x000fca0001000000 */
[----:B------:R-:W-:-:S04]  /*11e50*/  IMAD.IADD R2, R13, 0x1, R2 ;  /* 0x000000010d027824 */ /* 0x000fc800078e0202 */
[----:B------:R-:W-:-:S07]  /*11e60*/  IMAD.MOV.U32 R13, RZ, RZ, R2 ;  /* 0x000000ffff0d7224 */ /* 0x000fce00078e0002 */
[----:B------:R-:W-:Y:S05]  /*11e70*/  WARPSYNC.COLLECTIVE R15, `(.L_x_445) ;  /* 0x000000000f087348 */ /* 0x000fea0003c00000 */
[----:B------:R0:W1:Y:S02]  /*11e80*/  SHFL.UP P6, R14, R13, R12, R11 ;  /* 0x0400000c0d0e7389 */ /* 0x00006400000c000b */
[----:B01----:R-:W-:Y:S01]  /*11e90*/  ENDCOLLECTIVE ;  /* 0x000000000000791b */ /* 0x003fe20003800000 */
.L_x_445:
[----:B------:R-:W-:Y:S01]  /*11ea0*/  IMAD.MOV.U32 R12, RZ, RZ, 0x8 ;  /* 0x00000008ff0c7424 */ /* 0x000fe200078e00ff */
[----:B------:R-:W-:-:S05]  /*11eb0*/  SEL R3, R14, RZ, P3 ;  /* 0x000000ff0e037207 */ /* 0x000fca0001800000 */
[----:B------:R-:W-:-:S04]  /*11ec0*/  IMAD.IADD R3, R2, 0x1, R3 ;  /* 0x0000000102037824 */ /* 0x000fc800078e0203 */
[----:B------:R-:W-:-:S07]  /*11ed0*/  IMAD.MOV.U32 R13, RZ, RZ, R3 ;  /* 0x000000ffff0d7224 */ /* 0x000fce00078e0003 */
[----:B------:R-:W-:Y:S05]  /*11ee0*/  WARPSYNC.COLLECTIVE R15, `(.L_x_446) ;  /* 0x000000000f087348 */ /* 0x000fea0003c00000 */
[----:B------:R0:W1:Y:S02]  /*11ef0*/  SHFL.UP P6, R14, R13, R12, R11 ;  /* 0x0400000c0d0e7389 */ /* 0x00006400000c000b */
[----:B01----:R-:W-:Y:S01]  /*11f00*/  ENDCOLLECTIVE ;  /* 0x000000000000791b */ /* 0x003fe20003800000 */
.L_x_446:
[----:B------:R-:W-:Y:S01]  /*11f10*/  IMAD.MOV.U32 R12, RZ, RZ, 0x10 ;  /* 0x00000010ff0c7424 */ /* 0x000fe200078e00ff */
[----:B------:R-:W-:-:S05]  /*11f20*/  SEL R14, R14, RZ, P4 ;  /* 0x000000ff0e0e7207 */ /* 0x000fca0002000000 */
[----:B------:R-:W-:-:S04]  /*11f30*/  IMAD.IADD R5, R3, 0x1, R14 ;  /* 0x0000000103057824 */ /* 0x000fc800078e020e */
[----:B------:R-:W-:-:S07]  /*11f40*/  IMAD.MOV.U32 R13, RZ, RZ, R5 ;  /* 0x000000ffff0d7224 */ /* 0x000fce00078e0005 */
[----:B------:R-:W-:Y:S05]  /*11f50*/  WARPSYNC.COLLECTIVE R15, `(.L_x_447) ;  /* 0x000000000f087348 */ /* 0x000fea0003c00000 */
[----:B------:R0:W1:Y:S02]  /*11f60*/  SHFL.UP P6, R14, R13, R12, R11 ;  /* 0x0400000c0d0e7389 */ /* 0x00006400000c000b */
[----:B01----:R-:W-:Y:S01]  /*11f70*/  ENDCOLLECTIVE ;  /* 0x000000000000791b */ /* 0x003fe20003800000 */
.L_x_447:
[----:B------:R-:W-:Y:S01]  /*11f80*/  IMAD.MOV.U32 R12, RZ, RZ, 0x1f ;  /* 0x0000001fff0c7424 */ /* 0x000fe200078e00ff */
[----:B------:R-:W-:Y:S02]  /*11f90*/  MOV R11, 0x1f ;  /* 0x0000001f000b7802 */ /* 0x000fe40000000f00 */
[----:B------:R-:W-:-:S05]  /*11fa0*/  SEL R14, R14, RZ, P5 ;  /* 0x000000ff0e0e7207 */ /* 0x000fca0002800000 */
[----:B------:R-:W-:-:S04]  /*11fb0*/  IMAD.IADD R3, R5, 0x1, R14 ;  /* 0x0000000105037824 */ /* 0x000fc800078e020e */
[----:B------:R-:W-:-:S07]  /*11fc0*/  IMAD.MOV.U32 R13, RZ, RZ, R3 ;  /* 0x000000ffff0d7224 */ /* 0x000fce00078e0003 */
[----:B------:R-:W-:Y:S05]  /*11fd0*/  WARPSYNC.COLLECTIVE R15, `(.L_x_448) ;  /* 0x000000000f087348 */ /* 0x000fea0003c00000 */
[----:B------:R0:W1:Y:S02]  /*11fe0*/  SHFL.IDX P6, R14, R13, R12, R11 ;  /* 0x0000000c0d0e7389 */ /* 0x00006400000c000b */
[----:B01----:R-:W-:Y:S01]  /*11ff0*/  ENDCOLLECTIVE ;  /* 0x000000000000791b */ /* 0x003fe20003800000 */
.L_x_448:
[----:B------:R-:W-:Y:S05]  /*12000*/  BRA `(.L_x_449) ;  /* 0xffffffb400507947 */ /* 0x000fea000383ffff */
.L_x_308:
[----:B------:R-:W-:Y:S01]  /*12010*/  BSSY B0, `(.L_x_450) ;  /* 0x0000006000007945 */ /* 0x000fe20003800000 */
[----:B------:R-:W-:Y:S01]  /*12020*/  PLOP3.LUT P6, PT, P6, PT, PT, 0x8, 0x0 ;  /* 0x000000000000781c */ /* 0x000fe200037ce170 */
[----:B------:R-:W-:-:S12]  /*12030*/  IMAD.MOV.U32 R15, RZ, RZ, -0x1 ;  /* 0xffffffffff0f7424 */ /* 0x000fd800078e00ff */
[----:B0-----:R-:W-:Y:S05]  /*12040*/  WARPSYNC.COLLECTIVE R15, `(.L_x_451) ;  /* 0x000000000f087348 */ /* 0x001fea0003c00000 */
[----:B------:R-:W-:Y:S01]  /*12050*/  VOTE.ANY R14, PT, P6 ;  /* 0x00000000000e7806 */ /* 0x000fe200030e0100 */
[----:B0-----:R-:W-:Y:S06]  /*12060*/  ENDCOLLECTIVE ;  /* 0x000000000000791b */ /* 0x001fec0003800000 */
.L_x_451:
[----:B------:R-:W-:Y:S05]  /*12070*/  BSYNC B0 ;  /* 0x0000000000007941 */ /* 0x000fea0003800000 */
.L_x_450:
[----:B------:R-:W-:Y:S02]  /*12080*/  IMAD.MOV.U32 R8, RZ, RZ, R14 ;  /* 0x000000ffff087224 */ /* 0x000fe400078e000e */
[----:B------:R-:W-:Y:S02]  /*12090*/  IMAD.MOV.U32 R13, RZ, RZ, R7 ;  /* 0x000000ffff0d7224 */ /* 0x000fe400078e0007 */
[----:B------:R-:W0:Y:S01]  /*120a0*/  POPC R5, R8 ;  /* 0x0000000800057309 */ /* 0x000e220000000000 */
[----:B------:R-:W-:Y:S02]  /*120b0*/  IMAD.MOV.U32 R11, RZ, RZ, 0x1f ;  /* 0x0000001fff0b7424 */ /* 0x000fe400078e00ff */
[----:B------:R-:W-:Y:S02]  /*120c0*/  IMAD.MOV.U32 R15, RZ, RZ, -0x1 ;  /* 0xffffffffff0f7424 */ /* 0x000fe400078e00ff */
[----:B0-----:R-:W-:-:S07]  /*120d0*/  IMAD.MOV.U32 R12, RZ, RZ, R5 ;  /* 0x000000ffff0c7224 */ /* 0x001fce00078e0005 */
[----:B------:R-:W-:Y:S05]  /*120e0*/  WARPSYNC.COLLECTIVE R15, `(.L_x_452) ;  /* 0x000000000f087348 */ /* 0x000fea0003c00000 */
[----:B------:R0:W1:Y:S02]  /*120f0*/  SHFL.IDX P6, R14, R13, R12, R11 ;  /* 0x0000000c0d0e7389 */ /* 0x00006400000c000b */
[----:B01----:R-:W-:Y:S01]  /*12100*/  ENDCOLLECTIVE ;  /* 0x000000000000791b */ /* 0x003fe20003800000 */
.L_x_452:
[----:B------:R-:W-:Y:S02]  /*12110*/  IMAD.MOV.U32 R13, RZ, RZ, R4 ;  /* 0x000000ffff0d7224 */ /* 0x000fe400078e0004 */
[----:B------:R-:W-:-:S07]  /*12120*/  IMAD.MOV.U32 R7, RZ, RZ, R14 ;  /* 0x000000ffff077224 */ /* 0x000fce00078e000e */
[----:B------:R-:W-:Y:S05]  /*12130*/  WARPSYNC.COLLECTIVE R15, `(.L_x_453) ;  /* 0x000000000f087348 */ /* 0x000fea0003c00000 */
[----:B------:R0:W1:Y:S02]  /*12140*/  SHFL.IDX P6, R14, R13, R12, R11 ;  /* 0x0000000c0d0e7389 */ /* 0x00006400000c000b */
[----:B01----:R-:W-:Y:S01]  /*12150*/  ENDCOLLECTIVE ;  /* 0x000000000000791b */ /* 0x003fe20003800000 */
.L_x_453:
[----:B------:R-:W-:Y:S01]  /*12160*/  IMAD.MOV.U32 R4, RZ, RZ, R14 ;  /* 0x000000ffff047224 */ /* 0x000fe200078e000e */
[----:B------:R-:W-:Y:S06]  /*12170*/  BRA `(.L_x_454) ;  /* 0xffffffb400307947 */ /* 0x000fec000383ffff */
.L_x_310:
[----:B------:R-:W-:Y:S01]  /*12180*/  BSSY B0, `(.L_x_455) ;  /* 0x0000007000007945 */ /* 0x000fe20003800000 */
[----:B------:R-:W-:Y:S01]  /*12190*/  MOV R13, R3 ;  /* 0x00000003000d7202 */ /* 0x000fe20000000f00 */
[----:B------:R-:W-:Y:S02]  /*121a0*/  IMAD.MOV.U32 R11, RZ, RZ, 0x1f ;  /* 0x0000001fff0b7424 */ /* 0x000fe400078e00ff */
[----:B------:R-:W-:-:S07]  /*121b0*/  IMAD.MOV.U32 R15, RZ, RZ, -0x1 ;  /* 0xffffffffff0f7424 */ /* 0x000fce00078e00ff */
[----:B0123--:R-:W-:Y:S05]  /*121c0*/  WARPSYNC.COLLECTIVE R15, `(.L_x_456) ;  /* 0x000000000f087348 */ /* 0x00ffea0003c00000 */
[----:B------:R4:W0:Y:S02]  /*121d0*/  SHFL.IDX P6, R14, R13, R12, R11 ;  /* 0x0000000c0d0e7389 */ /* 0x00082400000c000b */
[----:B01234-:R-:W-:Y:S01]  /*121e0*/  ENDCOLLECTIVE ;  /* 0x000000000000791b */ /* 0x01ffe20003800000 */
.L_x_456:
[----:B------:R-:W-:Y:S05]  /*121f0*/  BSYNC B0 ;  /* 0x0000000000007941 */ /* 0x000fea0003800000 */
.L_x_455:
[----:B------:R-:W-:Y:S01]  /*12200*/  IMAD.MOV.U32 R16, RZ, RZ, R14 ;  /* 0x000000ffff107224 */ /* 0x000fe200078e000e */
[----:B------:R-:W-:Y:S06]  /*12210*/  BRA `(.L_x_309) ;  /* 0xffffffb400207947 */ /* 0x000fec000383ffff */
.L_x_314:
[----:B0-----:R0:W1:Y:S02]  /*12220*/  SYNCS.PHASECHK.TRANS64.TRYWAIT P0, [R5+URZ+0x16820], R0 ;  /* 0x01682000050075a7 */ /* 0x001064000800017f */
[----:B-1----:R-:W-:Y:S05]  /*12230*/  @!P0 NANOSLEEP.SYNCS 0x989680 ;  /* 0x009896800000895d */ /* 0x002fea0003900000 */
[----:B------:R-:W1:Y:S02]  /*12240*/  @!P0 SYNCS.PHASECHK.TRANS64 P0, [R5+URZ+0x16820], R0 ;  /* 0x01682000050085a7 */ /* 0x000e64000800007f */
[----:B-1----:R-:W-:Y:S05]  /*12250*/  @!P0 BRA `(.L_x_314) ;  /* 0xfffffffc00f08947 */ /* 0x002fea000383ffff */
[----:B------:R-:W-:Y:S05]  /*12260*/  BRA `(.L_x_457) ;  /* 0xffffffb800787947 */ /* 0x000fea000383ffff */
.L_x_315:
[----:B------:R-:W1:Y:S01]  /*12270*/  S2R R2, SR_TID.X ;  /* 0x0000000000027919 */ /* 0x000e620000002100 */
[----:B------:R-:W-:Y:S01]  /*12280*/  BSSY B0, `(.L_x_458) ;  /* 0x000000a000007945 */ /* 0x000fe20003800000 */
[----:B------:R-:W-:Y:S02]  /*12290*/  IMAD.MOV.U32 R12, RZ, RZ, RZ ;  /* 0x000000ffff0c7224 */ /* 0x000fe400078e00ff */
[----:B------:R-:W-:Y:S02]  /*122a0*/  IMAD.MOV.U32 R11, RZ, RZ, 0x1f ;  /* 0x0000001fff0b7424 */ /* 0x000fe400078e00ff */
[----:B------:R-:W-:Y:S01]  /*122b0*/  IMAD.MOV.U32 R15, RZ, RZ, -0x1 ;  /* 0xffffffffff0f7424 */ /* 0x000fe200078e00ff */
[----:B-1----:R-:W-:-:S04]  /*122c0*/  SHF.R.U32.HI R2, RZ, 0x5, R2 ;  /* 0x00000005ff027819 */ /* 0x002fc80000011602 */
[----:B------:R-:W-:-:S05]  /*122d0*/  LOP3.LUT R2, R2, 0x3, RZ, 0xc0, !PT ;  /* 0x0000000302027812 */ /* 0x000fca00078ec0ff */
[----:B------:R-:W-:-:S07]  /*122e0*/  IMAD.MOV.U32 R13, RZ, RZ, R2 ;  /* 0x000000ffff0d7224 */ /* 0x000fce00078e0002 */
[----:B0-2---:R-:W-:Y:S05]  /*122f0*/  WARPSYNC.COLLECTIVE R15, `(.L_x_459) ;  /* 0x000000000f087348 */ /* 0x005fea0003c00000 */
[----:B------:R1:W3:Y:S02]  /*12300*/  SHFL.IDX P6, R14, R13, R12, R11 ;  /* 0x0000000c0d0e7389 */ /* 0x0002e400000c000b */
[----:B0123--:R-:W-:Y:S01]  /*12310*/  ENDCOLLECTIVE ;  /* 0x000000000000791b */ /* 0x00ffe20003800000 */
.L_x_459:
[----:B------:R-:W-:Y:S05]  /*12320*/  BSYNC B0 ;  /* 0x0000000000007941 */ /* 0x000fea0003800000 */
.L_x_458:
[----:B------:R-:W-:Y:S05]  /*12330*/  BRA `(.L_x_460) ;  /* 0xffffffb800607947 */ /* 0x000fea000383ffff */
.L_x_318:
[----:B------:R-:W-:Y:S01]  /*12340*/  BSSY B1, `(.L_x_461) ;  /* 0x0000006000017945 */ /* 0x000fe20003800000 */
[----:B------:R-:W-:-:S07]  /*12350*/  IMAD.MOV.U32 R15, RZ, RZ, -0x1 ;  /* 0xffffffffff0f7424 */ /* 0x000fce00078e00ff */
[----:B0-2---:R-:W-:Y:S05]  /*12360*/  WARPSYNC.COLLECTIVE R15, `(.L_x_462) ;  /* 0x000000000f0c7348 */ /* 0x005fea0003c00000 */
[----:B------:R-:W-:Y:S02]  /*12370*/  ELECT P6, UR62, PT ;  /* 0x00000000003e782f */ /* 0x000fe400038c0000 */
[----:B------:R-:W-:Y:S01]  /*12380*/  MOV R14, UR62 ;  /* 0x0000003e000e7c02 */ /* 0x000fe20008000f00 */
[----:B0-2---:R-:W-:Y:S10]  /*12390*/  ENDCOLLECTIVE ;  /* 0x000000000000791b */ /* 0x005ff40003800000 */
.L_x_462:
[----:B------:R-:W-:Y:S05]  /*123a0*/  BSYNC B1 ;  /* 0x0000000000017941 */ /* 0x000fea0003800000 */
.L_x_461:
[----:B------:R-:W-:Y:S05]  /*123b0*/  BRA `(.L_x_463) ;  /* 0xffffffb800587947 */ /* 0x000fea000383ffff */
.L_x_320:
[----:B0-----:R0:W1:Y:S02]  /*123c0*/  SYNCS.PHASECHK.TRANS64.TRYWAIT P1, [R3+URZ+0x16840], R2 ;  /* 0x01684002030075a7 */ /* 0x001064000802017f */
[----:B-1----:R-:W-:Y:S05]  /*123d0*/  @!P1 NANOSLEEP.SYNCS 0x989680 ;  /* 0x009896800000995d */ /* 0x002fea0003900000 */
[----:B------:R-:W1:Y:S02]  /*123e0*/  @!P1 SYNCS.PHASECHK.TRANS64 P1, [R3+URZ+0x16840], R2 ;  /* 0x01684002030095a7 */ /* 0x000e64000802007f */
[----:B-1----:R-:W-:Y:S05]  /*123f0*/  @!P1 BRA `(.L_x_320) ;  /* 0xfffffffc00f09947 */ /* 0x002fea000383ffff */
[----:B------:R-:W-:Y:S05]  /*12400*/  BRA `(.L_x_464) ;  /* 0xffffffb800787947 */ /* 0x000fea000383ffff */
.L_x_322:
[----:B-1----:R1:W3:Y:S02]  /*12410*/  SYNCS.PHASECHK.TRANS64.TRYWAIT P1, [R25+URZ+0x16840], R0 ;  /* 0x01684000190075a7 */ /* 0x0022e4000802017f */
[----:B---3--:R-:W-:Y:S05]  /*12420*/  @!P1 NANOSLEEP.SYNCS 0x989680 ;  /* 0x009896800000995d */ /* 0x008fea0003900000 */
[----:B------:R-:W3:Y:S02]  /*12430*/  @!P1 SYNCS.PHASECHK.TRANS64 P1, [R25+URZ+0x16840], R0 ;  /* 0x01684000190095a7 */ /* 0x000ee4000802007f */
[----:B---3--:R-:W-:Y:S05]  /*12440*/  @!P1 BRA `(.L_x_322) ;  /* 0xfffffffc00f09947 */ /* 0x008fea000383ffff */
[----:B------:R-:W-:Y:S05]  /*12450*/  BRA `(.L_x_465) ;  /* 0xffffffb800847947 */ /* 0x000fea000383ffff */
.L_x_324:
[----:B---3--:R3:W4:Y:S02]  /*12460*/  SYNCS.PHASECHK.TRANS64.TRYWAIT P1, [R3+URZ+0x16860], R2 ;  /* 0x01686002030075a7 */ /* 0x008724000802017f */
[----:B----4-:R-:W-:Y:S05]  /*12470*/  @!P1 NANOSLEEP.SYNCS 0x989680 ;  /* 0x009896800000995d */ /* 0x010fea0003900000 */
[----:B------:R-:W4:Y:S02]  /*12480*/  @!P1 SYNCS.PHASECHK.TRANS64 P1, [R3+URZ+0x16860], R2 ;  /* 0x01686002030095a7 */ /* 0x000f24000802007f */
[----:B----4-:R-:W-:Y:S05]  /*12490*/  @!P1 BRA `(.L_x_324) ;  /* 0xfffffffc00f09947 */ /* 0x010fea000383ffff */
[----:B------:R-:W-:Y:S05]  /*124a0*/  BRA `(.L_x_466) ;  /* 0xffffffb800807947 */ /* 0x000fea000383ffff */
.L_x_467:
        /* <DEDUP_REMOVED lines=13> */
.L_x_3167:


//--------------------- .text._ZN7cutlass13device_kernelIN5flash11enable_sm90INS1_16FlashAttnFwdSm90INS1_25CollectiveMainloopFwdSm90ILi2EN4cute5tupleIJNS5_1CILi1EEES8_S8_EEENS6_IJNS7_ILi192EEENS7_ILi128EEENS7_ILi64EEEEEELi64ENS_10bfloat16_tEfNS_4arch4Sm90ELb0ELb0ELb0ELb1ELb1ELb1ELb0ELb1ELb1ELb1ELb1ELb0EEENS1_21CollectiveEpilogueFwdINS6_IJSA_SC_SB_EEES9_SE_SG_Li384ELb1ELb1ELb1ELb0EEENS1_36VarlenDynamicPersistentTileSchedulerILi192ELi128ELi384ELi128ELb1ELb1ELb1ELb0ELb1ELb1EEEEEEEEEvNT_6ParamsE --------------------------
	.section	.text._ZN7cutlass13device_kernelIN5flash11enable_sm90INS1_16FlashAttnFwdSm90INS1_25CollectiveMainloopFwdSm90ILi2EN4cute5tupleIJNS5_1CILi1EEES8_S8_EEENS6_IJNS7_ILi192EEENS7_ILi128EEENS7_ILi64EEEEEELi64ENS_10bfloat16_tEfNS_4arch4Sm90ELb0ELb0ELb0ELb1ELb1ELb1ELb0ELb1ELb1ELb1ELb1ELb0EEENS1_21CollectiveEpilogueFwdINS6_IJSA_SC_SB_EEES9_SE_SG_Li384ELb1ELb1ELb1ELb0EEENS1_36VarlenDynamicPersistentTileSchedulerILi192ELi128ELi384ELi128ELb1ELb1ELb1ELb0ELb1ELb1EEEEEEEEEvNT_6ParamsE,"ax",@progbits
	.align	128
.text._ZN7cutlass13device_kernelIN5flash11enable_sm90INS1_16FlashAttnFwdSm90INS1_25CollectiveMainloopFwdSm90ILi2EN4cute5tupleIJNS5_1CILi1EEES8_S8_EEENS6_IJNS7_ILi192EEENS7_ILi128EEENS7_ILi64EEEEEELi64ENS_10bfloat16_tEfNS_4arch4Sm90ELb0ELb0ELb0ELb1ELb1ELb1ELb0ELb1ELb1ELb1ELb1ELb0EEENS1_21CollectiveEpilogueFwdINS6_IJSA_SC_SB_EEES9_SE_SG_Li384ELb1ELb1ELb1ELb0EEENS1_36VarlenDynamicPersistentTileSchedulerILi192ELi128ELi384ELi128ELb1ELb1ELb1ELb0ELb1ELb1EEEEEEEEEvNT_6ParamsE:
        .type           _ZN7cutlass13device_kernelIN5flash11enable_sm90INS1_16FlashAttnFwdSm90INS1_25CollectiveMainloopFwdSm90ILi2EN4cute5tupleIJNS5_1CILi1EEES8_S8_EEENS6_IJNS7_ILi192EEENS7_ILi128EEENS7_ILi64EEEEEELi64ENS_10bfloat16_tEfNS_4arch4Sm90ELb0ELb0ELb0ELb1ELb1ELb1ELb0ELb1ELb1ELb1ELb1ELb0EEENS1_21CollectiveEpilogueFwdINS6_IJSA_SC_SB_EEES9_SE_SG_Li384ELb1ELb1ELb1ELb0EEENS1_36VarlenDynamicPersistentTileSchedulerILi192ELi128ELi384ELi128ELb1ELb1ELb1ELb0ELb1ELb1EEEEEEEEEvNT_6ParamsE,@function
        .size           _ZN7cutlass13device_kernelIN5flash11enable_sm90INS1_16FlashAttnFwdSm90INS1_25CollectiveMainloopFwdSm90ILi2EN4cute5tupleIJNS5_1CILi1EEES8_S8_EEENS6_IJNS7_ILi192EEENS7_ILi128EEENS7_ILi64EEEEEELi64ENS_10bfloat16_tEfNS_4arch4Sm90ELb0ELb0ELb0ELb1ELb1ELb1ELb0ELb1ELb1ELb1ELb1ELb0EEENS1_21CollectiveEpilogueFwdINS6_IJSA_SC_SB_EEES9_SE_SG_Li384ELb1ELb1ELb1ELb0EEENS1_36VarlenDynamicPersistentTileSchedulerILi192ELi128ELi384ELi128ELb1ELb1ELb1ELb0ELb1ELb1EEEEEEEEEvNT_6ParamsE,(.L_x_3168 - _ZN7cutlass13device_kernelIN5flash11enable_sm90INS1_16FlashAttnFwdSm90INS1_25CollectiveMainloopFwdSm90ILi2EN4cute5tupleIJNS5_1CILi1EEES8_S8_EEENS6_IJNS7_ILi192EEENS7_ILi128EEENS7_ILi64EEEEEELi64ENS_10bfloat16_tEfNS_4arch4Sm90ELb0ELb0ELb0ELb1ELb1ELb1ELb0ELb1ELb1ELb1ELb1ELb0EEENS1_21CollectiveEpilogueFwdINS6_IJSA_SC_SB_EEES9_SE_SG_Li384ELb1ELb1ELb1ELb0EEENS1_36VarlenDynamicPersistentTileSchedulerILi192ELi128ELi384ELi128ELb1ELb1ELb1ELb0ELb1ELb1EEEEEEEEEvNT_6ParamsE)
        .other          _ZN7cutlass13device_kernelIN5flash11enable_sm90INS1_16FlashAttnFwdSm90INS1_25CollectiveMainloopFwdSm90ILi2EN4cute5tupleIJNS5_1CILi1EEES8_S8_EEENS6_IJNS7_ILi192EEENS7_ILi128EEENS7_ILi64EEEEEELi64ENS_10bfloat16_tEfNS_4arch4Sm90ELb0ELb0ELb0ELb1ELb1ELb1ELb0ELb1ELb1ELb1ELb1ELb0EEENS1_21CollectiveEpilogueFwdINS6_IJSA_SC_SB_EEES9_SE_SG_Li384ELb1ELb1ELb1ELb0EEENS1_36VarlenDynamicPersistentTileSchedulerILi192ELi128ELi384ELi128ELb1ELb1ELb1ELb0ELb1ELb1EEEEEEEEEvNT_6ParamsE,@"STO_CUDA_ENTRY STV_DEFAULT"
_ZN7cutlass13device_kernelIN5flash11enable_sm90INS1_16FlashAttnFwdSm90INS1_25CollectiveMainloopFwdSm90ILi2EN4cute5tupleIJNS5_1CILi1EEES8_S8_EEENS6_IJNS7_ILi192EEENS7_ILi128EEENS7_ILi64EEEEEELi64ENS_10bfloat16_tEfNS_4arch4Sm90ELb0ELb0ELb0ELb1ELb1ELb1ELb0ELb1ELb1ELb1ELb1ELb0EEENS1_21CollectiveEpilogueFwdINS6_IJSA_SC_SB_EEES9_SE_SG_Li384ELb1ELb1ELb1ELb0EEENS1_36VarlenDynamicPersistentTileSchedulerILi192ELi128ELi384ELi128ELb1ELb1ELb1ELb0ELb1ELb1EEEEEEEEEvNT_6ParamsE:
[----:B------:R-:W0:Y:S02]  /*0000*/  LDC R1, c[0x0][0x28] ;  /* 0x00000a00ff017b82 */ /* 0x000e240000000800 */
[----:B0-----:R-:W-:Y:S01]  /*0010*/  VIADD R1, R1, 0xffffff88 ;  /* 0xffffff8801017836 */ /* 0x001fe20000000000 */
[----:B------:R-:W0:Y:S01]  /*0020*/  S2R R3, SR_TID.X ;  /* 0x0000000000037919 */ /* 0x000e220000002100 */
[----:B------:R-:W-:Y:S01]  /*0030*/  ELECT P0, URZ, PT ;  /* 0x00000000003f782f */ /* 0x000fe20003800000 */
[----:B------:R-:W-:Y:S01]  /*0040*/  BSSY B0, `(.L_x_468) ;  /* 0x000000e000007945 */ /* 0x000fe20003800000 */
[--C-:B0-----:R-:W-:Y:S02]  /*0050*/  SHF.R.U32.HI R0, RZ, 0x5, R3.reuse ;  /* 0x00000005ff007819 */ /* 0x101fe40000011603 */
[----:B------:R-:W-:-:S03]  /*0060*/  SHF.R.U32.HI R3, RZ, 0x7, R3 ;  /* 0x00000007ff037819 */ /* 0x000fc60000011603 */
[----:B------:R-:W0:Y:S02]  /*0070*/  SHFL.IDX PT, R2, R0, RZ, 0x1f ;  /* 0x00001fff00027589 */ /* 0x000e2400000e0000 */
[----:B0-----:R-:W-:-:S13]  /*0080*/  ISETP.EQ.AND P0, PT, R2, RZ, P0 ;  /* 0x000000ff0200720c */ /* 0x001fda0000702270 */
[----:B------:R-:W-:Y:S05]  /*0090*/  @!P0 BRA `(.L_x_469) ;  /* 0x0000000000208947 */ /* 0x000fea0003800000 */
[----:B------:R-:W-:Y:S02]  /*00a0*/  ULDC.64 UR4, c[0x0][0x198] ;  /* 0x0000660000047ab9 */ /* 0x000fe40000000a00 */
[----:B------:R-:W-:Y:S02]  /*00b0*/  UIADD3 UR6, UP0, UR4, 0x570, URZ ;  /* 0x0000057004067890 */ /* 0x000fe4000ff1e03f */
[----:B------:R-:W-:Y:S02]  /*00c0*/  UIADD3 UR4, UP1, UR4, 0x670, URZ ;  /* 0x0000067004047890 */ /* 0x000fe4000ff3e03f */
[----:B------:R-:W-:Y:S02]  /*00d0*/  UIADD3.X UR7, URZ, UR5, URZ, UP0, !UPT ;  /* 0x000000053f077290 */ /* 0x000fe400087fe43f */
[----:B------:R-:W-:-:S07]  /*00e0*/  UIADD3.X UR5, URZ, UR5, URZ, UP1, !UPT ;  /* 0x000000053f057290 */ /* 0x000fce0008ffe43f */
[----:B------:R0:W-:Y:S02]  /*00f0*/  UTMACCTL.PF [UR6] ;  /* 0x00000000060079b9 */ /* 0x0001e40008040000 */
[----:B------:R0:W-:Y:S02]  /*0100*/  UTMACCTL.PF [UR4] ;  /* 0x00000000040079b9 */ /* 0x0001e40008040000 */
[----:B0-----:R-:W-:Y:S01]  /*0110*/  NOP ;  /* 0x0000000000007918 */ /* 0x001fe20000000000 */
.L_x_469:
[----:B------:R-:W-:Y:S05]  /*0120*/  BSYNC B0 ;  /* 0x0000000000007941 */ /* 0x000fea0003800000 */
.L_x_468:
[----:B------:R-:W-:Y:S01]  /*0130*/  VOTEU.ANY UP0, P0 ;  /* 0x00000000003f7886 */ /* 0x000fe20000000100 */
[----:B------:R-:W0:Y:S01]  /*0140*/  SHFL.IDX PT, R3, R3, RZ, 0x1f ;  /* 0x00001fff03037589 */ /* 0x000e2200000e0000 */
[----:B------:R-:W-:Y:S01]  /*0150*/  UMOV UR4, 0x80 ;  /* 0x0000008000047882 */ /* 0x000fe20000000000 */
[----:B------:R-:W-:Y:S01]  /*0160*/  UMOV UR7, 0x180 ;  /* 0x0000018000077882 */ /* 0x000fe20000000000 */
[----:B------:R-:W-:Y:S01]  /*0170*/  VOTEU.ANY UP1, P0 ;  /* 0x00000000003f7886 */ /* 0x000fe20000020100 */
[----:B------:R-:W1:Y:S01]  /*0180*/  @UP0 S2UR UR8, SR_CgaCtaId ;  /* 0x00000000000809c3 */ /* 0x000e620000008800 */
[----:B------:R-:W2:Y:S01]  /*0190*/  SHFL.IDX PT, R2, R0, RZ, 0x1f ;  /* 0x00001fff00027589 */ /* 0x000ea200000e0000 */
[----:B------:R-:W-:Y:S01]  /*01a0*/  @UP0 UMOV UR6, 0x400 ;  /* 0x0000040000060882 */ /* 0x000fe20000000000 */
[----:B------:R-:W-:-:S04]  /*01b0*/  @UP0 UIADD3 UR4, -UR4, 0x100000, URZ ;  /* 0x0010000004040890 */ /* 0x000fc8000fffe13f */
[----:B------:R-:W-:Y:S02]  /*01c0*/  @UP0 USHF.L.U32 UR5, UR4, 0xb, URZ ;  /* 0x0000000b04050899 */ /* 0x000fe4000800063f */
[----:B------:R-:W-:Y:S01]  /*01d0*/  @UP0 USHF.L.U32 UR4, UR4, 0x1, URZ ;  /* 0x0000000104040899 */ /* 0x000fe2000800063f */
[----:B------:R-:W-:Y:S01]  /*01e0*/  VOTEU.ANY UP2, P0 ;  /* 0x00000000003f7886 */ /* 0x000fe20000040100 */
[----:B0-----:R-:W-:Y:S01]  /*01f0*/  R2UR UR9, R3 ;  /* 0x00000000030972ca */ /* 0x001fe200000e0000 */
[----:B-1----:R-:W-:Y:S01]  /*0200*/  @UP0 ULEA UR8, UR8, UR6, 0x18 ;  /* 0x0000000608080291 */ /* 0x002fe2000f8ec03f */
[----:B--2---:R-:W-:Y:S01]  /*0210*/  ISETP.NE.AND P1, PT, R2, RZ, PT ;  /* 0x000000ff0200720c */ /* 0x004fe20003f25270 */
[----:B------:R-:W-:-:S04]  /*0220*/  @UP0 UIADD3 UR6, -UR7, 0x100000, URZ ;  /* 0x0010000007060890 */ /* 0x000fc8000fffe13f */
[----:B------:R-:W-:Y:S02]  /*0230*/  @UP0 USHF.L.U32 UR7, UR6, 0xb, URZ ;  /* 0x0000000b06070899 */ /* 0x000fe4000800063f */
[----:B------:R-:W-:-:S04]  /*0240*/  @UP0 USHF.L.U32 UR6, UR6, 0x1, URZ ;  /* 0x0000000106060899 */ /* 0x000fc8000800063f */
[----:B------:R-:W-:Y:S01]  /*0250*/  UISETP.NE.AND UP0, UPT, UR9, URZ, UPT ;  /* 0x0000003f0900728c */ /* 0x000fe2000bf05270 */
[----:B------:R-:W0:Y:S02]  /*0260*/  FENCE.VIEW.ASYNC.S ;  /* 0x00000000000073c6 */ /* 0x000e240000000000 */
[----:B0-----:R0:W1:Y:S05]  /*0270*/  @UP1 SYNCS.EXCH.64 URZ, [UR8+0x16800], UR4 ;  /* 0x01680004083f15b2 */ /* 0x00106a0008000100 */
[----:B------:R0:W2:Y:S01]  /*0280*/  @UP2 SYNCS.EXCH.64 URZ, [UR8+0x16820], UR6 ;  /* 0x01682006083f25b2 */ /* 0x0000a20008000100 */
        /* <DEDUP_REMOVED lines=14> */
[----:B0-----:R3:W4:Y:S08]  /*0370*/  SYNCS.EXCH.64 URZ, [UR8+0x16830], UR4 ;  /* 0x01683004083f75b2 */ /* 0x0017300008000100 */
[----:B------:R3:W0:Y:S01]  /*0380*/  SYNCS.EXCH.64 URZ, [UR8+0x16840], UR6 ;  /* 0x01684006083f75b2 */ /* 0x0006220008000100 */
[----:B------:R3:W0:Y:S01]  /*0390*/  SYNCS.EXCH.64 URZ, [UR8+0x16838], UR4 ;  /* 0x01683804083f75b2 */ /* 0x0006220008000100 */
[----:B------:R3:W0:Y:S02]  /*03a0*/  SYNCS.EXCH.64 URZ, [UR8+0x16848], UR6 ;  /* 0x01684806083f75b2 */ /* 0x0006240008000100 */
[----:B---3--:R-:W-:Y:S01]  /*03b0*/  NOP ;  /* 0x0000000000007918 */ /* 0x008fe20000000000 */
.L_x_470:
[----:B------:R-:W3:Y:S01]  /*03c0*/  SHFL.IDX PT, R2, R0, RZ, 0x1f ;  /* 0x00001fff00027589 */ /* 0x000ee200000e0000 */
[----:B------:R-:W-:Y:S01]  /*03d0*/  NOP ;  /* 0x0000000000007918 */ /* 0x000fe20000000000 */
[----:B---3--:R-:W-:-:S13]  /*03e0*/  ISETP.NE.AND P0, PT, R2, RZ, PT ;  /* 0x000000ff0200720c */ /* 0x008fda0003f05270 */
        /* <DEDUP_REMOVED lines=17> */
[----:B------:R3:W0:Y:S02]  /*0500*/  SYNCS.EXCH.64 URZ, [UR8+0x16868], UR6 ;  /* 0x01686806083f75b2 */ /* 0x0006240008000100 */
[----:B---3--:R-:W-:Y:S01]  /*0510*/  NOP ;  /* 0x0000000000007918 */ /* 0x008fe20000000000 */
.L_x_471:
[----:B------:R-:W3:Y:S01]  /*0520*/  SHFL.IDX PT, R2, R0, RZ, 0x1f ;  /* 0x00001fff00027589 */ /* 0x000ee200000e0000 */
[----:B------:R-:W-:Y:S01]  /*0530*/  NOP ;  /* 0x0000000000007918 */ /* 0x000fe20000000000 */
[----:B---3--:R-:W-:-:S13]  /*0540*/  ISETP.NE.AND P0, PT, R2, RZ, PT ;  /* 0x000000ff0200720c */ /* 0x008fda0003f05270 */
        /* <DEDUP_REMOVED lines=13> */
[----:B------:R3:W0:Y:S02]  /*0620*/  SYNCS.EXCH.64 URZ, [UR6+0x16888], UR4 ;  /* 0x01688804063f75b2 */ /* 0x0006240008000100 */
[----:B---3--:R-:W-:Y:S01]  /*0630*/  NOP ;  /* 0x0000000000007918 */ /* 0x008fe20000000000 */
.L_x_472:
        /* <DEDUP_REMOVED lines=22> */
.L_x_473:
        /* <DEDUP_REMOVED lines=22> */
.L_x_474:
[----:B------:R-:W-:Y:S01]  /*0900*/  PLOP3.LUT P0, PT, PT, PT, UP0, 0x80, 0x0 ;  /* 0x000000000000781c */ /* 0x000fe20003f0f008 */
[----:B------:R-:W-:Y:S01]  /*0910*/  UMOV UR36, 0x1 ;  /* 0x0000000100247882 */ /* 0x000fe20000000000 */
[----:B------:R-:W-:Y:S01]  /*0920*/  NOP ;  /* 0x0000000000007918 */ /* 0x000fe20000000000 */
[----:B------:R-:W-:Y:S01]  /*0930*/  USEL UR36, UR36, 0x2, !UP0 ;  /* 0x0000000224247887 */ /* 0x000fe2000c000000 */
[----:B------:R-:W-:Y:S01]  /*0940*/  BSSY B9, `(.L_x_475) ;  /* 0x00015ce000097945 */ /* 0x000fe20003800000 */
[----:B------:R-:W-:Y:S01]  /*0950*/  ULDC.64 UR42, c[0x0][0x208] ;  /* 0x00008200002a7ab9 */ /* 0x000fe20000000a00 */
[----:B012-4-:R-:W-:Y:S07]  /*0960*/  BAR.SYNC.DEFER_BLOCKING 0x0 ;  /* 0x0000000000007b1d */ /* 0x017fee0000010000 */
[----:B------:R-:W-:Y:S05]  /*0970*/  @!P0 BRA `(.L_x_476) ;  /* 0x000000ec005c8947 */ /* 0x000fea0003800000 */
.L_x_477:
[----:B------:R-:W-:-:S08]  /*0980*/  NOP ;  /* 0x0000000000007918 */ /* 0x000fd00000000000 */
[----:B------:R-:W0:Y:S02]  /*0990*/  USETMAXREG.TRY_ALLOC.CTAPOOL UP0, 0xa0 ;  /* 0x000000a0000079c8 */ /* 0x000e240008000600 */
[----:B0-----:R-:W-:-:S13]  /*09a0*/  PLOP3.LUT P0, PT, PT, PT, UP0, 0x80, 0x0 ;  /* 0x000000000000781c */ /* 0x001fda0003f0f008 */
[----:B------:R-:W-:Y:S05]  /*09b0*/  @!P0 BRA `(.L_x_477) ;  /* 0xfffffffc00f08947 */ /* 0x000fea000383ffff */
[----:B------:R-:W2:Y:S01]  /*09c0*/  LDL.LU R0, [R1] ;  /* 0x0000000001007983 */ /* 0x000ea20000300800 */
[----:B------:R-:W0:Y:S01]  /*09d0*/  S2R R2, SR_TID.X ;  /* 0x0000000000027919 */ /* 0x000e220000002100 */
[----:B------:R-:W1:Y:S01]  /*09e0*/  S2UR UR38, SR_CgaCtaId ;  /* 0x00000000002679c3 */ /* 0x000e620000008800 */
[----:B------:R-:W-:Y:S01]  /*09f0*/  UMOV UR4, 0x400 ;  /* 0x0000040000047882 */ /* 0x000fe20000000000 */
[----:B0-----:R-:W-:-:S06]  /*0a00*/  SHF.R.U32.HI R2, RZ, 0x7, R2 ;  /* 0x00000007ff027819 */ /* 0x001fcc0000011602 */
[----:B------:R-:W-:Y:S06]  /*0a10*/  BAR.ARV 0x8, 0x200 ;  /* 0x0208000000007b1d */ /* 0x000fec0000002000 */
[----:B------:R-:W-:-:S13]  /*0a20*/  ISETP.NE.AND P0, PT, R2, 0x1, PT ;  /* 0x000000010200780c */ /* 0x000fda0003f05270 */
[----:B------:R-:W-:Y:S08]  /*0a30*/  @!P0 BAR.ARV 0x9, 0x100 ;  /* 0x0244000000008b1d */ /* 0x000ff00000002000 */
[----:B------:R-:W-:Y:S01]  /*0a40*/  BAR.SYNC.DEFER_BLOCKING 0x5, 0x200 ;  /* 0x0148000000007b1d */ /* 0x000fe20000010000 */
[----:B-1----:R-:W-:-:S06]  /*0a50*/  ULEA UR4, UR38, UR4, 0x18 ;  /* 0x0000000426047291 */ /* 0x002fcc000f8ec03f */
[----:B------:R-:W-:Y:S01]  /*0a60*/  IMAD.U32 R18, RZ, RZ, UR4 ;  /* 0x00000004ff127e24 */ /* 0x000fe2000f8e00ff */
[----:B------:R-:W-:-:S04]  /*0a70*/  ULDC UR4, c[0x0][0xc3c] ;  /* 0x00030f0000047ab9 */ /* 0x000fc80000000800 */
[----:B------:R-:W0:Y:S01]  /*0a80*/  LDS.128 R32, [R18+0x168d0] ;  /* 0x0168d00012207984 */ /* 0x000e220000000c00 */
[----:B------:R-:W-:Y:S06]  /*0a90*/  BAR.ARV 0x4, 0x200 ;  /* 0x0108000000007b1d */ /* 0x000fec0000002000 */
[----:B--2---:R-:W-:-:S04]  /*0aa0*/  LOP3.LUT R0, R0, 0xffffffef, RZ, 0xc0, !PT ;  /* 0xffffffef00007812 */ /* 0x004fc800078ec0ff */
[----:B------:R-:W-:-:S05]  /*0ab0*/  @P0 LOP3.LUT R0, R0, 0x10, RZ, 0xfc, !PT ;  /* 0x0000001000000812 */ /* 0x000fca00078efcff */
[----:B------:R1:W-:Y:S01]  /*0ac0*/  STL [R1], R0 ;  /* 0x0000000001007387 */ /* 0x0003e20000100800 */
[----:B0-----:R-:W-:-:S13]  /*0ad0*/  ISETP.GE.AND P0, PT, R35, UR4, PT ;  /* 0x0000000423007c0c */ /* 0x001fda000bf06270 */
[----:B-1----:R-:W-:Y:S05]  /*0ae0*/  @P0 BRA `(.L_x_478) ;  /* 0x0000015800cc0947 */ /* 0x002fea0003800000 */
[----:B------:R-:W0:Y:S01]  /*0af0*/  S2R R0, SR_TID.X ;  /* 0x0000000000007919 */ /* 0x000e220000002100 */
[----:B------:R-:W-:Y:S01]  /*0b00*/  IMAD.MOV.U32 R19, RZ, RZ, RZ ;  /* 0x000000ffff137224 */ /* 0x000fe200078e00ff */
[----:B------:R-:W-:Y:S01]  /*0b10*/  ULOP3.LUT UR39, UR36, 0x1, URZ, 0xfc, !UPT ;  /* 0x0000000124277892 */ /* 0x000fe2000f8efc3f */
[----:B------:R-:W-:Y:S01]  /*0b20*/  IMAD.MOV.U32 R155, RZ, RZ, RZ ;  /* 0x000000ffff9b7224 */ /* 0x000fe200078e00ff */
[----:B------:R-:W-:Y:S01]  /*0b30*/  UMOV UR37, URZ ;  /* 0x0000003f00257c82 */ /* 0x000fe20008000000 */
[----:B------:R-:W-:Y:S02]  /*0b40*/  IMAD.MOV.U32 R156, RZ, RZ, RZ ;  /* 0x000000ffff9c7224 */ /* 0x000fe400078e00ff */
[----:B0-----:R-:W-:-:S05]  /*0b50*/  VIADD R11, R0, 0xffffff80 ;  /* 0xffffff80000b7836 */ /* 0x001fca0000000000 */
[----:B------:R-:W-:-:S04]  /*0b60*/  SHF.R.S32.HI R0, RZ, 0x1f, R11 ;  /* 0x0000001fff007819 */ /* 0x000fc8000001140b */
[CC--:B------:R-:W-:Y:S02]  /*0b70*/  LEA.HI R2, R0.reuse, R11.reuse, RZ, 0x7 ;  /* 0x0000000b00027211 */ /* 0x0c0fe400078f38ff */
[-C--:B------:R-:W-:Y:S02]  /*0b80*/  LEA.HI R4, R0, R11.reuse, RZ, 0x5 ;  /* 0x0000000b00047211 */ /* 0x080fe400078f28ff */
[----:B------:R-:W-:Y:S02]  /*0b90*/  LOP3.LUT R3, R2, 0xffffff80, RZ, 0xc0, !PT ;  /* 0xffffff8002037812 */ /* 0x000fe400078ec0ff */
[----:B------:R-:W-:Y:S02]  /*0ba0*/  SHF.R.S32.HI R12, RZ, 0x7, R2 ;  /* 0x00000007ff0c7819 */ /* 0x000fe40000011402 */
[----:B------:R-:W-:Y:S01]  /*0bb0*/  SHF.R.S32.HI R13, RZ, 0x5, R4 ;  /* 0x00000005ff0d7819 */ /* 0x000fe20000011404 */
[----:B------:R-:W-:Y:S01]  /*0bc0*/  IMAD.IADD R10, R11, 0x1, -R3 ;  /* 0x000000010b0a7824 */ /* 0x000fe200078e0a03 */
[----:B------:R-:W-:Y:S01]  /*0bd0*/  LEA.HI R3, R0, R11, RZ, 0x4 ;  /* 0x0000000b00037211 */ /* 0x000fe200078f20ff */
[----:B------:R-:W-:-:S03]  /*0be0*/  IMAD.HI R4, R12, 0x55555556, RZ ;  /* 0x555555560c047827 */ /* 0x000fc600078e02ff */
[----:B------:R-:W-:Y:S02]  /*0bf0*/  SHF.R.S32.HI R5, RZ, 0x1f, R10 ;  /* 0x0000001fff057819 */ /* 0x000fe4000001140a */
[----:B------:R-:W-:Y:S02]  /*0c00*/  SHF.R.S32.HI R6, RZ, 0x4, R3 ;  /* 0x00000004ff067819 */ /* 0x000fe40000011403 */
[----:B------:R-:W-:Y:S02]  /*0c10*/  LEA.HI R7, R5, R10, RZ, 0x2 ;  /* 0x0000000a05077211 */ /* 0x000fe400078f10ff */
[C---:B------:R-:W-:Y:S02]  /*0c20*/  LOP3.LUT R2, R3.reuse, 0x3fffff0, RZ, 0xc0, !PT ;  /* 0x03fffff003027812 */ /* 0x040fe400078ec0ff */
[----:B------:R-:W-:Y:S02]  /*0c30*/  LEA.HI R3, R3, R6, RZ, 0x1 ;  /* 0x0000000603037211 */ /* 0x000fe400078f08ff */
[--C-:B------:R-:W-:Y:S01]  /*0c40*/  SHF.R.S32.HI R8, RZ, 0x2, R7.reuse ;  /* 0x00000002ff087819 */ /* 0x100fe20000011407 */
[----:B------:R-:W-:Y:S01]  /*0c50*/  IMAD.IADD R2, R11, 0x1, -R2 ;  /* 0x000000010b027824 */ /* 0x000fe200078e0a02 */
[----:B------:R-:W-:-:S02]  /*0c60*/  SHF.R.S32.HI R9, RZ, 0x1f, R7 ;  /* 0x0000001fff097819 */ /* 0x000fc40000011407 */
[----:B------:R-:W-:Y:S01]  /*0c70*/  LOP3.LUT R3, R3, 0x1ffffffe, RZ, 0xc0, !PT ;  /* 0x1ffffffe03037812 */ /* 0x000fe200078ec0ff */
[----:B------:R-:W-:Y:S01]  /*0c80*/  IMAD R2, R13, 0x10, R2 ;  /* 0x000000100d027824 */ /* 0x000fe200078e0202 */
[----:B------:R-:W-:Y:S02]  /*0c90*/  LEA.HI R9, R9, R8, RZ, 0x3 ;  /* 0x0000000809097211 */ /* 0x000fe400078f18ff */
[----:B------:R-:W-:Y:S01]  /*0ca0*/  LEA.HI R5, R5, R10, RZ, 0x5 ;  /* 0x0000000a05057211 */ /* 0x000fe200078f28ff */
[----:B------:R-:W-:Y:S01]  /*0cb0*/  IMAD.IADD R3, R6, 0x1, -R3 ;  /* 0x0000000106037824 */ /* 0x000fe200078e0a03 */
[----:B------:R-:W-:Y:S02]  /*0cc0*/  LOP3.LUT R9, R9, 0xfffffff8, RZ, 0xc0, !PT ;  /* 0xfffffff809097812 */ /* 0x000fe400078ec0ff */
[----:B------:R-:W-:Y:S02]  /*0cd0*/  LEA.HI R4, R4, R4, RZ, 0x1 ;  /* 0x0000000404047211 */ /* 0x000fe400078f08ff */
[----:B------:R-:W-:Y:S01]  /*0ce0*/  LEA R6, R2, R3, 0x3 ;  /* 0x0000000302067211 */ /* 0x000fe200078e18ff */
[----:B------:R-:W-:Y:S01]  /*0cf0*/  IMAD.IADD R8, R8, 0x1, -R9 ;  /* 0x0000000108087824 */ /* 0x000fe200078e0a09 */
[----:B------:R-:W-:Y:S01]  /*0d00*/  SHF.R.S32.HI R5, RZ, 0x5, R5 ;  /* 0x00000005ff057819 */ /* 0x000fe20000011405 */
[----:B------:R-:W-:Y:S01]  /*0d10*/  IMAD R4, R4, -0x3, R12 ;  /* 0xfffffffd04047824 */ /* 0x000fe200078e020c */
[-C--:B------:R-:W-:Y:S01]  /*0d20*/  LEA.HI R2, R0, R11.reuse, RZ, 0x2 ;  /* 0x0000000b00027211 */ /* 0x080fe200078f10ff */
[----:B------:R-:W-:Y:S01]  /*0d30*/  IMAD.SHL.U32 R6, R6, 0x8, RZ ;  /* 0x0000000806067824 */ /* 0x000fe200078e00ff */
[----:B------:R-:W-:Y:S01]  /*0d40*/  LEA.HI R3, R0, R11, RZ, 0x3 ;  /* 0x0000000b00037211 */ /* 0x000fe200078f18ff */
[----:B------:R-:W-:Y:S01]  /*0d50*/  IMAD R5, R5, 0x10, R8 ;  /* 0x0000001005057824 */ /* 0x000fe200078e0208 */
[----:B------:R-:W-:-:S02]  /*0d60*/  SHF.R.S32.HI R153, RZ, 0x2, R2 ;  /* 0x00000002ff997819 */ /* 0x000fc40000011402 */
[----:B------:R-:W-:Y:S01]  /*0d70*/  SHF.R.S32.HI R0, RZ, 0x1f, R2 ;  /* 0x0000001fff007819 */ /* 0x000fe20000011402 */
[----:B------:R-:W-:Y:S01]  /*0d80*/  IMAD R9, R4, 0x40, R5 ;  /* 0x0000004004097824 */ /* 0x000fe200078e0205 */
[----:B------:R-:W-:Y:S01]  /*0d90*/  LOP3.LUT R2, R2, 0xfffffffc, RZ, 0xc0, !PT ;  /* 0xfffffffc02027812 */ /* 0x000fe200078ec0ff */
[----:B------:R-:W-:Y:S01]  /*0da0*/  VIADD R8, R153, 0x60 ;  /* 0x0000006099087836 */ /* 0x000fe20000000000 */
[----:B------:R-:W-:Y:S02]  /*0db0*/  SHF.R.S32.HI R4, RZ, 0x3, R3 ;  /* 0x00000003ff047819 */ /* 0x000fe40000011403 */
[----:B------:R-:W-:Y:S01]  /*0dc0*/  LOP3.LUT R3, R3, 0xfffffff8, RZ, 0xc0, !PT ;  /* 0xfffffff803037812 */ /* 0x000fe200078ec0ff */
[C---:B------:R-:W-:Y:S01]  /*0dd0*/  IMAD.IADD R5, R11.reuse, 0x1, -R2 ;  /* 0x000000010b057824 */ /* 0x040fe200078e0a02 */
[----:B------:R-:W-:Y:S01]  /*0de0*/  LEA.HI R0, R0, R153, RZ, 0x3 ;  /* 0x0000009900007211 */ /* 0x000fe200078f18ff */
[----:B------:R-:W-:Y:S01]  /*0df0*/  STL [R1+0x60], R9 ;  /* 0x0000600901007387 */ /* 0x000fe20000100800 */
[----:B------:R-:W-:Y:S01]  /*0e00*/  SHF.R.S32.HI R4, RZ, 0x1f, R8 ;  /* 0x0000001fff047819 */ /* 0x000fe20000011408 */
[----:B------:R-:W-:Y:S01]  /*0e10*/  IMAD.IADD R2, R11, 0x1, -R3 ;  /* 0x000000010b027824 */ /* 0x000fe200078e0a03 */
[----:B------:R-:W-:Y:S01]  /*0e20*/  LOP3.LUT R0, R0, 0xfffffff8, RZ, 0xc0, !PT ;  /* 0xfffffff800007812 */ /* 0x000fe200078ec0ff */
[----:B------:R-:W-:Y:S01]  /*0e30*/  IMAD.SHL.U32 R3, R8, 0x40, RZ ;  /* 0x0000004008037824 */ /* 0x000fe200078e00ff */
[C---:B------:R-:W-:Y:S01]  /*0e40*/  LEA.HI R2, R5.reuse, R5, RZ, 0x1 ;  /* 0x0000000505027211 */ /* 0x040fe200078f08ff */
[----:B------:R-:W-:Y:S01]  /*0e50*/  IMAD.SHL.U32 R16, R5, 0x8, RZ ;  /* 0x0000000805107824 */ /* 0x000fe200078e00ff */
[----:B------:R-:W-:Y:S01]  /*0e60*/  LEA.HI R4, R4, R8, RZ, 0x3 ;  /* 0x0000000804047211 */ /* 0x000fe200078f18ff */
[----:B------:R-:W-:Y:S01]  /*0e70*/  IMAD.IADD R11, R153, 0x1, -R0 ;  /* 0x00000001990b7824 */ /* 0x000fe200078e0a00 */
[----:B------:R-:W-:Y:S01]  /*0e80*/  SHF.L.U32 R22, R5, 0x2, RZ ;  /* 0x0000000205167819 */ /* 0x000fe200000006ff */
[----:B------:R-:W-:Y:S01]  /*0e90*/  STL [R1+0x4], RZ ;  /* 0x000004ff01007387 */ /* 0x000fe20000100800 */
[----:B------:R-:W-:Y:S01]  /*0ea0*/  LOP3.LUT R0, R2, 0x1ffffffe, RZ, 0xc0, !PT ;  /* 0x1ffffffe02007812 */ /* 0x000fe200078ec0ff */
[----:B------:R-:W-:Y:S01]  /*0eb0*/  IMAD.SHL.U32 R4, R4, 0x40, RZ ;  /* 0x0000004004047824 */ /* 0x000fe200078e00ff */
[----:B------:R-:W-:Y:S01]  /*0ec0*/  LOP3.LUT R3, R3, 0x1c0, RZ, 0xc0, !PT ;  /* 0x000001c003037812 */ /* 0x000fe200078ec0ff */
[----:B------:R-:W-:Y:S01]  /*0ed0*/  VIADD R157, R22, 0x10 ;  /* 0x00000010169d7836 */ /* 0x000fe20000000000 */
[----:B------:R-:W-:Y:S01]  /*0ee0*/  LOP3.LUT R7, R7, 0x7ffffffc, RZ, 0xc0, !PT ;  /* 0x7ffffffc07077812 */ /* 0x000fe200078ec0ff */
[----:B------:R-:W-:Y:S01]  /*0ef0*/  IMAD.IADD R0, R5, 0x1, -R0 ;  /* 0x0000000105007824 */ /* 0x000fe200078e0a00 */
[----:B------:R-:W-:Y:S01]  /*0f00*/  SHF.R.U32.HI R5, RZ, 0x3, R3 ;  /* 0x00000003ff057819 */ /* 0x000fe20000011603 */
[----:B------:R0:W-:Y:S01]  /*0f10*/  STL [R1+0x20], R11 ;  /* 0x0000200b01007387 */ /* 0x0001e20000100800 */
[----:B------:R-:W-:Y:S01]  /*0f20*/  LOP3.LUT R3, R3, 0x38, R16, 0xf8, !PT ;  /* 0x0000003803037812 */ /* 0x000fe200078ef810 */
[----:B------:R-:W-:Y:S01]  /*0f30*/  IMAD.IADD R7, R10, 0x1, -R7 ;  /* 0x000000010a077824 */ /* 0x000fe200078e0a07 */
[----:B------:R-:W-:Y:S01]  /*0f40*/  LOP3.LUT R4, R4, 0xfffffe00, RZ, 0xc0, !PT ;  /* 0xfffffe0004047812 */ /* 0x000fe200078ec0ff */
[----:B------:R-:W-:Y:S01]  /*0f50*/  IMAD R0, R0, 0x8, R9 ;  /* 0x0000000800007824 */ /* 0x000fe200078e0209 */
[----:B------:R-:W-:Y:S01]  /*0f60*/  SHF.R.S32.HI R8, RZ, 0x1f, R157 ;  /* 0x0000001fff087819 */ /* 0x000fe2000001149d */
[----:B------:R-:W-:Y:S01]  /*0f70*/  VIADD R2, R16, 0x20 ;  /* 0x0000002010027836 */ /* 0x000fe20000000000 */
[----:B------:R-:W-:Y:S01]  /*0f80*/  LOP3.LUT R3, R4, R3, R5, 0xf6, !PT ;  /* 0x0000000304037212 */ /* 0x000fe200078ef605 */
[----:B------:R1:W-:Y:S01]  /*0f90*/  STL [R1+0x2c], R4 ;  /* 0x00002c0401007387 */ /* 0x0003e20000100800 */
[C---:B------:R-:W-:Y:S01]  /*0fa0*/  SHF.L.U64.HI R5, R157.reuse, 0x1, R8 ;  /* 0x000000019d057819 */ /* 0x040fe20000010208 */
[----:B0-----:R-:W-:Y:S01]  /*0fb0*/  IMAD.SHL.U32 R11, R157, 0x2, RZ ;  /* 0x000000029d0b7824 */ /* 0x001fe200078e00ff */
[----:B------:R-:W-:-:S02]  /*0fc0*/  LEA R3, R3, R18, 0x1 ;  /* 0x0000001203037211 */ /* 0x000fc400078e08ff */
[----:B------:R-:W-:Y:S02]  /*0fd0*/  SHF.R.S32.HI R17, RZ, 0x1f, R16 ;  /* 0x0000001fff117819 */ /* 0x000fe40000011410 */
[----:B------:R0:W-:Y:S01]  /*0fe0*/  STL [R1+0x58], R11 ;  /* 0x0000580b01007387 */ /* 0x0001e20000100800 */
[----:B------:R-:W-:Y:S01]  /*0ff0*/  SHF.R.S32.HI R154, RZ, 0x1f, R2 ;  /* 0x0000001fff9a7819 */ /* 0x000fe20000011402 */
[----:B-1----:R-:W-:Y:S02]  /*1000*/  IMAD.SHL.U32 R4, R7, 0x2, RZ ;  /* 0x0000000207047824 */ /* 0x002fe400078e00ff */
[----:B------:R0:W-:Y:S04]  /*1010*/  STL [R1+0x68], R6 ;  /* 0x0000680601007387 */ /* 0x0001e80000100800 */
[----:B------:R0:W-:Y:S04]  /*1020*/  STL [R1+0x54], R5 ;  /* 0x0000540501007387 */ /* 0x0001e80000100800 */
[----:B------:R0:W-:Y:S04]  /*1030*/  STL [R1+0x30], R4 ;  /* 0x0000300401007387 */ /* 0x0001e80000100800 */
[----:B------:R0:W-:Y:S04]  /*1040*/  STL [R1+0x5c], R3 ;  /* 0x00005c0301007387 */ /* 0x0001e80000100800 */
[----:B------:R0:W-:Y:S02]  /*1050*/  STL [R1+0x64], R0 ;  /* 0x0000640001007387 */ /* 0x0001e40000100800 */
.L_x_617:
[----:B01----:R-:W0:Y:S02]  /*1060*/  LDC.64 R4, c[0x0][0xc88] ;  /* 0x00032200ff047b82 */ /* 0x003e240000000a00 */
[----:B0-----:R-:W-:-:S05]  /*1070*/  IMAD.WIDE R4, R35, 0x4, R4 ;  /* 0x0000000423047825 */ /* 0x001fca00078e0204 */
[----:B--2---:R-:W2:Y:S01]  /*1080*/  LDG.E R36, desc[UR42][R4.64] ;  /* 0x0000002a04247981 */ /* 0x004ea2000c1e1900 */
[----:B------:R-:W-:Y:S05]  /*1090*/  YIELD ;  /* 0x0000000000007946 */ /* 0x000fea0003800000 */
[----:B------:R-:W-:Y:S01]  /*10a0*/  ULDC.64 UR4, c[0x0][0xa28] ;  /* 0x00028a0000047ab9 */ /* 0x000fe20000000a00 */
[----:B------:R-:W-:Y:S01]  /*10b0*/  ULDC.64 UR8, c[0x0][0xa18] ;  /* 0x0002860000087ab9 */ /* 0x000fe20000000a00 */
[----:B------:R-:W-:Y:S01]  /*10c0*/  ISETP.NE.U32.AND P1, PT, RZ, UR4, PT ;  /* 0x00000004ff007c0c */ /* 0x000fe2000bf25070 */
[----:B------:R-:W-:Y:S01]  /*10d0*/  ULDC.64 UR6, c[0x0][0xa08] ;  /* 0x0002820000067ab9 */ /* 0x000fe20000000a00 */
[----:B------:R-:W-:Y:S01]  /*10e0*/  IMAD.MOV.U32 R10, RZ, RZ, RZ ;  /* 0x000000ffff0a7224 */ /* 0x000fe200078e00ff */
[----:B------:R-:W-:Y:S01]  /*10f0*/  ISETP.NE.U32.AND P0, PT, RZ, UR6, PT ;  /* 0x00000006ff007c0c */ /* 0x000fe2000bf05070 */
[----:B------:R-:W-:Y:S01]  /*1100*/  IMAD.MOV.U32 R68, RZ, RZ, RZ ;  /* 0x000000ffff447224 */ /* 0x000fe200078e00ff */
[----:B------:R-:W-:-:S02]  /*1110*/  ISETP.NE.AND.EX P1, PT, RZ, UR5, PT, P1 ;  /* 0x00000005ff007c0c */ /* 0x000fc4000bf25310 */
[----:B------:R-:W-:Y:S02]  /*1120*/  ISETP.NE.AND.EX P0, PT, RZ, UR7, PT, P0 ;  /* 0x00000007ff007c0c */ /* 0x000fe4000bf05300 */
[----:B--2---:R-:W-:Y:S01]  /*1130*/  SHF.R.S32.HI R0, RZ, 0x1f, R36 ;  /* 0x0000001fff007819 */ /* 0x004fe20000011424 */
[----:B------:R-:W-:-:S08]  /*1140*/  IMAD.SHL.U32 R38, R36, 0x4, RZ ;  /* 0x0000000424267824 */ /* 0x000fd000078e00ff */
[C---:B------:R-:W-:Y:S01]  /*1150*/  @P1 LEA R6, P2, R36.reuse, UR4, 0x2 ;  /* 0x0000000424061c11 */ /* 0x040fe2000f8410ff */
[----:B------:R0:W-:Y:S01]  /*1160*/  STL [R1+0x38], R36 ;  /* 0x0000382401007387 */ /* 0x0001e20000100800 */
[C-C-:B------:R-:W-:Y:S02]  /*1170*/  SHF.L.U64.HI R37, R36.reuse, 0x2, R0.reuse ;  /* 0x0000000224257819 */ /* 0x140fe40000010200 */
[----:B------:R-:W-:Y:S01]  /*1180*/  @P1 LEA.HI.X R7, R36, UR5, R0, 0x2, P2 ;  /* 0x0000000524071c11 */ /* 0x000fe200090f1400 */
[----:B------:R-:W-:Y:S01]  /*1190*/  ULDC UR4, c[0x0][0x288] ;  /* 0x0000a20000047ab9 */ /* 0x000fe20000000800 */
[----:B------:R-:W-:Y:S01]  /*11a0*/  ISETP.NE.U32.AND P2, PT, RZ, UR8, PT ;  /* 0x00000008ff007c0c */ /* 0x000fe2000bf45070 */
[----:B------:R0:W-:Y:S01]  /*11b0*/  STL [R1+0x50], R0 ;  /* 0x0000500001007387 */ /* 0x0001e20000100800 */
[C---:B------:R-:W-:Y:S02]  /*11c0*/  IADD3 R8, P3, R38.reuse, UR6, RZ ;  /* 0x0000000626087c10 */ /* 0x040fe4000ff7e0ff */
[----:B------:R-:W-:Y:S01]  /*11d0*/  ISETP.NE.AND.EX P2, PT, RZ, UR9, PT, P2 ;  /* 0x00000009ff007c0c */ /* 0x000fe2000bf45320 */
[----:B------:R0:W5:Y:S01]  /*11e0*/  @P1 LDG.E R10, desc[UR42][R6.64] ;  /* 0x0000002a060a1981 */ /* 0x000162000c1e1900 */
[----:B------:R-:W-:Y:S01]  /*11f0*/  IMAD.U32 R24, RZ, RZ, UR4 ;  /* 0x00000004ff187e24 */ /* 0x000fe2000f8e00ff */
[C---:B------:R-:W-:Y:S01]  /*1200*/  IADD3.X R9, R37.reuse, UR7, RZ, P3, !PT ;  /* 0x0000000725097c10 */ /* 0x040fe20009ffe4ff */
[----:B------:R-:W-:Y:S01]  /*1210*/  ULDC.64 UR4, c[0x0][0x418] ;  /* 0x0001060000047ab9 */ /* 0x000fe20000000a00 */
[----:B------:R0:W-:Y:S04]  /*1220*/  STL [R1+0x40], R38 ;  /* 0x0000402601007387 */ /* 0x0001e80000100800 */
[----:B------:R0:W5:Y:S04]  /*1230*/  @P0 LDG.E R68, desc[UR42][R8.64] ;  /* 0x0000002a08440981 */ /* 0x000168000c1e1900 */
[----:B------:R-:W-:Y:S01]  /*1240*/  @P2 IADD3 R4, P1, R38, UR8, RZ ;  /* 0x0000000826042c10 */ /* 0x000fe2000ff3e0ff */
[----:B------:R-:W-:Y:S01]  /*1250*/  UISETP.NE.U32.AND UP0, UPT, UR4, URZ, UPT ;  /* 0x0000003f0400728c */ /* 0x000fe2000bf05070 */
[----:B------:R0:W-:Y:S02]  /*1260*/  STL [R1+0x44], R37 ;  /* 0x0000442501007387 */ /* 0x0001e40000100800 */
[----:B------:R-:W-:Y:S01]  /*1270*/  @P2 IADD3.X R5, R37, UR9, RZ, P1, !PT ;  /* 0x0000000925052c10 */ /* 0x000fe20008ffe4ff */
[----:B------:R-:W-:-:S04]  /*1280*/  ULDC UR4, c[0x0][0x424] ;  /* 0x0001090000047ab9 */ /* 0x000fc80000000800 */
[----:B------:R0:W5:Y:S01]  /*1290*/  @P2 LDG.E R24, desc[UR42][R4.64] ;  /* 0x0000002a04182981 */ /* 0x000162000c1e1900 */
[----:B------:R-:W-:-:S03]  /*12a0*/  UISETP.NE.AND.EX UP0, UPT, UR5, URZ, UPT, UP0 ;  /* 0x0000003f0500728c */ /* 0x000fc6000bf05300 */
[----:B------:R-:W-:Y:S01]  /*12b0*/  ULDC UR5, c[0x0][0x2f0] ;  /* 0x0000bc0000057ab9 */ /* 0x000fe20000000800 */
[----:B------:R-:W-:-:S04]  /*12c0*/  USEL UR4, UR4, 0x1, UP0 ;  /* 0x0000000104047887 */ /* 0x000fc80008000000 */
[----:B------:R-:W-:-:S03]  /*12d0*/  UIMAD UR4, UR4, UR5, URZ ;  /* 0x00000005040472a4 */ /* 0x000fc6000f8e023f */
[----:B------:R-:W-:Y:S02]  /*12e0*/  ULDC UR5, c[0x0][0x348] ;  /* 0x0000d20000057ab9 */ /* 0x000fe40000000800 */
[----:B------:R-:W-:Y:S02]  /*12f0*/  IMAD.U32 R27, RZ, RZ, UR5 ;  /* 0x00000005ff1b7e24 */ /* 0x000fe4000f8e00ff */
[----:B------:R-:W-:Y:S01]  /*1300*/  IMAD.U32 R31, RZ, RZ, UR4 ;  /* 0x00000004ff1f7e24 */ /* 0x000fe2000f8e00ff */
[----:B0---4-:R-:W-:Y:S06]  /*1310*/  @P2 BRA `(.L_x_479) ;  /* 0x0000000000242947 */ /* 0x011fec0003800000 */
[----:B------:R-:W-:Y:S02]  /*1320*/  ULDC.64 UR4, c[0x0][0xa00] ;  /* 0x0002800000047ab9 */ /* 0x000fe40000000a00 */
[----:B------:R-:W-:-:S04]  /*1330*/  ISETP.NE.U32.AND P1, PT, RZ, UR4, PT ;  /* 0x00000004ff007c0c */ /* 0x000fc8000bf25070 */
[----:B------:R-:W-:-:S13]  /*1340*/  ISETP.NE.AND.EX P1, PT, RZ, UR5, PT, P1 ;  /* 0x00000005ff007c0c */ /* 0x000fda000bf25310 */
[----:B------:R-:W-:Y:S05]  /*1350*/  @!P1 BRA `(.L_x_479) ;  /* 0x0000000000149947 */ /* 0x000fea0003800000 */
[----:B------:R-:W0:Y:S02]  /*1360*/  LDC.64 R4, c[0x0][0xa00] ;  /* 0x00028000ff047b82 */ /* 0x000e240000000a00 */
[----:B0-----:R-:W-:-:S05]  /*1370*/  IMAD.WIDE R4, R36, 0x4, R4 ;  /* 0x0000000424047825 */ /* 0x001fca00078e0204 */
[----:B-----5:R-:W2:Y:S04]  /*1380*/  LDG.E R24, desc[UR42][R4.64] ;  /* 0x0000002a04187981 */ /* 0x020ea8000c1e1900 */
[----:B------:R-:W2:Y:S02]  /*1390*/  LDG.E R3, desc[UR42][R4.64+0x4] ;  /* 0x0000042a04037981 */ /* 0x000ea4000c1e1900 */
[----:B--2---:R-:W-:-:S07]  /*13a0*/  IMAD.IADD R24, R3, 0x1, -R24 ;  /* 0x0000000103187824 */ /* 0x004fce00078e0a18 */
.L_x_479:
[----:B------:R-:W-:Y:S01]  /*13b0*/  ULDC.64 UR4, c[0x0][0xa20] ;  /* 0x0002880000047ab9 */ /* 0x000fe20000000a00 */
[----:B------:R0:W-:Y:S01]  /*13c0*/  STL [R1+0x48], R33 ;  /* 0x0000482101007387 */ /* 0x0001e20000100800 */
[----:B------:R-:W-:Y:S02]  /*13d0*/  ISETP.NE.U32.AND P1, PT, RZ, UR4, PT ;  /* 0x00000004ff007c0c */ /* 0x000fe4000bf25070 */
[C---:B------:R-:W-:Y:S02]  /*13e0*/  LOP3.LUT R3, R34.reuse, 0xff000000, RZ, 0xc0, !PT ;  /* 0xff00000022037812 */ /* 0x040fe400078ec0ff */
[----:B------:R-:W-:Y:S02]  /*13f0*/  ISETP.NE.AND.EX P1, PT, RZ, UR5, PT, P1 ;  /* 0x00000005ff007c0c */ /* 0x000fe4000bf25310 */
[----:B------:R-:W-:Y:S02]  /*1400*/  LOP3.LUT R0, R34, 0xff0000, RZ, 0xc0, !PT ;  /* 0x00ff000022007812 */ /* 0x000fe400078ec0ff */
[----:B------:R-:W-:-:S02]  /*1410*/  SHF.R.U32.HI R3, RZ, 0x8, R3 ;  /* 0x00000008ff037819 */ /* 0x000fc40000011603 */
[----:B------:R-:W-:Y:S02]  /*1420*/  LOP3.LUT R152, R34, 0xffff, RZ, 0xc0, !PT ;  /* 0x0000ffff22987812 */ /* 0x000fe400078ec0ff */
[----:B------:R-:W-:-:S05]  /*1430*/  LEA.HI R11, R0, R3, RZ, 0x10 ;  /* 0x00000003000b7211 */ /* 0x000fca00078f80ff */
[----:B0-----:R-:W-:Y:S05]  /*1440*/  @!P1 BRA `(.L_x_480) ;  /* 0x0000000000109947 */ /* 0x001fea0003800000 */
[----:B------:R-:W-:-:S04]  /*1450*/  IADD3 R4, P0, R38, UR4, RZ ;  /* 0x0000000426047c10 */ /* 0x000fc8000ff1e0ff */
[----:B------:R-:W-:-:S05]  /*1460*/  IADD3.X R5, R37, UR5, RZ, P0, !PT ;  /* 0x0000000525057c10 */ /* 0x000fca00087fe4ff */
[----:B------:R0:W5:Y:S01]  /*1470*/  LDG.E R31, desc[UR42][R4.64] ;  /* 0x0000002a041f7981 */ /* 0x000162000c1e1900 */
[----:B------:R-:W-:Y:S05]  /*1480*/  BRA `(.L_x_481) ;  /* 0x0000000000107947 */ /* 0x000fea0003800000 */
.L_x_480:
[----:B------:R-:W-:Y:S05]  /*1490*/  @!P0 BRA `(.L_x_481) ;  /* 0x00000000000c8947 */ /* 0x000fea0003800000 */
[----:B------:R-:W2:Y:S04]  /*14a0*/  LDG.E R0, desc[UR42][R8.64] ;  /* 0x0000002a08007981 */ /* 0x000ea8000c1e1900 */
[----:B------:R-:W2:Y:S02]  /*14b0*/  LDG.E R31, desc[UR42][R8.64+0x4] ;  /* 0x0000042a081f7981 */ /* 0x000ea4000c1e1900 */
[----:B--2---:R-:W-:-:S07]  /*14c0*/  IMAD.IADD R31, R31, 0x1, -R0 ;  /* 0x000000011f1f7824 */ /* 0x004fce00078e0a00 */
.L_x_481:
[----:B------:R-:W-:Y:S01]  /*14d0*/  ULDC.64 UR4, c[0x0][0xa10] ;  /* 0x0002840000047ab9 */ /* 0x000fe20000000a00 */
[----:B------:R-:W2:Y:S01]  /*14e0*/  LDL.LU R32, [R1] ;  /* 0x0000000001207983 */ /* 0x000ea20000300800 */
[----:B------:R-:W-:-:S04]  /*14f0*/  ISETP.NE.U32.AND P0, PT, RZ, UR4, PT ;  /* 0x00000004ff007c0c */ /* 0x000fc8000bf05070 */
[----:B------:R-:W-:Y:S01]  /*1500*/  ISETP.NE.AND.EX P0, PT, RZ, UR5, PT, P0 ;  /* 0x00000005ff007c0c */ /* 0x000fe2000bf05300 */
[----:B------:R-:W-:Y:S02]  /*1510*/  ULDC.64 UR4, c[0x0][0xa30] ;  /* 0x00028c0000047ab9 */ /* 0x000fe40000000a00 */
[----:B------:R-:W-:-:S10]  /*1520*/  ISETP.NE.U32.AND P1, PT, RZ, UR4, PT ;  /* 0x00000004ff007c0c */ /* 0x000fd4000bf25070 */
[----:B0-----:R-:W0:Y:S02]  /*1530*/  @P0 LDC.64 R4, c[0x0][0xa10] ;  /* 0x00028400ff040b82 */ /* 0x001e240000000a00 */
[----:B0-----:R-:W-:-:S05]  /*1540*/  @P0 IMAD.WIDE R4, R36, 0x4, R4 ;  /* 0x0000000424040825 */ /* 0x001fca00078e0204 */
[----:B------:R-:W3:Y:S04]  /*1550*/  @P0 LDG.E R0, desc[UR42][R4.64] ;  /* 0x0000002a04000981 */ /* 0x000ee8000c1e1900 */
[----:B------:R0:W3:Y:S01]  /*1560*/  @P0 LDG.E R3, desc[UR42][R4.64+0x4] ;  /* 0x0000042a04030981 */ /* 0x0000e2000c1e1900 */
[----:B------:R-:W-:Y:S02]  /*1570*/  ISETP.NE.AND.EX P1, PT, RZ, UR5, PT, P1 ;  /* 0x00000005ff007c0c */ /* 0x000fe4000bf25310 */
[----:B-----5:R-:W-:-:S11]  /*1580*/  MOV R25, R31 ;  /* 0x0000001f00197202 */ /* 0x020fd60000000f00 */
[----:B------:R-:W-:-:S04]  /*1590*/  @P1 IADD3 R6, P2, R38, UR4, RZ ;  /* 0x0000000426061c10 */ /* 0x000fc8000ff5e0ff */
[----:B------:R-:W-:-:S05]  /*15a0*/  @P1 IADD3.X R7, R37, UR5, RZ, P2, !PT ;  /* 0x0000000525071c10 */ /* 0x000fca00097fe4ff */
[----:B------:R1:W5:Y:S01]  /*15b0*/  @P1 LDG.E R25, desc[UR42][R6.64] ;  /* 0x0000002a06191981 */ /* 0x000362000c1e1900 */
[----:B------:R-:W-:Y:S01]  /*15c0*/  IMAD.IADD R10, R31, 0x1, -R10 ;  /* 0x000000011f0a7824 */ /* 0x000fe200078e0a0a */
[----:B------:R-:W-:Y:S01]  /*15d0*/  LOP3.LUT R12, R11, 0xff, RZ, 0xc0, !PT ;  /* 0x000000ff0b0c7812 */ /* 0x000fe200078ec0ff */
[----:B------:R-:W-:Y:S01]  /*15e0*/  BSSY B0, `(.L_x_482) ;  /* 0x000002c000007945 */ /* 0x000fe20003800000 */
[----:B------:R-:W-:Y:S01]  /*15f0*/  SHF.R.U32.HI R8, RZ, 0x10, R11 ;  /* 0x00000010ff087819 */ /* 0x000fe2000001160b */
[----:B0-----:R-:W-:Y:S02]  /*1600*/  IMAD.MOV.U32 R5, RZ, RZ, RZ ;  /* 0x000000ffff057224 */ /* 0x001fe400078e00ff */
[----:B------:R1:W-:Y:S04]  /*1610*/  STL [R1+0x4c], R12 ;  /* 0x00004c0c01007387 */ /* 0x0003e80000100800 */
[----:B------:R1:W-:Y:S01]  /*1620*/  STL [R1+0x34], R8 ;  /* 0x0000340801007387 */ /* 0x0003e20000100800 */
[----:B--2---:R-:W-:Y:S01]  /*1630*/  LOP3.LUT R32, R32, 0xfffffffb, RZ, 0xc0, !PT ;  /* 0xfffffffb20207812 */ /* 0x004fe200078ec0ff */
[----:B---3--:R-:W-:-:S04]  /*1640*/  @P0 IMAD.IADD R27, R3, 0x1, -R0 ;  /* 0x00000001031b0824 */ /* 0x008fc800078e0a00 */
[----:B------:R-:W-:-:S04]  /*1650*/  IMAD.IADD R89, R10, 0x1, R27 ;  /* 0x000000010a597824 */ /* 0x000fc800078e021b */
[C---:B------:R-:W-:Y:S01]  /*1660*/  VIADD R0, R89.reuse, 0x7f ;  /* 0x0000007f59007836 */ /* 0x040fe20000000000 */
[----:B------:R-:W-:-:S04]  /*1670*/  ISETP.GE.AND P3, PT, R89, 0x1, PT ;  /* 0x000000015900780c */ /* 0x000fc80003f66270 */
[----:B------:R-:W-:-:S04]  /*1680*/  SHF.R.S32.HI R3, RZ, 0x1f, R0 ;  /* 0x0000001fff037819 */ /* 0x000fc80000011400 */
[----:B------:R-:W-:-:S04]  /*1690*/  LEA.HI R3, R3, R0, RZ, 0x7 ;  /* 0x0000000003037211 */ /* 0x000fc800078f38ff */
[----:B------:R-:W-:Y:S02]  /*16a0*/  SHF.R.S32.HI R26, RZ, 0x7, R3 ;  /* 0x00000007ff1a7819 */ /* 0x000fe40000011403 */
[----:B------:R-:W-:-:S05]  /*16b0*/  @P3 LOP3.LUT R32, R32, 0x4, RZ, 0xfc, !PT ;  /* 0x0000000420203812 */ /* 0x000fca00078efcff */
[----:B------:R1:W-:Y:S01]  /*16c0*/  STL [R1], R32 ;  /* 0x0000002001007387 */ /* 0x0003e20000100800 */
[----:B------:R-:W-:Y:S05]  /*16d0*/  @!P3 BRA `(.L_x_483) ;  /* 0x000000000070b947 */ /* 0x000fea0003800000 */
[----:B------:R-:W-:Y:S01]  /*16e0*/  ISETP.NE.AND P0, PT, R8, RZ, PT ;  /* 0x000000ff0800720c */ /* 0x000fe20003f05270 */
[----:B------:R-:W-:-:S03]  /*16f0*/  ULDC UR4, c[0x0][0x9f0] ;  /* 0x00027c0000047ab9 */ /* 0x000fc60000000800 */
[----:B------:R-:W-:-:S04]  /*1700*/  SEL R9, R8, UR4, P0 ;  /* 0x0000000408097c07 */ /* 0x000fc80008000000 */
[-C--:B-1----:R-:W-:Y:S02]  /*1710*/  IABS R6, R9.reuse ;  /* 0x0000000900067213 */ /* 0x082fe40000000000 */
[----:B------:R-:W-:Y:S02]  /*1720*/  IADD3 R0, R26, -0x1, R9 ;  /* 0xffffffff1a007810 */ /* 0x000fe40007ffe009 */
[----:B------:R-:W0:Y:S01]  /*1730*/  I2F.RP R3, R6 ;  /* 0x0000000600037306 */ /* 0x000e220000209400 */
[-C--:B------:R-:W-:Y:S02]  /*1740*/  IABS R11, R9.reuse ;  /* 0x00000009000b7213 */ /* 0x080fe40000000000 */
[----:B------:R-:W-:Y:S02]  /*1750*/  IABS R8, R0 ;  /* 0x0000000000087213 */ /* 0x000fe40000000000 */
[----:B------:R-:W-:-:S04]  /*1760*/  LOP3.LUT R0, R0, R9, RZ, 0x3c, !PT ;  /* 0x0000000900007212 */ /* 0x000fc800078e3cff */
[----:B------:R-:W-:Y:S01]  /*1770*/  ISETP.GE.AND P2, PT, R0, RZ, PT ;  /* 0x000000ff0000720c */ /* 0x000fe20003f46270 */
[----:B0-----:R-:W0:Y:S02]  /*1780*/  MUFU.RCP R3, R3 ;  /* 0x0000000300037308 */ /* 0x001e240000001000 */
[----:B0-----:R-:W-:Y:S02]  /*1790*/  VIADD R4, R3, 0xffffffe ;  /* 0x0ffffffe03047836 */ /* 0x001fe40000000000 */
[----:B------:R-:W-:-:S04]  /*17a0*/  IMAD.MOV R3, RZ, RZ, -R11 ;  /* 0x000000ffff037224 */ /* 0x000fc800078e0a0b */
[----:B------:R0:W1:Y:S02]  /*17b0*/  F2I.FTZ.U32.TRUNC.NTZ R5, R4 ;  /* 0x0000000400057305 */ /* 0x000064000021f000 */
[----:B0-----:R-:W-:Y:S02]  /*17c0*/  IMAD.MOV.U32 R4, RZ, RZ, RZ ;  /* 0x000000ffff047224 */ /* 0x001fe400078e00ff */
[----:B-1----:R-:W-:-:S04]  /*17d0*/  IMAD.MOV R7, RZ, RZ, -R5 ;  /* 0x000000ffff077224 */ /* 0x002fc800078e0a05 */
[----:B------:R-:W-:-:S04]  /*17e0*/  IMAD R7, R7, R6, RZ ;  /* 0x0000000607077224 */ /* 0x000fc800078e02ff */
[----:B------:R-:W-:-:S06]  /*17f0*/  IMAD.HI.U32 R5, R5, R7, R4 ;  /* 0x0000000705057227 */ /* 0x000fcc00078e0004 */
[----:B------:R-:W-:-:S04]  /*1800*/  IMAD.HI.U32 R5, R5, R8, RZ ;  /* 0x0000000805057227 */ /* 0x000fc800078e00ff */
[----:B------:R-:W-:-:S05]  /*1810*/  IMAD R3, R5, R3, R8 ;  /* 0x0000000305037224 */ /* 0x000fca00078e0208 */
[----:B------:R-:W-:-:S13]  /*1820*/  ISETP.GT.U32.AND P1, PT, R6, R3, PT ;  /* 0x000000030600720c */ /* 0x000fda0003f24070 */
[-C--:B------:R-:W-:Y:S01]  /*1830*/  @!P1 IADD3 R3, R3, -R6.reuse, RZ ;  /* 0x8000000603039210 */ /* 0x080fe20007ffe0ff */
[----:B------:R-:W-:Y:S01]  /*1840*/  @!P1 VIADD R5, R5, 0x1 ;  /* 0x0000000105059836 */ /* 0x000fe20000000000 */
[----:B------:R-:W-:Y:S02]  /*1850*/  ISETP.NE.AND P1, PT, R9, RZ, PT ;  /* 0x000000ff0900720c */ /* 0x000fe40003f25270 */
[----:B------:R-:W-:-:S13]  /*1860*/  ISETP.GE.U32.AND P0, PT, R3, R6, PT ;  /* 0x000000060300720c */ /* 0x000fda0003f06070 */
[----:B------:R-:W-:-:S04]  /*1870*/  @P0 VIADD R5, R5, 0x1 ;  /* 0x0000000105050836 */ /* 0x000fc80000000000 */
[----:B------:R-:W-:Y:S01]  /*1880*/  @!P2 IMAD.MOV R5, RZ, RZ, -R5 ;  /* 0x000000ffff05a224 */ /* 0x000fe200078e0a05 */
[----:B------:R-:W-:-:S07]  /*1890*/  @!P1 LOP3.LUT R5, RZ, R9, RZ, 0x33, !PT ;  /* 0x00000009ff059212 */ /* 0x000fce00078e33ff */
.L_x_483:
[----:B------:R-:W-:Y:S05]  /*18a0*/  BSYNC B0 ;  /* 0x0000000000007941 */ /* 0x000fea0003800000 */
.L_x_482:
[----:B------:R-:W-:-:S05]  /*18b0*/  IMAD R0, R12, R5, RZ ;  /* 0x000000050c007224 */ /* 0x000fca00078e02ff */
[C---:B------:R-:W-:Y:S01]  /*18c0*/  VIADDMNMX R5, R0.reuse, R5, R26, PT ;  /* 0x0000000500057246 */ /* 0x040fe2000380011a */
[----:B------:R-:W-:-:S04]  /*18d0*/  IMAD R0, R0, 0x80, -R10 ;  /* 0x0000008000007824 */ /* 0x000fc800078e0a0a */
[----:B------:R-:W-:Y:S01]  /*18e0*/  IMAD R4, R5, 0x80, -R10 ;  /* 0x0000008005047824 */ /* 0x000fe200078e0a0a */
[----:B------:R-:W-:-:S04]  /*18f0*/  VIMNMX R0, RZ, R0, !PT ;  /* 0x00000000ff007248 */ /* 0x000fc80007fe0100 */
[----:B------:R-:W-:Y:S02]  /*1900*/  VIMNMX R3, R4, R27, PT ;  /* 0x0000001b04037248 */ /* 0x000fe40003fe0100 */
[----:B------:R-:W-:Y:S02]  /*1910*/  SHF.R.U32.HI R30, RZ, 0x7, R0 ;  /* 0x00000007ff1e7819 */ /* 0x000fe40000011600 */
[----:B------:R-:W-:-:S03]  /*1920*/  ISETP.GT.AND P0, PT, R3, R0, PT ;  /* 0x000000000300720c */ /* 0x000fc60003f04270 */
[----:B------:R-:W-:-:S10]  /*1930*/  IMAD.MOV.U32 R29, RZ, RZ, R30 ;  /* 0x000000ffff1d7224 */ /* 0x000fd400078e001e */
[----:B------:R-:W-:-:S05]  /*1940*/  @P0 VIADD R3, R3, 0x7f ;  /* 0x0000007f03030836 */ /* 0x000fca0000000000 */
[----:B------:R-:W-:-:S04]  /*1950*/  @P0 SHF.R.S32.HI R0, RZ, 0x1f, R3 ;  /* 0x0000001fff000819 */ /* 0x000fc80000011403 */
[----:B------:R-:W-:-:S04]  /*1960*/  @P0 LEA.HI R0, R0, R3, RZ, 0x7 ;  /* 0x0000000300000211 */ /* 0x000fc800078f38ff */
[----:B------:R-:W-:Y:S02]  /*1970*/  @P0 SHF.R.S32.HI R29, RZ, 0x7, R0 ;  /* 0x00000007ff1d0819 */ /* 0x000fe40000011400 */
[----:B------:R-:W-:Y:S02]  /*1980*/  PLOP3.LUT P0, PT, PT, PT, PT, 0x80, 0x0 ;  /* 0x000000000000781c */ /* 0x000fe40003f0f070 */
[----:B------:R-:W-:-:S13]  /*1990*/  ISETP.GT.AND P1, PT, R29, R30, PT ;  /* 0x0000001e1d00720c */ /* 0x000fda0003f24270 */
[----:B------:R-:W-:Y:S05]  /*19a0*/  @!P1 BRA `(.L_x_484) ;  /* 0x0000004000b49947 */ /* 0x000fea0003800000 */
[----:B------:R-:W-:Y:S01]  /*19b0*/  VIADD R0, R18, 0xe400 ;  /* 0x0000e40012007836 */ /* 0x000fe20000000000 */
[----:B------:R-:W-:Y:S04]  /*19c0*/  BSSY B6, `(.L_x_485) ;  /* 0x0000013000067945 */ /* 0x000fe80003800000 */
[----:B------:R-:W-:-:S13]  /*19d0*/  LOP3.LUT P0, RZ, R0, 0x3ff, RZ, 0xc0, !PT ;  /* 0x000003ff00ff7812 */ /* 0x000fda000780c0ff */
[----:B------:R-:W-:Y:S05]  /*19e0*/  @!P0 BRA `(.L_x_486) ;  /* 0x0000000000408947 */ /* 0x000fea0003800000 */
[----:B------:R-:W-:Y:S01]  /*19f0*/  MOV R0, 0x0 ;  /* 0x0000000000007802 */ /* 0x000fe20000000f00 */
[----:B------:R-:W-:Y:S01]  /*1a00*/  ULDC.64 UR4, c[0x4][0x88] ;  /* 0x0100220000047ab9 */ /* 0x000fe20000000a00 */
[----:B------:R-:W-:Y:S01]  /*1a10*/  ULDC.64 UR6, c[0x4][0x18] ;  /* 0x0100060000067ab9 */ /* 0x000fe20000000a00 */
[----:B------:R-:W-:Y:S01]  /*1a20*/  IMAD.U32 R4, RZ, RZ, UR4 ;  /* 0x00000004ff047e24 */ /* 0x000fe2000f8e00ff */
[----:B------:R0:W2:Y:S01]  /*1a30*/  LDC.64 R14, c[0x4][R0] ;  /* 0x01000000000e7b82 */ /* 0x0000a20000000a00 */
[----:B------:R-:W-:Y:S01]  /*1a40*/  MOV R5, UR5 ;  /* 0x0000000500057c02 */ /* 0x000fe20008000f00 */
[----:B------:R-:W-:Y:S01]  /*1a50*/  ULDC.64 UR4, c[0x4][0x90] ;  /* 0x0100240000047ab9 */ /* 0x000fe20000000a00 */
[----:B------:R-:W-:Y:S02]  /*1a60*/  IMAD.U32 R10, RZ, RZ, UR6 ;  /* 0x00000006ff0a7e24 */ /* 0x000fe4000f8e00ff */
[----:B-1----:R-:W-:Y:S02]  /*1a70*/  IMAD.U32 R6, RZ, RZ, UR4 ;  /* 0x00000004ff067e24 */ /* 0x002fe4000f8e00ff */
[----:B------:R-:W-:-:S02]  /*1a80*/  IMAD.U32 R7, RZ, RZ, UR5 ;  /* 0x00000005ff077e24 */ /* 0x000fc4000f8e00ff */
[----:B------:R-:W-:Y:S02]  /*1a90*/  IMAD.U32 R11, RZ, RZ, UR7 ;  /* 0x00000007ff0b7e24 */ /* 0x000fe4000f8e00ff */
[----:B------:R-:W-:Y:S02]  /*1aa0*/  IMAD.MOV.U32 R8, RZ, RZ, 0x70 ;  /* 0x00000070ff087424 */ /* 0x000fe400078e00ff */
[----:B------:R-:W-:Y:S02]  /*1ab0*/  IMAD.MOV.U32 R12, RZ, RZ, 0x1 ;  /* 0x00000001ff0c7424 */ /* 0x000fe400078e00ff */
[----:B0-----:R-:W-:-:S07]  /*1ac0*/  IMAD.MOV.U32 R13, RZ, RZ, RZ ;  /* 0x000000ffff0d7224 */ /* 0x001fce00078e00ff */
[----:B------:R-:W-:-:S07]  /*1ad0*/  LEPC R20, `(.L_x_486) ;  /* 0x000000001014794e */ /* 0x000fce0000000000 */
[----:B--2--5:R-:W-:Y:S05]  /*1ae0*/  CALL.ABS.NOINC R14 ;  /* 0x000000000e007343 */ /* 0x024fea0003c00000 */
.L_x_486:
[----:B------:R-:W-:Y:S05]  /*1af0*/  BSYNC B6 ;  /* 0x0000000000067941 */ /* 0x000fea0003800000 */
.L_x_485:
        /* <DEDUP_REMOVED lines=20> */
.L_x_488:
[----:B------:R-:W-:Y:S05]  /*1c40*/  BSYNC B6 ;  /* 0x0000000000067941 */ /* 0x000fea0003800000 */
.L_x_487:
[----:B------:R-:W2:Y:S01]  /*1c50*/  LDL R39, [R1+0x20] ;  /* 0x0000200001277983 */ /* 0x000ea20000100800 */
[----:B------:R-:W-:Y:S01]  /*1c60*/  ULDC.64 UR4, c[0x0][0x9f8] ;  /* 0x00027e0000047ab9 */ /* 0x000fe20000000a00 */
[----:B------:R-:W-:Y:S01]  /*1c70*/  IMAD.MOV.U32 R69, RZ, RZ, R36 ;  /* 0x000000ffff457224 */ /* 0x000fe200078e0024 */
[----:B------:R-:W-:Y:S01]  /*1c80*/  ISETP.NE.U32.AND P0, PT, RZ, UR4, PT ;  /* 0x00000004ff007c0c */ /* 0x000fe2000bf05070 */
[----:B------:R-:W3:Y:S01]  /*1c90*/  LDL R14, [R1+0x2c] ;  /* 0x00002c00010e7983 */ /* 0x000ee20000100800 */
[----:B------:R-:W0:Y:S02]  /*1ca0*/  LDC.64 R4, c[0x0][0x3f8] ;  /* 0x0000fe00ff047b82 */ /* 0x000e240000000a00 */
[----:B------:R-:W-:-:S06]  /*1cb0*/  ISETP.NE.AND.EX P0, PT, RZ, UR5, PT, P0 ;  /* 0x00000005ff007c0c */ /* 0x000fcc000bf05300 */
[----:B------:R-:W4:Y:S07]  /*1cc0*/  LDC.64 R62, c[0x0][0x408] ;  /* 0x00010200ff3e7b82 */ /* 0x000f2e0000000a00 */
[----:B-1----:R-:W-:-:S04]  /*1cd0*/  @P0 IADD3 R6, P1, R38, UR4, RZ ;  /* 0x0000000426060c10 */ /* 0x002fc8000ff3e0ff */
[----:B------:R-:W-:Y:S02]  /*1ce0*/  @P0 IADD3.X R7, R37, UR5, RZ, P1, !PT ;  /* 0x0000000525070c10 */ /* 0x000fe40008ffe4ff */
[----:B------:R-:W1:Y:S03]  /*1cf0*/  LDC R37, c[0x0][0x3f4] ;  /* 0x0000fd00ff257b82 */ /* 0x000e660000000800 */
[----:B------:R4:W3:Y:S01]  /*1d00*/  @P0 LDG.E R69, desc[UR42][R6.64] ;  /* 0x0000002a06450981 */ /* 0x0008e2000c1e1900 */
[----:B------:R-:W4:Y:S01]  /*1d10*/  S2R R36, SR_TID.X ;  /* 0x0000000000247919 */ /* 0x000f220000002100 */
[----:B------:R-:W-:Y:S02]  /*1d20*/  SHF.R.S32.HI R3, RZ, 0x1f, R153 ;  /* 0x0000001fff037819 */ /* 0x000fe40000011499 */
[----:B------:R-:W-:-:S03]  /*1d30*/  SHF.R.S32.HI R23, RZ, 0x1f, R22 ;  /* 0x0000001fff177819 */ /* 0x000fc60000011416 */
[-C--:B0-----:R-:W-:Y:S02]  /*1d40*/  IMAD R0, R3, R4.reuse, RZ ;  /* 0x0000000403007224 */ /* 0x081fe400078e02ff */
[----:B------:R-:W-:-:S04]  /*1d50*/  IMAD.WIDE.U32 R8, R153, R4, R22 ;  /* 0x0000000499087225 */ /* 0x000fc800078e0016 */
[C---:B------:R-:W-:Y:S02]  /*1d60*/  IMAD R13, R153.reuse, R5, R0 ;  /* 0x00000005990d7224 */ /* 0x040fe400078e0200 */
[----:B------:R-:W-:Y:S01]  /*1d70*/  IMAD.WIDE.U32 R10, R153, R4, R16 ;  /* 0x00000004990a7225 */ /* 0x000fe200078e0010 */
[----:B-1----:R-:W-:-:S03]  /*1d80*/  ISETP.GE.AND P0, PT, R16, R37, PT ;  /* 0x000000251000720c */ /* 0x002fc60003f06270 */
[----:B----4-:R-:W-:Y:S01]  /*1d90*/  IMAD R0, R3, R62, RZ ;  /* 0x0000003e03007224 */ /* 0x010fe200078e02ff */
[----:B------:R-:W-:Y:S01]  /*1da0*/  IADD3 R9, R9, R13, RZ ;  /* 0x0000000d09097210 */ /* 0x000fe20007ffe0ff */
[----:B------:R-:W-:Y:S01]  /*1db0*/  IMAD.IADD R11, R13, 0x1, R11 ;  /* 0x000000010d0b7824 */ /* 0x000fe200078e020b */
[----:B------:R-:W-:Y:S02]  /*1dc0*/  SEL R3, R37, RZ, P0 ;  /* 0x000000ff25037207 */ /* 0x000fe40000000000 */
[----:B-----5:R-:W-:-:S03]  /*1dd0*/  SHF.R.S32.HI R13, RZ, 0x1f, R25 ;  /* 0x0000001fff0d7819 */ /* 0x020fc60000011419 */
[----:B------:R-:W-:Y:S02]  /*1de0*/  IMAD.IADD R3, R16, 0x1, R3 ;  /* 0x0000000110037824 */ /* 0x000fe400078e0203 */
[----:B------:R-:W-:Y:S02]  /*1df0*/  IMAD R12, R13, R4, RZ ;  /* 0x000000040d0c7224 */ /* 0x000fe400078e02ff */
[----:B------:R-:W-:Y:S01]  /*1e00*/  IMAD R15, R153, R63, R0 ;  /* 0x0000003f990f7224 */ /* 0x000fe200078e0200 */
[----:B------:R-:W-:Y:S01]  /*1e10*/  SHF.R.U32.HI R38, RZ, 0x7, R36 ;  /* 0x00000007ff267819 */ /* 0x000fe20000011624 */
[----:B------:R-:W-:Y:S01]  /*1e20*/  IMAD R57, R25, R5, R12 ;  /* 0x0000000519397224 */ /* 0x000fe200078e020c */
[----:B------:R-:W-:Y:S01]  /*1e30*/  SHF.R.S32.HI R0, RZ, 0x1f, R3 ;  /* 0x0000001fff007819 */ /* 0x000fe20000011403 */
[----:B------:R-:W-:Y:S01]  /*1e40*/  IMAD R12, R13, R62, RZ ;  /* 0x0000003e0d0c7224 */ /* 0x000fe200078e02ff */
[C---:B------:R-:W-:Y:S01]  /*1e50*/  ISETP.NE.AND P6, PT, R38.reuse, 0x1, PT ;  /* 0x000000012600780c */ /* 0x040fe20003fc5270 */
[----:B------:R-:W-:Y:S01]  /*1e60*/  VIADD R78, R38, 0x8 ;  /* 0x00000008264e7836 */ /* 0x000fe20000000000 */
[----:B------:R-:W-:Y:S01]  /*1e70*/  LEA.HI R0, R0, R3, RZ, 0x3 ;  /* 0x0000000300007211 */ /* 0x000fe200078f18ff */
[----:B------:R-:W-:Y:S01]  /*1e80*/  VIADD R38, R153, 0x60 ;  /* 0x0000006099267836 */ /* 0x000fe20000000000 */
[----:B------:R-:W-:Y:S01]  /*1e90*/  SHF.L.U64.HI R66, R4, 0x7, R5 ;  /* 0x0000000704427819 */ /* 0x000fe20000010205 */
[----:B------:R-:W-:Y:S01]  /*1ea0*/  IMAD.WIDE.U32 R20, R25, R4, R8 ;  /* 0x0000000419147225 */ /* 0x000fe200078e0008 */
[----:B------:R-:W-:-:S02]  /*1eb0*/  SHF.L.U64.HI R64, R62, 0x7, R63 ;  /* 0x000000073e407819 */ /* 0x000fc4000001023f */
[----:B------:R-:W-:Y:S01]  /*1ec0*/  LOP3.LUT R32, R32, 0xfffffffd, RZ, 0xc0, !PT ;  /* 0xfffffffd20207812 */ /* 0x000fe200078ec0ff */
[----:B------:R-:W-:-:S04]  /*1ed0*/  IMAD.WIDE.U32 R34, R25, R4, R10 ;  /* 0x0000000419227225 */ /* 0x000fc800078e000a */
[----:B------:R-:W-:Y:S02]  /*1ee0*/  IMAD.SHL.U32 R65, R4, 0x80, RZ ;  /* 0x0000008004417824 */ /* 0x000fe400078e00ff */
[----:B------:R-:W-:Y:S02]  /*1ef0*/  IMAD R3, R25, R63, R12 ;  /* 0x0000003f19037224 */ /* 0x000fe400078e020c */
[----:B------:R-:W-:Y:S01]  /*1f00*/  IMAD.SHL.U32 R38, R38, 0x40, RZ ;  /* 0x0000004026267824 */ /* 0x000fe200078e00ff */
[----:B------:R-:W-:Y:S01]  /*1f10*/  LOP3.LUT R10, R0, 0xfffffff8, RZ, 0xc0, !PT ;  /* 0xfffffff8000a7812 */ /* 0x000fe200078ec0ff */
[----:B------:R-:W-:-:S03]  /*1f20*/  IMAD.IADD R68, R68, 0x1, R31 ;  /* 0x0000000144447824 */ /* 0x000fc600078e021f */
[----:B------:R-:W-:Y:S02]  /*1f30*/  LOP3.LUT R38, R38, 0x1c0, RZ, 0xc0, !PT ;  /* 0x000001c026267812 */ /* 0x000fe400078ec0ff */
[----:B------:R-:W-:Y:S01]  /*1f40*/  SHF.R.S32.HI R31, RZ, 0x3, R0 ;  /* 0x00000003ff1f7819 */ /* 0x000fe20000011400 */
[----:B------:R-:W-:Y:S05]  /*1f50*/  @!P6 WARPSYNC.ALL ;  /* 0x000000000000e948 */ /* 0x000fea0003800000 */
[----:B------:R-:W-:Y:S01]  /*1f60*/  IMAD.WIDE.U32 R52, R153, R62, R22 ;  /* 0x0000003e99347225 */ /* 0x000fe200078e0016 */
[----:B------:R-:W-:-:S03]  /*1f70*/  ULDC UR4, c[0x0][0x2f4] ;  /* 0x0000bd0000047ab9 */ /* 0x000fc60000000800 */
[----:B------:R-:W-:-:S04]  /*1f80*/  IMAD.WIDE.U32 R6, R153, R62, R16 ;  /* 0x0000003e99067225 */ /* 0x000fc800078e0010 */
[----:B------:R-:W-:Y:S02]  /*1f90*/  IMAD.IADD R53, R53, 0x1, R15 ;  /* 0x0000000135357824 */ /* 0x000fe400078e020f */
[----:B------:R-:W-:Y:S02]  /*1fa0*/  IMAD.IADD R7, R15, 0x1, R7 ;  /* 0x000000010f077824 */ /* 0x000fe400078e0207 */
[----:B------:R-:W-:-:S04]  /*1fb0*/  IMAD.WIDE.U32 R52, R25, R62, R52 ;  /* 0x0000003e19347225 */ /* 0x000fc800078e0034 */
[----:B------:R-:W-:-:S04]  /*1fc0*/  IMAD.WIDE.U32 R54, R25, R62, R6 ;  /* 0x0000003e19367225 */ /* 0x000fc800078e0006 */
[----:B------:R-:W-:Y:S01]  /*1fd0*/  IMAD.IADD R56, R53, 0x1, R3 ;  /* 0x0000000135387824 */ /* 0x000fe200078e0203 */
[----:B------:R-:W-:Y:S01]  /*1fe0*/  ISETP.GE.AND P2, PT, R2, UR4, PT ;  /* 0x0000000402007c0c */ /* 0x000fe2000bf46270 */
[----:B------:R-:W-:Y:S01]  /*1ff0*/  IMAD.IADD R58, R21, 0x1, R57 ;  /* 0x00000001153a7824 */ /* 0x000fe200078e0239 */
[----:B------:R-:W-:Y:S01]  /*2000*/  SHF.R.S32.HI R8, RZ, 0x1f, R10 ;  /* 0x0000001fff087819 */ /* 0x000fe2000001140a */
[----:B------:R-:W-:Y:S02]  /*2010*/  IMAD.SHL.U32 R62, R62, 0x80, RZ ;  /* 0x000000803e3e7824 */ /* 0x000fe400078e00ff */
[----:B------:R-:W-:Y:S02]  /*2020*/  IMAD.SHL.U32 R60, R37, 0x2, RZ ;  /* 0x00000002253c7824 */ /* 0x000fe400078e00ff */
[----:B------:R-:W-:Y:S02]  /*2030*/  IMAD.IADD R57, R57, 0x1, R35 ;  /* 0x0000000139397824 */ /* 0x000fe400078e0223 */
[C---:B--2---:R-:W-:Y:S01]  /*2040*/  IMAD.SHL.U32 R67, R39.reuse, 0x40, RZ ;  /* 0x0000004027437824 */ /* 0x044fe200078e00ff */
[----:B------:R-:W-:Y:S01]  /*2050*/  @!P6 BAR.SYNC.DEFER_BLOCKING 0x9, 0x100 ;  /* 0x024400000000eb1d */ /* 0x000fe20000010000 */
[----:B------:R-:W-:Y:S01]  /*2060*/  LOP3.LUT P1, RZ, R39, 0x4, RZ, 0xc0, !PT ;  /* 0x0000000427ff7812 */ /* 0x000fe2000782c0ff */
[----:B------:R-:W-:-:S02]  /*2070*/  VIADD R39, R36, 0xffffff80 ;  /* 0xffffff8024277836 */ /* 0x000fc40000000000 */
[----:B------:R-:W-:-:S03]  /*2080*/  LOP3.LUT R67, R67, 0x1c0, RZ, 0xc0, !PT ;  /* 0x000001c043437812 */ /* 0x000fc600078ec0ff */
[----:B------:R-:W-:Y:S02]  /*2090*/  SHF.R.S32.HI R36, RZ, 0x1f, R39 ;  /* 0x0000001fff247819 */ /* 0x000fe40000011427 */
[----:B------:R-:W-:Y:S02]  /*20a0*/  SHF.R.U32.HI R63, RZ, 0x3, R67 ;  /* 0x00000003ff3f7819 */ /* 0x000fe40000011643 */
[----:B------:R-:W-:Y:S02]  /*20b0*/  LOP3.LUT R4, R67, 0x18, R16, 0xf8, !PT ;  /* 0x0000001843047812 */ /* 0x000fe400078ef810 */
[----:B------:R-:W-:Y:S02]  /*20c0*/  LEA.HI R36, R36, R39, RZ, 0x5 ;  /* 0x0000002724247211 */ /* 0x000fe400078f28ff */
[----:B------:R-:W-:Y:S02]  /*20d0*/  LOP3.LUT R4, R4, R63, RZ, 0x3c, !PT ;  /* 0x0000003f04047212 */ /* 0x000fe400078e3cff */
[----:B------:R-:W-:-:S02]  /*20e0*/  @P1 LOP3.LUT R32, R32, 0x2, RZ, 0xfc, !PT ;  /* 0x0000000220201812 */ /* 0x000fc400078efcff */
[----:B------:R-:W-:-:S03]  /*20f0*/  SHF.R.S32.HI R36, RZ, 0x5, R36 ;  /* 0x00000005ff247819 */ /* 0x000fc60000011424 */
[----:B------:R0:W-:Y:S02]  /*2100*/  STL [R1], R32 ;  /* 0x0000002001007387 */ /* 0x0001e40000100800 */
[----:B------:R-:W-:Y:S01]  /*2110*/  IMAD R59, R36, 0x200, R4 ;  /* 0x00000200243b7824 */ /* 0x000fe200078e0204 */
[--C-:B------:R-:W-:Y:S02]  /*2120*/  LOP3.LUT R4, R67, 0x38, R0.reuse, 0xf8, !PT ;  /* 0x0000003843047812 */ /* 0x100fe400078ef800 */
[----:B------:R-:W-:Y:S01]  /*2130*/  LOP3.LUT R0, R38, 0x38, R0, 0xf8, !PT ;  /* 0x0000003826007812 */ /* 0x000fe200078ef800 */
[----:B------:R-:W-:Y:S01]  /*2140*/  VIADD R38, R153, 0x60 ;  /* 0x0000006099267836 */ /* 0x000fe20000000000 */
[----:B0-----:R-:W-:-:S04]  /*2150*/  SHF.R.S32.HI R32, RZ, 0x1f, R39 ;  /* 0x0000001fff207819 */ /* 0x001fc80000011427 */
[----:B------:R-:W-:Y:S02]  /*2160*/  LEA.HI R32, R32, R39, RZ, 0x2 ;  /* 0x0000002720207211 */ /* 0x000fe400078f10ff */
[----:B------:R-:W-:Y:S02]  /*2170*/  SHF.L.U32 R38, R38, 0x6, RZ ;  /* 0x0000000626267819 */ /* 0x000fe400000006ff */
[----:B------:R-:W-:Y:S02]  /*2180*/  LOP3.LUT R32, R32, 0xfffffffc, RZ, 0xc0, !PT ;  /* 0xfffffffc20207812 */ /* 0x000fe400078ec0ff */
[----:B------:R-:W-:Y:S02]  /*2190*/  LOP3.LUT R38, R38, 0x1c0, RZ, 0xc0, !PT ;  /* 0x000001c026267812 */ /* 0x000fe400078ec0ff */
[----:B------:R-:W-:Y:S02]  /*21a0*/  IADD3 R32, R39, -R32, RZ ;  /* 0x8000002027207210 */ /* 0x000fe40007ffe0ff */
[----:B------:R-:W-:-:S03]  /*21b0*/  SHF.R.U32.HI R38, RZ, 0x3, R38 ;  /* 0x00000003ff267819 */ /* 0x000fc60000011626 */
[----:B------:R-:W-:Y:S01]  /*21c0*/  IMAD R61, R32, 0x60, R153 ;  /* 0x00000060203d7824 */ /* 0x000fe200078e0299 */
[----:B------:R-:W-:Y:S01]  /*21d0*/  LOP3.LUT R0, R0, R38, RZ, 0x3c, !PT ;  /* 0x0000002600007212 */ /* 0x000fe200078e3cff */
[----:B------:R-:W-:Y:S01]  /*21e0*/  IMAD.IADD R32, R3, 0x1, R55 ;  /* 0x0000000103207824 */ /* 0x000fe200078e0237 */
[----:B------:R-:W-:Y:S02]  /*21f0*/  LOP3.LUT R3, R4, R63, RZ, 0x3c, !PT ;  /* 0x0000003f04037212 */ /* 0x000fe400078e3cff */
[----:B------:R-:W-:Y:S01]  /*2200*/  ISETP.GE.AND P1, PT, R16, UR4, PT ;  /* 0x0000000410007c0c */ /* 0x000fe2000bf26270 */
[----:B---3--:R-:W-:Y:S01]  /*2210*/  IMAD.IADD R0, R14, 0x1, R0 ;  /* 0x000000010e007824 */ /* 0x008fe200078e0200 */
[----:B------:R-:W-:Y:S01]  /*2220*/  SHF.R.S32.HI R9, RZ, 0x1f, R69 ;  /* 0x0000001fff097819 */ /* 0x000fe20000011445 */
[----:B------:R-:W-:-:S10]  /*2230*/  IMAD R3, R36, 0x200, R3 ;  /* 0x0000020024037824 */ /* 0x000fd400078e0203 */
.L_x_544:
[----:B--2---:R-:W2:Y:S01]  /*2240*/  LDL R37, [R1+0x20] ;  /* 0x0000200001257983 */ /* 0x004ea20000100800 */
[----:B------:R-:W0:Y:S03]  /*2250*/  LDC R74, c[0x0][0x430] ;  /* 0x00010c00ff4a7b82 */ /* 0x000e260000000800 */
[----:B---3--:R-:W3:Y:S01]  /*2260*/  LDL.LU R36, [R1] ;  /* 0x0000000001247983 */ /* 0x008ee20000300800 */
[----:B------:R-:W-:Y:S02]  /*2270*/  VIADD R29, R29, 0xffffffff ;  /* 0xffffffff1d1d7836 */ /* 0x000fe40000000000 */
[----:B------:R-:W-:Y:S02]  /*2280*/  IMAD.MOV.U32 R73, RZ, RZ, RZ ;  /* 0x000000ffff497224 */ /* 0x000fe400078e00ff */
[----:B------:R-:W-:Y:S01]  /*2290*/  IMAD R6, R29, 0x80, R61 ;  /* 0x000000801d067824 */ /* 0x000fe200078e023d */
[----:B------:R-:W1:Y:S03]  /*22a0*/  LDC R80, c[0x0][0x3f4] ;  /* 0x0000fd00ff507b82 */ /* 0x000e660000000800 */
[----:B------:R-:W-:-:S04]  /*22b0*/  IMAD.IADD R15, R68, 0x1, R6 ;  /* 0x00000001440f7824 */ /* 0x000fc800078e0206 */
[----:B------:R-:W-:Y:S01]  /*22c0*/  IMAD.MOV.U32 R12, RZ, RZ, R15 ;  /* 0x000000ffff0c7224 */ /* 0x000fe200078e000f */
[----:B0-----:R-:W-:-:S13]  /*22d0*/  ISETP.NE.AND P3, PT, R74, 0x1, PT ;  /* 0x000000014a00780c */ /* 0x001fda0003f65270 */
[----:B------:R-:W0:Y:S08]  /*22e0*/  @P3 LDC R4, c[0x0][0x434] ;  /* 0x00010d00ff043b82 */ /* 0x000e300000000800 */
[----:B----4-:R-:W4:Y:S01]  /*22f0*/  @P3 LDC R5, c[0x0][0x438] ;  /* 0x00010e00ff053b82 */ /* 0x010f220000000800 */
[----:B0-----:R-:W-:-:S05]  /*2300*/  @P3 IMAD.HI.U32 R4, R15, R4, RZ ;  /* 0x000000040f043227 */ /* 0x001fca00078e00ff */
[----:B----4-:R-:W-:Y:S02]  /*2310*/  @P3 SHF.R.U32.HI R12, RZ, R5, R4 ;  /* 0x00000005ff0c3219 */ /* 0x010fe40000011604 */
[----:B------:R-:W-:-:S04]  /*2320*/  ISETP.GE.AND P3, PT, R6, R27, PT ;  /* 0x0000001b0600720c */ /* 0x000fc80003f66270 */
[----:B------:R-:W-:-:S13]  /*2330*/  ISETP.GT.OR P3, PT, R61, 0x7f, P3 ;  /* 0x0000007f3d00780c */ /* 0x000fda0001f64670 */
[----:B------:R-:W0:Y:S01]  /*2340*/  @!P3 LDC.64 R6, c[0x0][0x428] ;  /* 0x00010a00ff06bb82 */ /* 0x000e220000000a00 */
[----:B------:R-:W-:-:S07]  /*2350*/  @!P3 SHF.R.S32.HI R13, RZ, 0x1f, R12 ;  /* 0x0000001fff0db819 */ /* 0x000fce000001140c */
[----:B------:R-:W4:Y:S01]  /*2360*/  @!P3 LDC.64 R4, c[0x0][0x418] ;  /* 0x00010600ff04bb82 */ /* 0x000f220000000a00 */
[----:B0-----:R-:W-:-:S04]  /*2370*/  @!P3 IMAD R14, R9, R6, RZ ;  /* 0x00000006090eb224 */ /* 0x001fc800078e02ff */
[C---:B------:R-:W-:Y:S02]  /*2380*/  @!P3 IMAD R11, R69.reuse, R7, R14 ;  /* 0x00000007450bb224 */ /* 0x040fe400078e020e */
[----:B------:R-:W-:-:S04]  /*2390*/  @!P3 IMAD.WIDE.U32 R6, R69, R6, R12 ;  /* 0x000000064506b225 */ /* 0x000fc800078e000c */
[----:B------:R-:W-:Y:S01]  /*23a0*/  @!P3 IMAD.IADD R7, R7, 0x1, R11 ;  /* 0x000000010707b824 */ /* 0x000fe200078e020b */
[----:B----4-:R-:W-:-:S04]  /*23b0*/  @!P3 LEA R4, P4, R6, R4, 0x2 ;  /* 0x000000040604b211 */ /* 0x010fc800078810ff */
[----:B------:R-:W-:-:S05]  /*23c0*/  @!P3 LEA.HI.X R5, R6, R5, R7, 0x2, P4 ;  /* 0x000000050605b211 */ /* 0x000fca00020f1407 */
[----:B------:R0:W5:Y:S01]  /*23d0*/  @!P3 LDG.E R73, desc[UR42][R4.64] ;  /* 0x0000002a0449b981 */ /* 0x000162000c1e1900 */
[----:B------:R-:W-:Y:S01]  /*23e0*/  ISETP.GT.AND P3, PT, R29, R30, PT ;  /* 0x0000001e1d00720c */ /* 0x000fe20003f64270 */
[----:B------:R-:W-:Y:S01]  /*23f0*/  IMAD.MOV R11, RZ, RZ, -R12 ;  /* 0x000000ffff0b7224 */ /* 0x000fe200078e0a0c */
[----:B------:R-:W-:Y:S01]  /*2400*/  LEA R7, R19, R59, 0xd ;  /* 0x0000003b13077211 */ /* 0x000fe200078e68ff */
[----:B------:R-:W-:Y:S05]  /*2410*/  YIELD ;  /* 0x0000000000007946 */ /* 0x000fea0003800000 */
[----:B------:R-:W-:Y:S01]  /*2420*/  VIADD R71, R7, 0x20 ;  /* 0x0000002007477836 */ /* 0x000fe20000000000 */
[----:B------:R-:W-:Y:S01]  /*2430*/  BSSY B0, `(.L_x_489) ;  /* 0x0000326000007945 */ /* 0x000fe20003800000 */
[----:B------:R-:W-:-:S02]  /*2440*/  IMAD R74, R74, R11, R15 ;  /* 0x0000000b4a4a7224 */ /* 0x000fc400078e020f */
[----:B------:R-:W-:Y:S01]  /*2450*/  IMAD R72, R7, 0x2, R28 ;  /* 0x0000000207487824 */ /* 0x000fe200078e021c */
[----:B--2---:R-:W-:Y:S02]  /*2460*/  LOP3.LUT P5, RZ, R37, 0x4, RZ, 0xc0, !PT ;  /* 0x0000000425ff7812 */ /* 0x004fe400078ac0ff */
[----:B---3--:R-:W-:-:S04]  /*2470*/  LOP3.LUT R36, R36, 0xfffffffe, RZ, 0xc0, !PT ;  /* 0xfffffffe24247812 */ /* 0x008fc800078ec0ff */
[----:B------:R-:W-:Y:S02]  /*2480*/  @P3 LOP3.LUT R36, R36, 0x1, RZ, 0xfc, !PT ;  /* 0x0000000124243812 */ /* 0x000fe400078efcff */
[----:B-1----:R-:W-:-:S03]  /*2490*/  ISETP.GE.AND P3, PT, R80, 0x1, PT ;  /* 0x000000015000780c */ /* 0x002fc60003f66270 */
[----:B------:R0:W-:Y:S02]  /*24a0*/  STL [R1], R36 ;  /* 0x0000002401007387 */ /* 0x0001e40000100800 */
[----:B------:R-:W-:-:S04]  /*24b0*/  @P5 VIADD R71, R7, 0xffffffe0 ;  /* 0xffffffe007475836 */ /* 0x000fc80000000000 */
[----:B------:R-:W-:-:S04]  /*24c0*/  IMAD R71, R71, 0x2, R28 ;  /* 0x0000000247477824 */ /* 0x000fc800078e021c */
[----:B0-----:R-:W-:Y:S05]  /*24d0*/  @!P3 BRA `(.L_x_490) ;  /* 0x0000002c0060b947 */ /* 0x001fea0003800000 */
[----:B------:R-:W-:Y:S01]  /*24e0*/  SHF.R.S32.HI R75, RZ, 0x1f, R74 ;  /* 0x0000001fff4b7819 */ /* 0x000fe2000001144a */
[----:B------:R-:W-:Y:S01]  /*24f0*/  ULDC.64 UR4, c[0x0][0x300] ;  /* 0x0000c00000047ab9 */ /* 0x000fe20000000a00 */
[----:B-----5:R-:W-:Y:S01]  /*2500*/  SHF.R.S32.HI R76, RZ, 0x1f, R73 ;  /* 0x0000001fff4c7819 */ /* 0x020fe20000011449 */
[----:B------:R-:W-:Y:S01]  /*2510*/  IMAD.WIDE.U32 R4, R74, UR4, RZ ;  /* 0x000000044a047c25 */ /* 0x000fe2000f8e00ff */
[----:B------:R-:W-:-:S03]  /*2520*/  ULDC.64 UR6, c[0x0][0x2e8] ;  /* 0x0000ba0000067ab9 */ /* 0x000fc60000000a00 */
[----:B------:R-:W-:Y:S02]  /*2530*/  IMAD R7, R75, UR4, RZ ;  /* 0x000000044b077c24 */ /* 0x000fe4000f8e02ff */
[----:B------:R-:W-:Y:S02]  /*2540*/  IMAD R77, R29, -0x80, R27 ;  /* 0xffffff801d4d7824 */ /* 0x000fe400078e021b */
[----:B------:R-:W-:Y:S01]  /*2550*/  IMAD R7, R74, UR5, R7 ;  /* 0x000000054a077c24 */ /* 0x000fe2000f8e0207 */
[----:B------:R-:W-:Y:S01]  /*2560*/  ULDC.64 UR4, c[0x0][0x310] ;  /* 0x0000c40000047ab9 */ /* 0x000fe20000000a00 */
[----:B------:R-:W-:Y:S01]  /*2570*/  IMAD.WIDE.U32 R14, R65, R29, RZ ;  /* 0x0000001d410e7225 */ /* 0x000fe200078e00ff */
[----:B------:R-:W-:-:S03]  /*2580*/  VIMNMX R77, R77, 0x80, PT ;  /* 0x000000804d4d7848 */ /* 0x000fc60003fe0100 */
[----:B------:R-:W-:Y:S02]  /*2590*/  IMAD R6, R76, UR4, RZ ;  /* 0x000000044c067c24 */ /* 0x000fe4000f8e02ff */
[----:B------:R-:W-:Y:S02]  /*25a0*/  IMAD.IADD R5, R5, 0x1, R7 ;  /* 0x0000000105057824 */ /* 0x000fe400078e0207 */
[C---:B------:R-:W-:Y:S02]  /*25b0*/  IMAD R7, R73.reuse, UR5, R6 ;  /* 0x0000000549077c24 */ /* 0x040fe4000f8e0206 */
[----:B------:R-:W-:Y:S01]  /*25c0*/  IMAD.WIDE.U32 R4, R73, UR4, R4 ;  /* 0x0000000449047c25 */ /* 0x000fe2000f8e0004 */
[----:B------:R-:W-:-:S03]  /*25d0*/  ULDC.64 UR4, c[0x0][0x308] ;  /* 0x0000c20000047ab9 */ /* 0x000fc60000000a00 */
[----:B------:R-:W-:Y:S02]  /*25e0*/  IMAD.IADD R5, R5, 0x1, R7 ;  /* 0x0000000105057824 */ /* 0x000fe400078e0207 */
[----:B------:R-:W-:Y:S02]  /*25f0*/  IMAD R7, R64, R29, RZ ;  /* 0x0000001d40077224 */ /* 0x000fe400078e02ff */
[----:B------:R-:W-:Y:S01]  /*2600*/  IMAD.WIDE.U32 R4, R152, UR4, R4 ;  /* 0x0000000498047c25 */ /* 0x000fe2000f8e0004 */
[----:B------:R-:W-:-:S03]  /*2610*/  ULDC.U8 UR4, c[0x0][0x410] ;  /* 0x0001040000047ab9 */ /* 0x000fc60000000000 */
[----:B------:R-:W-:Y:S01]  /*2620*/  IMAD R85, R152, UR5, R5 ;  /* 0x0000000598557c24 */ /* 0x000fe2000f8e0205 */
[----:B------:R-:W-:Y:S01]  /*2630*/  LEA R84, P3, R4, UR6, 0x1 ;  /* 0x0000000604547c11 */ /* 0x000fe2000f8608ff */
[-C--:B------:R-:W-:Y:S02]  /*2640*/  IMAD R5, R66, R29.reuse, RZ ;  /* 0x0000001d42057224 */ /* 0x080fe400078e02ff */
[----:B------:R-:W-:Y:S01]  /*2650*/  IMAD.WIDE.U32 R12, R62, R29, RZ ;  /* 0x0000001d3e0c7225 */ /* 0x000fe200078e00ff */
[----:B------:R-:W-:Y:S02]  /*2660*/  LEA.HI.X R85, R4, UR7, R85, 0x1, P3 ;  /* 0x0000000704557c11 */ /* 0x000fe400098f0c55 */
[----:B------:R-:W-:Y:S02]  /*2670*/  ISETP.NE.AND P3, PT, RZ, UR4, PT ;  /* 0x00000004ff007c0c */ /* 0x000fe4000bf65270 */
[----:B------:R-:W-:-:S05]  /*2680*/  SHF.R.S32.HI R4, RZ, 0x1f, R29 ;  /* 0x0000001fff047819 */ /* 0x000fca000001141d */
[C---:B------:R-:W-:Y:S02]  /*2690*/  IMAD R5, R4.reuse, R65, R5 ;  /* 0x0000004104057224 */ /* 0x040fe400078e0205 */
[----:B------:R-:W-:Y:S02]  /*26a0*/  IMAD R7, R4, R62, R7 ;  /* 0x0000003e04077224 */ /* 0x000fe400078e0207 */
[----:B------:R-:W-:Y:S02]  /*26b0*/  IMAD.IADD R79, R15, 0x1, R5 ;  /* 0x000000010f4f7824 */ /* 0x000fe400078e0205 */
[----:B------:R-:W-:Y:S01]  /*26c0*/  IMAD.IADD R11, R13, 0x1, R7 ;  /* 0x000000010d0b7824 */ /* 0x000fe200078e0207 */
[----:B------:R-:W-:Y:S06]  /*26d0*/  @!P3 BRA `(.L_x_491) ;  /* 0x00000014005cb947 */ /* 0x000fec0003800000 */
[----:B------:R-:W-:Y:S01]  /*26e0*/  ISETP.GE.AND P3, PT, R153, R77, PT ;  /* 0x0000004d9900720c */ /* 0x000fe20003f66270 */
[----:B------:R-:W-:Y:S01]  /*26f0*/  BSSY B1, `(.L_x_492) ;  /* 0x000001e000017945 */ /* 0x000fe20003800000 */
[----:B------:R-:W-:Y:S02]  /*2700*/  CS2R R36, SRZ ;  /* 0x0000000000247805 */ /* 0x000fe4000001ff00 */
[----:B------:R-:W-:Y:S02]  /*2710*/  CS2R R44, SRZ ;  /* 0x00000000002c7805 */ /* 0x000fe4000001ff00 */
[----:B------:R-:W-:Y:S02]  /*2720*/  CS2R R48, SRZ ;  /* 0x0000000000307805 */ /* 0x000fe4000001ff00 */
[----:B------:R-:W-:Y:S02]  /*2730*/  CS2R R46, SRZ ;  /* 0x00000000002e7805 */ /* 0x000fe4000001ff00 */
[----:B------:R-:W-:-:S02]  /*2740*/  CS2R R50, SRZ ;  /* 0x0000000000327805 */ /* 0x000fc4000001ff00 */
[----:B------:R-:W-:Y:S02]  /*2750*/  CS2R R40, SRZ ;  /* 0x0000000000287805 */ /* 0x000fe4000001ff00 */
[----:B------:R-:W-:Y:S02]  /*2760*/  CS2R R38, SRZ ;  /* 0x0000000000267805 */ /* 0x000fe4000001ff00 */
[----:B------:R-:W-:Y:S01]  /*2770*/  CS2R R42, SRZ ;  /* 0x00000000002a7805 */ /* 0x000fe2000001ff00 */
[----:B------:R-:W-:Y:S06]  /*2780*/  @P3 BRA `(.L_x_493) ;  /* 0x0000000000503947 */ /* 0x000fec0003800000 */
[----:B------:R-:W-:Y:S01]  /*2790*/  IADD3 R5, P4, R20, R14, RZ ;  /* 0x0000000e14057210 */ /* 0x000fe20007f9e0ff */
[----:B------:R-:W-:Y:S01]  /*27a0*/  ULDC.64 UR4, c[0x0][0x3e8] ;  /* 0x0000fa0000047ab9 */ /* 0x000fe20000000a00 */
[----:B------:R-:W-:Y:S02]  /*27b0*/  CS2R R48, SRZ ;  /* 0x0000000000307805 */ /* 0x000fe4000001ff00 */
[----:B------:R-:W-:Y:S01]  /*27c0*/  CS2R R50, SRZ ;  /* 0x0000000000327805 */ /* 0x000fe2000001ff00 */
[----:B------:R-:W-:Y:S01]  /*27d0*/  IMAD.X R6, R79, 0x1, R58, P4 ;  /* 0x000000014f067824 */ /* 0x000fe200020e063a */
[----:B------:R-:W-:-:S04]  /*27e0*/  IADD3 R7, P4, R52, R12, RZ ;  /* 0x0000000c34077210 */ /* 0x000fc80007f9e0ff */
[----:B------:R-:W-:Y:S02]  /*27f0*/  IADD3.X R44, R11, R56, RZ, P4, !PT ;  /* 0x000000380b2c7210 */ /* 0x000fe400027fe4ff */
[----:B------:R-:W-:-:S04]  /*2800*/  LEA R4, P4, R5, UR4, 0x1 ;  /* 0x0000000405047c11 */ /* 0x000fc8000f8808ff */
[----:B------:R-:W-:Y:S01]  /*2810*/  LEA.HI.X R5, R5, UR5, R6, 0x1, P4 ;  /* 0x0000000505057c11 */ /* 0x000fe2000a0f0c06 */
[----:B------:R-:W-:Y:S02]  /*2820*/  ULDC.64 UR4, c[0x0][0x400] ;  /* 0x0001000000047ab9 */ /* 0x000fe40000000a00 */
[----:B------:R-:W-:-:S04]  /*2830*/  LEA R6, P4, R7, UR4, 0x1 ;  /* 0x0000000407067c11 */ /* 0x000fc8000f8808ff */
[----:B------:R-:W-:Y:S02]  /*2840*/  LEA.HI.X R7, R7, UR5, R44, 0x1, P4 ;  /* 0x0000000507077c11 */ /* 0x000fe4000a0f0c2c */
[----:B------:R-:W-:Y:S02]  /*2850*/  ISETP.GE.AND P4, PT, R22, R80, PT ;  /* 0x000000501600720c */ /* 0x000fe40003f86270 */
[----:B------:R-:W-:Y:S02]  /*2860*/  CS2R R44, SRZ ;  /* 0x00000000002c7805 */ /* 0x000fe4000001ff00 */
[----:B------:R-:W-:-:S09]  /*2870*/  CS2R R46, SRZ ;  /* 0x00000000002e7805 */ /* 0x000fd2000001ff00 */
[----:B------:R0:W5:Y:S04]  /*2880*/  @!P4 LDG.E.64 R48, desc[UR42][R4.64] ;  /* 0x0000002a0430c981 */ /* 0x000168000c1e1b00 */
[----:B------:R0:W5:Y:S01]  /*2890*/  @!P4 LDG.E.64 R50, desc[UR42][R6.64] ;  /* 0x0000002a0632c981 */ /* 0x000162000c1e1b00 */
[----:B------:R-:W-:-:S13]  /*28a0*/  ISETP.GE.AND P4, PT, R157, R80, PT ;  /* 0x000000509d00720c */ /* 0x000fda0003f86270 */
[----:B------:R0:W5:Y:S04]  /*28b0*/  @!P4 LDG.E.64 R44, desc[UR42][R4.64+0x20] ;  /* 0x0000202a042cc981 */ /* 0x000168000c1e1b00 */
[----:B------:R0:W5:Y:S02]  /*28c0*/  @!P4 LDG.E.64 R46, desc[UR42][R6.64+0x20] ;  /* 0x0000202a062ec981 */ /* 0x000164000c1e1b00 */
.L_x_493:
[----:B------:R-:W-:Y:S05]  /*28d0*/  BSYNC B1 ;  /* 0x0000000000017941 */ /* 0x000fea0003800000 */
.L_x_492:
[----:B0-----:R-:W-:Y:S01]  /*28e0*/  VIADD R4, R153, 0x60 ;  /* 0x0000006099047836 */ /* 0x001fe20000000000 */
[----:B------:R-:W-:Y:S01]  /*28f0*/  BSSY B1, `(.L_x_494) ;  /* 0x0000021000017945 */ /* 0x000fe20003800000 */
[----:B-----5:R-:W-:Y:S02]  /*2900*/  IMAD.MOV.U32 R70, RZ, RZ, R44 ;  /* 0x000000ffff467224 */ /* 0x020fe400078e002c */
[----:B------:R-:W-:Y:S01]  /*2910*/  IMAD.MOV.U32 R81, RZ, RZ, R45 ;  /* 0x000000ffff517224 */ /* 0x000fe200078e002d */
[----:B------:R-:W-:-:S13]  /*2920*/  ISETP.GE.AND P4, PT, R4, R77, PT ;  /* 0x0000004d0400720c */ /* 0x000fda0003f86270 */
[----:B------:R-:W-:Y:S05]  /*2930*/  @P4 BRA `(.L_x_495) ;  /* 0x0000000000704947 */ /* 0x000fea0003800000 */
[----:B------:R-:W0:Y:S01]  /*2940*/  LDC.64 R4, c[0x0][0x3f8] ;  /* 0x0000fe00ff047b82 */ /* 0x000e220000000a00 */
[----:B------:R-:W-:Y:S01]  /*2950*/  IMAD.MOV.U32 R15, RZ, RZ, R79 ;  /* 0x000000ffff0f7224 */ /* 0x000fe200078e004f */
[----:B------:R-:W-:Y:S01]  /*2960*/  ULDC.64 UR4, c[0x0][0x3e8] ;  /* 0x0000fa0000047ab9 */ /* 0x000fe20000000a00 */
[----:B------:R-:W-:Y:S01]  /*2970*/  IMAD.MOV.U32 R13, RZ, RZ, R11 ;  /* 0x000000ffff0d7224 */ /* 0x000fe200078e000b */
[----:B------:R-:W-:Y:S02]  /*2980*/  CS2R R40, SRZ ;  /* 0x0000000000287805 */ /* 0x000fe4000001ff00 */
[----:B------:R-:W-:Y:S01]  /*2990*/  CS2R R42, SRZ ;  /* 0x00000000002a7805 */ /* 0x000fe2000001ff00 */
[----:B0-----:R-:W-:-:S04]  /*29a0*/  IMAD.WIDE.U32 R14, R4, 0x60, R14 ;  /* 0x00000060040e7825 */ /* 0x001fc800078e000e */
[----:B------:R-:W-:Y:S01]  /*29b0*/  IMAD R5, R5, 0x60, RZ ;  /* 0x0000006005057824 */ /* 0x000fe200078e02ff */
[----:B------:R-:W-:-:S04]  /*29c0*/  IADD3 R6, P5, R20, R14, RZ ;  /* 0x0000000e14067210 */ /* 0x000fc80007fbe0ff */
[----:B------:R-:W-:Y:S02]  /*29d0*/  IADD3.X R15, R58, R15, R5, P5, !PT ;  /* 0x0000000f3a0f7210 */ /* 0x000fe40002ffe405 */
[----:B------:R-:W0:Y:S02]  /*29e0*/  LDC.64 R4, c[0x0][0x408] ;  /* 0x00010200ff047b82 */ /* 0x000e240000000a00 */
[----:B0-----:R-:W-:-:S04]  /*29f0*/  IMAD.WIDE.U32 R12, R4, 0x60, R12 ;  /* 0x00000060040c7825 */ /* 0x001fc800078e000c */
[----:B------:R-:W-:Y:S01]  /*2a00*/  IMAD R5, R5, 0x60, RZ ;  /* 0x0000006005057824 */ /* 0x000fe200078e02ff */
[----:B------:R-:W-:-:S04]  /*2a10*/  IADD3 R7, P5, R52, R12, RZ ;  /* 0x0000000c34077210 */ /* 0x000fc80007fbe0ff */
[----:B------:R-:W-:Y:S02]  /*2a20*/  IADD3.X R12, R56, R13, R5, P5, !PT ;  /* 0x0000000d380c7210 */ /* 0x000fe40002ffe405 */
        /* <DEDUP_REMOVED lines=13> */
.L_x_495:
[----:B------:R-:W-:Y:S05]  /*2b00*/  BSYNC B1 ;  /* 0x0000000000017941 */ /* 0x000fea0003800000 */
.L_x_494:
[----:B0-----:R-:W-:Y:S01]  /*2b10*/  IMAD.MOV.U32 R4, RZ, RZ, R48 ;  /* 0x000000ffff047224 */ /* 0x001fe200078e0030 */
[----:B------:R-:W-:Y:S01]  /*2b20*/  UISETP.NE.AND UP0, UPT, UR39, 0x3, UPT ;  /* 0x000000032700788c */ /* 0x000fe2000bf05270 */
[----:B------:R-:W-:Y:S01]  /*2b30*/  IMAD.MOV.U32 R5, RZ, RZ, R49 ;  /* 0x000000ffff057224 */ /* 0x000fe200078e0031 */
[----:B------:R-:W-:Y:S01]  /*2b40*/  MOV R6, R50 ;  /* 0x0000003200067202 */ /* 0x000fe20000000f00 */
[----:B------:R-:W-:Y:S01]  /*2b50*/  IMAD.MOV.U32 R7, RZ, RZ, R51 ;  /* 0x000000ffff077224 */ /* 0x000fe200078e0033 */
[----:B------:R-:W-:Y:S01]  /*2b60*/  PRMT R82, R82, 0x5410, R4 ;  /* 0x0000541052527816 */ /* 0x000fe20000000004 */
[----:B------:R-:W-:Y:S01]  /*2b70*/  IMAD.MOV.U32 R4, RZ, RZ, R46 ;  /* 0x000000ffff047224 */ /* 0x000fe200078e002e */
[----:B------:R-:W-:Y:S01]  /*2b80*/  PRMT R98, R5, 0x7610, R98 ;  /* 0x0000761005627816 */ /* 0x000fe20000000062 */
[----:B------:R-:W-:Y:S01]  /*2b90*/  IMAD.MOV.U32 R5, RZ, RZ, R47 ;  /* 0x000000ffff057224 */ /* 0x000fe200078e002f */
[----:B------:R-:W-:Y:S02]  /*2ba0*/  PLOP3.LUT P5, PT, PT, PT, UP0, 0x80, 0x0 ;  /* 0x000000000000781c */ /* 0x000fe40003faf008 */
[----:B------:R-:W-:Y:S01]  /*2bb0*/  PRMT R94, R4, 0x7610, R94 ;  /* 0x00007610045e7816 */ /* 0x000fe2000000005e */
[----:B-----5:R-:W-:Y:S01]  /*2bc0*/  IMAD.MOV.U32 R4, RZ, RZ, R36 ;  /* 0x000000ffff047224 */ /* 0x020fe200078e0024 */
[----:B------:R-:W-:Y:S01]  /*2bd0*/  PRMT R93, R5, 0x7610, R93 ;  /* 0x00007610055d7816 */ /* 0x000fe2000000005d */
[----:B------:R-:W-:Y:S01]  /*2be0*/  IMAD.MOV.U32 R5, RZ, RZ, R37 ;  /* 0x000000ffff057224 */ /* 0x000fe200078e0025 */
        /* <DEDUP_REMOVED lines=12> */
[----:B------:R-:W-:-:S02]  /*2cb0*/  PRMT R96, R70, 0x7610, R96 ;  /* 0x0000761046607816 */ /* 0x000fc40000000060 */
[----:B------:R-:W-:Y:S02]  /*2cc0*/  PRMT R95, R81, 0x7610, R95 ;  /* 0x00007610515f7816 */ /* 0x000fe4000000005f */
[----:B------:R-:W-:Y:S02]  /*2cd0*/  PRMT R86, R4, 0x7610, R86 ;  /* 0x0000761004567816 */ /* 0x000fe40000000056 */
[----:B------:R-:W-:Y:S02]  /*2ce0*/  PRMT R87, R5, 0x7610, R87 ;  /* 0x0000761005577816 */ /* 0x000fe40000000057 */
[----:B------:R-:W-:Y:S02]  /*2cf0*/  PRMT R91, R6, 0x7610, R91 ;  /* 0x00007610065b7816 */ /* 0x000fe4000000005b */
[----:B------:R-:W-:Y:S01]  /*2d00*/  PRMT R92, R7, 0x7610, R92 ;  /* 0x00007610075c7816 */ /* 0x000fe2000000005c */
[----:B------:R-:W-:Y:S06]  /*2d10*/  @!P5 BRA `(.L_x_496) ;  /* 0x000000000004d947 */ /* 0x000fec0003800000 */
[----:B------:R-:W-:Y:S01]  /*2d20*/  BPT.TRAP 0x1 ;  /* 0x000000040000795c */ /* 0x000fe20000300000 */
.L_x_496:
[----:B------:R-:W-:Y:S01]  /*2d30*/  LEA R70, R19, R18, 0x3 ;  /* 0x0000001213467211 */ /* 0x000fe200078e18ff */
[----:B------:R-:W-:Y:S01]  /*2d40*/  BSSY B1, `(.L_x_497) ;  /* 0x0000004000017945 */ /* 0x000fe20003800000 */
[----:B------:R-:W-:-:S04]  /*2d50*/  SHF.L.U32 R79, R155, 0x1f, RZ ;  /* 0x0000001f9b4f7819 */ /* 0x000fc800000006ff */
[----:B------:R-:W0:Y:S02]  /*2d60*/  SYNCS.PHASECHK.TRANS64.TRYWAIT P6, [R70+URZ+0x16890], R79 ;  /* 0x0168904f460075a7 */ /* 0x000e2400080c017f */
[----:B0-----:R-:W-:Y:S05]  /*2d70*/  @!P6 BRA `(.L_x_498) ;  /* 0x000001380030e947 */ /* 0x001fea0003800000 */
.L_x_732:
[----:B------:R-:W-:Y:S05]  /*2d80*/  BSYNC B1 ;  /* 0x0000000000017941 */ /* 0x000fea0003800000 */
.L_x_497:
[----:B------:R-:W-:-:S03]  /*2d90*/  UMOV UR4, 0xffffffff ;  /* 0xffffffff00047882 */ /* 0x000fc60000000000 */
[----:B------:R-:W-:Y:S05]  /*2da0*/  BRA.DIV UR4, `(.L_x_499) ;  /* 0x0000013a04387947 */ /* 0x000fea000b800000 */
[----:B------:R1:W2:Y:S04]  /*2db0*/  SHFL.IDX PT, R81, R85, RZ, 0x1c1f ;  /* 0x001c1fff55517589 */ /* 0x0002a800000e0000 */
[----:B------:R1:W3:Y:S02]  /*2dc0*/  SHFL.IDX PT, R14, R84, RZ, 0x1c1f ;  /* 0x001c1fff540e7589 */ /* 0x0002e400000e0000 */
.L_x_736:
[----:B------:R-:W-:Y:S04]  /*2dd0*/  BSSY B1, `(.L_x_500) ;  /* 0x0000071000017945 */ /* 0x000fe80003800000 */
[----:B------:R-:W-:Y:S05]  /*2de0*/  @P3 BRA `(.L_x_501) ;  /* 0x0000000400bc3947 */ /* 0x000fea0003800000 */
[----:B------:R-:W-:Y:S04]  /*2df0*/  BSSY B2, `(.L_x_502) ;  /* 0x0000037000027945 */ /* 0x000fe80003800000 */
[----:B------:R-:W-:Y:S05]  /*2e00*/  @P1 BRA `(.L_x_503) ;  /* 0x0000000000d41947 */ /* 0x000fea0003800000 */
[----:B------:R4:W0:Y:S01]  /*2e10*/  LDS.128 R4, [R72+0xe000] ;  /* 0x00e0000048047984 */ /* 0x0008220000000c00 */
[C---:B---3--:R-:W-:Y:S01]  /*2e20*/  LEA R12, P3, R16.reuse, R14, 0x1 ;  /* 0x0000000e100c7211 */ /* 0x048fe200078608ff */
[----:B------:R-:W-:Y:S03]  /*2e30*/  BSSY B3, `(.L_x_504) ;  /* 0x0000031000037945 */ /* 0x000fe60003800000 */
[----:B--2---:R-:W-:Y:S02]  /*2e40*/  LEA.HI.X R13, R16, R81, R17, 0x1, P3 ;  /* 0x00000051100d7211 */ /* 0x004fe400018f0c11 */
[----:B------:R-:W-:-:S13]  /*2e50*/  ISETP.GE.AND P3, PT, R22, R80, PT ;  /* 0x000000501600720c */ /* 0x000fda0003f66270 */
[----:B----4-:R-:W-:Y:S05]  /*2e60*/  @P3 BRA `(.L_x_505) ;  /* 0x0000000000b43947 */ /* 0x010fea0003800000 */
[----:B------:R-:W-:Y:S01]  /*2e70*/  SHF.R.U64 R48, R48, 0x10, R49 ;  /* 0x0000001030307819 */ /* 0x000fe20000001231 */
[----:B0-----:R-:W-:Y:S01]  /*2e80*/  IMAD.U32 R15, R6, 0x10000, RZ ;  /* 0x00010000060f7824 */ /* 0x001fe200078e00ff */
[--C-:B------:R-:W-:Y:S02]  /*2e90*/  SHF.R.U64 R99, R50, 0x10, R51.reuse ;  /* 0x0000001032637819 */ /* 0x100fe40000001233 */
[----:B------:R-:W-:Y:S02]  /*2ea0*/  SHF.R.U32.HI R101, RZ, 0x10, R51 ;  /* 0x00000010ff657819 */ /* 0x000fe40000011633 */
[----:B------:R-:W-:Y:S02]  /*2eb0*/  PRMT R50, R82, 0x5432, R48 ;  /* 0x0000543252327816 */ /* 0x000fe40000000030 */
[----:B------:R-:W-:Y:S02]  /*2ec0*/  SHF.R.U32.HI R97, RZ, 0x10, R49 ;  /* 0x00000010ff617819 */ /* 0x000fe40000011631 */
[----:B------:R-:W-:-:S02]  /*2ed0*/  PRMT R99, R100, 0x5410, R99 ;  /* 0x0000541064637816 */ /* 0x000fc40000000063 */
[----:B------:R-:W-:Y:S02]  /*2ee0*/  PRMT R101, R102, 0x5410, R101 ;  /* 0x0000541066657816 */ /* 0x000fe40000000065 */
[----:B------:R-:W-:Y:S02]  /*2ef0*/  LOP3.LUT R48, R5, 0xffff0000, RZ, 0xc0, !PT ;  /* 0xffff000005307812 */ /* 0x000fe400078ec0ff */
[----:B------:R-:W-:Y:S01]  /*2f00*/  LOP3.LUT R51, R50, 0xffff0000, RZ, 0xc0, !PT ;  /* 0xffff000032337812 */ /* 0x000fe200078ec0ff */
[----:B------:R-:W-:Y:S01]  /*2f10*/  IMAD.U32 R102, R101, 0x10000, RZ ;  /* 0x0001000065667824 */ /* 0x000fe200078e00ff */
[----:B------:R-:W-:Y:S01]  /*2f20*/  PRMT R97, R98, 0x5410, R97 ;  /* 0x0000541062617816 */ /* 0x000fe20000000061 */
[----:B------:R-:W-:Y:S01]  /*2f30*/  IMAD.U32 R50, R50, 0x10000, RZ ;  /* 0x0001000032327824 */ /* 0x000fe200078e00ff */
[----:B------:R-:W-:Y:S01]  /*2f40*/  LOP3.LUT R100, R99, 0xffff0000, RZ, 0xc0, !PT ;  /* 0xffff000063647812 */ /* 0x000fe200078ec0ff */
[----:B------:R-:W-:Y:S01]  /*2f50*/  FMUL.FTZ R103, R48, R51 ;  /* 0x0000003330677220 */ /* 0x000fe20000410000 */
[----:B------:R-:W-:Y:S01]  /*2f60*/  LOP3.LUT R49, R6, 0xffff0000, RZ, 0xc0, !PT ;  /* 0xffff000006317812 */ /* 0x000fe200078ec0ff */
[C---:B------:R-:W-:Y:S01]  /*2f70*/  IMAD.U32 R6, R7.reuse, 0x10000, RZ ;  /* 0x0001000007067824 */ /* 0x040fe200078e00ff */
[----:B------:R-:W-:Y:S01]  /*2f80*/  LOP3.LUT R11, R7, 0xffff0000, RZ, 0xc0, !PT ;  /* 0xffff0000070b7812 */ /* 0x000fe200078ec0ff */
[----:B------:R-:W-:-:S02]  /*2f90*/  IMAD.U32 R7, R5, 0x10000, RZ ;  /* 0x0001000005077824 */ /* 0x000fc400078e00ff */
[----:B------:R-:W-:Y:S01]  /*2fa0*/  FMUL.FTZ R104, R48, R100 ;  /* 0x0000006430687220 */ /* 0x000fe20000410000 */
[----:B------:R-:W-:Y:S02]  /*2fb0*/  IMAD.U32 R98, R97, 0x10000, RZ ;  /* 0x0001000061627824 */ /* 0x000fe400078e00ff */
[----:B------:R-:W-:Y:S01]  /*2fc0*/  FMUL.FTZ R48, R49, R102 ;  /* 0x0000006631307220 */ /* 0x000fe20000410000 */
[C---:B------:R-:W-:Y:S01]  /*2fd0*/  IMAD.U32 R5, R4.reuse, 0x10000, RZ ;  /* 0x0001000004057824 */ /* 0x040fe200078e00ff */
[----:B------:R-:W-:Y:S01]  /*2fe0*/  LOP3.LUT R4, R4, 0xffff0000, RZ, 0xc0, !PT ;  /* 0xffff000004047812 */ /* 0x000fe200078ec0ff */
[----:B------:R-:W-:Y:S01]  /*2ff0*/  FFMA.FTZ R103, R7, R100, R103 ;  /* 0x0000006407677223 */ /* 0x000fe20000010067 */
[----:B------:R-:W-:Y:S02]  /*3000*/  IMAD.U32 R99, R99, 0x10000, RZ ;  /* 0x0001000063637824 */ /* 0x000fe400078e00ff */
[-C--:B------:R-:W-:Y:S01]  /*3010*/  FMUL.FTZ R100, R49, R98.reuse ;  /* 0x0000006231647220 */ /* 0x080fe20000410000 */
[----:B------:R-:W-:Y:S01]  /*3020*/  LOP3.LUT R101, R101, 0xffff0000, RZ, 0xc0, !PT ;  /* 0xffff000065657812 */ /* 0x000fe200078ec0ff */
[----:B------:R-:W-:Y:S01]  /*3030*/  FFMA.FTZ R98, R15, R98, -R48 ;  /* 0x000000620f627223 */ /* 0x000fe20000010830 */
[----:B------:R-:W-:Y:S01]  /*3040*/  LOP3.LUT R97, R97, 0xffff0000, RZ, 0xc0, !PT ;  /* 0xffff000061617812 */ /* 0x000fe200078ec0ff */
[C---:B------:R-:W-:Y:S01]  /*3050*/  FMUL.FTZ R48, R4.reuse, R99 ;  /* 0x0000006304307220 */ /* 0x040fe20000410000 */
[----:B------:R-:W-:Y:S01]  /*3060*/  FFMA.FTZ R104, R7, R51, -R104 ;  /* 0x0000003307687223 */ /* 0x000fe20000010868 */
[----:B------:R-:W-:Y:S01]  /*3070*/  FFMA.FTZ R15, R15, R102, R100 ;  /* 0x000000660f0f7223 */ /* 0x000fe20000010064 */
[-C--:B------:R-:W-:Y:S01]  /*3080*/  FMUL.FTZ R4, R4, R50.reuse ;  /* 0x0000003204047220 */ /* 0x080fe20000410000 */
[C---:B------:R-:W-:Y:S01]  /*3090*/  FMUL.FTZ R7, R11.reuse, R101 ;  /* 0x000000650b077220 */ /* 0x040fe20000410000 */
[----:B------:R-:W-:Y:S01]  /*30a0*/  FMUL.FTZ R100, R11, R97 ;  /* 0x000000610b647220 */ /* 0x000fe20000410000 */
[C---:B------:R-:W-:Y:S01]  /*30b0*/  FFMA.FTZ R48, R5.reuse, R50, -R48 ;  /* 0x0000003205307223 */ /* 0x040fe20000010830 */
[----:B------:R-:W-:Y:S01]  /*30c0*/  FFMA.FTZ R5, R5, R99, R4 ;  /* 0x0000006305057223 */ /* 0x000fe20000010004 */
[C---:B------:R-:W-:Y:S01]  /*30d0*/  FFMA.FTZ R7, R6.reuse, R97, -R7 ;  /* 0x0000006106077223 */ /* 0x040fe20000010807 */
[----:B------:R-:W-:Y:S01]  /*30e0*/  FFMA.FTZ R100, R6, R101, R100 ;  /* 0x0000006506647223 */ /* 0x000fe20000010064 */
[----:B------:R-:W-:-:S02]  /*30f0*/  F2FP.BF16.F32.PACK_AB R103, R103, R104 ;  /* 0x000000686767723e */ /* 0x000fc400000010ff */
[----:B------:R-:W-:Y:S02]  /*3100*/  F2FP.BF16.F32.PACK_AB R4, R5, R48 ;  /* 0x000000300504723e */ /* 0x000fe400000010ff */
[----:B------:R-:W-:Y:S01]  /*3110*/  F2FP.BF16.F32.PACK_AB R7, R100, R7 ;  /* 0x000000076407723e */ /* 0x000fe200000010ff */
[----:B------:R-:W-:Y:S01]  /*3120*/  IMAD.MOV.U32 R5, RZ, RZ, R103 ;  /* 0x000000ffff057224 */ /* 0x000fe200078e0067 */
[----:B------:R-:W-:-:S07]  /*3130*/  F2FP.BF16.F32.PACK_AB R6, R15, R98 ;  /* 0x000000620f06723e */ /* 0x000fce00000010ff */
.L_x_505:
[----:B------:R-:W-:Y:S05]  /*3140*/  BSYNC B3 ;  /* 0x0000000000037941 */ /* 0x000fea0003800000 */
.L_x_504:
[----:B0-----:R4:W-:Y:S02]  /*3150*/  ST.E.128 desc[UR42][R12.64], R4 ;  /* 0x000000040c007985 */ /* 0x0019e4000c101d2a */
.L_x_503:
[----:B------:R-:W-:Y:S05]  /*3160*/  BSYNC B2 ;  /* 0x0000000000027941 */ /* 0x000fea0003800000 */
.L_x_502:
[----:B------:R-:W-:Y:S05]  /*3170*/  @P2 BRA `(.L_x_501) ;  /* 0x0000000000d82947 */ /* 0x000fea0003800000 */
[----:B----4-:R4:W0:Y:S01]  /*3180*/  LDS.128 R4, [R71+0xe000] ;  /* 0x00e0000047047984 */ /* 0x0108220000000c00 */
[C---:B---3--:R-:W-:Y:S01]  /*3190*/  LEA R12, P3, R2.reuse, R14, 0x1 ;  /* 0x0000000e020c7211 */ /* 0x048fe200078608ff */
[----:B------:R-:W-:Y:S03]  /*31a0*/  BSSY B2, `(.L_x_506) ;  /* 0x0000032000027945 */ /* 0x000fe60003800000 */
[----:B--2---:R-:W-:Y:S02]  /*31b0*/  LEA.HI.X R13, R2, R81, R154, 0x1, P3 ;  /* 0x00000051020d7211 */ /* 0x004fe400018f0c9a */
[----:B------:R-:W-:-:S13]  /*31c0*/  ISETP.GE.AND P3, PT, R157, R80, PT ;  /* 0x000000509d00720c */ /* 0x000fda0003f66270 */
[----:B----4-:R-:W-:Y:S05]  /*31d0*/  @P3 BRA `(.L_x_507) ;  /* 0x0000000000b83947 */ /* 0x010fea0003800000 */
[--C-:B------:R-:W-:Y:S01]  /*31e0*/  SHF.R.U64 R49, R44, 0x10, R45.reuse ;  /* 0x000000102c317819 */ /* 0x100fe2000000122d */
[----:B0-----:R-:W-:Y:S01]  /*31f0*/  IMAD.U32 R15, R7, 0x10000, RZ ;  /* 0x00010000070f7824 */ /* 0x001fe200078e00ff */
[----:B------:R-:W-:Y:S02]  /*3200*/  SHF.R.U32.HI R48, RZ, 0x10, R45 ;  /* 0x00000010ff307819 */ /* 0x000fe4000001162d */
[--C-:B------:R-:W-:Y:S02]  /*3210*/  SHF.R.U64 R45, R46, 0x10, R47.reuse ;  /* 0x000000102e2d7819 */ /* 0x100fe4000000122f */
[----:B------:R-:W-:Y:S02]  /*3220*/  SHF.R.U32.HI R46, RZ, 0x10, R47 ;  /* 0x00000010ff2e7819 */ /* 0x000fe4000001162f */
[----:B------:R-:W-:Y:S02]  /*3230*/  PRMT R95, R95, 0x5410, R48 ;  /* 0x000054105f5f7816 */ /* 0x000fe40000000030 */
[----:B------:R-:W-:-:S02]  /*3240*/  PRMT R93, R93, 0x5410, R46 ;  /* 0x000054105d5d7816 */ /* 0x000fc4000000002e */
[----:B------:R-:W-:Y:S01]  /*3250*/  LOP3.LUT R14, R6, 0xffff0000, RZ, 0xc0, !PT ;  /* 0xffff0000060e7812 */ /* 0x000fe200078ec0ff */
[----:B------:R-:W-:Y:S01]  /*3260*/  IMAD.U32 R46, R95, 0x10000, RZ ;  /* 0x000100005f2e7824 */ /* 0x000fe200078e00ff */
[----:B------:R-:W-:Y:S01]  /*3270*/  PRMT R96, R96, 0x5410, R49 ;  /* 0x0000541060607816 */ /* 0x000fe20000000031 */
[----:B------:R-:W-:Y:S01]  /*3280*/  IMAD.U32 R48, R93, 0x10000, RZ ;  /* 0x000100005d307824 */ /* 0x000fe200078e00ff */
[----:B------:R-:W-:Y:S02]  /*3290*/  PRMT R94, R94, 0x5410, R45 ;  /* 0x000054105e5e7816 */ /* 0x000fe4000000002d */
[----:B------:R-:W-:Y:S01]  /*32a0*/  SHF.L.U32 R11, R6, 0x10, RZ ;  /* 0x00000010060b7819 */ /* 0x000fe200000006ff */
[C---:B------:R-:W-:Y:S01]  /*32b0*/  FMUL.FTZ R98, R14.reuse, R48 ;  /* 0x000000300e627220 */ /* 0x040fe20000410000 */
[----:B------:R-:W-:Y:S01]  /*32c0*/  LOP3.LUT R44, R7, 0xffff0000, RZ, 0xc0, !PT ;  /* 0xffff0000072c7812 */ /* 0x000fe200078ec0ff */
[-C--:B------:R-:W-:Y:S01]  /*32d0*/  FMUL.FTZ R14, R14, R46.reuse ;  /* 0x0000002e0e0e7220 */ /* 0x080fe20000410000 */
[C---:B------:R-:W-:Y:S01]  /*32e0*/  LOP3.LUT R7, R5.reuse, 0xffff0000, RZ, 0xc0, !PT ;  /* 0xffff000005077812 */ /* 0x040fe200078ec0ff */
[----:B------:R-:W-:Y:S01]  /*32f0*/  IMAD.U32 R6, R5, 0x10000, RZ ;  /* 0x0001000005067824 */ /* 0x000fe200078e00ff */
[----:B------:R-:W-:Y:S01]  /*3300*/  LOP3.LUT R47, R94, 0xffff0000, RZ, 0xc0, !PT ;  /* 0xffff00005e2f7812 */ /* 0x000fe200078ec0ff */
[----:B------:R-:W-:Y:S01]  /*3310*/  FFMA.FTZ R98, R11, R46, -R98 ;  /* 0x0000002e0b627223 */ /* 0x000fe20000010862 */
[----:B------:R-:W-:Y:S01]  /*3320*/  LOP3.LUT R45, R96, 0xffff0000, RZ, 0xc0, !PT ;  /* 0xffff0000602d7812 */ /* 0x000fe200078ec0ff */
[C---:B------:R-:W-:Y:S01]  /*3330*/  IMAD.U32 R5, R4.reuse, 0x10000, RZ ;  /* 0x0001000004057824 */ /* 0x040fe200078e00ff */
[----:B------:R-:W-:Y:S01]  /*3340*/  LOP3.LUT R93, R93, 0xffff0000, RZ, 0xc0, !PT ;  /* 0xffff00005d5d7812 */ /* 0x000fe200078ec0ff */
[----:B------:R-:W-:Y:S01]  /*3350*/  FFMA.FTZ R11, R11, R48, R14 ;  /* 0x000000300b0b7223 */ /* 0x000fe2000001000e */
[----:B------:R-:W-:Y:S01]  /*3360*/  LOP3.LUT R95, R95, 0xffff0000, RZ, 0xc0, !PT ;  /* 0xffff00005f5f7812 */ /* 0x000fe200078ec0ff */
[C---:B------:R-:W-:Y:S01]  /*3370*/  FMUL.FTZ R49, R7.reuse, R47 ;  /* 0x0000002f07317220 */ /* 0x040fe20000410000 */
[----:B------:R-:W-:Y:S01]  /*3380*/  FMUL.FTZ R50, R7, R45 ;  /* 0x0000002d07327220 */ /* 0x000fe20000410000 */
[----:B------:R-:W-:Y:S01]  /*3390*/  LOP3.LUT R4, R4, 0xffff0000, RZ, 0xc0, !PT ;  /* 0xffff000004047812 */ /* 0x000fe200078ec0ff */
[----:B------:R-:W-:Y:S01]  /*33a0*/  FMUL.FTZ R14, R44, R93 ;  /* 0x0000005d2c0e7220 */ /* 0x000fe20000410000 */
[----:B------:R-:W-:-:S02]  /*33b0*/  IMAD.U32 R94, R94, 0x10000, RZ ;  /* 0x000100005e5e7824 */ /* 0x000fc400078e00ff */
[----:B------:R-:W-:Y:S01]  /*33c0*/  FMUL.FTZ R44, R44, R95 ;  /* 0x0000005f2c2c7220 */ /* 0x000fe20000410000 */
[----:B------:R-:W-:Y:S02]  /*33d0*/  IMAD.U32 R96, R96, 0x10000, RZ ;  /* 0x0001000060607824 */ /* 0x000fe400078e00ff */
[C---:B------:R-:W-:Y:S01]  /*33e0*/  FFMA.FTZ R49, R6.reuse, R45, -R49 ;  /* 0x0000002d06317223 */ /* 0x040fe20000010831 */
[----:B------:R-:W-:Y:S01]  /*33f0*/  FFMA.FTZ R50, R6, R47, R50 ;  /* 0x0000002f06327223 */ /* 0x000fe20000010032 */
[C---:B------:R-:W-:Y:S01]  /*3400*/  FFMA.FTZ R14, R15.reuse, R95, -R14 ;  /* 0x0000005f0f0e7223 */ /* 0x040fe2000001080e */
[C---:B------:R-:W-:Y:S01]  /*3410*/  FMUL.FTZ R6, R4.reuse, R94 ;  /* 0x0000005e04067220 */ /* 0x040fe20000410000 */
[----:B------:R-:W-:Y:S01]  /*3420*/  FMUL.FTZ R7, R4, R96 ;  /* 0x0000006004077220 */ /* 0x000fe20000410000 */
[----:B------:R-:W-:Y:S01]  /*3430*/  FFMA.FTZ R15, R15, R93, R44 ;  /* 0x0000005d0f0f7223 */ /* 0x000fe2000001002c */
[----:B------:R-:W-:Y:S01]  /*3440*/  F2FP.BF16.F32.PACK_AB R11, R11, R98 ;  /* 0x000000620b0b723e */ /* 0x000fe200000010ff */
[C---:B------:R-:W-:Y:S01]  /*3450*/  FFMA.FTZ R6, R5.reuse, R96, -R6 ;  /* 0x0000006005067223 */ /* 0x040fe20000010806 */
[----:B------:R-:W-:Y:S01]  /*3460*/  FFMA.FTZ R7, R5, R94, R7 ;  /* 0x0000005e05077223 */ /* 0x000fe20000010007 */
[----:B------:R-:W-:-:S02]  /*3470*/  F2FP.BF16.F32.PACK_AB R5, R50, R49 ;  /* 0x000000313205723e */ /* 0x000fc400000010ff */
[----:B------:R-:W-:Y:S02]  /*3480*/  F2FP.BF16.F32.PACK_AB R14, R15, R14 ;  /* 0x0000000e0f0e723e */ /* 0x000fe400000010ff */
[----:B------:R-:W-:Y:S01]  /*3490*/  F2FP.BF16.F32.PACK_AB R4, R7, R6 ;  /* 0x000000060704723e */ /* 0x000fe200000010ff */
[----:B------:R-:W-:Y:S02]  /*34a0*/  IMAD.MOV.U32 R6, RZ, RZ, R11 ;  /* 0x000000ffff067224 */ /* 0x000fe400078e000b */
[----:B------:R-:W-:-:S07]  /*34b0*/  IMAD.MOV.U32 R7, RZ, RZ, R14 ;  /* 0x000000ffff077224 */ /* 0x000fce00078e000e */
.L_x_507:
[----:B------:R-:W-:Y:S05]  /*34c0*/  BSYNC B2 ;  /* 0x0000000000027941 */ /* 0x000fea0003800000 */
.L_x_506:
[----:B0-----:R0:W-:Y:S02]  /*34d0*/  ST.E.128 desc[UR42][R12.64], R4 ;  /* 0x000000040c007985 */ /* 0x0011e4000c101d2a */
.L_x_501:
[----:B------:R-:W-:Y:S05]  /*34e0*/  BSYNC B1 ;  /* 0x0000000000017941 */ /* 0x000fea0003800000 */
.L_x_500:
[----:B------:R-:W-:-:S03]  /*34f0*/  UMOV UR4, 0xffffffff ;  /* 0xffffffff00047882 */ /* 0x000fc60000000000 */
[----:B------:R-:W-:Y:S05]  /*3500*/  BRA.DIV UR4, `(.L_x_508) ;  /* 0x0000013204a87947 */ /* 0x000fea000b800000 */
[----:B-1----:R-:W1:Y:S04]  /*3510*/  SHFL.IDX PT, R85, R85, 0x1, 0x1c1f ;  /* 0x003c1f0055557f89 */ /* 0x002e6800000e0000 */
[----:B---3--:R3:W0:Y:S02]  /*3520*/  SHFL.IDX PT, R14, R84, 0x1, 0x1c1f ;  /* 0x003c1f00540e7f89 */ /* 0x00862400000e0000 */
.L_x_740:
[----:B------:R-:W-:Y:S05]  /*3530*/  @P4 BRA `(.L_x_509) ;  /* 0x0000002000544947 */ /* 0x000fea0003800000 */
[----:B------:R-:W-:Y:S04]  /*3540*/  BSSY B1, `(.L_x_510) ;  /* 0x0000038000017945 */ /* 0x000fe80003800000 */
[----:B------:R-:W-:Y:S05]  /*3550*/  @P1 BRA `(.L_x_511) ;  /* 0x0000000000d81947 */ /* 0x000fea0003800000 */
[----:B0---4-:R0:W4:Y:S01]  /*3560*/  LDS.128 R4, [R72+0x11000] ;  /* 0x0110000048047984 */ /* 0x0111220000000c00 */
[C---:B------:R-:W-:Y:S01]  /*3570*/  LEA R12, P3, R16.reuse, R14, 0x1 ;  /* 0x0000000e100c7211 */ /* 0x040fe200078608ff */
[----:B------:R-:W-:Y:S03]  /*3580*/  BSSY B2, `(.L_x_512) ;  /* 0x0000032000027945 */ /* 0x000fe60003800000 */
[----:B-1----:R-:W-:Y:S02]  /*3590*/  LEA.HI.X R13, R16, R85, R17, 0x1, P3 ;  /* 0x00000055100d7211 */ /* 0x002fe400018f0c11 */
[----:B------:R-:W-:-:S13]  /*35a0*/  ISETP.GE.AND P3, PT, R22, R80, PT ;  /* 0x000000501600720c */ /* 0x000fda0003f66270 */
[----:B0-----:R-:W-:Y:S05]  /*35b0*/  @P3 BRA `(.L_x_513) ;  /* 0x0000000000b83947 */ /* 0x001fea0003800000 */
[----:B------:R-:W-:Y:S01]  /*35c0*/  SHF.R.U64 R47, R40, 0x10, R41 ;  /* 0x00000010282f7819 */ /* 0x000fe20000001229 */
[----:B----4-:R-:W-:Y:S01]  /*35d0*/  IMAD.U32 R40, R7, 0x10000, RZ ;  /* 0x0001000007287824 */ /* 0x010fe200078e00ff */
[--C-:B------:R-:W-:Y:S02]  /*35e0*/  SHF.R.U64 R42, R42, 0x10, R43.reuse ;  /* 0x000000102a2a7819 */ /* 0x100fe4000000122b */
[----:B------:R-:W-:Y:S02]  /*35f0*/  SHF.R.U32.HI R43, RZ, 0x10, R43 ;  /* 0x00000010ff2b7819 */ /* 0x000fe4000001162b */
[----:B------:R-:W-:Y:S02]  /*3600*/  PRMT R88, R88, 0x5410, R47 ;  /* 0x0000541058587816 */ /* 0x000fe4000000002f */
[----:B------:R-:W-:Y:S02]  /*3610*/  PRMT R91, R91, 0x5410, R42 ;  /* 0x000054105b5b7816 */ /* 0x000fe4000000002a */
[----:B------:R-:W-:-:S02]  /*3620*/  SHF.R.U32.HI R45, RZ, 0x10, R41 ;  /* 0x00000010ff2d7819 */ /* 0x000fc40000011629 */
[----:B------:R-:W-:Y:S02]  /*3630*/  LOP3.LUT R41, R7, 0xffff0000, RZ, 0xc0, !PT ;  /* 0xffff000007297812 */ /* 0x000fe400078ec0ff */
[----:B------:R-:W-:Y:S02]  /*3640*/  PRMT R92, R92, 0x5410, R43 ;  /* 0x000054105c5c7816 */ /* 0x000fe4000000002b */
[----:B------:R-:W-:Y:S02]  /*3650*/  LOP3.LUT R7, R5, 0xffff0000, RZ, 0xc0, !PT ;  /* 0xffff000005077812 */ /* 0x000fe400078ec0ff */
[C---:B------:R-:W-:Y:S01]  /*3660*/  LOP3.LUT R43, R91.reuse, 0xffff0000, RZ, 0xc0, !PT ;  /* 0xffff00005b2b7812 */ /* 0x040fe200078ec0ff */
[----:B------:R-:W-:Y:S01]  /*3670*/  IMAD.U32 R46, R92, 0x10000, RZ ;  /* 0x000100005c2e7824 */ /* 0x000fe200078e00ff */
[----:B------:R-:W-:Y:S01]  /*3680*/  LOP3.LUT R42, R88, 0xffff0000, RZ, 0xc0, !PT ;  /* 0xffff0000582a7812 */ /* 0x000fe200078ec0ff */
[----:B------:R-:W-:Y:S01]  /*3690*/  IMAD.U32 R91, R91, 0x10000, RZ ;  /* 0x000100005b5b7824 */ /* 0x000fe200078e00ff */
[----:B------:R-:W-:Y:S01]  /*36a0*/  PRMT R90, R90, 0x5410, R45 ;  /* 0x000054105a5a7816 */ /* 0x000fe2000000002d */
[C---:B------:R-:W-:Y:S01]  /*36b0*/  FMUL.FTZ R45, R7.reuse, R43 ;  /* 0x0000002b072d7220 */ /* 0x040fe20000410000 */
[C---:B------:R-:W-:Y:S01]  /*36c0*/  SHF.L.U32 R11, R6.reuse, 0x10, RZ ;  /* 0x00000010060b7819 */ /* 0x040fe200000006ff */
[----:B------:R-:W-:Y:S01]  /*36d0*/  FMUL.FTZ R48, R7, R42 ;  /* 0x0000002a07307220 */ /* 0x000fe20000410000 */
[----:B------:R-:W-:Y:S01]  /*36e0*/  LOP3.LUT R15, R6, 0xffff0000, RZ, 0xc0, !PT ;  /* 0xffff0000060f7812 */ /* 0x000fe200078ec0ff */
[----:B------:R-:W-:Y:S01]  /*36f0*/  IMAD.U32 R6, R5, 0x10000, RZ ;  /* 0x0001000005067824 */ /* 0x000fe200078e00ff */
[----:B------:R-:W-:Y:S01]  /*3700*/  LOP3.LUT R92, R92, 0xffff0000, RZ, 0xc0, !PT ;  /* 0xffff00005c5c7812 */ /* 0x000fe200078ec0ff */
[C---:B------:R-:W-:Y:S01]  /*3710*/  IMAD.U32 R44, R90.reuse, 0x10000, RZ ;  /* 0x000100005a2c7824 */ /* 0x040fe200078e00ff */
[----:B------:R-:W-:Y:S01]  /*3720*/  LOP3.LUT R90, R90, 0xffff0000, RZ, 0xc0, !PT ;  /* 0xffff00005a5a7812 */ /* 0x000fe200078ec0ff */
[----:B------:R-:W-:-:S02]  /*3730*/  IMAD.U32 R5, R4, 0x10000, RZ ;  /* 0x0001000004057824 */ /* 0x000fc400078e00ff */
[C---:B------:R-:W-:Y:S01]  /*3740*/  FMUL.FTZ R50, R15.reuse, R46 ;  /* 0x0000002e0f327220 */ /* 0x040fe20000410000 */
[C---:B------:R-:W-:Y:S01]  /*3750*/  FFMA.FTZ R45, R6.reuse, R42, -R45 ;  /* 0x0000002a062d7223 */ /* 0x040fe2000001082d */
[----:B------:R-:W-:Y:S01]  /*3760*/  FFMA.FTZ R48, R6, R43, R48 ;  /* 0x0000002b06307223 */ /* 0x000fe20000010030 */
[----:B------:R-:W-:Y:S01]  /*3770*/  LOP3.LUT R4, R4, 0xffff0000, RZ, 0xc0, !PT ;  /* 0xffff000004047812 */ /* 0x000fe200078ec0ff */
[-C--:B------:R-:W-:Y:S01]  /*3780*/  FMUL.FTZ R6, R15, R44.reuse ;  /* 0x0000002c0f067220 */ /* 0x080fe20000410000 */
[----:B------:R-:W-:Y:S02]  /*3790*/  IMAD.U32 R88, R88, 0x10000, RZ ;  /* 0x0001000058587824 */ /* 0x000fe400078e00ff */
[----:B------:R-:W-:Y:S01]  /*37a0*/  FFMA.FTZ R50, R11, R44, -R50 ;  /* 0x0000002c0b327223 */ /* 0x000fe20000010832 */
[----:B------:R-:W-:Y:S01]  /*37b0*/  FMUL.FTZ R7, R41, R92 ;  /* 0x0000005c29077220 */ /* 0x000fe20000410000 */
[----:B------:R-:W-:Y:S01]  /*37c0*/  FFMA.FTZ R11, R11, R46, R6 ;  /* 0x0000002e0b0b7223 */ /* 0x000fe20000010006 */
[CC--:B------:R-:W-:Y:S01]  /*37d0*/  FMUL.FTZ R6, R4.reuse, R91.reuse ;  /* 0x0000005b04067220 */ /* 0x0c0fe20000410000 */
[----:B------:R-:W-:Y:S01]  /*37e0*/  FMUL.FTZ R4, R4, R88 ;  /* 0x0000005804047220 */ /* 0x000fe20000410000 */
[-C--:B------:R-:W-:Y:S01]  /*37f0*/  FMUL.FTZ R41, R41, R90.reuse ;  /* 0x0000005a29297220 */ /* 0x080fe20000410000 */
[C---:B------:R-:W-:Y:S01]  /*3800*/  FFMA.FTZ R7, R40.reuse, R90, -R7 ;  /* 0x0000005a28077223 */ /* 0x040fe20000010807 */
[C---:B------:R-:W-:Y:S01]  /*3810*/  FFMA.FTZ R6, R5.reuse, R88, -R6 ;  /* 0x0000005805067223 */ /* 0x040fe20000010806 */
[----:B------:R-:W-:Y:S01]  /*3820*/  FFMA.FTZ R5, R5, R91, R4 ;  /* 0x0000005b05057223 */ /* 0x000fe20000010004 */
[----:B------:R-:W-:Y:S01]  /*3830*/  FFMA.FTZ R40, R40, R92, R41 ;  /* 0x0000005c28287223 */ /* 0x000fe20000010029 */
[----:B------:R-:W-:-:S02]  /*3840*/  F2FP.BF16.F32.PACK_AB R45, R48, R45 ;  /* 0x0000002d302d723e */ /* 0x000fc400000010ff */
[----:B------:R-:W-:Y:S02]  /*3850*/  F2FP.BF16.F32.PACK_AB R50, R11, R50 ;  /* 0x000000320b32723e */ /* 0x000fe400000010ff */
[----:B------:R-:W-:Y:S01]  /*3860*/  F2FP.BF16.F32.PACK_AB R4, R5, R6 ;  /* 0x000000060504723e */ /* 0x000fe200000010ff */
[----:B------:R-:W-:Y:S01]  /*3870*/  IMAD.MOV.U32 R5, RZ, RZ, R45 ;  /* 0x000000ffff057224 */ /* 0x000fe200078e002d */
[----:B------:R-:W-:Y:S01]  /*3880*/  F2FP.BF16.F32.PACK_AB R7, R40, R7 ;  /* 0x000000072807723e */ /* 0x000fe200000010ff */
[----:B------:R-:W-:-:S07]  /*3890*/  IMAD.MOV.U32 R6, RZ, RZ, R50 ;  /* 0x000000ffff067224 */ /* 0x000fce00078e0032 */
.L_x_513:
[----:B------:R-:W-:Y:S05]  /*38a0*/  BSYNC B2 ;  /* 0x0000000000027941 */ /* 0x000fea0003800000 */
.L_x_512:
[----:B----4-:R0:W-:Y:S02]  /*38b0*/  ST.E.128 desc[UR42][R12.64], R4 ;  /* 0x000000040c007985 */ /* 0x0101e4000c101d2a */
.L_x_511:
[----:B------:R-:W-:Y:S05]  /*38c0*/  BSYNC B1 ;  /* 0x0000000000017941 */ /* 0x000fea0003800000 */
.L_x_510:
[----:B------:R-:W-:Y:S05]  /*38d0*/  @P2 BRA `(.L_x_509) ;  /* 0x0000001c006c2947 */ /* 0x000fea0003800000 */
[----:B0---4-:R0:W4:Y:S01]  /*38e0*/  LDS.128 R4, [R71+0x11000] ;  /* 0x0110000047047984 */ /* 0x0111220000000c00 */
[C---:B------:R-:W-:Y:S01]  /*38f0*/  LEA R12, P3, R2.reuse, R14, 0x1 ;  /* 0x0000000e020c7211 */ /* 0x040fe200078608ff */
[----:B------:R-:W-:Y:S03]  /*3900*/  BSSY B1, `(.L_x_514) ;  /* 0x0000032000017945 */ /* 0x000fe60003800000 */
[----:B-1----:R-:W-:Y:S02]  /*3910*/  LEA.HI.X R13, R2, R85, R154, 0x1, P3 ;  /* 0x00000055020d7211 */ /* 0x002fe400018f0c9a */
[----:B------:R-:W-:-:S13]  /*3920*/  ISETP.GE.AND P3, PT, R157, R80, PT ;  /* 0x000000509d00720c */ /* 0x000fda0003f66270 */
[----:B0-----:R-:W-:Y:S05]  /*3930*/  @P3 BRA `(.L_x_515) ;  /* 0x0000000000b83947 */ /* 0x001fea0003800000 */
[--C-:B------:R-:W-:Y:S01]  /*3940*/  SHF.R.U64 R41, R36, 0x10, R37.reuse ;  /* 0x0000001024297819 */ /* 0x100fe20000001225 */
[----:B----4-:R-:W-:Y:S01]  /*3950*/  IMAD.U32 R15, R7, 0x10000, RZ ;  /* 0x00010000070f7824 */ /* 0x010fe200078e00ff */
        /* <DEDUP_REMOVED lines=44> */
.L_x_515:
[----:B------:R-:W-:Y:S05]  /*3c20*/  BSYNC B1 ;  /* 0x0000000000017941 */ /* 0x000fea0003800000 */
.L_x_514:
[----:B----4-:R0:W-:Y:S01]  /*3c30*/  ST.E.128 desc[UR42][R12.64], R4 ;  /* 0x000000040c007985 */ /* 0x0101e2000c101d2a */
[----:B------:R-:W-:Y:S05]  /*3c40*/  BRA `(.L_x_509) ;  /* 0x0000001800907947 */ /* 0x000fea0003800000 */
.L_x_491:
[C---:B------:R-:W-:Y:S02]  /*3c50*/  ISETP.GE.AND P3, PT, R153.reuse, R77, PT ;  /* 0x0000004d9900720c */ /* 0x040fe40003f66270 */
[----:B------:R-:W-:Y:S02]  /*3c60*/  CS2R R38, SRZ ;  /* 0x0000000000267805 */ /* 0x000fe4000001ff00 */
[----:B------:R-:W-:Y:S01]  /*3c70*/  CS2R R36, SRZ ;  /* 0x0000000000247805 */ /* 0x000fe2000001ff00 */
[----:B------:R-:W-:Y:S01]  /*3c80*/  VIADD R44, R153, 0x60 ;  /* 0x00000060992c7836 */ /* 0x000fe20000000000 */
[----:B------:R-:W-:-:S13]  /*3c90*/  ISETP.GE.OR P3, PT, R16, R80, P3 ;  /* 0x000000501000720c */ /* 0x000fda0001f66670 */
[----:B------:R-:W0:Y:S01]  /*3ca0*/  @!P3 LDC.64 R40, c[0x0][0x3e8] ;  /* 0x0000fa00ff28bb82 */ /* 0x000e220000000a00 */
[----:B------:R-:W-:-:S04]  /*3cb0*/  @!P3 IADD3 R6, P4, R34, R14, RZ ;  /* 0x0000000e2206b210 */ /* 0x000fc80007f9e0ff */
[----:B------:R-:W-:Y:S02]  /*3cc0*/  @!P3 IADD3.X R7, R79, R57, RZ, P4, !PT ;  /* 0x000000394f07b210 */ /* 0x000fe400027fe4ff */
[----:B------:R-:W-:Y:S01]  /*3cd0*/  @!P3 IADD3 R4, P4, R54, R12, RZ ;  /* 0x0000000c3604b210 */ /* 0x000fe20007f9e0ff */
[----:B------:R-:W1:Y:S04]  /*3ce0*/  @!P3 LDC.64 R42, c[0x0][0x400] ;  /* 0x00010000ff2abb82 */ /* 0x000e680000000a00 */
[----:B------:R-:W-:Y:S01]  /*3cf0*/  @!P3 IMAD.X R5, R11, 0x1, R32, P4 ;  /* 0x000000010b05b824 */ /* 0x000fe200020e0620 */
[----:B0-----:R-:W-:-:S04]  /*3d00*/  @!P3 LEA R40, P4, R6, R40, 0x1 ;  /* 0x000000280628b211 */ /* 0x001fc800078808ff */
[----:B------:R-:W-:Y:S02]  /*3d10*/  @!P3 LEA.HI.X R41, R6, R41, R7, 0x1, P4 ;  /* 0x000000290629b211 */ /* 0x000fe400020f0c07 */
[----:B------:R-:W-:Y:S02]  /*3d20*/  CS2R R6, SRZ ;  /* 0x0000000000067805 */ /* 0x000fe4000001ff00 */
[----:B-1----:R-:W-:-:S04]  /*3d30*/  @!P3 LEA R42, P4, R4, R42, 0x1 ;  /* 0x0000002a042ab211 */ /* 0x002fc800078808ff */
[----:B------:R-:W-:Y:S02]  /*3d40*/  @!P3 LEA.HI.X R43, R4, R43, R5, 0x1, P4 ;  /* 0x0000002b042bb211 */ /* 0x000fe400020f0c05 */
[----:B------:R-:W-:-:S03]  /*3d50*/  CS2R R4, SRZ ;  /* 0x0000000000047805 */ /* 0x000fc6000001ff00 */
[----:B------:R0:W5:Y:S04]  /*3d60*/  @!P3 LDG.E.128 R36, desc[UR42][R42.64] ;  /* 0x0000002a2a24b981 */ /* 0x000168000c1e1d00 */
[----:B------:R1:W5:Y:S01]  /*3d70*/  @!P3 LDG.E.128 R4, desc[UR42][R40.64] ;  /* 0x0000002a2804b981 */ /* 0x000362000c1e1d00 */
[----:B------:R-:W-:-:S04]  /*3d80*/  ISETP.GE.AND P3, PT, R44, R77, PT ;  /* 0x0000004d2c00720c */ /* 0x000fc80003f66270 */
[----:B------:R-:W-:Y:S01]  /*3d90*/  ISETP.GE.OR P3, PT, R16, R80, P3 ;  /* 0x000000501000720c */ /* 0x000fe20001f66670 */
[----:B------:R-:W-:Y:S01]  /*3da0*/  BSSY B1, `(.L_x_516) ;  /* 0x000001a000017945 */ /* 0x000fe20003800000 */
[----:B0-----:R-:W-:Y:S02]  /*3db0*/  CS2R R42, SRZ ;  /* 0x00000000002a7805 */ /* 0x001fe4000001ff00 */
[----:B------:R-:W-:Y:S02]  /*3dc0*/  CS2R R46, SRZ ;  /* 0x00000000002e7805 */ /* 0x000fe4000001ff00 */
[----:B------:R-:W-:Y:S02]  /*3dd0*/  CS2R R44, SRZ ;  /* 0x00000000002c7805 */ /* 0x000fe4000001ff00 */
[----:B-1----:R-:W-:-:S05]  /*3de0*/  CS2R R40, SRZ ;  /* 0x0000000000287805 */ /* 0x002fca000001ff00 */
[----:B------:R-:W-:Y:S05]  /*3df0*/  @P3 BRA `(.L_x_517) ;  /* 0x0000000000503947 */ /* 0x000fea0003800000 */
[----:B------:R-:W0:Y:S01]  /*3e00*/  LDC.64 R40, c[0x0][0x3f8] ;  /* 0x0000fe00ff287b82 */ /* 0x000e220000000a00 */
[----:B------:R-:W-:Y:S01]  /*3e10*/  IMAD.MOV.U32 R15, RZ, RZ, R79 ;  /* 0x000000ffff0f7224 */ /* 0x000fe200078e004f */
[----:B------:R-:W-:Y:S01]  /*3e20*/  ULDC.64 UR4, c[0x0][0x3e8] ;  /* 0x0000fa0000047ab9 */ /* 0x000fe20000000a00 */
[----:B------:R-:W-:Y:S02]  /*3e30*/  IMAD.MOV.U32 R13, RZ, RZ, R11 ;  /* 0x000000ffff0d7224 */ /* 0x000fe400078e000b */
        /* <DEDUP_REMOVED lines=12> */
[----:B------:R-:W-:-:S03]  /*3f00*/  LEA R44, P3, R11, UR4, 0x1 ;  /* 0x000000040b2c7c11 */ /* 0x000fc6000f8608ff */
[----:B------:R-:W5:Y:S01]  /*3f10*/  LDG.E.128 R40, desc[UR42][R40.64] ;  /* 0x0000002a28287981 */ /* 0x000f62000c1e1d00 */
[----:B------:R-:W-:-:S06]  /*3f20*/  LEA.HI.X R45, R11, UR5, R12, 0x1, P3 ;  /* 0x000000050b2d7c11 */ /* 0x000fcc00098f0c0c */
[----:B------:R-:W5:Y:S03]  /*3f30*/  LDG.E.128 R44, desc[UR42][R44.64] ;  /* 0x0000002a2c2c7981 */ /* 0x000f66000c1e1d00 */
.L_x_517:
[----:B------:R-:W-:Y:S05]  /*3f40*/  BSYNC B1 ;  /* 0x0000000000017941 */ /* 0x000fea0003800000 */
.L_x_516:
[----:B-----5:R-:W-:Y:S01]  /*3f50*/  IMAD.MOV.U32 R11, RZ, RZ, R42 ;  /* 0x000000ffff0b7224 */ /* 0x020fe200078e002a */
[----:B------:R-:W-:Y:S01]  /*3f60*/  UISETP.NE.AND UP0, UPT, UR39, 0x3, UPT ;  /* 0x000000032700788c */ /* 0x000fe2000bf05270 */
[----:B------:R-:W-:Y:S01]  /*3f70*/  IMAD.MOV.U32 R13, RZ, RZ, R40 ;  /* 0x000000ffff0d7224 */ /* 0x000fe200078e0028 */
[----:B------:R-:W-:Y:S01]  /*3f80*/  ISETP.GE.AND P3, PT, R16, R80, PT ;  /* 0x000000501000720c */ /* 0x000fe20003f66270 */
        /* <DEDUP_REMOVED lines=9> */
[----:B------:R-:W-:-:S02]  /*4020*/  MOV R12, R47 ;  /* 0x0000002f000c7202 */ /* 0x000fc40000000f00 */
[----:B------:R-:W-:Y:S02]  /*4030*/  PLOP3.LUT P5, PT, PT, PT, UP0, 0x80, 0x0 ;  /* 0x000000000000781c */ /* 0x000fe40003faf008 */
        /* <DEDUP_REMOVED lines=15> */
[----:B------:R-:W-:Y:S02]  /*4130*/  MOV R14, R37 ;  /* 0x00000025000e7202 */ /* 0x000fe40000000f00 */
[----:B------:R-:W-:Y:S02]  /*4140*/  PRMT R106, R11, 0x7610, R106 ;  /* 0x000076100b6a7816 */ /* 0x000fe4000000006a */
[----:B------:R-:W-:Y:S02]  /*4150*/  PRMT R88, R88, 0x5410, R12 ;  /* 0x0000541058587816 */ /* 0x000fe4000000000c */
[----:B------:R-:W-:Y:S02]  /*4160*/  PRMT R93, R93, 0x5410, R13 ;  /* 0x000054105d5d7816 */ /* 0x000fe4000000000d */
[----:B------:R-:W-:Y:S01]  /*4170*/  PRMT R109, R14, 0x7610, R109 ;  /* 0x000076100e6d7816 */ /* 0x000fe2000000006d */
[----:B------:R-:W-:Y:S06]  /*4180*/  @!P5 BRA `(.L_x_518) ;  /* 0x000000000004d947 */ /* 0x000fec0003800000 */
[----:B------:R-:W-:Y:S01]  /*4190*/  BPT.TRAP 0x1 ;  /* 0x000000040000795c */ /* 0x000fe20000300000 */
.L_x_518:
[----:B------:R-:W-:Y:S01]  /*41a0*/  IMAD R70, R19, 0x8, R18 ;  /* 0x0000000813467824 */ /* 0x000fe200078e0212 */
[----:B------:R-:W-:Y:S01]  /*41b0*/  SHF.L.U32 R79, R155, 0x1f, RZ ;  /* 0x0000001f9b4f7819 */ /* 0x000fe200000006ff */
[----:B------:R-:W0:Y:S01]  /*41c0*/  LDC R87, c[0x0][0x2f4] ;  /* 0x0000bd00ff577b82 */ /* 0x000e220000000800 */
[----:B------:R-:W-:Y:S02]  /*41d0*/  BSSY B1, `(.L_x_519) ;  /* 0x0000003000017945 */ /* 0x000fe40003800000 */
[----:B------:R-:W1:Y:S02]  /*41e0*/  SYNCS.PHASECHK.TRANS64.TRYWAIT P4, [R70+URZ+0x16890], R79 ;  /* 0x0168904f460075a7 */ /* 0x000e64000808017f */
[----:B-1----:R-:W-:Y:S05]  /*41f0*/  @!P4 BRA `(.L_x_520) ;  /* 0x0000012400b4c947 */ /* 0x002fea0003800000 */
.L_x_741:
[----:B------:R-:W-:Y:S05]  /*4200*/  BSYNC B1 ;  /* 0x0000000000017941 */ /* 0x000fea0003800000 */
.L_x_519:
[----:B------:R-:W-:Y:S01]  /*4210*/  UMOV UR4, 0xffffffff ;  /* 0xffffffff00047882 */ /* 0x000fe20000000000 */
[----:B0-----:R-:W-:Y:S02]  /*4220*/  IMAD.IADD R91, R87, 0x1, -R60 ;  /* 0x00000001575b7824 */ /* 0x001fe400078e0a3c */
[----:B------:R-:W-:Y:S05]  /*4230*/  BRA.DIV UR4, `(.L_x_521) ;  /* 0x0000012604b87947 */ /* 0x000fea000b800000 */
[----:B------:R0:W2:Y:S04]  /*4240*/  SHFL.IDX PT, R83, R85, RZ, 0x1c1f ;  /* 0x001c1fff55537589 */ /* 0x0000a800000e0000 */
[----:B------:R0:W3:Y:S02]  /*4250*/  SHFL.IDX PT, R82, R84, RZ, 0x1c1f ;  /* 0x001c1fff54527589 */ /* 0x0000e400000e0000 */
.L_x_745:
[----:B------:R-:W-:Y:S01]  /*4260*/  ISETP.GE.OR P4, PT, R153, R77, P1 ;  /* 0x0000004d9900720c */ /* 0x000fe20000f86670 */
[----:B------:R-:W-:-:S12]  /*4270*/  BSSY B1, `(.L_x_522) ;  /* 0x000007b000017945 */ /* 0x000fd80003800000 */
[----:B------:R-:W-:Y:S05]  /*4280*/  @P4 BRA `(.L_x_523) ;  /* 0x0000000400e44947 */ /* 0x000fea0003800000 */
[----:B------:R-:W4:Y:S01]  /*4290*/  S2R R12, SR_TID.X ;  /* 0x00000000000c7919 */ /* 0x000f220000002100 */
[----:B------:R-:W-:Y:S01]  /*42a0*/  SEL R11, R60, R91, !P0 ;  /* 0x0000005b3c0b7207 */ /* 0x000fe20004000000 */
[----:B------:R-:W-:Y:S01]  /*42b0*/  BSSY B2, `(.L_x_524) ;  /* 0x0000072000027945 */ /* 0x000fe20003800000 */
[----:B---3--:R-:W-:-:S04]  /*42c0*/  LEA R80, P4, R10, R82, 0x1 ;  /* 0x000000520a507211 */ /* 0x008fc800078808ff */
[----:B--2---:R-:W-:Y:S01]  /*42d0*/  LEA.HI.X R81, R10, R83, R8, 0x1, P4 ;  /* 0x000000530a517211 */ /* 0x004fe200020f0c08 */
[----:B----4-:R-:W-:Y:S01]  /*42e0*/  VIADD R14, R12, 0xffffff80 ;  /* 0xffffff800c0e7836 */ /* 0x010fe20000000000 */
[----:B------:R-:W-:-:S04]  /*42f0*/  SHF.R.S32.HI R12, RZ, 0x1f, R11 ;  /* 0x0000001fff0c7819 */ /* 0x000fc8000001140b */
[----:B------:R-:W-:Y:S01]  /*4300*/  LEA.HI R12, R12, R11, RZ, 0x4 ;  /* 0x0000000b0c0c7211 */ /* 0x000fe200078f20ff */
[----:B------:R-:W-:Y:S01]  /*4310*/  IMAD R11, R19, 0x2000, R3 ;  /* 0x00002000130b7824 */ /* 0x000fe200078e0203 */
[----:B------:R-:W-:Y:S02]  /*4320*/  SHF.R.S32.HI R13, RZ, 0x1f, R14 ;  /* 0x0000001fff0d7819 */ /* 0x000fe4000001140e */
[----:B------:R-:W-:Y:S01]  /*4330*/  LEA.HI.SX32 R12, R12, R31, 0x1c ;  /* 0x0000001f0c0c7211 */ /* 0x000fe200078fe2ff */
[----:B------:R-:W-:Y:S01]  /*4340*/  IMAD R11, R11, 0x2, R18 ;  /* 0x000000020b0b7824 */ /* 0x000fe200078e0212 */
[----:B------:R-:W-:-:S03]  /*4350*/  LEA.HI R13, R13, R14, RZ, 0x5 ;  /* 0x0000000e0d0d7211 */ /* 0x000fc600078f28ff */
[----:B------:R-:W-:Y:S01]  /*4360*/  IMAD.SHL.U32 R86, R12, 0x8, RZ ;  /* 0x000000080c567824 */ /* 0x000fe200078e00ff */
[----:B------:R-:W-:-:S04]  /*4370*/  SHF.R.S32.HI R13, RZ, 0x5, R13 ;  /* 0x00000005ff0d7819 */ /* 0x000fc8000001140d */
[----:B------:R-:W-:-:S04]  /*4380*/  LOP3.LUT R12, R67, 0x38, R86, 0xf8, !PT ;  /* 0x00000038430c7812 */ /* 0x000fc800078ef856 */
[----:B------:R-:W-:-:S05]  /*4390*/  LOP3.LUT R12, R12, R63, RZ, 0x3c, !PT ;  /* 0x0000003f0c0c7212 */ /* 0x000fca00078e3cff */
[----:B------:R-:W-:-:S04]  /*43a0*/  IMAD R12, R13, 0x200, R12 ;  /* 0x000002000d0c7824 */ /* 0x000fc800078e020c */
[----:B------:R-:W-:-:S04]  /*43b0*/  IMAD R13, R19, 0x2000, R12 ;  /* 0x00002000130d7824 */ /* 0x000fc800078e020c */
[----:B------:R-:W-:Y:S02]  /*43c0*/  IMAD R48, R13, 0x2, R18 ;  /* 0x000000020d307824 */ /* 0x000fe400078e0212 */
[----:B------:R2:W3:Y:S04]  /*43d0*/  LDS.128 R12, [R11+0xe400] ;  /* 0x00e400000b0c7984 */ /* 0x0004e80000000c00 */
[----:B------:R-:W4:Y:S01]  /*43e0*/  LDS.128 R48, [R48+0xe400] ;  /* 0x00e4000030307984 */ /* 0x000f220000000c00 */
[----:B------:R-:W-:Y:S05]  /*43f0*/  @P3 BRA `(.L_x_525) ;  /* 0x0000000400743947 */ /* 0x000fea0003800000 */
[----:B------:R-:W-:Y:S01]  /*4400*/  SHF.R.U32.HI R100, RZ, 0x10, R5 ;  /* 0x00000010ff647819 */ /* 0x000fe20000011605 */
[----:B----4-:R-:W-:Y:S01]  /*4410*/  IMAD.U32 R103, R51, 0x10000, RZ ;  /* 0x0001000033677824 */ /* 0x010fe200078e00ff */
[----:B------:R-:W-:Y:S01]  /*4420*/  SHF.R.U32.HI R105, RZ, 0x10, R37 ;  /* 0x00000010ff697819 */ /* 0x000fe20000011625 */
[----:B------:R-:W-:Y:S01]  /*4430*/  IMAD.U32 R104, R49, 0x10000, RZ ;  /* 0x0001000031687824 */ /* 0x000fe200078e00ff */
[----:B------:R-:W-:Y:S02]  /*4440*/  PRMT R100, R92, 0x5432, R100 ;  /* 0x000054325c647816 */ /* 0x000fe40000000064 */
[----:B------:R-:W-:Y:S02]  /*4450*/  PRMT R105, R109, 0x5410, R105 ;  /* 0x000054106d697816 */ /* 0x000fe40000000069 */
[----:B------:R-:W-:Y:S02]  /*4460*/  SHF.R.U32.HI R101, RZ, 0x10, R7 ;  /* 0x00000010ff657819 */ /* 0x000fe40000011607 */
[----:B------:R-:W-:Y:S01]  /*4470*/  SHF.R.U64 R36, R36, 0x10, R37 ;  /* 0x0000001024247819 */ /* 0x000fe20000001225 */
[----:B------:R-:W-:Y:S01]  /*4480*/  IMAD.U32 R109, R105, 0x10000, RZ ;  /* 0x00010000696d7824 */ /* 0x000fe200078e00ff */
[----:B------:R-:W-:-:S02]  /*4490*/  SHF.R.U64 R37, R38, 0x10, R39 ;  /* 0x0000001026257819 */ /* 0x000fc40000001227 */
[----:B------:R-:W-:Y:S01]  /*44a0*/  SHF.R.U32.HI R102, RZ, 0x10, R39 ;  /* 0x00000010ff667819 */ /* 0x000fe20000011627 */
[C---:B---3--:R-:W-:Y:S01]  /*44b0*/  IMAD.U32 R39, R15.reuse, 0x10000, RZ ;  /* 0x000100000f277824 */ /* 0x048fe200078e00ff */
[----:B--2---:R-:W-:Y:S01]  /*44c0*/  LOP3.LUT R11, R15, 0xffff0000, RZ, 0xc0, !PT ;  /* 0xffff00000f0b7812 */ /* 0x004fe200078ec0ff */
[----:B------:R-:W-:Y:S01]  /*44d0*/  FMUL.FTZ R111, R104, R109 ;  /* 0x0000006d686f7220 */ /* 0x000fe20000410000 */
[----:B------:R-:W-:Y:S01]  /*44e0*/  LOP3.LUT R15, R51, 0xffff0000, RZ, 0xc0, !PT ;  /* 0xffff0000330f7812 */ /* 0x000fe200078ec0ff */
[----:B------:R-:W-:Y:S01]  /*44f0*/  IMAD.U32 R51, R100, 0x10000, RZ ;  /* 0x0001000064337824 */ /* 0x000fe200078e00ff */
[----:B------:R-:W-:Y:S02]  /*4500*/  PRMT R101, R107, 0x5410, R101 ;  /* 0x000054106b657816 */ /* 0x000fe40000000065 */
[----:B------:R-:W-:Y:S02]  /*4510*/  PRMT R107, R88, 0x5432, R102 ;  /* 0x00005432586b7816 */ /* 0x000fe40000000066 */
[----:B------:R-:W-:Y:S01]  /*4520*/  PRMT R37, R106, 0x5410, R37 ;  /* 0x000054106a257816 */ /* 0x000fe20000000025 */
[----:B------:R-:W-:Y:S01]  /*4530*/  IMAD.U32 R102, R101, 0x10000, RZ ;  /* 0x0001000065667824 */ /* 0x000fe200078e00ff */
[----:B------:R-:W-:Y:S01]  /*4540*/  LOP3.LUT R106, R105, 0xffff0000, RZ, 0xc0, !PT ;  /* 0xffff0000696a7812 */ /* 0x000fe200078ec0ff */
[----:B------:R-:W-:Y:S01]  /*4550*/  FMUL.FTZ R105, R104, R51 ;  /* 0x0000003368697220 */ /* 0x000fe20000410000 */
[----:B------:R-:W-:Y:S01]  /*4560*/  SHF.R.U64 R99, R6, 0x10, R7 ;  /* 0x0000001006637819 */ /* 0x000fe20000001207 */
[----:B------:R-:W-:Y:S01]  /*4570*/  IMAD.U32 R7, R50, 0x10000, RZ ;  /* 0x0001000032077824 */ /* 0x000fe200078e00ff */
[----:B------:R-:W-:Y:S01]  /*4580*/  LOP3.LUT R49, R49, 0xffff0000, RZ, 0xc0, !PT ;  /* 0xffff000031317812 */ /* 0x000fe200078ec0ff */
[----:B------:R-:W-:Y:S01]  /*4590*/  IMAD.U32 R6, R14, 0x10000, RZ ;  /* 0x000100000e067824 */ /* 0x000fe200078e00ff */
[----:B------:R-:W-:-:S02]  /*45a0*/  SHF.L.U32 R104, R107, 0x10, RZ ;  /* 0x000000106b687819 */ /* 0x000fc400000006ff */
[----:B------:R-:W-:Y:S02]  /*45b0*/  SHF.L.U32 R38, R13, 0x10, RZ ;  /* 0x000000100d267819 */ /* 0x000fe400000006ff */
[----:B------:R-:W-:Y:S01]  /*45c0*/  LOP3.LUT R100, R100, 0xffff0000, RZ, 0xc0, !PT ;  /* 0xffff000064647812 */ /* 0x000fe200078ec0ff */
[----:B------:R-:W-:Y:S01]  /*45d0*/  FMUL.FTZ R112, R103, R104 ;  /* 0x0000006867707220 */ /* 0x000fe20000410000 */
[----:B------:R-:W-:Y:S01]  /*45e0*/  LOP3.LUT R13, R13, 0xffff0000, RZ, 0xc0, !PT ;  /* 0xffff00000d0d7812 */ /* 0x000fe200078ec0ff */
[----:B------:R-:W-:Y:S01]  /*45f0*/  FMUL.FTZ R103, R103, R102 ;  /* 0x0000006667677220 */ /* 0x000fe20000410000 */
[----:B------:R-:W-:Y:S01]  /*4600*/  PRMT R99, R108, 0x5410, R99 ;  /* 0x000054106c637816 */ /* 0x000fe20000000063 */
[C---:B------:R-:W-:Y:S01]  /*4610*/  FMUL.FTZ R108, R49.reuse, R106 ;  /* 0x0000006a316c7220 */ /* 0x040fe20000410000 */
[----:B------:R-:W-:Y:S01]  /*4620*/  SHF.R.U64 R98, R4, 0x10, R5 ;  /* 0x0000001004627819 */ /* 0x000fe20000001205 */
[-C--:B------:R-:W-:Y:S01]  /*4630*/  FMUL.FTZ R110, R49, R100.reuse ;  /* 0x00000064316e7220 */ /* 0x080fe20000410000 */
[----:B------:R-:W-:Y:S01]  /*4640*/  PRMT R36, R93, 0x5432, R36 ;  /* 0x000054325d247816 */ /* 0x000fe20000000024 */
[----:B------:R-:W-:Y:S01]  /*4650*/  FFMA.FTZ R100, R13, R100, -R108 ;  /* 0x000000640d647223 */ /* 0x000fe2000001086c */
[----:B------:R-:W-:Y:S01]  /*4660*/  FFMA.FTZ R49, R39, R102, -R112 ;  /* 0x0000006627317223 */ /* 0x000fe20000010870 */
[----:B------:R-:W-:Y:S01]  /*4670*/  LOP3.LUT R108, R107, 0xffff0000, RZ, 0xc0, !PT ;  /* 0xffff00006b6c7812 */ /* 0x000fe200078ec0ff */
[----:B------:R-:W-:Y:S01]  /*4680*/  FFMA.FTZ R51, R38, R51, -R111 ;  /* 0x0000003326337223 */ /* 0x000fe2000001086f */
[----:B------:R-:W-:Y:S01]  /*4690*/  LOP3.LUT R102, R101, 0xffff0000, RZ, 0xc0, !PT ;  /* 0xffff000065667812 */ /* 0x000fe200078ec0ff */
[----:B------:R-:W-:Y:S01]  /*46a0*/  FFMA.FTZ R39, R39, R104, R103 ;  /* 0x0000006827277223 */ /* 0x000fe20000010067 */
[----:B------:R-:W-:Y:S01]  /*46b0*/  PRMT R98, R90, 0x5432, R98 ;  /* 0x000054325a627816 */ /* 0x000fe20000000062 */
[----:B------:R-:W-:-:S02]  /*46c0*/  IMAD.U32 R5, R48, 0x10000, RZ ;  /* 0x0001000030057824 */ /* 0x000fc400078e00ff */
[----:B------:R-:W-:Y:S01]  /*46d0*/  FFMA.FTZ R38, R38, R109, R105 ;  /* 0x0000006d26267223 */ /* 0x000fe20000010069 */
[----:B------:R-:W-:Y:S01]  /*46e0*/  FFMA.FTZ R13, R13, R106, R110 ;  /* 0x0000006a0d0d7223 */ /* 0x000fe2000001006e */
[----:B------:R-:W-:Y:S01]  /*46f0*/  IMAD.U32 R103, R36, 0x10000, RZ ;  /* 0x0001000024677824 */ /* 0x000fe200078e00ff */
[----:B------:R-:W-:Y:S01]  /*4700*/  LOP3.LUT R48, R48, 0xffff0000, RZ, 0xc0, !PT ;  /* 0xffff000030307812 */ /* 0x000fe200078ec0ff */
[C---:B------:R-:W-:Y:S01]  /*4710*/  FMUL.FTZ R104, R15.reuse, R108 ;  /* 0x0000006c0f687220 */ /* 0x040fe20000410000 */
[-C--:B------:R-:W-:Y:S01]  /*4720*/  FMUL.FTZ R106, R15, R102.reuse ;  /* 0x000000660f6a7220 */ /* 0x080fe20000410000 */
[----:B------:R-:W-:Y:S01]  /*4730*/  LOP3.LUT R105, R36, 0xffff0000, RZ, 0xc0, !PT ;  /* 0xffff000024697812 */ /* 0x000fe200078ec0ff */
[C---:B------:R-:W-:Y:S01]  /*4740*/  IMAD.U32 R101, R98.reuse, 0x10000, RZ ;  /* 0x0001000062657824 */ /* 0x040fe200078e00ff */
[----:B------:R-:W-:Y:S01]  /*4750*/  LOP3.LUT R15, R98, 0xffff0000, RZ, 0xc0, !PT ;  /* 0xffff0000620f7812 */ /* 0x000fe200078ec0ff */
[C---:B------:R-:W-:Y:S02]  /*4760*/  IMAD.U32 R4, R12.reuse, 0x10000, RZ ;  /* 0x000100000c047824 */ /* 0x040fe400078e00ff */
[----:B------:R-:W-:Y:S01]  /*4770*/  FMUL.FTZ R107, R5, R103 ;  /* 0x00000067056b7220 */ /* 0x000fe20000410000 */
[----:B------:R-:W-:Y:S01]  /*4780*/  LOP3.LUT R12, R12, 0xffff0000, RZ, 0xc0, !PT ;  /* 0xffff00000c0c7812 */ /* 0x000fe200078ec0ff */
[C---:B------:R-:W-:Y:S01]  /*4790*/  FFMA.FTZ R102, R11.reuse, R102, -R104 ;  /* 0x000000660b667223 */ /* 0x040fe20000010868 */
[----:B------:R-:W-:Y:S01]  /*47a0*/  FFMA.FTZ R36, R11, R108, R106 ;  /* 0x0000006c0b247223 */ /* 0x000fe2000001006a */
[----:B------:R-:W-:Y:S01]  /*47b0*/  FMUL.FTZ R11, R48, R105 ;  /* 0x00000069300b7220 */ /* 0x000fe20000410000 */
[-C--:B------:R-:W-:Y:S01]  /*47c0*/  FMUL.FTZ R98, R5, R101.reuse ;  /* 0x0000006505627220 */ /* 0x080fe20000410000 */
[----:B------:R-:W-:Y:S01]  /*47d0*/  FFMA.FTZ R5, R4, R101, -R107 ;  /* 0x0000006504057223 */ /* 0x000fe2000001086b */
[-C--:B------:R-:W-:Y:S01]  /*47e0*/  FMUL.FTZ R101, R48, R15.reuse ;  /* 0x0000000f30657220 */ /* 0x080fe20000410000 */
[----:B------:R-:W-:Y:S01]  /*47f0*/  FFMA.FTZ R48, R12, R15, -R11 ;  /* 0x0000000f0c307223 */ /* 0x000fe2000001080b */
[----:B------:R-:W-:Y:S01]  /*4800*/  FFMA.FTZ R98, R4, R103, R98 ;  /* 0x0000006704627223 */ /* 0x000fe20000010062 */
[----:B------:R-:W-:Y:S01]  /*4810*/  IMAD.U32 R11, R37, 0x10000, RZ ;  /* 0x00010000250b7824 */ /* 0x000fe200078e00ff */
[----:B------:R-:W-:Y:S01]  /*4820*/  LOP3.LUT R50, R50, 0xffff0000, RZ, 0xc0, !PT ;  /* 0xffff000032327812 */ /* 0x000fe200078ec0ff */
[----:B------:R-:W-:Y:S01]  /*4830*/  IMAD.U32 R4, R99, 0x10000, RZ ;  /* 0x0001000063047824 */ /* 0x000fe200078e00ff */
[----:B------:R-:W-:Y:S01]  /*4840*/  LOP3.LUT R37, R37, 0xffff0000, RZ, 0xc0, !PT ;  /* 0xffff000025257812 */ /* 0x000fe200078ec0ff */
[----:B------:R-:W-:Y:S01]  /*4850*/  FFMA.FTZ R101, R12, R105, R101 ;  /* 0x000000690c657223 */ /* 0x000fe20000010065 */
[----:B------:R-:W-:Y:S01]  /*4860*/  LOP3.LUT R99, R99, 0xffff0000, RZ, 0xc0, !PT ;  /* 0xffff000063637812 */ /* 0x000fe200078ec0ff */
[C---:B------:R-:W-:Y:S01]  /*4870*/  FMUL.FTZ R15, R7.reuse, R11 ;  /* 0x0000000b070f7220 */ /* 0x040fe20000410000 */
[-C--:B------:R-:W-:Y:S01]  /*4880*/  FMUL.FTZ R12, R7, R4.reuse ;  /* 0x00000004070c7220 */ /* 0x080fe20000410000 */
[----:B------:R-:W-:Y:S01]  /*4890*/  LOP3.LUT R14, R14, 0xffff0000, RZ, 0xc0, !PT ;  /* 0xffff00000e0e7812 */ /* 0x000fe200078ec0ff */
[C---:B------:R-:W-:Y:S01]  /*48a0*/  FMUL.FTZ R7, R50.reuse, R37 ;  /* 0x0000002532077220 */ /* 0x040fe20000410000 */
[----:B------:R-:W-:Y:S01]  /*48b0*/  FMUL.FTZ R50, R50, R99 ;  /* 0x0000006332327220 */ /* 0x000fe20000410000 */
[C---:B------:R-:W-:Y:S01]  /*48c0*/  FFMA.FTZ R12, R6.reuse, R11, R12 ;  /* 0x0000000b060c7223 */ /* 0x040fe2000001000c */
[----:B------:R-:W-:Y:S01]  /*48d0*/  FFMA.FTZ R15, R6, R4, -R15 ;  /* 0x00000004060f7223 */ /* 0x000fe2000001080f */
[C---:B------:R-:W-:Y:S01]  /*48e0*/  FFMA.FTZ R4, R14.reuse, R99, -R7 ;  /* 0x000000630e047223 */ /* 0x040fe20000010807 */
[----:B------:R-:W-:Y:S01]  /*48f0*/  FFMA.FTZ R37, R14, R37, R50 ;  /* 0x000000250e257223 */ /* 0x000fe20000010032 */
[----:B------:R-:W-:-:S02]  /*4900*/  F2FP.BF16.F32.PACK_AB R51, R100, R51 ;  /* 0x000000336433723e */ /* 0x000fc400000010ff */
[----:B------:R-:W-:Y:S02]  /*4910*/  F2FP.BF16.F32.PACK_AB R50, R48, R5 ;  /* 0x000000053032723e */ /* 0x000fe400000010ff */
[----:B------:R-:W-:Y:S02]  /*4920*/  F2FP.BF16.F32.PACK_AB R102, R102, R49 ;  /* 0x000000316666723e */ /* 0x000fe400000010ff */
[----:B------:R-:W-:Y:S01]  /*4930*/  F2FP.BF16.F32.PACK_AB R37, R37, R12 ;  /* 0x0000000c2525723e */ /* 0x000fe200000010ff */
[----:B------:R-:W-:Y:S01]  /*4940*/  IMAD.MOV.U32 R12, RZ, RZ, R50 ;  /* 0x000000ffff0c7224 */ /* 0x000fe200078e0032 */
[----:B------:R-:W-:Y:S02]  /*4950*/  F2FP.BF16.F32.PACK_AB R36, R36, R39 ;  /* 0x000000272424723e */ /* 0x000fe400000010ff */
[----:B------:R-:W-:Y:S01]  /*4960*/  F2FP.BF16.F32.PACK_AB R49, R13, R38 ;  /* 0x000000260d31723e */ /* 0x000fe200000010ff */
[----:B------:R-:W-:Y:S01]  /*4970*/  IMAD.MOV.U32 R13, RZ, RZ, R51 ;  /* 0x000000ffff0d7224 */ /* 0x000fe200078e0033 */
[----:B------:R-:W-:Y:S01]  /*4980*/  F2FP.BF16.F32.PACK_AB R14, R4, R15 ;  /* 0x0000000f040e723e */ /* 0x000fe200000010ff */
[----:B------:R-:W-:Y:S01]  /*4990*/  IMAD.MOV.U32 R15, RZ, RZ, R102 ;  /* 0x000000ffff0f7224 */ /* 0x000fe200078e0066 */
[----:B------:R-:W-:Y:S01]  /*49a0*/  F2FP.BF16.F32.PACK_AB R48, R101, R98 ;  /* 0x000000626530723e */ /* 0x000fe200000010ff */
[----:B------:R-:W-:Y:S01]  /*49b0*/  IMAD.MOV.U32 R50, RZ, RZ, R37 ;  /* 0x000000ffff327224 */ /* 0x000fe200078e0025 */
[----:B------:R-:W-:-:S07]  /*49c0*/  MOV R51, R36 ;  /* 0x0000002400337202 */ /* 0x000fce0000000f00 */
.L_x_525:
[----:B------:R-:W-:Y:S05]  /*49d0*/  BSYNC B2 ;  /* 0x0000000000027941 */ /* 0x000fea0003800000 */
.L_x_524:
[----:B------:R-:W-:Y:S01]  /*49e0*/  ISETP.GE.AND P4, PT, R86, R87, PT ;  /* 0x000000575600720c */ /* 0x000fe20003f86270 */
[----:B---3--:R3:W-:-:S12]  /*49f0*/  ST.E.128 desc[UR42][R80.64], R12 ;  /* 0x0000000c50007985 */ /* 0x0087d8000c101d2a */
[----:B------:R-:W-:-:S05]  /*4a00*/  @!P4 IMAD.WIDE R82, R86, 0x2, R82 ;  /* 0x000000025652c825 */ /* 0x000fca00078e0252 */
[----:B----4-:R3:W-:Y:S02]  /*4a10*/  @!P4 ST.E.128 desc[UR42][R82.64], R48 ;  /* 0x000000305200c985 */ /* 0x0107e4000c101d2a */
.L_x_523:
[----:B------:R-:W-:Y:S05]  /*4a20*/  BSYNC B1 ;  /* 0x0000000000017941 */ /* 0x000fea0003800000 */
.L_x_522:
[----:B------:R-:W-:-:S03]  /*4a30*/  UMOV UR4, 0xffffffff ;  /* 0xffffffff00047882 */ /* 0x000fc60000000000 */
[----:B------:R-:W-:Y:S05]  /*4a40*/  BRA.DIV UR4, `(.L_x_526) ;  /* 0x0000012204007947 */ /* 0x000fea000b800000 */
[----:B0-----:R-:W0:Y:S04]  /*4a50*/  SHFL.IDX PT, R85, R85, 0x1, 0x1c1f ;  /* 0x003c1f0055557f89 */ /* 0x001e2800000e0000 */
[----:B------:R-:W4:Y:S02]  /*4a60*/  SHFL.IDX PT, R84, R84, 0x1, 0x1c1f ;  /* 0x003c1f0054547f89 */ /* 0x000f2400000e0000 */
.L_x_749:
[----:B------:R-:W-:-:S05]  /*4a70*/  VIADD R4, R153, 0x60 ;  /* 0x0000006099047836 */ /* 0x000fca0000000000 */
[----:B------:R-:W-:-:S13]  /*4a80*/  ISETP.GE.OR P4, PT, R4, R77, P1 ;  /* 0x0000004d0400720c */ /* 0x000fda0000f86670 */
[----:B------:R-:W-:Y:S05]  /*4a90*/  @P4 BRA `(.L_x_509) ;  /* 0x0000000800fc4947 */ /* 0x000fea0003800000 */
[----:B------:R-:W5:Y:S01]  /*4aa0*/  LDL R5, [R1+0x2c] ;  /* 0x00002c0001057983 */ /* 0x000f620000100800 */
[----:B------:R-:W-:Y:S01]  /*4ab0*/  SEL R91, R60, R91, !P0 ;  /* 0x0000005b3c5b7207 */ /* 0x000fe20004000000 */
[C---:B------:R-:W-:Y:S01]  /*4ac0*/  VIADD R6, R153.reuse, 0x60 ;  /* 0x0000006099067836 */ /* 0x040fe20000000000 */
[----:B----4-:R-:W-:Y:S01]  /*4ad0*/  LEA R36, P4, R10, R84, 0x1 ;  /* 0x000000540a247211 */ /* 0x010fe200078808ff */
[----:B------:R-:W-:Y:S01]  /*4ae0*/  VIADD R7, R153, 0x60 ;  /* 0x0000006099077836 */ /* 0x000fe20000000000 */
[----:B------:R-:W-:Y:S01]  /*4af0*/  SHF.R.S32.HI R4, RZ, 0x1f, R91 ;  /* 0x0000001fff047819 */ /* 0x000fe2000001145b */
[----:B------:R-:W-:Y:S01]  /*4b00*/  IMAD.SHL.U32 R6, R6, 0x40, RZ ;  /* 0x0000004006067824 */ /* 0x000fe200078e00ff */
[----:B------:R-:W-:Y:S01]  /*4b10*/  BSSY B1, `(.L_x_527) ;  /* 0x000006c000017945 */ /* 0x000fe20003800000 */
[----:B------:R-:W-:Y:S01]  /*4b20*/  IMAD.SHL.U32 R7, R7, 0x40, RZ ;  /* 0x0000004007077824 */ /* 0x000fe200078e00ff */
[----:B------:R-:W-:Y:S02]  /*4b30*/  LEA.HI R4, R4, R91, RZ, 0x4 ;  /* 0x0000005b04047211 */ /* 0x000fe400078f20ff */
[----:B------:R-:W-:-:S02]  /*4b40*/  LOP3.LUT R6, R6, 0x1c0, RZ, 0xc0, !PT ;  /* 0x000001c006067812 */ /* 0x000fc400078ec0ff */
[----:B------:R-:W-:Y:S02]  /*4b50*/  LEA.HI.SX32 R4, R4, R31, 0x1c ;  /* 0x0000001f04047211 */ /* 0x000fe400078fe2ff */
[----:B------:R-:W-:Y:S02]  /*4b60*/  LOP3.LUT R7, R7, 0x1c0, RZ, 0xc0, !PT ;  /* 0x000001c007077812 */ /* 0x000fe400078ec0ff */
[----:B------:R-:W-:Y:S01]  /*4b70*/  SHF.R.U32.HI R6, RZ, 0x3, R6 ;  /* 0x00000003ff067819 */ /* 0x000fe20000011606 */
[----:B--2---:R-:W-:Y:S01]  /*4b80*/  IMAD.SHL.U32 R11, R4, 0x8, RZ ;  /* 0x00000008040b7824 */ /* 0x004fe200078e00ff */
[----:B0-----:R-:W-:-:S04]  /*4b90*/  LEA.HI.X R37, R10, R85, R8, 0x1, P4 ;  /* 0x000000550a257211 */ /* 0x001fc800020f0c08 */
[----:B------:R-:W-:-:S04]  /*4ba0*/  LOP3.LUT R4, R7, 0x38, R11, 0xf8, !PT ;  /* 0x0000003807047812 */ /* 0x000fc800078ef80b */
[----:B------:R-:W-:-:S05]  /*4bb0*/  LOP3.LUT R4, R4, R6, RZ, 0x3c, !PT ;  /* 0x0000000604047212 */ /* 0x000fca00078e3cff */
[----:B-----5:R-:W-:Y:S02]  /*4bc0*/  IMAD.IADD R4, R5, 0x1, R4 ;  /* 0x0000000105047824 */ /* 0x020fe400078e0204 */
[C---:B------:R-:W-:Y:S02]  /*4bd0*/  IMAD R5, R19.reuse, 0x2000, R0 ;  /* 0x0000200013057824 */ /* 0x040fe400078e0200 */
[----:B------:R-:W-:-:S03]  /*4be0*/  IMAD R7, R19, 0x2000, R4 ;  /* 0x0000200013077824 */ /* 0x000fc600078e0204 */
[----:B------:R-:W-:Y:S01]  /*4bf0*/  LEA R5, R5, R18, 0x1 ;  /* 0x0000001205057211 */ /* 0x000fe200078e08ff */
[----:B---3--:R-:W-:-:S05]  /*4c00*/  IMAD R12, R7, 0x2, R18 ;  /* 0x00000002070c7824 */ /* 0x008fca00078e0212 */
[----:B------:R-:W0:Y:S04]  /*4c10*/  LDS.128 R4, [R5+0xe400] ;  /* 0x00e4000005047984 */ /* 0x000e280000000c00 */
[----:B------:R-:W2:Y:S01]  /*4c20*/  LDS.128 R12, [R12+0xe400] ;  /* 0x00e400000c0c7984 */ /* 0x000ea20000000c00 */
[----:B------:R-:W-:Y:S05]  /*4c30*/  @P3 BRA `(.L_x_528) ;  /* 0x0000000400643947 */ /* 0x000fea0003800000 */
[----:B------:R-:W-:Y:S01]  /*4c40*/  SHF.R.U32.HI R49, RZ, 0x10, R45 ;  /* 0x00000010ff317819 */ /* 0x000fe2000001162d */
[----:B--2---:R-:W-:Y:S01]  /*4c50*/  IMAD.U32 R39, R12, 0x10000, RZ ;  /* 0x000100000c277824 */ /* 0x004fe200078e00ff */
[----:B------:R-:W-:Y:S01]  /*4c60*/  SHF.R.U32.HI R91, RZ, 0x10, R41 ;  /* 0x00000010ff5b7819 */ /* 0x000fe20000011629 */
[----:B0-----:R-:W-:Y:S01]  /*4c70*/  IMAD.U32 R38, R4, 0x10000, RZ ;  /* 0x0001000004267824 */ /* 0x001fe200078e00ff */
[----:B------:R-:W-:Y:S02]  /*4c80*/  PRMT R88, R88, 0x5410, R49 ;  /* 0x0000541058587816 */ /* 0x000fe40000000031 */
[----:B------:R-:W-:Y:S02]  /*4c90*/  PRMT R94, R94, 0x5410, R91 ;  /* 0x000054105e5e7816 */ /* 0x000fe4000000005b */
[----:B------:R-:W-:Y:S02]  /*4ca0*/  SHF.R.U64 R80, R40, 0x10, R41 ;  /* 0x0000001028507819 */ /* 0x000fe40000001229 */
[----:B------:R-:W-:-:S02]  /*4cb0*/  SHF.R.U64 R48, R46, 0x10, R47 ;  /* 0x000000102e307819 */ /* 0x000fc4000000122f */
[----:B------:R-:W-:Y:S01]  /*4cc0*/  SHF.R.U32.HI R51, RZ, 0x10, R47 ;  /* 0x00000010ff337819 */ /* 0x000fe2000001162f */
[C---:B------:R-:W-:Y:S01]  /*4cd0*/  IMAD.U32 R47, R15.reuse, 0x10000, RZ ;  /* 0x000100000f2f7824 */ /* 0x040fe200078e00ff */
[----:B------:R-:W-:Y:S02]  /*4ce0*/  LOP3.LUT R41, R15, 0xffff0000, RZ, 0xc0, !PT ;  /* 0xffff00000f297812 */ /* 0x000fe400078ec0ff */
[----:B------:R-:W-:Y:S01]  /*4cf0*/  SHF.R.U64 R81, R44, 0x10, R45 ;  /* 0x000000102c517819 */ /* 0x000fe2000000122d */
[----:B------:R-:W-:Y:S01]  /*4d00*/  IMAD.U32 R45, R13, 0x10000, RZ ;  /* 0x000100000d2d7824 */ /* 0x000fe200078e00ff */
[----:B------:R-:W-:Y:S01]  /*4d10*/  SHF.L.U32 R15, R88, 0x10, RZ ;  /* 0x00000010580f7819 */ /* 0x000fe200000006ff */
[----:B------:R-:W-:Y:S01]  /*4d20*/  IMAD.U32 R44, R7, 0x10000, RZ ;  /* 0x00010000072c7824 */ /* 0x000fe200078e00ff */
[----:B------:R-:W-:Y:S01]  /*4d30*/  LOP3.LUT R46, R13, 0xffff0000, RZ, 0xc0, !PT ;  /* 0xffff00000d2e7812 */ /* 0x000fe200078ec0ff */
[----:B------:R-:W-:Y:S01]  /*4d40*/  IMAD.U32 R13, R94, 0x10000, RZ ;  /* 0x000100005e0d7824 */ /* 0x000fe200078e00ff */
[--C-:B------:R-:W-:Y:S01]  /*4d50*/  SHF.R.U32.HI R83, RZ, 0x10, R43.reuse ;  /* 0x00000010ff537819 */ /* 0x100fe2000001162b */
[----:B------:R-:W-:Y:S01]  /*4d60*/  FMUL.FTZ R49, R45, R15 ;  /* 0x0000000f2d317220 */ /* 0x000fe20000410000 */
[----:B------:R-:W-:Y:S01]  /*4d70*/  SHF.R.U64 R50, R42, 0x10, R43 ;  /* 0x000000102a327819 */ /* 0x000fe2000000122b */
[----:B------:R-:W-:Y:S01]  /*4d80*/  IMAD.U32 R42, R5, 0x10000, RZ ;  /* 0x00010000052a7824 */ /* 0x000fe200078e00ff */
[----:B------:R-:W-:Y:S01]  /*4d90*/  PRMT R92, R92, 0x5410, R51 ;  /* 0x000054105c5c7816 */ /* 0x000fe20000000033 */
[-C--:B------:R-:W-:Y:S01]  /*4da0*/  FMUL.FTZ R45, R45, R13.reuse ;  /* 0x0000000d2d2d7220 */ /* 0x080fe20000410000 */
[----:B------:R-:W-:Y:S01]  /*4db0*/  PRMT R96, R96, 0x5410, R83 ;  /* 0x0000541060607816 */ /* 0x000fe20000000053 */
[----:B------:R-:W-:Y:S01]  /*4dc0*/  FFMA.FTZ R13, R42, R13, -R49 ;  /* 0x0000000d2a0d7223 */ /* 0x000fe20000010831 */
[----:B------:R-:W-:Y:S01]  /*4dd0*/  PRMT R93, R93, 0x5410, R48 ;  /* 0x000054105d5d7816 */ /* 0x000fe20000000030 */
[----:B------:R-:W-:Y:S01]  /*4de0*/  IMAD.U32 R48, R92, 0x10000, RZ ;  /* 0x000100005c307824 */ /* 0x000fe200078e00ff */
[----:B------:R-:W-:Y:S01]  /*4df0*/  LOP3.LUT R88, R88, 0xffff0000, RZ, 0xc0, !PT ;  /* 0xffff000058587812 */ /* 0x000fe200078ec0ff */
[----:B------:R-:W-:Y:S01]  /*4e00*/  FFMA.FTZ R15, R42, R15, R45 ;  /* 0x0000000f2a0f7223 */ /* 0x000fe2000001002d */
[----:B------:R-:W-:Y:S01]  /*4e10*/  LOP3.LUT R94, R94, 0xffff0000, RZ, 0xc0, !PT ;  /* 0xffff00005e5e7812 */ /* 0x000fe200078ec0ff */
[----:B------:R-:W-:Y:S01]  /*4e20*/  IMAD.U32 R45, R96, 0x10000, RZ ;  /* 0x00010000602d7824 */ /* 0x000fe200078e00ff */
[----:B------:R-:W-:Y:S01]  /*4e30*/  PRMT R97, R97, 0x5410, R50 ;  /* 0x0000541061617816 */ /* 0x000fe20000000032 */
[----:B------:R-:W-:Y:S01]  /*4e40*/  FMUL.FTZ R49, R47, R48 ;  /* 0x000000302f317220 */ /* 0x000fe20000410000 */
[----:B------:R-:W-:Y:S01]  /*4e50*/  LOP3.LUT R92, R92, 0xffff0000, RZ, 0xc0, !PT ;  /* 0xffff00005c5c7812 */ /* 0x000fe200078ec0ff */
[----:B------:R-:W-:Y:S01]  /*4e60*/  FMUL.FTZ R50, R46, R88 ;  /* 0x000000582e327220 */ /* 0x000fe20000410000 */
[----:B------:R-:W-:Y:S01]  /*4e70*/  LOP3.LUT R43, R5, 0xffff0000, RZ, 0xc0, !PT ;  /* 0xffff0000052b7812 */ /* 0x000fe200078ec0ff */
[-C--:B------:R-:W-:Y:S01]  /*4e80*/  FMUL.FTZ R47, R47, R45.reuse ;  /* 0x0000002d2f2f7220 */ /* 0x080fe20000410000 */
[----:B------:R-:W-:Y:S01]  /*4e90*/  PRMT R90, R90, 0x5410, R81 ;  /* 0x000054105a5a7816 */ /* 0x000fe20000000051 */
[----:B------:R-:W-:Y:S01]  /*4ea0*/  FMUL.FTZ R46, R46, R94 ;  /* 0x0000005e2e2e7220 */ /* 0x000fe20000410000 */
[----:B------:R-:W-:Y:S01]  /*4eb0*/  PRMT R95, R95, 0x5410, R80 ;  /* 0x000054105f5f7816 */ /* 0x000fe20000000050 */
[----:B------:R-:W-:Y:S01]  /*4ec0*/  FFMA.FTZ R49, R44, R45, -R49 ;  /* 0x0000002d2c317223 */ /* 0x000fe20000010831 */
[----:B------:R-:W-:Y:S01]  /*4ed0*/  LOP3.LUT R96, R96, 0xffff0000, RZ, 0xc0, !PT ;  /* 0xffff000060607812 */ /* 0x000fe200078ec0ff */
[----:B------:R-:W-:Y:S01]  /*4ee0*/  FFMA.FTZ R48, R44, R48, R47 ;  /* 0x000000302c307223 */ /* 0x000fe2000001002f */
[----:B------:R-:W-:Y:S01]  /*4ef0*/  LOP3.LUT R40, R7, 0xffff0000, RZ, 0xc0, !PT ;  /* 0xffff000007287812 */ /* 0x000fe200078ec0ff */
[----:B------:R-:W-:Y:S01]  /*4f00*/  FMUL.FTZ R45, R41, R92 ;  /* 0x0000005c292d7220 */ /* 0x000fe20000410000 */
[C---:B------:R-:W-:Y:S01]  /*4f10*/  FFMA.FTZ R42, R43.reuse, R94, -R50 ;  /* 0x0000005e2b2a7223 */ /* 0x040fe20000010832 */
[----:B------:R-:W-:Y:S01]  /*4f20*/  FFMA.FTZ R46, R43, R88, R46 ;  /* 0x000000582b2e7223 */ /* 0x000fe2000001002e */
[----:B------:R-:W-:-:S02]  /*4f30*/  IMAD.U32 R44, R90, 0x10000, RZ ;  /* 0x000100005a2c7824 */ /* 0x000fc400078e00ff */
[-C--:B------:R-:W-:Y:S01]  /*4f40*/  FMUL.FTZ R47, R41, R96.reuse ;  /* 0x00000060292f7220 */ /* 0x080fe20000410000 */
[----:B------:R-:W-:Y:S02]  /*4f50*/  IMAD.U32 R43, R95, 0x10000, RZ ;  /* 0x000100005f2b7824 */ /* 0x000fe400078e00ff */
[----:B------:R-:W-:Y:S01]  /*4f60*/  FFMA.FTZ R96, R40, R96, -R45 ;  /* 0x0000006028607223 */ /* 0x000fe2000001082d */
[----:B------:R-:W-:Y:S01]  /*4f70*/  LOP3.LUT R12, R12, 0xffff0000, RZ, 0xc0, !PT ;  /* 0xffff00000c0c7812 */ /* 0x000fe200078ec0ff */
[C---:B------:R-:W-:Y:S01]  /*4f80*/  FMUL.FTZ R45, R39.reuse, R44 ;  /* 0x0000002c272d7220 */ /* 0x040fe20000410000 */
[----:B------:R-:W-:Y:S01]  /*4f90*/  LOP3.LUT R41, R90, 0xffff0000, RZ, 0xc0, !PT ;  /* 0xffff00005a297812 */ /* 0x000fe200078ec0ff */
[----:B------:R-:W-:Y:S01]  /*4fa0*/  FMUL.FTZ R39, R39, R43 ;  /* 0x0000002b27277220 */ /* 0x000fe20000410000 */
[----:B------:R-:W-:Y:S01]  /*4fb0*/  LOP3.LUT R95, R95, 0xffff0000, RZ, 0xc0, !PT ;  /* 0xffff00005f5f7812 */ /* 0x000fe200078ec0ff */
[----:B------:R-:W-:Y:S01]  /*4fc0*/  FFMA.FTZ R51, R40, R92, R47 ;  /* 0x0000005c28337223 */ /* 0x000fe2000001002f */
[----:B------:R-:W-:Y:S01]  /*4fd0*/  LOP3.LUT R4, R4, 0xffff0000, RZ, 0xc0, !PT ;  /* 0xffff000004047812 */ /* 0x000fe200078ec0ff */
[C---:B------:R-:W-:Y:S01]  /*4fe0*/  IMAD.U32 R5, R6.reuse, 0x10000, RZ ;  /* 0x0001000006057824 */ /* 0x040fe200078e00ff */
[----:B------:R-:W-:Y:S01]  /*4ff0*/  LOP3.LUT R7, R6, 0xffff0000, RZ, 0xc0, !PT ;  /* 0xffff000006077812 */ /* 0x000fe200078ec0ff */
[----:B------:R-:W-:Y:S01]  /*5000*/  FMUL.FTZ R47, R12, R41 ;  /* 0x000000290c2f7220 */ /* 0x000fe20000410000 */
[C---:B------:R-:W-:Y:S01]  /*5010*/  FFMA.FTZ R45, R38.reuse, R43, -R45 ;  /* 0x0000002b262d7223 */ /* 0x040fe2000001082d */
[----:B------:R-:W-:Y:S01]  /*5020*/  FFMA.FTZ R39, R38, R44, R39 ;  /* 0x0000002c26277223 */ /* 0x000fe20000010027 */
[----:B------:R-:W-:-:S02]  /*5030*/  IMAD.U32 R6, R14, 0x10000, RZ ;  /* 0x000100000e067824 */ /* 0x000fc400078e00ff */
[-C--:B------:R-:W-:Y:S01]  /*5040*/  FMUL.FTZ R43, R12, R95.reuse ;  /* 0x0000005f0c2b7220 */ /* 0x080fe20000410000 */
[----:B------:R-:W-:Y:S01]  /*5050*/  IMAD.U32 R38, R93, 0x10000, RZ ;  /* 0x000100005d267824 */ /* 0x000fe200078e00ff */
[----:B------:R-:W-:Y:S01]  /*5060*/  LOP3.LUT R14, R14, 0xffff0000, RZ, 0xc0, !PT ;  /* 0xffff00000e0e7812 */ /* 0x000fe200078ec0ff */
[----:B------:R-:W-:Y:S01]  /*5070*/  IMAD.U32 R12, R97, 0x10000, RZ ;  /* 0x00010000610c7824 */ /* 0x000fe200078e00ff */
[----:B------:R-:W-:Y:S01]  /*5080*/  LOP3.LUT R93, R93, 0xffff0000, RZ, 0xc0, !PT ;  /* 0xffff00005d5d7812 */ /* 0x000fe200078ec0ff */
[C---:B------:R-:W-:Y:S01]  /*5090*/  FFMA.FTZ R40, R4.reuse, R95, -R47 ;  /* 0x0000005f04287223 */ /* 0x040fe2000001082f */
[----:B------:R-:W-:Y:S01]  /*50a0*/  LOP3.LUT R97, R97, 0xffff0000, RZ, 0xc0, !PT ;  /* 0xffff000061617812 */ /* 0x000fe200078ec0ff */
[----:B------:R-:W-:Y:S01]  /*50b0*/  FFMA.FTZ R4, R4, R41, R43 ;  /* 0x0000002904047223 */ /* 0x000fe2000001002b */
[C---:B------:R-:W-:Y:S01]  /*50c0*/  FMUL.FTZ R44, R6.reuse, R38 ;  /* 0x00000026062c7220 */ /* 0x040fe20000410000 */
[-C--:B------:R-:W-:Y:S01]  /*50d0*/  FMUL.FTZ R41, R6, R12.reuse ;  /* 0x0000000c06297220 */ /* 0x080fe20000410000 */
[C---:B------:R-:W-:Y:S01]  /*50e0*/  FMUL.FTZ R6, R14.reuse, R93 ;  /* 0x0000005d0e067220 */ /* 0x040fe20000410000 */
[-C--:B------:R-:W-:Y:S01]  /*50f0*/  FMUL.FTZ R14, R14, R97.reuse ;  /* 0x000000610e0e7220 */ /* 0x080fe20000410000 */
[C---:B------:R-:W-:Y:S01]  /*5100*/  FFMA.FTZ R44, R5.reuse, R12, -R44 ;  /* 0x0000000c052c7223 */ /* 0x040fe2000001082c */
[----:B------:R-:W-:Y:S01]  /*5110*/  FFMA.FTZ R41, R5, R38, R41 ;  /* 0x0000002605297223 */ /* 0x000fe20000010029 */
        /* <DEDUP_REMOVED lines=8> */
[----:B------:R-:W-:Y:S02]  /*51a0*/  F2FP.BF16.F32.PACK_AB R15, R51, R48 ;  /* 0x00000030330f723e */ /* 0x000fe400000010ff */
[----:B------:R-:W-:-:S02]  /*51b0*/  F2FP.BF16.F32.PACK_AB R6, R97, R44 ;  /* 0x0000002c6106723e */ /* 0x000fc400000010ff */
[----:B------:R-:W-:-:S07]  /*51c0*/  F2FP.BF16.F32.PACK_AB R14, R14, R41 ;  /* 0x000000290e0e723e */ /* 0x000fce00000010ff */
.L_x_528:
[----:B------:R-:W-:Y:S05]  /*51d0*/  BSYNC B1 ;  /* 0x0000000000017941 */ /* 0x000fea0003800000 */
.L_x_527:
[----:B------:R-:W-:Y:S01]  /*51e0*/  ISETP.GE.AND P3, PT, R11, R87, PT ;  /* 0x000000570b00720c */ /* 0x000fe20003f66270 */
[----:B0-----:R0:W-:Y:S02]  /*51f0*/  ST.E.128 desc[UR42][R36.64], R4 ;  /* 0x0000000424007985 */ /* 0x0011e4000c101d2a */
[----:B0-----:R-:W-:Y:S01]  /*5200*/  IMAD.MOV.U32 R4, RZ, RZ, R84 ;  /* 0x000000ffff047224 */ /* 0x001fe200078e0054 */
[----:B------:R-:W-:-:S09]  /*5210*/  MOV R5, R85 ;  /* 0x0000005500057202 */ /* 0x000fd20000000f00 */
[----:B------:R-:W-:Y:S05]  /*5220*/  @P3 BRA `(.L_x_509) ;  /* 0x0000000400183947 */ /* 0x000fea0003800000 */
[----:B------:R-:W-:-:S05]  /*5230*/  IMAD.WIDE R4, R11, 0x2, R4 ;  /* 0x000000020b047825 */ /* 0x000fca00078e0204 */
[----:B--2---:R0:W-:Y:S01]  /*5240*/  ST.E.128 desc[UR42][R4.64], R12 ;  /* 0x0000000c04007985 */ /* 0x0041e2000c101d2a */
[----:B------:R-:W-:Y:S05]  /*5250*/  BRA `(.L_x_509) ;  /* 0x00000004000c7947 */ /* 0x000fea0003800000 */
.L_x_490:
[----:B------:R-:W-:-:S06]  /*5260*/  UISETP.NE.AND UP0, UPT, UR39, 0x3, UPT ;  /* 0x000000032700788c */ /* 0x000fcc000bf05270 */
[----:B------:R-:W-:-:S13]  /*5270*/  PLOP3.LUT P5, PT, PT, PT, UP0, 0x80, 0x0 ;  /* 0x000000000000781c */ /* 0x000fda0003faf008 */
[----:B------:R-:W-:Y:S05]  /*5280*/  @!P5 BRA `(.L_x_529) ;  /* 0x000000000004d947 */ /* 0x000fea0003800000 */
[----:B------:R-:W-:Y:S01]  /*5290*/  BPT.TRAP 0x1 ;  /* 0x000000040000795c */ /* 0x000fe20000300000 */
.L_x_529:
[----:B------:R-:W-:Y:S01]  /*52a0*/  IMAD R70, R19, 0x8, R18 ;  /* 0x0000000813467824 */ /* 0x000fe200078e0212 */
[----:B------:R-:W-:Y:S01]  /*52b0*/  SHF.L.U32 R79, R155, 0x1f, RZ ;  /* 0x0000001f9b4f7819 */ /* 0x000fe200000006ff */
[----:B------:R-:W-:Y:S01]  /*52c0*/  BSSY B1, `(.L_x_530) ;  /* 0x0000004000017945 */ /* 0x000fe20003800000 */
[----:B------:R-:W-:Y:S02]  /*52d0*/  SHF.R.S32.HI R75, RZ, 0x1f, R74 ;  /* 0x0000001fff4b7819 */ /* 0x000fe4000001144a */
[----:B------:R-:W0:Y:S02]  /*52e0*/  SYNCS.PHASECHK.TRANS64.TRYWAIT P3, [R70+URZ+0x16890], R79 ;  /* 0x0168904f460075a7 */ /* 0x000e24000806017f */
[----:B0-----:R-:W-:Y:S05]  /*52f0*/  @!P3 BRA `(.L_x_531) ;  /* 0x000001180020b947 */ /* 0x001fea0003800000 */
.L_x_750:
[----:B------:R-:W-:Y:S05]  /*5300*/  BSYNC B1 ;  /* 0x0000000000017941 */ /* 0x000fea0003800000 */
.L_x_530:
[----:B------:R-:W-:Y:S01]  /*5310*/  ULDC.64 UR4, c[0x0][0x300] ;  /* 0x0000c00000047ab9 */ /* 0x000fe20000000a00 */
[----:B-----5:R-:W-:Y:S01]  /*5320*/  SHF.R.S32.HI R76, RZ, 0x1f, R73 ;  /* 0x0000001fff4c7819 */ /* 0x020fe20000011449 */
[----:B------:R-:W-:Y:S01]  /*5330*/  IMAD R7, R75, UR4, RZ ;  /* 0x000000044b077c24 */ /* 0x000fe2000f8e02ff */
[----:B------:R-:W-:Y:S01]  /*5340*/  ULDC.64 UR6, c[0x0][0x2e8] ;  /* 0x0000ba0000067ab9 */ /* 0x000fe20000000a00 */
[----:B------:R-:W-:-:S04]  /*5350*/  IMAD.WIDE.U32 R4, R74, UR4, RZ ;  /* 0x000000044a047c25 */ /* 0x000fc8000f8e00ff */
[----:B------:R-:W-:Y:S01]  /*5360*/  IMAD R7, R74, UR5, R7 ;  /* 0x000000054a077c24 */ /* 0x000fe2000f8e0207 */
[----:B------:R-:W-:Y:S01]  /*5370*/  ULDC.64 UR4, c[0x0][0x310] ;  /* 0x0000c40000047ab9 */ /* 0x000fe20000000a00 */
[----:B------:R-:W-:Y:S02]  /*5380*/  IMAD R77, R29, -0x80, R27 ;  /* 0xffffff801d4d7824 */ /* 0x000fe400078e021b */
[----:B------:R-:W-:Y:S02]  /*5390*/  IMAD R6, R76, UR4, RZ ;  /* 0x000000044c067c24 */ /* 0x000fe4000f8e02ff */
[----:B------:R-:W-:Y:S01]  /*53a0*/  IMAD.IADD R5, R5, 0x1, R7 ;  /* 0x0000000105057824 */ /* 0x000fe200078e0207 */
[----:B------:R-:W-:Y:S01]  /*53b0*/  VIMNMX R77, R77, 0x80, PT ;  /* 0x000000804d4d7848 */ /* 0x000fe20003fe0100 */
[C---:B------:R-:W-:Y:S02]  /*53c0*/  IMAD R7, R73.reuse, UR5, R6 ;  /* 0x0000000549077c24 */ /* 0x040fe4000f8e0206 */
[----:B------:R-:W-:Y:S01]  /*53d0*/  IMAD.WIDE.U32 R4, R73, UR4, R4 ;  /* 0x0000000449047c25 */ /* 0x000fe2000f8e0004 */
[----:B------:R-:W-:-:S03]  /*53e0*/  ULDC.64 UR4, c[0x0][0x308] ;  /* 0x0000c20000047ab9 */ /* 0x000fc60000000a00 */
[----:B------:R-:W-:Y:S02]  /*53f0*/  IMAD.IADD R5, R5, 0x1, R7 ;  /* 0x0000000105057824 */ /* 0x000fe400078e0207 */
[----:B------:R-:W-:Y:S02]  /*5400*/  IMAD.IADD R38, R77, 0x1, -R153 ;  /* 0x000000014d267824 */ /* 0x000fe400078e0a99 */
[----:B------:R-:W-:Y:S01]  /*5410*/  IMAD.WIDE.U32 R4, R152, UR4, R4 ;  /* 0x0000000498047c25 */ /* 0x000fe2000f8e0004 */
[----:B------:R-:W-:-:S03]  /*5420*/  UMOV UR4, 0xffffffff ;  /* 0xffffffff00047882 */ /* 0x000fc60000000000 */
[----:B------:R-:W-:Y:S01]  /*5430*/  IMAD R37, R152, UR5, R5 ;  /* 0x0000000598257c24 */ /* 0x000fe2000f8e0205 */
[----:B------:R-:W-:-:S04]  /*5440*/  LEA R36, P3, R4, UR6, 0x1 ;  /* 0x0000000604247c11 */ /* 0x000fc8000f8608ff */
[----:B------:R-:W-:Y:S02]  /*5450*/  LEA.HI.X R37, R4, UR7, R37, 0x1, P3 ;  /* 0x0000000704257c11 */ /* 0x000fe400098f0c25 */
[----:B------:R-:W-:Y:S01]  /*5460*/  ISETP.GE.AND P3, PT, R38, 0x1, PT ;  /* 0x000000012600780c */ /* 0x000fe20003f66270 */
[----:B------:R-:W-:-:S12]  /*5470*/  BRA.DIV UR4, `(.L_x_532) ;  /* 0x0000011604d47947 */ /* 0x000fd8000b800000 */
[----:B------:R1:W2:Y:S04]  /*5480*/  SHFL.IDX PT, R5, R37, RZ, 0x1c1f ;  /* 0x001c1fff25057589 */ /* 0x0002a800000e0000 */
[----:B------:R1:W3:Y:S02]  /*5490*/  SHFL.IDX PT, R7, R36, RZ, 0x1c1f ;  /* 0x001c1fff24077589 */ /* 0x0002e400000e0000 */
.L_x_754:
[----:B------:R-:W-:Y:S04]  /*54a0*/  BSSY B1, `(.L_x_533) ;  /* 0x000000d000017945 */ /* 0x000fe80003800000 */
[----:B------:R-:W-:Y:S05]  /*54b0*/  @!P3 BRA `(.L_x_534) ;  /* 0x00000000002cb947 */ /* 0x000fea0003800000 */
[----:B------:R-:W-:Y:S02]  /*54c0*/  ULDC UR4, c[0x0][0x2f4] ;  /* 0x0000bd0000047ab9 */ /* 0x000fe40000000800 */
[----:B------:R-:W-:-:S13]  /*54d0*/  ISETP.GE.AND P3, PT, R16, UR4, PT ;  /* 0x0000000410007c0c */ /* 0x000fda000bf66270 */
[----:B---3--:R-:W-:-:S04]  /*54e0*/  @!P3 LEA R14, P4, R16, R7, 0x1 ;  /* 0x00000007100eb211 */ /* 0x008fc800078808ff */
[----:B--2---:R-:W-:Y:S02]  /*54f0*/  @!P3 LEA.HI.X R15, R16, R5, R17, 0x1, P4 ;  /* 0x00000005100fb211 */ /* 0x004fe400020f0c11 */
[----:B------:R-:W-:-:S13]  /*5500*/  ISETP.GE.AND P4, PT, R2, UR4, PT ;  /* 0x0000000402007c0c */ /* 0x000fda000bf86270 */
[----:B------:R-:W-:-:S04]  /*5510*/  @!P4 LEA R12, P6, R2, R7, 0x1 ;  /* 0x00000007020cc211 */ /* 0x000fc800078c08ff */
[----:B------:R-:W-:Y:S02]  /*5520*/  @!P4 LEA.HI.X R13, R2, R5, R154, 0x1, P6 ;  /* 0x00000005020dc211 */ /* 0x000fe400030f0c9a */
[----:B------:R-:W2:Y:S04]  /*5530*/  @!P3 LDS.128 R4, [R72+0xe000] ;  /* 0x00e000004804b984 */ /* 0x000ea80000000c00 */
[----:B--2---:R-:W-:Y:S04]  /*5540*/  @!P3 ST.E.128 desc[UR42][R14.64], R4 ;  /* 0x000000040e00b985 */ /* 0x004fe8000c101d2a */
[----:B------:R-:W2:Y:S04]  /*5550*/  @!P4 LDS.128 R4, [R71+0xe000] ;  /* 0x00e000004704c984 */ /* 0x000ea80000000c00 */
[----:B--2---:R4:W-:Y:S02]  /*5560*/  @!P4 ST.E.128 desc[UR42][R12.64], R4 ;  /* 0x000000040c00c985 */ /* 0x0049e4000c101d2a */
.L_x_534:
[----:B------:R-:W-:Y:S05]  /*5570*/  BSYNC B1 ;  /* 0x0000000000017941 */ /* 0x000fea0003800000 */
.L_x_533:
[----:B------:R-:W-:-:S03]  /*5580*/  UMOV UR4, 0xffffffff ;  /* 0xffffffff00047882 */ /* 0x000fc60000000000 */
[----:B------:R-:W-:Y:S05]  /*5590*/  BRA.DIV UR4, `(.L_x_535) ;  /* 0x0000011604d87947 */ /* 0x000fea000b800000 */
[----:B--2-4-:R2:W4:Y:S04]  /*55a0*/  SHFL.IDX PT, R5, R37, 0x1, 0x1c1f ;  /* 0x003c1f0025057f89 */ /* 0x01452800000e0000 */
[----:B---3--:R2:W3:Y:S02]  /*55b0*/  SHFL.IDX PT, R7, R36, 0x1, 0x1c1f ;  /* 0x003c1f0024077f89 */ /* 0x0084e400000e0000 */
.L_x_758:
[----:B------:R-:W-:-:S13]  /*55c0*/  ISETP.GE.AND P3, PT, R38, 0x61, PT ;  /* 0x000000612600780c */ /* 0x000fda0003f66270 */
[----:B------:R-:W-:Y:S05]  /*55d0*/  @!P3 BRA `(.L_x_509) ;  /* 0x00000000002cb947 */ /* 0x000fea0003800000 */
[----:B------:R-:W-:Y:S02]  /*55e0*/  ULDC UR4, c[0x0][0x2f4] ;  /* 0x0000bd0000047ab9 */ /* 0x000fe40000000800 */
[----:B------:R-:W-:-:S13]  /*55f0*/  ISETP.GE.AND P3, PT, R16, UR4, PT ;  /* 0x0000000410007c0c */ /* 0x000fda000bf66270 */
[----:B---3--:R-:W-:-:S04]  /*5600*/  @!P3 LEA R14, P4, R16, R7, 0x1 ;  /* 0x00000007100eb211 */ /* 0x008fc800078808ff */
[----:B----4-:R-:W-:Y:S02]  /*5610*/  @!P3 LEA.HI.X R15, R16, R5, R17, 0x1, P4 ;  /* 0x00000005100fb211 */ /* 0x010fe400020f0c11 */
[----:B------:R-:W-:-:S13]  /*5620*/  ISETP.GE.AND P4, PT, R2, UR4, PT ;  /* 0x0000000402007c0c */ /* 0x000fda000bf86270 */
[----:B------:R-:W-:-:S04]  /*5630*/  @!P4 LEA R12, P6, R2, R7, 0x1 ;  /* 0x00000007020cc211 */ /* 0x000fc800078c08ff */
[----:B------:R-:W-:Y:S02]  /*5640*/  @!P4 LEA.HI.X R13, R2, R5, R154, 0x1, P6 ;  /* 0x00000005020dc211 */ /* 0x000fe400030f0c9a */
[----:B------:R-:W3:Y:S04]  /*5650*/  @!P3 LDS.128 R4, [R72+0x11000] ;  /* 0x011000004804b984 */ /* 0x000ee80000000c00 */
[----:B---3--:R-:W-:Y:S04]  /*5660*/  @!P3 ST.E.128 desc[UR42][R14.64], R4 ;  /* 0x000000040e00b985 */ /* 0x008fe8000c101d2a */
[----:B------:R-:W3:Y:S04]  /*5670*/  @!P4 LDS.128 R4, [R71+0x11000] ;  /* 0x011000004704c984 */ /* 0x000ee80000000c00 */
[----:B---3--:R3:W-:Y:S02]  /*5680*/  @!P4 ST.E.128 desc[UR42][R12.64], R4 ;  /* 0x000000040c00c985 */ /* 0x0087e4000c101d2a */
.L_x_509:
[----:B------:R-:W-:Y:S05]  /*5690*/  BSYNC B0 ;  /* 0x0000000000007941 */ /* 0x000fea0003800000 */
.L_x_489:
[----:B0--34-:R-:W0:Y:S01]  /*56a0*/  S2R R4, SR_TID.X ;  /* 0x0000000000047919 */ /* 0x019e220000002100 */
[----:B------:R-:W-:Y:S01]  /*56b0*/  @!PT LDS RZ, [RZ] ;  /* 0x00000000fffff984 */ /* 0x000fe20000000800 */
[----:B------:R-:W-:Y:S01]  /*56c0*/  @!PT LDS RZ, [RZ] ;  /* 0x00000000fffff984 */ /* 0x000fe20000000800 */
[----:B------:R-:W-:Y:S01]  /*56d0*/  @!PT LDS RZ, [RZ] ;  /* 0x00000000fffff984 */ /* 0x000fe20000000800 */
[----:B------:R-:W-:Y:S01]  /*56e0*/  @!PT LDS RZ, [RZ] ;  /* 0x00000000fffff984 */ /* 0x000fe20000000800 */
[----:B------:R3:W-:Y:S06]  /*56f0*/  MEMBAR.ALL.CTA ;  /* 0x0000000000007992 */ /* 0x0007ec0000008000 */
[----:B---3--:R-:W3:Y:S01]  /*5700*/  FENCE.VIEW.ASYNC.S ;  /* 0x00000000000073c6 */ /* 0x008ee20000000000 */
[----:B------:R-:W-:Y:S05]  /*5710*/  WARPSYNC.ALL ;  /* 0x0000000000007948 */ /* 0x000fea0003800000 */
[----:B------:R-:W-:Y:S01]  /*5720*/  BSSY B0, `(.L_x_536) ;  /* 0x0000008000007945 */ /* 0x000fe20003800000 */
[----:B---3--:R3:W-:Y:S01]  /*5730*/  BAR.SYNC.DEFER_BLOCKING R78, 0x80 ;  /* 0x0002004e0000751d */ /* 0x0087e20000010000 */
[----:B0-----:R-:W-:-:S13]  /*5740*/  LOP3.LUT P3, RZ, R4, 0x7f, RZ, 0xc0, !PT ;  /* 0x0000007f04ff7812 */ /* 0x001fda000786c0ff */
[----:B------:R-:W-:-:S05]  /*5750*/  @!P3 VIADD R4, R70, 0x168a0 ;  /* 0x000168a04604b836 */ /* 0x000fca0000000000 */
[----:B------:R-:W-:-:S04]  /*5760*/  @!P3 PRMT R4, RZ, 0x654, R4 ;  /* 0x00000654ff04b816 */ /* 0x000fc80000000004 */
[----:B------:R3:W-:Y:S01]  /*5770*/  @!P3 SYNCS.ARRIVE.TRANS64.RED.A1T0 RZ, [R4+URZ], RZ ;  /* 0x000000ff04ffb9a7 */ /* 0x0007e2000810043f */
[----:B------:R-:W-:Y:S05]  /*5780*/  @!P5 BRA `(.L_x_537) ;  /* 0x000000000004d947 */ /* 0x000fea0003800000 */
[----:B------:R-:W-:Y:S01]  /*5790*/  BPT.TRAP 0x1 ;  /* 0x000000040000795c */ /* 0x000fe20000300000 */
.L_x_537:
[----:B------:R-:W-:Y:S05]  /*57a0*/  BSYNC B0 ;  /* 0x0000000000007941 */ /* 0x000fea0003800000 */
.L_x_536:
[----:B------:R-:W0:Y:S01]  /*57b0*/  SYNCS.PHASECHK.TRANS64.TRYWAIT P4, [R70+URZ+0x168b0], R79 ;  /* 0x0168b04f460075a7 */ /* 0x000e22000808017f */
[----:B------:R-:W-:Y:S01]  /*57c0*/  ULDC UR40, c[0x0][0x2f4] ;  /* 0x0000bd0000287ab9 */ /* 0x000fe20000000800 */
[----:B------:R-:W-:Y:S04]  /*57d0*/  BSSY B0, `(.L_x_538) ;  /* 0x0000002000007945 */ /* 0x000fe80003800000 */
[----:B0-----:R-:W-:Y:S05]  /*57e0*/  @!P4 BRA `(.L_x_539) ;  /* 0x000001140090c947 */ /* 0x001fea0003800000 */
.L_x_759:
[----:B------:R-:W-:Y:S05]  /*57f0*/  BSYNC B0 ;  /* 0x0000000000007941 */ /* 0x000fea0003800000 */
.L_x_538:
[----:B------:R-:W-:Y:S01]  /*5800*/  ULDC.64 UR4, c[0x0][0x328] ;  /* 0x0000ca0000047ab9 */ /* 0x000fe20000000a00 */
[----:B------:R-:W-:Y:S01]  /*5810*/  ULDC.64 UR6, c[0x0][0x318] ;  /* 0x0000c60000067ab9 */ /* 0x000fe20000000a00 */
[----:B------:R-:W-:Y:S01]  /*5820*/  IMAD R75, R75, UR4, RZ ;  /* 0x000000044b4b7c24 */ /* 0x000fe2000f8e02ff */
[----:B------:R-:W-:Y:S01]  /*5830*/  BSSY B0, `(.L_x_540) ;  /* 0x000001d000007945 */ /* 0x000fe20003800000 */
[----:B---3--:R-:W-:-:S04]  /*5840*/  IMAD.WIDE.U32 R4, R74, UR4, RZ ;  /* 0x000000044a047c25 */ /* 0x008fc8000f8e00ff */
[----:B------:R-:W-:Y:S01]  /*5850*/  IMAD R75, R74, UR5, R75 ;  /* 0x000000054a4b7c24 */ /* 0x000fe2000f8e024b */
[----:B------:R-:W-:Y:S01]  /*5860*/  ULDC.64 UR4, c[0x0][0x338] ;  /* 0x0000ce0000047ab9 */ /* 0x000fe20000000a00 */
[----:B------:R-:W-:Y:S02]  /*5870*/  IMAD.IADD R77, R77, 0x1, -R153 ;  /* 0x000000014d4d7824 */ /* 0x000fe400078e0a99 */
[----:B------:R-:W-:Y:S02]  /*5880*/  IMAD R76, R76, UR4, RZ ;  /* 0x000000044c4c7c24 */ /* 0x000fe4000f8e02ff */
[----:B------:R-:W-:Y:S02]  /*5890*/  IMAD.IADD R5, R5, 0x1, R75 ;  /* 0x0000000105057824 */ /* 0x000fe400078e024b */
[C---:B------:R-:W-:Y:S02]  /*58a0*/  IMAD R7, R73.reuse, UR5, R76 ;  /* 0x0000000549077c24 */ /* 0x040fe4000f8e024c */
[----:B------:R-:W-:Y:S01]  /*58b0*/  IMAD.WIDE.U32 R4, R73, UR4, R4 ;  /* 0x0000000449047c25 */ /* 0x000fe2000f8e0004 */
[----:B------:R-:W-:-:S03]  /*58c0*/  ULDC.64 UR4, c[0x0][0x330] ;  /* 0x0000cc0000047ab9 */ /* 0x000fc60000000a00 */
[----:B------:R-:W-:Y:S02]  /*58d0*/  IMAD.IADD R5, R5, 0x1, R7 ;  /* 0x0000000105057824 */ /* 0x000fe400078e0207 */
[----:B------:R-:W-:-:S04]  /*58e0*/  IMAD.WIDE.U32 R4, R152, UR4, R4 ;  /* 0x0000000498047c25 */ /* 0x000fc8000f8e0004 */
[----:B------:R-:W-:Y:S01]  /*58f0*/  IMAD R5, R152, UR5, R5 ;  /* 0x0000000598057c24 */ /* 0x000fe2000f8e0205 */
[----:B--2---:R-:W-:-:S04]  /*5900*/  LEA R11, P4, R4, UR6, 0x1 ;  /* 0x00000006040b7c11 */ /* 0x004fc8000f8808ff */
[----:B-1----:R-:W-:Y:S01]  /*5910*/  LEA.HI.X R36, R4, UR7, R5, 0x1, P4 ;  /* 0x0000000704247c11 */ /* 0x002fe2000a0f0c05 */
[----:B------:R1:W2:Y:S01]  /*5920*/  SHFL.IDX PT, R13, R11, RZ, 0x1c1f ;  /* 0x001c1fff0b0d7589 */ /* 0x0002a200000e0000 */
[----:B------:R-:W-:-:S03]  /*5930*/  ISETP.GE.AND P4, PT, R77, 0x1, PT ;  /* 0x000000014d00780c */ /* 0x000fc60003f86270 */
[----:B------:R1:W3:Y:S10]  /*5940*/  SHFL.IDX PT, R5, R36, RZ, 0x1c1f ;  /* 0x001c1fff24057589 */ /* 0x0002f400000e0000 */
[----:B-1----:R-:W-:Y:S05]  /*5950*/  @!P4 BRA `(.L_x_541) ;  /* 0x000000000028c947 */ /* 0x002fea0003800000 */
[----:B------:R-:W-:-:S13]  /*5960*/  ISETP.GE.AND P4, PT, R16, UR40, PT ;  /* 0x0000002810007c0c */ /* 0x000fda000bf86270 */
[----:B--2---:R-:W-:-:S04]  /*5970*/  @!P4 LEA R14, P5, R16, R13, 0x1 ;  /* 0x0000000d100ec211 */ /* 0x004fc800078a08ff */
[----:B---3--:R-:W-:Y:S02]  /*5980*/  @!P4 LEA.HI.X R15, R16, R5, R17, 0x1, P5 ;  /* 0x00000005100fc211 */ /* 0x008fe400028f0c11 */
[----:B------:R-:W-:-:S13]  /*5990*/  ISETP.GE.AND P5, PT, R2, UR40, PT ;  /* 0x0000002802007c0c */ /* 0x000fda000bfa6270 */
[----:B------:R-:W-:-:S04]  /*59a0*/  @!P5 LEA R12, P6, R2, R13, 0x1 ;  /* 0x0000000d020cd211 */ /* 0x000fc800078c08ff */
[----:B------:R-:W-:Y:S02]  /*59b0*/  @!P5 LEA.HI.X R13, R2, R5, R154, 0x1, P6 ;  /* 0x00000005020dd211 */ /* 0x000fe400030f0c9a */
[----:B------:R-:W1:Y:S04]  /*59c0*/  @!P4 LDS.128 R4, [R72] ;  /* 0x000000004804c984 */ /* 0x000e680000000c00 */
[----:B-1----:R-:W-:Y:S04]  /*59d0*/  @!P4 ST.E.128 desc[UR42][R14.64], R4 ;  /* 0x000000040e00c985 */ /* 0x002fe8000c101d2a */
[----:B------:R-:W1:Y:S04]  /*59e0*/  @!P5 LDS.128 R4, [R71] ;  /* 0x000000004704d984 */ /* 0x000e680000000c00 */
[----:B-1----:R1:W-:Y:S02]  /*59f0*/  @!P5 ST.E.128 desc[UR42][R12.64], R4 ;  /* 0x000000040c00d985 */ /* 0x0023e4000c101d2a */
.L_x_541:
[----:B------:R-:W-:Y:S05]  /*5a00*/  BSYNC B0 ;  /* 0x0000000000007941 */ /* 0x000fea0003800000 */
.L_x_540:
[----:B------:R-:W-:Y:S01]  /*5a10*/  ISETP.GE.AND P4, PT, R77, 0x61, PT ;  /* 0x000000614d00780c */ /* 0x000fe20003f86270 */
[----:B-1-3--:R1:W3:Y:S01]  /*5a20*/  SHFL.IDX PT, R5, R36, 0x1, 0x1c1f ;  /* 0x003c1f0024057f89 */ /* 0x00a2e200000e0000 */
[----:B------:R-:W-:Y:S03]  /*5a30*/  BSSY B0, `(.L_x_542) ;  /* 0x000000d000007945 */ /* 0x000fe60003800000 */
[----:B------:R-:W4:Y:S08]  /*5a40*/  SHFL.IDX PT, R11, R11, 0x1, 0x1c1f ;  /* 0x003c1f000b0b7f89 */ /* 0x000f3000000e0000 */
[----:B-1----:R-:W-:Y:S05]  /*5a50*/  @!P4 BRA `(.L_x_543) ;  /* 0x000000000028c947 */ /* 0x002fea0003800000 */
[----:B------:R-:W-:-:S13]  /*5a60*/  ISETP.GE.AND P4, PT, R16, UR40, PT ;  /* 0x0000002810007c0c */ /* 0x000fda000bf86270 */
[----:B----4-:R-:W-:-:S04]  /*5a70*/  @!P4 LEA R14, P5, R16, R11, 0x1 ;  /* 0x0000000b100ec211 */ /* 0x010fc800078a08ff */
[----:B---3--:R-:W-:Y:S02]  /*5a80*/  @!P4 LEA.HI.X R15, R16, R5, R17, 0x1, P5 ;  /* 0x00000005100fc211 */ /* 0x008fe400028f0c11 */
[----:B------:R-:W-:-:S13]  /*5a90*/  ISETP.GE.AND P5, PT, R2, UR40, PT ;  /* 0x0000002802007c0c */ /* 0x000fda000bfa6270 */
[----:B------:R-:W-:-:S04]  /*5aa0*/  @!P5 LEA R12, P6, R2, R11, 0x1 ;  /* 0x0000000b020cd211 */ /* 0x000fc800078c08ff */
[----:B--2---:R-:W-:Y:S02]  /*5ab0*/  @!P5 LEA.HI.X R13, R2, R5, R154, 0x1, P6 ;  /* 0x00000005020dd211 */ /* 0x004fe400030f0c9a */
[----:B------:R-:W1:Y:S04]  /*5ac0*/  @!P4 LDS.128 R4, [R72+0x3000] ;  /* 0x003000004804c984 */ /* 0x000e680000000c00 */
[----:B-1----:R-:W-:Y:S04]  /*5ad0*/  @!P4 ST.E.128 desc[UR42][R14.64], R4 ;  /* 0x000000040e00c985 */ /* 0x002fe8000c101d2a */
[----:B------:R-:W1:Y:S04]  /*5ae0*/  @!P5 LDS.128 R4, [R71+0x3000] ;  /* 0x003000004704d984 */ /* 0x000e680000000c00 */
[----:B-1----:R1:W-:Y:S02]  /*5af0*/  @!P5 ST.E.128 desc[UR42][R12.64], R4 ;  /* 0x000000040c00d985 */ /* 0x0023e4000c101d2a */
.L_x_543:
[----:B------:R-:W-:Y:S05]  /*5b00*/  BSYNC B0 ;  /* 0x0000000000007941 */ /* 0x000fea0003800000 */
.L_x_542:
[----:B-1----:R-:W5:Y:S01]  /*5b10*/  LDL R4, [R1] ;  /* 0x0000000001047983 */ /* 0x002f620000100800 */
[----:B0-----:R-:W-:Y:S01]  /*5b20*/  @!P3 VIADD R70, R70, 0x168c0 ;  /* 0x000168c04646b836 */ /* 0x001fe20000000000 */
[----:B------:R-:W-:Y:S01]  /*5b30*/  IADD3 R19, R19, 0x1, RZ ;  /* 0x0000000113137810 */ /* 0x000fe20007ffe0ff */
[----:B------:R-:W-:Y:S01]  /*5b40*/  @!PT LDS RZ, [RZ] ;  /* 0x00000000fffff984 */ /* 0x000fe20000000800 */
[----:B------:R-:W-:Y:S01]  /*5b50*/  @!PT LDS RZ, [RZ] ;  /* 0x00000000fffff984 */ /* 0x000fe20000000800 */
[----:B------:R-:W-:Y:S01]  /*5b60*/  @!PT LDS RZ, [RZ] ;  /* 0x00000000fffff984 */ /* 0x000fe20000000800 */
[----:B------:R-:W-:Y:S01]  /*5b70*/  @!PT LDS RZ, [RZ] ;  /* 0x00000000fffff984 */ /* 0x000fe20000000800 */
[----:B------:R0:W-:Y:S06]  /*5b80*/  MEMBAR.ALL.CTA ;  /* 0x0000000000007992 */ /* 0x0001ec0000008000 */
[----:B0-----:R-:W0:Y:S01]  /*5b90*/  FENCE.VIEW.ASYNC.S ;  /* 0x00000000000073c6 */ /* 0x001e220000000000 */
[----:B------:R-:W-:Y:S01]  /*5ba0*/  @!P3 PRMT R70, RZ, 0x654, R70 ;  /* 0x00000654ff46b816 */ /* 0x000fe20000000046 */
[----:B0-----:R0:W-:Y:S06]  /*5bb0*/  BAR.SYNC.DEFER_BLOCKING R78, 0x80 ;  /* 0x0002004e0000751d */ /* 0x0011ec0000010000 */
[----:B------:R0:W-:Y:S01]  /*5bc0*/  @!P3 SYNCS.ARRIVE.TRANS64.RED.A1T0 RZ, [R70+URZ], RZ ;  /* 0x000000ff46ffb9a7 */ /* 0x0001e2000810043f */
[----:B------:R-:W-:-:S04]  /*5bd0*/  ISETP.NE.AND P3, PT, R19, 0x2, PT ;  /* 0x000000021300780c */ /* 0x000fc80003f65270 */
[----:B------:R-:W-:Y:S02]  /*5be0*/  SEL R19, R19, RZ, P3 ;  /* 0x000000ff13137207 */ /* 0x000fe40001800000 */
[----:B-----5:R-:W-:Y:S02]  /*5bf0*/  LOP3.LUT P4, RZ, R4, 0x1, RZ, 0xc0, !PT ;  /* 0x0000000104ff7812 */ /* 0x020fe4000788c0ff */
[----:B------:R-:W-:-:S04]  /*5c00*/  SEL R4, RZ, 0x1, P3 ;  /* 0x00000001ff047807 */ /* 0x000fc80001800000 */
[----:B------:R-:W-:-:S07]  /*5c10*/  LOP3.LUT R155, R155, R4, RZ, 0x3c, !PT ;  /* 0x000000049b9b7212 */ /* 0x000fce00078e3cff */
[----:B0-----:R-:W-:Y:S05]  /*5c20*/  @P4 BRA `(.L_x_544) ;  /* 0xffffffc400844947 */ /* 0x001fea000383ffff */
[----:B---3--:R-:W0:Y:S01]  /*5c30*/  S2R R5, SR_TID.X ;  /* 0x0000000000057919 */ /* 0x008e220000002100 */
[----:B------:R-:W-:Y:S02]  /*5c40*/  PLOP3.LUT P0, PT, PT, PT, PT, 0x8, 0x0 ;  /* 0x000000000000781c */ /* 0x000fe40003f0e170 */
[----:B0-----:R-:W-:-:S04]  /*5c50*/  SHF.R.U32.HI R5, RZ, 0x7, R5 ;  /* 0x00000007ff057819 */ /* 0x001fc80000011605 */
[----:B------:R-:W-:-:S13]  /*5c60*/  ISETP.NE.AND P4, PT, R5, 0x1, PT ;  /* 0x000000010500780c */ /* 0x000fda0003f85270 */
[----:B------:R-:W-:Y:S06]  /*5c70*/  @!P4 BAR.ARV 0x9, 0x100 ;  /* 0x024400000000cb1d */ /* 0x000fec0000002000 */
.L_x_484:
[----:B------:R-:W-:Y:S01]  /*5c80*/  IMAD.MOV.U32 R5, RZ, RZ, RZ ;  /* 0x000000ffff057224 */ /* 0x000fe200078e00ff */
[----:B------:R-:W-:Y:S06]  /*5c90*/  @P0 BRA `(.L_x_545) ;  /* 0x00000000000c0947 */ /* 0x000fec0003800000 */
[----:B------:R-:W0:Y:S01]  /*5ca0*/  FENCE.VIEW.ASYNC.G ;  /* 0x00000000000073c6 */ /* 0x000e220000000100 */
[----:B------:R-:W-:Y:S05]  /*5cb0*/  WARPSYNC.ALL ;  /* 0x0000000000007948 */ /* 0x000fea0003800000 */
[----:B0-----:R-:W-:Y:S06]  /*5cc0*/  BAR.ARV 0xc, 0x200 ;  /* 0x0308000000007b1d */ /* 0x001fec0000002000 */
.L_x_545:
[----:B------:R-:W3:Y:S01]  /*5cd0*/  LDL R0, [R1] ;  /* 0x0000000001007983 */ /* 0x000ee20000100800 */
[----:B------:R-:W-:Y:S01]  /*5ce0*/  BSSY B0, `(.L_x_546) ;  /* 0x0000020000007945 */ /* 0x000fe20003800000 */
[----:B---3--:R-:W-:-:S13]  /*5cf0*/  LOP3.LUT P0, RZ, R0, 0x4, RZ, 0xc0, !PT ;  /* 0x0000000400ff7812 */ /* 0x008fda000780c0ff */
[----:B------:R-:W-:Y:S05]  /*5d00*/  @!P0 BRA `(.L_x_547) ;  /* 0x0000000000748947 */ /* 0x000fea0003800000 */
[----:B------:R-:W3:Y:S01]  /*5d10*/  LDL R0, [R1+0x34] ;  /* 0x0000340001007983 */ /* 0x000ee20000100800 */
[----:B------:R-:W-:Y:S01]  /*5d20*/  ULDC UR4, c[0x0][0x9f0] ;  /* 0x00027c0000047ab9 */ /* 0x000fe20000000800 */
[----:B---3--:R-:W-:-:S04]  /*5d30*/  ISETP.NE.AND P0, PT, R0, RZ, PT ;  /* 0x000000ff0000720c */ /* 0x008fc80003f05270 */
        /* <DEDUP_REMOVED lines=25> */
[----:B------:R-:W-:-:S07]  /*5ed0*/  @!P1 LOP3.LUT R5, RZ, R9, RZ, 0x33, !PT ;  /* 0x00000009ff059212 */ /* 0x000fce00078e33ff */
.L_x_547:
[----:B------:R-:W-:Y:S05]  /*5ee0*/  BSYNC B0 ;  /* 0x0000000000007941 */ /* 0x000fea0003800000 */
.L_x_546:
[----:B------:R-:W3:Y:S01]  /*5ef0*/  LDL R0, [R1+0x4c] ;  /* 0x00004c0001007983 */ /* 0x000ee20000100800 */
[----:B------:R-:W-:Y:S01]  /*5f00*/  PLOP3.LUT P0, PT, PT, PT, PT, 0x80, 0x0 ;  /* 0x000000000000781c */ /* 0x000fe20003f0f070 */
[----:B------:R-:W-:Y:S01]  /*5f10*/  IMAD.MOV.U32 R60, RZ, RZ, RZ ;  /* 0x000000ffff3c7224 */ /* 0x000fe200078e00ff */
[----:B------:R-:W-:Y:S02]  /*5f20*/  MOV R3, RZ ;  /* 0x000000ff00037202 */ /* 0x000fe40000000f00 */
        /* <DEDUP_REMOVED lines=14> */
[----:B------:R-:W-:Y:S01]  /*6010*/  CS2R R20, SRZ ;  /* 0x0000000000147805 */ /* 0x000fe2000001ff00 */
[----:B---3--:R-:W-:-:S05]  /*6020*/  IMAD R0, R0, R5, RZ ;  /* 0x0000000500007224 */ /* 0x008fca00078e02ff */
[----:B------:R0:W-:Y:S01]  /*6030*/  STL [R1+0x24], R0 ;  /* 0x0000240001007387 */ /* 0x0001e20000100800 */
[----:B------:R-:W-:Y:S02]  /*6040*/  VIADDMNMX R88, R0, R5, R26, PT ;  /* 0x0000000500587246 */ /* 0x000fe4000380011a */
[----:B------:R-:W-:Y:S02]  /*6050*/  CS2R R26, SRZ ;  /* 0x00000000001a7805 */ /* 0x000fe4000001ff00 */
[----:B------:R-:W-:-:S13]  /*6060*/  ISETP.GT.AND P1, PT, R88, R0, PT ;  /* 0x000000005800720c */ /* 0x000fda0003f24270 */
[----:B0-----:R-:W-:Y:S05]  /*6070*/  @!P1 BRA `(.L_x_548) ;  /* 0x00000070005c9947 */ /* 0x001fea0003800000 */
[----:B------:R-:W-:-:S03]  /*6080*/  UMOV UR4, 0xffffffff ;  /* 0xffffffff00047882 */ /* 0x000fc60000000000 */
[----:B------:R-:W-:Y:S05]  /*6090*/  BRA.DIV UR4, `(.L_x_549) ;  /* 0x0000010e04787947 */ /* 0x000fea000b800000 */
[----:B------:R-:W0:Y:S02]  /*60a0*/  S2R R0, SR_TID.X ;  /* 0x0000000000007919 */ /* 0x000e240000002100 */
[----:B0-----:R-:W-:-:S05]  /*60b0*/  VIADD R3, R0, 0xffffff80 ;  /* 0xffffff8000037836 */ /* 0x001fca0000000000 */
[----:B------:R-:W-:-:S04]  /*60c0*/  SHF.R.S32.HI R0, RZ, 0x1f, R3 ;  /* 0x0000001fff007819 */ /* 0x000fc80000011403 */
[----:B------:R-:W-:-:S04]  /*60d0*/  LEA.HI R0, R0, R3, RZ, 0x7 ;  /* 0x0000000300007211 */ /* 0x000fc800078f38ff */
[----:B------:R-:W-:-:S06]  /*60e0*/  SHF.R.S32.HI R0, RZ, 0x7, R0 ;  /* 0x00000007ff007819 */ /* 0x000fcc0000011400 */
[----:B------:R-:W0:Y:S04]  /*60f0*/  SHFL.IDX PT, R0, R0, RZ, 0x1f ;  /* 0x00001fff00007589 */ /* 0x000e2800000e0000 */
[----:B0-----:R0:W-:Y:S02]  /*6100*/  STL [R1+0x28], R0 ;  /* 0x0000280001007387 */ /* 0x0011e40000100800 */
.L_x_762:
[----:B------:R-:W0:Y:S01]  /*6110*/  LDL R3, [R1+0x28] ;  /* 0x0000280001037983 */ /* 0x000e220000100800 */
[----:B------:R-:W-:Y:S01]  /*6120*/  BSSY B6, `(.L_x_550) ;  /* 0x000001b000067945 */ /* 0x000fe20003800000 */
[----:B0-----:R-:W-:-:S05]  /*6130*/  IMAD.HI R0, R3, 0x55555556, RZ ;  /* 0x5555555603007827 */ /* 0x001fca00078e02ff */
[----:B------:R-:W-:-:S05]  /*6140*/  LEA.HI R0, R0, R0, RZ, 0x1 ;  /* 0x0000000000007211 */ /* 0x000fca00078f08ff */
[----:B------:R-:W-:Y:S02]  /*6150*/  IMAD R0, R0, -0x3, R3 ;  /* 0xfffffffd00007824 */ /* 0x000fe400078e0203 */
[----:B------:R-:W-:-:S04]  /*6160*/  VIADD R3, R18, 0x8400 ;  /* 0x0000840012037836 */ /* 0x000fc80000000000 */
[----:B------:R-:W-:Y:S01]  /*6170*/  IMAD R0, R0, 0x2000, R3 ;  /* 0x0000200000007824 */ /* 0x000fe200078e0203 */
[----:B------:R-:W-:-:S04]  /*6180*/  LOP3.LUT P0, RZ, R3, 0x3ff, RZ, 0xc0, !PT ;  /* 0x000003ff03ff7812 */ /* 0x000fc8000780c0ff */
[----:B------:R-:W-:Y:S02]  /*6190*/  SHF.R.U32.HI R0, RZ, 0x4, R0 ;  /* 0x00000004ff007819 */ /* 0x000fe40000011600 */
[----:B------:R-:W-:Y:S02]  /*61a0*/  P2R R26, PR, RZ, 0x1 ;  /* 0x00000001ff1a7803 */ /* 0x000fe40000000000 */
[----:B------:R-:W-:-:S05]  /*61b0*/  LOP3.LUT R29, R0, 0x3fff, RZ, 0xc0, !PT ;  /* 0x00003fff001d7812 */ /* 0x000fca00078ec0ff */
[----:B------:R-:W-:Y:S05]  /*61c0*/  @!P0 BRA `(.L_x_551) ;  /* 0x0000000000408947 */ /* 0x000fea0003800000 */
[----:B------:R-:W-:Y:S01]  /*61d0*/  MOV R0, 0x0 ;  /* 0x0000000000007802 */ /* 0x000fe20000000f00 */
[----:B------:R-:W-:Y:S01]  /*61e0*/  ULDC.64 UR4, c[0x4][0x88] ;  /* 0x0100220000047ab9 */ /* 0x000fe20000000a00 */
[----:B------:R-:W-:Y:S01]  /*61f0*/  ULDC.64 UR6, c[0x4][0x90] ;  /* 0x0100240000067ab9 */ /* 0x000fe20000000a00 */
[----:B------:R-:W-:Y:S01]  /*6200*/  IMAD.U32 R4, RZ, RZ, UR4 ;  /* 0x00000004ff047e24 */ /* 0x000fe2000f8e00ff */
[----:B---3--:R0:W3:Y:S01]  /*6210*/  LDC.64 R14, c[0x4][R0] ;  /* 0x01000000000e7b82 */ /* 0x0080e20000000a00 */
[----:B------:R-:W-:Y:S01]  /*6220*/  IMAD.U32 R5, RZ, RZ, UR5 ;  /* 0x00000005ff057e24 */ /* 0x000fe2000f8e00ff */
[----:B------:R-:W-:Y:S01]  /*6230*/  ULDC.64 UR4, c[0x4][0x28] ;  /* 0x01000a0000047ab9 */ /* 0x000fe20000000a00 */
[----:B-1----:R-:W-:Y:S01]  /*6240*/  IMAD.U32 R6, RZ, RZ, UR6 ;  /* 0x00000006ff067e24 */ /* 0x002fe2000f8e00ff */
[----:B----4-:R-:W-:Y:S01]  /*6250*/  MOV R11, UR5 ;  /* 0x00000005000b7c02 */ /* 0x010fe20008000f00 */
[----:B------:R-:W-:Y:S02]  /*6260*/  IMAD.U32 R7, RZ, RZ, UR7 ;  /* 0x00000007ff077e24 */ /* 0x000fe4000f8e00ff */
[----:B------:R-:W-:-:S02]  /*6270*/  IMAD.U32 R10, RZ, RZ, UR4 ;  /* 0x00000004ff0a7e24 */ /* 0x000fc4000f8e00ff */
[----:B------:R-:W-:Y:S02]  /*6280*/  IMAD.MOV.U32 R8, RZ, RZ, 0x70 ;  /* 0x00000070ff087424 */ /* 0x000fe400078e00ff */
[----:B------:R-:W-:Y:S02]  /*6290*/  IMAD.MOV.U32 R12, RZ, RZ, 0x1 ;  /* 0x00000001ff0c7424 */ /* 0x000fe400078e00ff */
[----:B0-2---:R-:W-:-:S07]  /*62a0*/  IMAD.MOV.U32 R13, RZ, RZ, RZ ;  /* 0x000000ffff0d7224 */ /* 0x005fce00078e00ff */
[----:B------:R-:W-:-:S07]  /*62b0*/  LEPC R20, `(.L_x_551) ;  /* 0x000000001014794e */ /* 0x000fce0000000000 */
[----:B---3-5:R-:W-:Y:S05]  /*62c0*/  CALL.ABS.NOINC R14 ;  /* 0x000000000e007343 */ /* 0x028fea0003c00000 */
.L_x_551:
[----:B------:R-:W-:Y:S05]  /*62d0*/  BSYNC B6 ;  /* 0x0000000000067941 */ /* 0x000fea0003800000 */
.L_x_550:
[----:B------:R-:W-:Y:S02]  /*62e0*/  ULDC UR4, c[0x0][0x3f4] ;  /* 0x0000fd0000047ab9 */ /* 0x000fe40000000800 */
[----:B------:R-:W-:-:S13]  /*62f0*/  ISETP.LT.AND P0, PT, RZ, UR4, PT ;  /* 0x00000004ff007c0c */ /* 0x000fda000bf01270 */
[----:B------:R-:W-:Y:S05]  /*6300*/  @P0 BRA `(.L_x_552) ;  /* 0x0000000000400947 */ /* 0x000fea0003800000 */
[----:B------:R-:W-:-:S04]  /*6310*/  ULEA.HI UR4, UR37, UR37, URZ, 0x1 ;  /* 0x0000002525047291 */ /* 0x000fc8000f8f083f */
[----:B------:R-:W-:-:S04]  /*6320*/  ULOP3.LUT UR4, UR4, 0xfffffffe, URZ, 0xc0, !UPT ;  /* 0xfffffffe04047892 */ /* 0x000fc8000f8ec03f */
[----:B------:R-:W-:-:S06]  /*6330*/  UIADD3 UR4, UR37, -UR4, URZ ;  /* 0x8000000425047290 */ /* 0x000fcc000fffe03f */
[----:B------:R-:W-:-:S05]  /*6340*/  IMAD.U32 R3, RZ, RZ, UR4 ;  /* 0x00000004ff037e24 */ /* 0x000fca000f8e00ff */
[----:B------:R-:W-:-:S04]  /*6350*/  SHF.L.U32 R3, R3, 0x1f, RZ ;  /* 0x0000001f03037819 */ /* 0x000fc800000006ff */
[----:B------:R0:W0:Y:S03]  /*6360*/  SYNCS.PHASECHK.TRANS64.TRYWAIT P0, [R18+URZ+0x16800], R3 ;  /* 0x01680003120075a7 */ /* 0x000026000800017f */
[----:B0-----:R-:W-:Y:S05]  /*6370*/  @!P0 NANOSLEEP.SYNCS 0x989680 ;  /* 0x009896800000895d */ /* 0x001fea0003900000 */
[----:B------:R-:W0:Y:S01]  /*6380*/  @!P0 SYNCS.PHASECHK.TRANS64 P0, [R18+URZ+0x16800], R3 ;  /* 0x01680003120085a7 */ /* 0x000e22000800007f */
[----:B------:R-:W-:Y:S04]  /*6390*/  BSSY B0, `(.L_x_553) ;  /* 0x0000006000007945 */ /* 0x000fe80003800000 */
[----:B0-----:R-:W-:Y:S05]  /*63a0*/  @P0 BRA `(.L_x_554) ;  /* 0x0000000000100947 */ /* 0x001fea0003800000 */
.L_x_555:
[----:B------:R0:W0:Y:S02]  /*63b0*/  SYNCS.PHASECHK.TRANS64.TRYWAIT P0, [R18+URZ+0x16800], R3 ;  /* 0x01680003120075a7 */ /* 0x000024000800017f */
[----:B0-----:R-:W-:Y:S05]  /*63c0*/  @!P0 NANOSLEEP.SYNCS 0x989680 ;  /* 0x009896800000895d */ /* 0x001fea0003900000 */
[----:B------:R-:W0:Y:S02]  /*63d0*/  @!P0 SYNCS.PHASECHK.TRANS64 P0, [R18+URZ+0x16800], R3 ;  /* 0x01680003120085a7 */ /* 0x000e24000800007f */
[----:B0-----:R-:W-:Y:S05]  /*63e0*/  @!P0 BRA `(.L_x_555) ;  /* 0xfffffffc00f08947 */ /* 0x001fea000383ffff */
.L_x_554:
[----:B------:R-:W-:Y:S05]  /*63f0*/  BSYNC B0 ;  /* 0x0000000000007941 */ /* 0x000fea0003800000 */
.L_x_553:
[----:B------:R-:W-:Y:S05]  /*6400*/  BRA `(.L_x_556) ;  /* 0x0000002000ec7947 */ /* 0x000fea0003800000 */
.L_x_552:
[----:B-----5:R-:W-:Y:S01]  /*6410*/  SHF.R.S32.HI R0, RZ, 0x1f, R25 ;  /* 0x0000001fff007819 */ /* 0x020fe20000011419 */
[----:B------:R-:W-:Y:S01]  /*6420*/  ULDC.64 UR4, c[0x0][0x3f8] ;  /* 0x0000fe0000047ab9 */ /* 0x000fe20000000a00 */
[----:B------:R-:W-:Y:S01]  /*6430*/  ULDC.64 UR6, c[0x0][0x408] ;  /* 0x0001020000067ab9 */ /* 0x000fe20000000a00 */
[----:B------:R-:W-:Y:S01]  /*6440*/  ISETP.NE.AND P2, PT, R26, RZ, PT ;  /* 0x000000ff1a00720c */ /* 0x000fe20003f45270 */
[----:B------:R-:W-:Y:S01]  /*6450*/  IMAD.WIDE.U32 R4, R25, UR4, RZ ;  /* 0x0000000419047c25 */ /* 0x000fe2000f8e00ff */
[----:B------:R-:W-:Y:S03]  /*6460*/  BSSY B6, `(.L_x_557) ;  /* 0x000001f000067945 */ /* 0x000fe60003800000 */
[C---:B-1----:R-:W-:Y:S02]  /*6470*/  IMAD R6, R0.reuse, UR4, RZ ;  /* 0x0000000400067c24 */ /* 0x042fe4000f8e02ff */
[----:B------:R-:W-:-:S02]  /*6480*/  IMAD R0, R0, UR6, RZ ;  /* 0x0000000600007c24 */ /* 0x000fc4000f8e02ff */
[C---:B------:R-:W-:Y:S01]  /*6490*/  IMAD R3, R25.reuse, UR5, R6 ;  /* 0x0000000519037c24 */ /* 0x040fe2000f8e0206 */
[----:B------:R-:W-:Y:S01]  /*64a0*/  ULDC.64 UR4, c[0x0][0x3e8] ;  /* 0x0000fa0000047ab9 */ /* 0x000fe20000000a00 */
[----:B------:R-:W-:-:S04]  /*64b0*/  IMAD.WIDE.U32 R6, R25, UR6, RZ ;  /* 0x0000000619067c25 */ /* 0x000fc8000f8e00ff */
[----:B------:R-:W-:Y:S01]  /*64c0*/  IMAD R9, R25, UR7, R0 ;  /* 0x0000000719097c24 */ /* 0x000fe2000f8e0200 */
[----:B------:R-:W-:Y:S01]  /*64d0*/  ULDC.64 UR6, c[0x0][0x400] ;  /* 0x0001000000067ab9 */ /* 0x000fe20000000a00 */
[----:B------:R-:W-:Y:S01]  /*64e0*/  IMAD.IADD R5, R3, 0x1, R5 ;  /* 0x0000000103057824 */ /* 0x000fe200078e0205 */
[----:B------:R-:W-:Y:S01]  /*64f0*/  LEA R25, P0, R4, UR4, 0x1 ;  /* 0x0000000404197c11 */ /* 0x000fe2000f8008ff */
[----:B------:R-:W-:Y:S01]  /*6500*/  IMAD.IADD R3, R9, 0x1, R7 ;  /* 0x0000000109037824 */ /* 0x000fe200078e0207 */
[----:B------:R-:W-:Y:S02]  /*6510*/  LEA R27, P1, R6, UR6, 0x1 ;  /* 0x00000006061b7c11 */ /* 0x000fe4000f8208ff */
[----:B------:R-:W-:Y:S02]  /*6520*/  LEA.HI.X R26, R4, UR5, R5, 0x1, P0 ;  /* 0x00000005041a7c11 */ /* 0x000fe400080f0c05 */
[----:B------:R-:W-:Y:S01]  /*6530*/  LEA.HI.X R28, R6, UR7, R3, 0x1, P1 ;  /* 0x00000007061c7c11 */ /* 0x000fe200088f0c03 */
[----:B------:R-:W-:Y:S08]  /*6540*/  @!P2 BRA `(.L_x_558) ;  /* 0x000000000040a947 */ /* 0x000ff00003800000 */
[----:B------:R-:W-:Y:S01]  /*6550*/  MOV R0, 0x0 ;  /* 0x0000000000007802 */ /* 0x000fe20000000f00 */
[----:B------:R-:W-:Y:S01]  /*6560*/  ULDC.64 UR4, c[0x4][0x88] ;  /* 0x0100220000047ab9 */ /* 0x000fe20000000a00 */
[----:B------:R-:W-:Y:S01]  /*6570*/  ULDC.64 UR6, c[0x4][0x90] ;  /* 0x0100240000067ab9 */ /* 0x000fe20000000a00 */
[----:B------:R-:W-:Y:S01]  /*6580*/  IMAD.U32 R4, RZ, RZ, UR4 ;  /* 0x00000004ff047e24 */ /* 0x000fe2000f8e00ff */
[----:B---3--:R0:W1:Y:S01]  /*6590*/  LDC.64 R14, c[0x4][R0] ;  /* 0x01000000000e7b82 */ /* 0x0080620000000a00 */
[----:B------:R-:W-:Y:S01]  /*65a0*/  IMAD.U32 R5, RZ, RZ, UR5 ;  /* 0x00000005ff057e24 */ /* 0x000fe2000f8e00ff */
[----:B------:R-:W-:Y:S01]  /*65b0*/  ULDC.64 UR4, c[0x4][0x20] ;  /* 0x0100080000047ab9 */ /* 0x000fe20000000a00 */
[----:B------:R-:W-:Y:S01]  /*65c0*/  IMAD.U32 R6, RZ, RZ, UR6 ;  /* 0x00000006ff067e24 */ /* 0x000fe2000f8e00ff */
[----:B------:R-:W-:Y:S01]  /*65d0*/  MOV R7, UR7 ;  /* 0x0000000700077c02 */ /* 0x000fe20008000f00 */
[----:B------:R-:W-:Y:S02]  /*65e0*/  IMAD.U32 R10, RZ, RZ, UR4 ;  /* 0x00000004ff0a7e24 */ /* 0x000fe4000f8e00ff */
[----:B----4-:R-:W-:-:S02]  /*65f0*/  IMAD.U32 R11, RZ, RZ, UR5 ;  /* 0x00000005ff0b7e24 */ /* 0x010fc4000f8e00ff */
[----:B------:R-:W-:Y:S02]  /*6600*/  IMAD.MOV.U32 R8, RZ, RZ, 0x70 ;  /* 0x00000070ff087424 */ /* 0x000fe400078e00ff */
[----:B------:R-:W-:Y:S02]  /*6610*/  IMAD.MOV.U32 R12, RZ, RZ, 0x1 ;  /* 0x00000001ff0c7424 */ /* 0x000fe400078e00ff */
[----:B0-2---:R-:W-:-:S07]  /*6620*/  IMAD.MOV.U32 R13, RZ, RZ, RZ ;  /* 0x000000ffff0d7224 */ /* 0x005fce00078e00ff */
[----:B------:R-:W-:-:S07]  /*6630*/  LEPC R20, `(.L_x_558) ;  /* 0x000000001014794e */ /* 0x000fce0000000000 */
[----:B-1----:R-:W-:Y:S05]  /*6640*/  CALL.ABS.NOINC R14 ;  /* 0x000000000e007343 */ /* 0x002fea0003c00000 */
.L_x_558:
[----:B------:R-:W-:Y:S05]  /*6650*/  BSYNC B6 ;  /* 0x0000000000067941 */ /* 0x000fea0003800000 */
.L_x_557:
[----:B------:R-:W-:Y:S01]  /*6660*/  ULDC.U8 UR4, c[0x0][0x410] ;  /* 0x0001040000047ab9 */ /* 0x000fe20000000000 */
[----:B------:R-:W-:Y:S01]  /*6670*/  BSSY B0, `(.L_x_559) ;  /* 0x000020c000007945 */ /* 0x000fe20003800000 */
[----:B------:R-:W-:Y:S01]  /*6680*/  ISETP.NE.AND P0, PT, RZ, UR4, PT ;  /* 0x00000004ff007c0c */ /* 0x000fe2000bf05270 */
[----:B------:R-:W-:-:S12]  /*6690*/  IMAD R4, R33, 0xc0, R153 ;  /* 0x000000c021047824 */ /* 0x000fd800078e0299 */
[----:B------:R-:W-:Y:S05]  /*66a0*/  @!P0 BRA `(.L_x_560) ;  /* 0x0000001000208947 */ /* 0x000fea0003800000 */
[----:B------:R-:W-:-:S03]  /*66b0*/  UMOV UR4, 0xffffffff ;  /* 0xffffffff00047882 */ /* 0x000fc60000000000 */
[----:B------:R-:W-:Y:S05]  /*66c0*/  BRA.DIV UR4, `(.L_x_561) ;  /* 0x0000010a042c7947 */ /* 0x000fea000b800000 */
[----:B------:R0:W1:Y:S04]  /*66d0*/  SHFL.IDX PT, R3, R26, RZ, 0x1c1f ;  /* 0x001c1fff1a037589 */ /* 0x00006800000e0000 */
[----:B------:R0:W0:Y:S04]  /*66e0*/  SHFL.IDX PT, R0, R25, RZ, 0x1c1f ;  /* 0x001c1fff19007589 */ /* 0x00002800000e0000 */
[----:B------:R0:W0:Y:S04]  /*66f0*/  SHFL.IDX PT, R5, R28, RZ, 0x1c1f ;  /* 0x001c1fff1c057589 */ /* 0x00002800000e0000 */
[----:B---3--:R3:W0:Y:S02]  /*6700*/  SHFL.IDX PT, R14, R27, RZ, 0x1c1f ;  /* 0x001c1fff1b0e7589 */ /* 0x00862400000e0000 */
.L_x_768:
[----:B------:R-:W-:Y:S01]  /*6710*/  ULDC UR4, c[0x0][0x448] ;  /* 0x0001120000047ab9 */ /* 0x000fe20000000800 */
[----:B------:R-:W-:Y:S01]  /*6720*/  BSSY B1, `(.L_x_562) ;  /* 0x000001e000017945 */ /* 0x000fe20003800000 */
[----:B0-----:R-:W-:Y:S01]  /*6730*/  IMAD R26, R24, UR4, RZ ;  /* 0x00000004181a7c24 */ /* 0x001fe2000f8e02ff */
[----:B------:R-:W-:Y:S02]  /*6740*/  CS2R R8, SRZ ;  /* 0x0000000000087805 */ /* 0x000fe4000001ff00 */
[----:B------:R-:W-:Y:S02]  /*6750*/  CS2R R6, SRZ ;  /* 0x0000000000067805 */ /* 0x000fe4000001ff00 */
[----:B----4-:R-:W-:Y:S02]  /*6760*/  CS2R R10, SRZ ;  /* 0x00000000000a7805 */ /* 0x010fe4000001ff00 */
[----:B--2---:R-:W-:Y:S02]  /*6770*/  CS2R R12, SRZ ;  /* 0x00000000000c7805 */ /* 0x004fe4000001ff00 */
[----:B------:R-:W-:-:S13]  /*6780*/  ISETP.GE.AND P0, PT, R4, R26, PT ;  /* 0x0000001a0400720c */ /* 0x000fda0003f06270 */
[----:B------:R-:W-:Y:S05]  /*6790*/  @P0 BRA `(.L_x_563) ;  /* 0x0000000000580947 */ /* 0x000fea0003800000 */
[----:B------:R-:W2:Y:S01]  /*67a0*/  LDL R28, [R1+0x58] ;  /* 0x00005800011c7983 */ /* 0x000ea20000100800 */
[----:B------:R-:W-:-:S03]  /*67b0*/  ULDC UR4, c[0x0][0x3f4] ;  /* 0x0000fd0000047ab9 */ /* 0x000fc60000000800 */
[----:B---3--:R-:W3:Y:S01]  /*67c0*/  LDL R27, [R1+0x54] ;  /* 0x00005400011b7983 */ /* 0x008ee20000100800 */
[----:B------:R-:W-:Y:S01]  /*67d0*/  ISETP.GE.AND P3, PT, R157, UR4, PT ;  /* 0x000000049d007c0c */ /* 0x000fe2000bf66270 */
[----:B------:R-:W-:Y:S01]  /*67e0*/  IMAD.MOV.U32 R6, RZ, RZ, R0 ;  /* 0x000000ffff067224 */ /* 0x000fe200078e0000 */
[----:B------:R-:W-:Y:S01]  /*67f0*/  ISETP.GE.AND P2, PT, R22, UR4, PT ;  /* 0x0000000416007c0c */ /* 0x000fe2000bf46270 */
[----:B-1----:R-:W-:Y:S01]  /*6800*/  IMAD.MOV.U32 R7, RZ, RZ, R3 ;  /* 0x000000ffff077224 */ /* 0x002fe200078e0003 */
[----:B------:R-:W-:Y:S01]  /*6810*/  CS2R R10, SRZ ;  /* 0x00000000000a7805 */ /* 0x000fe2000001ff00 */
[----:B------:R-:W-:Y:S01]  /*6820*/  IMAD.MOV.U32 R15, RZ, RZ, R5 ;  /* 0x000000ffff0f7224 */ /* 0x000fe200078e0005 */
[----:B------:R-:W-:Y:S02]  /*6830*/  CS2R R8, SRZ ;  /* 0x0000000000087805 */ /* 0x000fe4000001ff00 */
[----:B------:R-:W-:-:S07]  /*6840*/  CS2R R12, SRZ ;  /* 0x00000000000c7805 */ /* 0x000fce000001ff00 */
[----:B------:R-:W-:Y:S01]  /*6850*/  @!P2 IMAD.WIDE R20, R22, 0x2, R6 ;  /* 0x000000021614a825 */ /* 0x000fe200078e0206 */
[----:B------:R-:W-:-:S04]  /*6860*/  CS2R R6, SRZ ;  /* 0x0000000000067805 */ /* 0x000fc8000001ff00 */
[----:B------:R0:W5:Y:S01]  /*6870*/  @!P2 LD.E.64 R10, desc[UR42][R20.64] ;  /* 0x0000002a140aa980 */ /* 0x000162000c101b00 */
[-C--:B--2---:R-:W-:Y:S02]  /*6880*/  @!P3 IADD3 R24, P0, R0, R28.reuse, RZ ;  /* 0x0000001c0018b210 */ /* 0x084fe40007f1e0ff */
[----:B------:R-:W-:Y:S01]  /*6890*/  @!P3 IADD3 R4, P1, R14, R28, RZ ;  /* 0x0000001c0e04b210 */ /* 0x000fe20007f3e0ff */
[----:B------:R-:W-:-:S03]  /*68a0*/  @!P2 IMAD.WIDE R14, R22, 0x2, R14 ;  /* 0x00000002160ea825 */ /* 0x000fc600078e020e */
[----:B---3--:R-:W-:Y:S01]  /*68b0*/  @!P3 IADD3.X R5, R5, R27, RZ, P1, !PT ;  /* 0x0000001b0505b210 */ /* 0x008fe20000ffe4ff */
[----:B------:R-:W-:Y:S01]  /*68c0*/  @!P3 IMAD.X R25, R3, 0x1, R27, P0 ;  /* 0x000000010319b824 */ /* 0x000fe200000e061b */
[----:B------:R0:W5:Y:S04]  /*68d0*/  @!P2 LD.E.64 R8, desc[UR42][R14.64] ;  /* 0x0000002a0e08a980 */ /* 0x000168000c101b00 */
[----:B------:R0:W5:Y:S04]  /*68e0*/  @!P3 LD.E.64 R12, desc[UR42][R24.64] ;  /* 0x0000002a180cb980 */ /* 0x000168000c101b00 */
[----:B------:R0:W5:Y:S02]  /*68f0*/  @!P3 LD.E.64 R6, desc[UR42][R4.64] ;  /* 0x0000002a0406b980 */ /* 0x000164000c101b00 */
.L_x_563:
[----:B------:R-:W-:Y:S05]  /*6900*/  BSYNC B1 ;  /* 0x0000000000017941 */ /* 0x000fea0003800000 */
.L_x_562:
[----:B------:R-:W2:Y:S01]  /*6910*/  LDL R30, [R1+0x20] ;  /* 0x00002000011e7983 */ /* 0x000ea20000100800 */
[----:B------:R-:W-:Y:S01]  /*6920*/  ULEA.HI UR4, UR37, UR37, URZ, 0x1 ;  /* 0x0000002525047291 */ /* 0x000fe2000f8f083f */
[----:B0-----:R-:W-:Y:S01]  /*6930*/  IMAD R20, R33, -0xc0, R26 ;  /* 0xffffff4021147824 */ /* 0x001fe200078e021a */
[--C-:B-----5:R-:W-:Y:S01]  /*6940*/  SHF.R.U64 R31, R10, 0x10, R11.reuse ;  /* 0x000000100a1f7819 */ /* 0x120fe2000000120b */
[----:B------:R-:W0:Y:S01]  /*6950*/  S2R R21, SR_TID.X ;  /* 0x0000000000157919 */ /* 0x000e220000002100 */
[----:B------:R-:W-:Y:S01]  /*6960*/  ULOP3.LUT UR4, UR4, 0xfffffffe, URZ, 0xc0, !UPT ;  /* 0xfffffffe04047892 */ /* 0x000fe2000f8ec03f */
[----:B---3--:R-:W-:Y:S01]  /*6970*/  SHF.R.U32.HI R27, RZ, 0x10, R11 ;  /* 0x00000010ff1b7819 */ /* 0x008fe2000001160b */
[--C-:B------:R-:W-:Y:S01]  /*6980*/  IMAD.MOV.U32 R4, RZ, RZ, R13.reuse ;  /* 0x000000ffff047224 */ /* 0x100fe200078e000d */
[--C-:B------:R-:W-:Y:S01]  /*6990*/  SHF.R.U32.HI R25, RZ, 0x10, R13.reuse ;  /* 0x00000010ff197819 */ /* 0x100fe2000001160d */
[----:B------:R-:W-:Y:S01]  /*69a0*/  UIADD3 UR4, UR37, -UR4, URZ ;  /* 0x8000000425047290 */ /* 0x000fe2000fffe03f */
[----:B------:R-:W-:Y:S01]  /*69b0*/  IMAD.MOV.U32 R14, RZ, RZ, R10 ;  /* 0x000000ffff0e7224 */ /* 0x000fe200078e000a */
[----:B------:R-:W-:Y:S01]  /*69c0*/  SHF.R.U64 R26, R12, 0x10, R13 ;  /* 0x000000100c1a7819 */ /* 0x000fe2000000120d */
[----:B------:R-:W-:Y:S01]  /*69d0*/  IMAD.MOV.U32 R15, RZ, RZ, R8 ;  /* 0x000000ffff0f7224 */ /* 0x000fe200078e0008 */
[----:B------:R-:W-:Y:S01]  /*69e0*/  SHF.R.U64 R24, R8, 0x10, R9 ;  /* 0x0000001008187819 */ /* 0x000fe20000001209 */
[----:B------:R-:W-:Y:S01]  /*69f0*/  BSSY B1, `(.L_x_564) ;  /* 0x0000022000017945 */ /* 0x000fe20003800000 */
[----:B------:R-:W-:Y:S01]  /*6a00*/  IMAD.U32 R5, RZ, RZ, UR4 ;  /* 0x00000004ff057e24 */ /* 0x000fe2000f8e00ff */
[----:B------:R-:W-:Y:S01]  /*6a10*/  VIMNMX R20, R20, 0xc0, PT ;  /* 0x000000c014147848 */ /* 0x000fe20003fe0100 */
[----:B------:R-:W-:Y:S01]  /*6a20*/  IMAD.MOV.U32 R10, RZ, RZ, R7 ;  /* 0x000000ffff0a7224 */ /* 0x000fe200078e0007 */
[----:B------:R-:W-:-:S02]  /*6a30*/  PRMT R8, R4, 0x5410, R25 ;  /* 0x0000541004087816 */ /* 0x000fc40000000019 */
[----:B------:R-:W-:Y:S02]  /*6a40*/  SHF.L.U32 R5, R5, 0x1f, RZ ;  /* 0x0000001f05057819 */ /* 0x000fe400000006ff */
[----:B------:R-:W-:Y:S02]  /*6a50*/  PRMT R14, R14, 0x5410, R31 ;  /* 0x000054100e0e7816 */ /* 0x000fe4000000001f */
[----:B------:R-:W3:Y:S01]  /*6a60*/  SYNCS.PHASECHK.TRANS64.TRYWAIT P0, [R18+URZ+0x16800], R5 ;  /* 0x01680005120075a7 */ /* 0x000ee2000800017f */
[----:B------:R-:W-:Y:S02]  /*6a70*/  ISETP.GE.AND P1, PT, R153, R20, PT ;  /* 0x000000149900720c */ /* 0x000fe40003f26270 */
[----:B------:R-:W-:Y:S01]  /*6a80*/  PRMT R15, R15, 0x5410, R24 ;  /* 0x000054100f0f7816 */ /* 0x000fe20000000018 */
[----:B0-----:R-:W-:Y:S01]  /*6a90*/  VIADD R34, R21, 0xffffff80 ;  /* 0xffffff8015227836 */ /* 0x001fe20000000000 */
[----:B------:R-:W-:-:S04]  /*6aa0*/  SHF.R.U32.HI R21, RZ, 0x10, R9 ;  /* 0x00000010ff157819 */ /* 0x000fc80000011609 */
[----:B------:R-:W-:-:S04]  /*6ab0*/  SHF.R.S32.HI R32, RZ, 0x1f, R34 ;  /* 0x0000001fff207819 */ /* 0x000fc80000011422 */
[----:B------:R-:W-:-:S04]  /*6ac0*/  LEA.HI R32, R32, R34, RZ, 0x5 ;  /* 0x0000002220207211 */ /* 0x000fc800078f28ff */
[----:B------:R-:W-:Y:S01]  /*6ad0*/  SHF.R.S32.HI R32, RZ, 0x5, R32 ;  /* 0x00000005ff207819 */ /* 0x000fe20000011420 */
[C---:B--2---:R-:W-:Y:S01]  /*6ae0*/  IMAD.SHL.U32 R0, R30.reuse, 0x40, RZ ;  /* 0x000000401e007824 */ /* 0x044fe200078e00ff */
[----:B------:R-:W-:-:S04]  /*6af0*/  LOP3.LUT P2, RZ, R30, 0x4, RZ, 0xc0, !PT ;  /* 0x000000041eff7812 */ /* 0x000fc8000784c0ff */
[----:B-1----:R-:W-:-:S04]  /*6b00*/  LOP3.LUT R3, R0, 0x1c0, RZ, 0xc0, !PT ;  /* 0x000001c000037812 */ /* 0x002fc800078ec0ff */
[----:B------:R-:W-:Y:S02]  /*6b10*/  LOP3.LUT R0, R3, 0x18, R16, 0xf8, !PT ;  /* 0x0000001803007812 */ /* 0x000fe400078ef810 */
[----:B------:R-:W-:-:S04]  /*6b20*/  SHF.R.U32.HI R3, RZ, 0x3, R3 ;  /* 0x00000003ff037819 */ /* 0x000fc80000011603 */
[----:B------:R-:W-:Y:S01]  /*6b30*/  LOP3.LUT R28, R0, R3, RZ, 0x3c, !PT ;  /* 0x00000003001c7212 */ /* 0x000fe200078e3cff */
[----:B------:R-:W-:Y:S02]  /*6b40*/  IMAD.MOV.U32 R0, RZ, RZ, R11 ;  /* 0x000000ffff007224 */ /* 0x000fe400078e000b */
[----:B------:R-:W-:Y:S02]  /*6b50*/  IMAD.MOV.U32 R3, RZ, RZ, R12 ;  /* 0x000000ffff037224 */ /* 0x000fe400078e000c */
[----:B------:R-:W-:Y:S01]  /*6b60*/  IMAD R11, R32, 0x200, R28 ;  /* 0x00000200200b7824 */ /* 0x000fe200078e021c */
[----:B------:R-:W-:Y:S01]  /*6b70*/  PRMT R13, R0, 0x5410, R27 ;  /* 0x00005410000d7816 */ /* 0x000fe2000000001b */
[----:B------:R-:W-:Y:S01]  /*6b80*/  IMAD.MOV.U32 R12, RZ, RZ, R9 ;  /* 0x000000ffff0c7224 */ /* 0x000fe200078e0009 */
[----:B------:R-:W-:Y:S01]  /*6b90*/  MOV R9, R6 ;  /* 0x0000000600097202 */ /* 0x000fe20000000f00 */
[----:B------:R-:W-:Y:S01]  /*6ba0*/  IMAD R11, R11, 0x2, R18 ;  /* 0x000000020b0b7824 */ /* 0x000fe200078e0212 */
[----:B------:R-:W-:-:S02]  /*6bb0*/  SHF.R.U64 R6, R6, 0x10, R7 ;  /* 0x0000001006067819 */ /* 0x000fc40000001207 */
[----:B------:R-:W-:Y:S01]  /*6bc0*/  SHF.R.U32.HI R7, RZ, 0x10, R7 ;  /* 0x00000010ff077819 */ /* 0x000fe20000011607 */
[----:B------:R-:W-:Y:S01]  /*6bd0*/  VIADD R4, R11, 0x8400 ;  /* 0x000084000b047836 */ /* 0x000fe20000000000 */
[----:B------:R-:W-:Y:S01]  /*6be0*/  PRMT R3, R3, 0x5410, R26 ;  /* 0x0000541003037816 */ /* 0x000fe2000000001a */
[----:B------:R-:W-:Y:S01]  /*6bf0*/  VIADD R0, R11, 0x8440 ;  /* 0x000084400b007836 */ /* 0x000fe20000000000 */
[----:B---3--:R-:W-:Y:S06]  /*6c00*/  @!P0 BRA `(.L_x_565) ;  /* 0x00000104004c8947 */ /* 0x008fec0003800000 */
.L_x_769:
[----:B------:R-:W-:Y:S05]  /*6c10*/  BSYNC B1 ;  /* 0x0000000000017941 */ /* 0x000fea0003800000 */
.L_x_564:
[----:B------:R-:W-:Y:S01]  /*6c20*/  BSSY B1, `(.L_x_566) ;  /* 0x0000059000017945 */ /* 0x000fe20003800000 */
[----:B------:R-:W-:Y:S01]  /*6c30*/  PRMT R12, R12, 0x5410, R21 ;  /* 0x000054100c0c7816 */ /* 0x000fe20000000015 */
[----:B------:R-:W-:Y:S01]  /*6c40*/  @P2 VIADD R0, R4, 0xffffffc0 ;  /* 0xffffffc004002836 */ /* 0x000fe20000000000 */
[----:B------:R-:W-:Y:S02]  /*6c50*/  PRMT R9, R9, 0x5410, R6 ;  /* 0x0000541009097816 */ /* 0x000fe40000000006 */
[----:B------:R-:W-:Y:S01]  /*6c60*/  PRMT R10, R10, 0x5410, R7 ;  /* 0x000054100a0a7816 */ /* 0x000fe20000000007 */
[----:B------:R-:W-:Y:S06]  /*6c70*/  @P1 BRA `(.L_x_567) ;  /* 0x00000004004c1947 */ /* 0x000fec0003800000 */
[----:B------:R-:W1:Y:S01]  /*6c80*/  LDC R4, c[0x0][0x3f4] ;  /* 0x0000fd00ff047b82 */ /* 0x000e620000000800 */
[----:B------:R-:W-:Y:S01]  /*6c90*/  BSSY B2, `(.L_x_568) ;  /* 0x000002a000027945 */ /* 0x000fe20003800000 */
[-C--:B-1----:R-:W-:Y:S02]  /*6ca0*/  ISETP.GE.AND P0, PT, R22, R4.reuse, PT ;  /* 0x000000041600720c */ /* 0x082fe40003f06270 */
[----:B------:R-:W-:-:S11]  /*6cb0*/  ISETP.GE.AND P1, PT, R157, R4, PT ;  /* 0x000000049d00720c */ /* 0x000fd60003f26270 */
[----:B------:R-:W-:Y:S05]  /*6cc0*/  @P0 BRA `(.L_x_569) ;  /* 0x0000000000980947 */ /* 0x000fea0003800000 */
[----:B0-----:R-:W0:Y:S01]  /*6cd0*/  LDS.128 R4, [R11+0x8400] ;  /* 0x008400000b047984 */ /* 0x001e220000000c00 */
[C---:B------:R-:W-:Y:S01]  /*6ce0*/  SHF.L.U32 R30, R15.reuse, 0x10, RZ ;  /* 0x000000100f1e7819 */ /* 0x040fe200000006ff */
[C---:B------:R-:W-:Y:S01]  /*6cf0*/  IMAD.U32 R27, R14.reuse, 0x10000, RZ ;  /* 0x000100000e1b7824 */ /* 0x040fe200078e00ff */
[----:B------:R-:W-:Y:S02]  /*6d00*/  LOP3.LUT R28, R14, 0xffff0000, RZ, 0xc0, !PT ;  /* 0xffff00000e1c7812 */ /* 0x000fe400078ec0ff */
[----:B------:R-:W-:Y:S01]  /*6d10*/  LOP3.LUT R31, R15, 0xffff0000, RZ, 0xc0, !PT ;  /* 0xffff00000f1f7812 */ /* 0x000fe200078ec0ff */
[C---:B0-----:R-:W-:Y:S01]  /*6d20*/  IMAD.U32 R21, R4.reuse, 0x10000, RZ ;  /* 0x0001000004157824 */ /* 0x041fe200078e00ff */
[----:B------:R-:W-:Y:S01]  /*6d30*/  LOP3.LUT R4, R4, 0xffff0000, RZ, 0xc0, !PT ;  /* 0xffff000004047812 */ /* 0x000fe200078ec0ff */
[C---:B------:R-:W-:Y:S01]  /*6d40*/  IMAD.U32 R24, R5.reuse, 0x10000, RZ ;  /* 0x0001000005187824 */ /* 0x040fe200078e00ff */
[----:B------:R-:W-:Y:S01]  /*6d50*/  LOP3.LUT R5, R5, 0xffff0000, RZ, 0xc0, !PT ;  /* 0xffff000005057812 */ /* 0x000fe200078ec0ff */
[C---:B------:R-:W-:Y:S01]  /*6d60*/  IMAD.U32 R25, R6.reuse, 0x10000, RZ ;  /* 0x0001000006197824 */ /* 0x040fe200078e00ff */
[----:B------:R-:W-:Y:S01]  /*6d70*/  LOP3.LUT R6, R6, 0xffff0000, RZ, 0xc0, !PT ;  /* 0xffff000006067812 */ /* 0x000fe200078ec0ff */
[C---:B------:R-:W-:Y:S01]  /*6d80*/  FMUL.FTZ R32, R4.reuse, R30 ;  /* 0x0000001e04207220 */ /* 0x040fe20000410000 */
[----:B------:R-:W-:Y:S01]  /*6d90*/  FMUL.FTZ R33, R4, R27 ;  /* 0x0000001b04217220 */ /* 0x000fe20000410000 */
[----:B------:R-:W-:-:S02]  /*6da0*/  IMAD.U32 R26, R7, 0x10000, RZ ;  /* 0x00010000071a7824 */ /* 0x000fc400078e00ff */
[----:B------:R-:W-:Y:S01]  /*6db0*/  FMUL.FTZ R35, R5, R31 ;  /* 0x0000001f05237220 */ /* 0x000fe20000410000 */
[----:B------:R-:W-:Y:S01]  /*6dc0*/  FFMA.FTZ R32, R21, R27, -R32 ;  /* 0x0000001b15207223 */ /* 0x000fe20000010820 */
[----:B------:R-:W-:Y:S01]  /*6dd0*/  FMUL.FTZ R37, R5, R28 ;  /* 0x0000001c05257220 */ /* 0x000fe20000410000 */
[----:B------:R-:W-:Y:S01]  /*6de0*/  LOP3.LUT R7, R7, 0xffff0000, RZ, 0xc0, !PT ;  /* 0xffff000007077812 */ /* 0x000fe200078ec0ff */
[----:B------:R-:W-:Y:S01]  /*6df0*/  FFMA.FTZ R33, R21, R30, R33 ;  /* 0x0000001e15217223 */ /* 0x000fe20000010021 */
[C---:B------:R-:W-:Y:S01]  /*6e00*/  LOP3.LUT R27, R12.reuse, 0xffff0000, RZ, 0xc0, !PT ;  /* 0xffff00000c1b7812 */ /* 0x040fe200078ec0ff */
[----:B------:R-:W-:Y:S01]  /*6e10*/  IMAD.U32 R21, R12, 0x10000, RZ ;  /* 0x000100000c157824 */ /* 0x000fe200078e00ff */
[C---:B------:R-:W-:Y:S01]  /*6e20*/  LOP3.LUT R5, R13.reuse, 0xffff0000, RZ, 0xc0, !PT ;  /* 0xffff00000d057812 */ /* 0x040fe200078ec0ff */
[----:B------:R-:W-:Y:S02]  /*6e30*/  IMAD.U32 R4, R13, 0x10000, RZ ;  /* 0x000100000d047824 */ /* 0x000fe400078e00ff */
[C---:B------:R-:W-:Y:S01]  /*6e40*/  FFMA.FTZ R35, R24.reuse, R28, -R35 ;  /* 0x0000001c18237223 */ /* 0x040fe20000010823 */
[----:B------:R-:W-:Y:S01]  /*6e50*/  FFMA.FTZ R24, R24, R31, R37 ;  /* 0x0000001f18187223 */ /* 0x000fe20000010025 */
[C---:B------:R-:W-:Y:S01]  /*6e60*/  FMUL.FTZ R28, R6.reuse, R21 ;  /* 0x00000015061c7220 */ /* 0x040fe20000410000 */
        /* <DEDUP_REMOVED lines=9> */
[----:B------:R-:W-:Y:S02]  /*6f00*/  F2FP.BF16.F32.PACK_AB R6, R21, R6 ;  /* 0x000000061506723e */ /* 0x000fe400000010ff */
[----:B------:R-:W-:-:S05]  /*6f10*/  F2FP.BF16.F32.PACK_AB R7, R34, R7 ;  /* 0x000000072207723e */ /* 0x000fca00000010ff */
[----:B------:R1:W-:Y:S02]  /*6f20*/  STS.128 [R11+0x8400], R4 ;  /* 0x008400040b007388 */ /* 0x0003e40000000c00 */
.L_x_569:
[----:B------:R-:W-:Y:S05]  /*6f30*/  BSYNC B2 ;  /* 0x0000000000027941 */ /* 0x000fea0003800000 */
.L_x_568:
[----:B------:R-:W-:Y:S05]  /*6f40*/  @P1 BRA `(.L_x_567) ;  /* 0x0000000000981947 */ /* 0x000fea0003800000 */
[----:B01----:R-:W0:Y:S01]  /*6f50*/  LDS.128 R4, [R0] ;  /* 0x0000000000047984 */ /* 0x003e220000000c00 */
[----:B------:R-:W-:Y:S01]  /*6f60*/  IMAD.U32 R30, R9, 0x10000, RZ ;  /* 0x00010000091e7824 */ /* 0x000fe200078e00ff */
[C---:B------:R-:W-:Y:S01]  /*6f70*/  LOP3.LUT R28, R3.reuse, 0xffff0000, RZ, 0xc0, !PT ;  /* 0xffff0000031c7812 */ /* 0x040fe200078ec0ff */
[----:B------:R-:W-:Y:S01]  /*6f80*/  IMAD.U32 R27, R3, 0x10000, RZ ;  /* 0x00010000031b7824 */ /* 0x000fe200078e00ff */
[----:B------:R-:W-:Y:S01]  /*6f90*/  LOP3.LUT R31, R9, 0xffff0000, RZ, 0xc0, !PT ;  /* 0xffff0000091f7812 */ /* 0x000fe200078ec0ff */
[C---:B0-----:R-:W-:Y:S01]  /*6fa0*/  IMAD.U32 R21, R4.reuse, 0x10000, RZ ;  /* 0x0001000004157824 */ /* 0x041fe200078e00ff */
[----:B------:R-:W-:Y:S01]  /*6fb0*/  LOP3.LUT R4, R4, 0xffff0000, RZ, 0xc0, !PT ;  /* 0xffff000004047812 */ /* 0x000fe200078ec0ff */
[C---:B------:R-:W-:Y:S01]  /*6fc0*/  IMAD.U32 R24, R5.reuse, 0x10000, RZ ;  /* 0x0001000005187824 */ /* 0x040fe200078e00ff */
[----:B------:R-:W-:Y:S01]  /*6fd0*/  LOP3.LUT R5, R5, 0xffff0000, RZ, 0xc0, !PT ;  /* 0xffff000005057812 */ /* 0x000fe200078ec0ff */
[----:B------:R-:W-:Y:S01]  /*6fe0*/  IMAD.U32 R25, R6, 0x10000, RZ ;  /* 0x0001000006197824 */ /* 0x000fe200078e00ff */
[----:B------:R-:W-:Y:S01]  /*6ff0*/  SHF.L.U32 R26, R7, 0x10, RZ ;  /* 0x00000010071a7819 */ /* 0x000fe200000006ff */
[C---:B------:R-:W-:Y:S01]  /*7000*/  FMUL.FTZ R32, R4.reuse, R30 ;  /* 0x0000001e04207220 */ /* 0x040fe20000410000 */
[----:B------:R-:W-:Y:S01]  /*7010*/  FMUL.FTZ R33, R4, R27 ;  /* 0x0000001b04217220 */ /* 0x000fe20000410000 */
[C---:B------:R-:W-:Y:S01]  /*7020*/  FMUL.FTZ R35, R5.reuse, R31 ;  /* 0x0000001f05237220 */ /* 0x040fe20000410000 */
[----:B------:R-:W-:Y:S01]  /*7030*/  FMUL.FTZ R37, R5, R28 ;  /* 0x0000001c05257220 */ /* 0x000fe20000410000 */
[C---:B------:R-:W-:Y:S01]  /*7040*/  FFMA.FTZ R32, R21.reuse, R27, -R32 ;  /* 0x0000001b15207223 */ /* 0x040fe20000010820 */
[----:B------:R-:W-:Y:S01]  /*7050*/  LOP3.LUT R6, R6, 0xffff0000, RZ, 0xc0, !PT ;  /* 0xffff000006067812 */ /* 0x000fe200078ec0ff */
[----:B------:R-:W-:Y:S01]  /*7060*/  FFMA.FTZ R33, R21, R30, R33 ;  /* 0x0000001e15217223 */ /* 0x000fe20000010021 */
[----:B------:R-:W-:Y:S01]  /*7070*/  LOP3.LUT R7, R7, 0xffff0000, RZ, 0xc0, !PT ;  /* 0xffff000007077812 */ /* 0x000fe200078ec0ff */
[C---:B------:R-:W-:Y:S01]  /*7080*/  IMAD.U32 R21, R10.reuse, 0x10000, RZ ;  /* 0x000100000a157824 */ /* 0x040fe200078e00ff */
[----:B------:R-:W-:Y:S01]  /*7090*/  LOP3.LUT R27, R10, 0xffff0000, RZ, 0xc0, !PT ;  /* 0xffff00000a1b7812 */ /* 0x000fe200078ec0ff */
[C---:B------:R-:W-:Y:S01]  /*70a0*/  IMAD.U32 R4, R8.reuse, 0x10000, RZ ;  /* 0x0001000008047824 */ /* 0x040fe200078e00ff */
[----:B------:R-:W-:Y:S01]  /*70b0*/  LOP3.LUT R5, R8, 0xffff0000, RZ, 0xc0, !PT ;  /* 0xffff000008057812 */ /* 0x000fe200078ec0ff */
        /* <DEDUP_REMOVED lines=14> */
[----:B------:R2:W-:Y:S02]  /*71a0*/  STS.128 [R0], R4 ;  /* 0x0000000400007388 */ /* 0x0005e40000000c00 */
.L_x_567:
[----:B------:R-:W-:Y:S05]  /*71b0*/  BSYNC B1 ;  /* 0x0000000000017941 */ /* 0x000fea0003800000 */
.L_x_566:
[----:B-12---:R-:W-:-:S05]  /*71c0*/  VIADD R4, R153, 0x60 ;  /* 0x0000006099047836 */ /* 0x006fca0000000000 */
[----:B------:R-:W-:-:S13]  /*71d0*/  ISETP.GE.AND P0, PT, R4, R20, PT ;  /* 0x000000140400720c */ /* 0x000fda0003f06270 */
[----:B------:R-:W-:Y:S05]  /*71e0*/  @P0 BRA `(.L_x_570) ;  /* 0x0000001400500947 */ /* 0x000fea0003800000 */
[----:B------:R-:W1:Y:S01]  /*71f0*/  LDC R4, c[0x0][0x3f4] ;  /* 0x0000fd00ff047b82 */ /* 0x000e620000000800 */
[----:B------:R-:W-:Y:S01]  /*7200*/  BSSY B1, `(.L_x_571) ;  /* 0x000002a000017945 */ /* 0x000fe20003800000 */
[-C--:B-1----:R-:W-:Y:S02]  /*7210*/  ISETP.GE.AND P0, PT, R22, R4.reuse, PT ;  /* 0x000000041600720c */ /* 0x082fe40003f06270 */
[----:B------:R-:W-:-:S11]  /*7220*/  ISETP.GE.AND P1, PT, R157, R4, PT ;  /* 0x000000049d00720c */ /* 0x000fd60003f26270 */
[----:B------:R-:W-:Y:S05]  /*7230*/  @P0 BRA `(.L_x_572) ;  /* 0x0000000000980947 */ /* 0x000fea0003800000 */
[----:B0-----:R-:W0:Y:S01]  /*7240*/  LDS.128 R4, [R11+0xb400] ;  /* 0x00b400000b047984 */ /* 0x001e220000000c00 */
[C---:B------:R-:W-:Y:S01]  /*7250*/  IMAD.U32 R26, R14.reuse, 0x10000, RZ ;  /* 0x000100000e1a7824 */ /* 0x040fe200078e00ff */
[C---:B------:R-:W-:Y:S01]  /*7260*/  LOP3.LUT R33, R15.reuse, 0xffff0000, RZ, 0xc0, !PT ;  /* 0xffff00000f217812 */ /* 0x040fe200078ec0ff */
[----:B------:R-:W-:Y:S01]  /*7270*/  IMAD.U32 R28, R15, 0x10000, RZ ;  /* 0x000100000f1c7824 */ /* 0x000fe200078e00ff */
[----:B------:R-:W-:Y:S01]  /*7280*/  LOP3.LUT R31, R14, 0xffff0000, RZ, 0xc0, !PT ;  /* 0xffff00000e1f7812 */ /* 0x000fe200078ec0ff */
[C---:B0-----:R-:W-:Y:S01]  /*7290*/  IMAD.U32 R20, R4.reuse, 0x10000, RZ ;  /* 0x0001000004147824 */ /* 0x041fe200078e00ff */
[----:B------:R-:W-:Y:S01]  /*72a0*/  LOP3.LUT R4, R4, 0xffff0000, RZ, 0xc0, !PT ;  /* 0xffff000004047812 */ /* 0x000fe200078ec0ff */
[C---:B------:R-:W-:Y:S01]  /*72b0*/  IMAD.U32 R21, R5.reuse, 0x10000, RZ ;  /* 0x0001000005157824 */ /* 0x040fe200078e00ff */
[----:B------:R-:W-:Y:S01]  /*72c0*/  LOP3.LUT R5, R5, 0xffff0000, RZ, 0xc0, !PT ;  /* 0xffff000005057812 */ /* 0x000fe200078ec0ff */
[C---:B------:R-:W-:Y:S01]  /*72d0*/  IMAD.U32 R14, R6.reuse, 0x10000, RZ ;  /* 0x00010000060e7824 */ /* 0x040fe200078e00ff */
[----:B------:R-:W-:Y:S01]  /*72e0*/  LOP3.LUT R6, R6, 0xffff0000, RZ, 0xc0, !PT ;  /* 0xffff000006067812 */ /* 0x000fe200078ec0ff */
[-C--:B------:R-:W-:Y:S01]  /*72f0*/  FMUL.FTZ R25, R28, R4.reuse ;  /* 0x000000041c197220 */ /* 0x080fe20000410000 */
[----:B------:R-:W-:Y:S01]  /*7300*/  FMUL.FTZ R27, R26, R4 ;  /* 0x000000041a1b7220 */ /* 0x000fe20000410000 */
[----:B------:R-:W-:Y:S01]  /*7310*/  FMUL.FTZ R24, R33, R5 ;  /* 0x0000000521187220 */ /* 0x000fe20000410000 */
[----:B------:R-:W-:-:S02]  /*7320*/  IMAD.U32 R15, R7, 0x10000, RZ ;  /* 0x00010000070f7824 */ /* 0x000fc400078e00ff */
[-C--:B------:R-:W-:Y:S01]  /*7330*/  FFMA.FTZ R4, R26, R20.reuse, -R25 ;  /* 0x000000141a047223 */ /* 0x080fe20000010819 */
[----:B------:R-:W-:Y:S01]  /*7340*/  FFMA.FTZ R27, R28, R20, R27 ;  /* 0x000000141c1b7223 */ /* 0x000fe2000001001b */
[C---:B------:R-:W-:Y:S01]  /*7350*/  FMUL.FTZ R20, R31.reuse, R5 ;  /* 0x000000051f147220 */ /* 0x040fe20000410000 */
[-C--:B------:R-:W-:Y:S01]  /*7360*/  FFMA.FTZ R5, R31, R21.reuse, -R24 ;  /* 0x000000151f057223 */ /* 0x080fe20000010818 */
[----:B------:R-:W-:Y:S01]  /*7370*/  LOP3.LUT R7, R7, 0xffff0000, RZ, 0xc0, !PT ;  /* 0xffff000007077812 */ /* 0x000fe200078ec0ff */
[----:B------:R-:W-:Y:S01]  /*7380*/  IMAD.U32 R26, R13, 0x10000, RZ ;  /* 0x000100000d1a7824 */ /* 0x000fe200078e00ff */
[C---:B------:R-:W-:Y:S01]  /*7390*/  SHF.L.U32 R28, R12.reuse, 0x10, RZ ;  /* 0x000000100c1c7819 */ /* 0x040fe200000006ff */
[----:B------:R-:W-:Y:S01]  /*73a0*/  FFMA.FTZ R20, R33, R21, R20 ;  /* 0x0000001521147223 */ /* 0x000fe20000010014 */
[----:B------:R-:W-:Y:S01]  /*73b0*/  LOP3.LUT R31, R12, 0xffff0000, RZ, 0xc0, !PT ;  /* 0xffff00000c1f7812 */ /* 0x000fe200078ec0ff */
[-C--:B------:R-:W-:Y:S01]  /*73c0*/  FMUL.FTZ R21, R26, R6.reuse ;  /* 0x000000061a157220 */ /* 0x080fe20000410000 */
[----:B------:R-:W-:Y:S01]  /*73d0*/  LOP3.LUT R25, R13, 0xffff0000, RZ, 0xc0, !PT ;  /* 0xffff00000d197812 */ /* 0x000fe200078ec0ff */
[C---:B------:R-:W-:Y:S01]  /*73e0*/  FMUL.FTZ R13, R28.reuse, R6 ;  /* 0x000000061c0d7220 */ /* 0x040fe20000410000 */
[----:B------:R-:W-:Y:S01]  /*73f0*/  F2FP.BF16.F32.PACK_AB R4, R27, R4 ;  /* 0x000000041b04723e */ /* 0x000fe200000010ff */
[-C--:B------:R-:W-:Y:S01]  /*7400*/  FMUL.FTZ R12, R31, R7.reuse ;  /* 0x000000071f0c7220 */ /* 0x080fe20000410000 */
[-C--:B------:R-:W-:Y:S01]  /*7410*/  FFMA.FTZ R21, R28, R14.reuse, R21 ;  /* 0x0000000e1c157223 */ /* 0x080fe20000010015 */
[C---:B------:R-:W-:Y:S01]  /*7420*/  FMUL.FTZ R24, R25.reuse, R7 ;  /* 0x0000000719187220 */ /* 0x040fe20000410000 */
[----:B------:R-:W-:Y:S01]  /*7430*/  FFMA.FTZ R6, R26, R14, -R13 ;  /* 0x0000000e1a067223 */ /* 0x000fe2000001080d */
[----:B------:R-:W-:Y:S01]  /*7440*/  FFMA.FTZ R7, R25, R15, -R12 ;  /* 0x0000000f19077223 */ /* 0x000fe2000001080c */
[----:B------:R-:W-:Y:S01]  /*7450*/  F2FP.BF16.F32.PACK_AB R5, R20, R5 ;  /* 0x000000051405723e */ /* 0x000fe200000010ff */
[----:B------:R-:W-:-:S02]  /*7460*/  FFMA.FTZ R24, R31, R15, R24 ;  /* 0x0000000f1f187223 */ /* 0x000fc40000010018 */
[----:B------:R-:W-:-:S03]  /*7470*/  F2FP.BF16.F32.PACK_AB R6, R21, R6 ;  /* 0x000000061506723e */ /* 0x000fc600000010ff */
[----:B------:R-:W-:-:S05]  /*7480*/  F2FP.BF16.F32.PACK_AB R7, R24, R7 ;  /* 0x000000071807723e */ /* 0x000fca00000010ff */
[----:B------:R1:W-:Y:S02]  /*7490*/  STS.128 [R11+0xb400], R4 ;  /* 0x00b400040b007388 */ /* 0x0003e40000000c00 */
.L_x_572:
[----:B------:R-:W-:Y:S05]  /*74a0*/  BSYNC B1 ;  /* 0x0000000000017941 */ /* 0x000fea0003800000 */
.L_x_571:
[----:B------:R-:W-:Y:S05]  /*74b0*/  @P1 BRA `(.L_x_570) ;  /* 0x00000010009c1947 */ /* 0x000fea0003800000 */
[----:B01----:R-:W0:Y:S01]  /*74c0*/  LDS.128 R4, [R0+0x3000] ;  /* 0x0030000000047984 */ /* 0x003e220000000c00 */
[C---:B------:R-:W-:Y:S01]  /*74d0*/  IMAD.U32 R21, R9.reuse, 0x10000, RZ ;  /* 0x0001000009157824 */ /* 0x040fe200078e00ff */
[----:B------:R-:W-:Y:S01]  /*74e0*/  LOP3.LUT R26, R9, 0xffff0000, RZ, 0xc0, !PT ;  /* 0xffff0000091a7812 */ /* 0x000fe200078ec0ff */
[C---:B------:R-:W-:Y:S01]  /*74f0*/  IMAD.U32 R15, R3.reuse, 0x10000, RZ ;  /* 0x00010000030f7824 */ /* 0x040fe200078e00ff */
[----:B------:R-:W-:Y:S01]  /*7500*/  LOP3.LUT R24, R3, 0xffff0000, RZ, 0xc0, !PT ;  /* 0xffff000003187812 */ /* 0x000fe200078ec0ff */
[C---:B------:R-:W-:Y:S01]  /*7510*/  IMAD.U32 R25, R10.reuse, 0x10000, RZ ;  /* 0x000100000a197824 */ /* 0x040fe200078e00ff */
        /* <DEDUP_REMOVED lines=14> */
[----:B------:R-:W-:Y:S01]  /*7600*/  LOP3.LUT R7, R7, 0xffff0000, RZ, 0xc0, !PT ;  /* 0xffff000007077812 */ /* 0x000fe200078ec0ff */
[----:B------:R-:W-:Y:S01]  /*7610*/  FFMA.FTZ R5, R24, R12, -R13 ;  /* 0x0000000c18057223 */ /* 0x000fe2000001080d */
[C---:B------:R-:W-:Y:S01]  /*7620*/  LOP3.LUT R21, R8.reuse, 0xffff0000, RZ, 0xc0, !PT ;  /* 0xffff000008157812 */ /* 0x040fe200078ec0ff */
[----:B------:R-:W-:Y:S02]  /*7630*/  IMAD.U32 R13, R8, 0x10000, RZ ;  /* 0x00010000080d7824 */ /* 0x000fe400078e00ff */
[----:B------:R-:W-:Y:S01]  /*7640*/  FMUL.FTZ R8, R25, R6 ;  /* 0x0000000619087220 */ /* 0x000fe20000410000 */
[-C--:B------:R-:W-:Y:S01]  /*7650*/  FMUL.FTZ R14, R27, R7.reuse ;  /* 0x000000071b0e7220 */ /* 0x080fe20000410000 */
[----:B------:R-:W-:Y:S01]  /*7660*/  FFMA.FTZ R12, R26, R12, R15 ;  /* 0x0000000c1a0c7223 */ /* 0x000fe2000001000f */
[----:B------:R-:W-:Y:S01]  /*7670*/  FMUL.FTZ R10, R13, R6 ;  /* 0x000000060d0a7220 */ /* 0x000fe20000410000 */
[----:B------:R-:W-:Y:S01]  /*7680*/  FMUL.FTZ R20, R21, R7 ;  /* 0x0000000715147220 */ /* 0x000fe20000410000 */
[----:B------:R-:W-:Y:S01]  /*7690*/  FFMA.FTZ R6, R13, R3, -R8 ;  /* 0x000000030d067223 */ /* 0x000fe20000010808 */
[----:B------:R-:W-:Y:S01]  /*76a0*/  FFMA.FTZ R7, R21, R9, -R14 ;  /* 0x0000000915077223 */ /* 0x000fe2000001080e */
[----:B------:R-:W-:Y:S01]  /*76b0*/  FFMA.FTZ R3, R25, R3, R10 ;  /* 0x0000000319037223 */ /* 0x000fe2000001000a */
[----:B------:R-:W-:Y:S01]  /*76c0*/  FFMA.FTZ R20, R27, R9, R20 ;  /* 0x000000091b147223 */ /* 0x000fe20000010014 */
[----:B------:R-:W-:-:S02]  /*76d0*/  F2FP.BF16.F32.PACK_AB R4, R11, R4 ;  /* 0x000000040b04723e */ /* 0x000fc400000010ff */
[----:B------:R-:W-:Y:S02]  /*76e0*/  F2FP.BF16.F32.PACK_AB R5, R12, R5 ;  /* 0x000000050c05723e */ /* 0x000fe400000010ff */
[----:B------:R-:W-:Y:S02]  /*76f0*/  F2FP.BF16.F32.PACK_AB R6, R3, R6 ;  /* 0x000000060306723e */ /* 0x000fe400000010ff */
[----:B------:R-:W-:-:S05]  /*7700*/  F2FP.BF16.F32.PACK_AB R7, R20, R7 ;  /* 0x000000071407723e */ /* 0x000fca00000010ff */
[----:B------:R3:W-:Y:S01]  /*7710*/  STS.128 [R0+0x3000], R4 ;  /* 0x0030000400007388 */ /* 0x0007e20000000c00 */
[----:B------:R-:W-:Y:S05]  /*7720*/  BRA `(.L_x_570) ;  /* 0x0000001000007947 */ /* 0x000fea0003800000 */
.L_x_560:
[----:B------:R-:W-:-:S03]  /*7730*/  UMOV UR4, 0xffffffff ;  /* 0xffffffff00047882 */ /* 0x000fc60000000000 */
[----:B------:R-:W-:Y:S05]  /*7740*/  BRA.DIV UR4, `(.L_x_573) ;  /* 0x000000fa04907947 */ /* 0x000fea000b800000 */
[----:B------:R0:W1:Y:S04]  /*7750*/  SHFL.IDX PT, R0, R26, RZ, 0x1c1f ;  /* 0x001c1fff1a007589 */ /* 0x00006800000e0000 */
[----:B------:R0:W0:Y:S04]  /*7760*/  SHFL.IDX PT, R3, R25, RZ, 0x1c1f ;  /* 0x001c1fff19037589 */ /* 0x00002800000e0000 */
[----:B------:R0:W0:Y:S04]  /*7770*/  SHFL.IDX PT, R20, R28, RZ, 0x1c1f ;  /* 0x001c1fff1c147589 */ /* 0x00002800000e0000 */
[----:B---3--:R3:W0:Y:S02]  /*7780*/  SHFL.IDX PT, R14, R27, RZ, 0x1c1f ;  /* 0x001c1fff1b0e7589 */ /* 0x00862400000e0000 */
.L_x_775:
[----:B------:R-:W-:Y:S01]  /*7790*/  ULDC UR4, c[0x0][0x448] ;  /* 0x0001120000047ab9 */ /* 0x000fe20000000800 */
[----:B------:R-:W-:Y:S01]  /*77a0*/  BSSY B1, `(.L_x_574) ;  /* 0x0000014000017945 */ /* 0x000fe20003800000 */
[----:B------:R-:W-:Y:S01]  /*77b0*/  IMAD R24, R24, UR4, RZ ;  /* 0x0000000418187c24 */ /* 0x000fe2000f8e02ff */
[----:B------:R-:W-:Y:S02]  /*77c0*/  CS2R R8, SRZ ;  /* 0x0000000000087805 */ /* 0x000fe4000001ff00 */
[----:B------:R-:W-:Y:S02]  /*77d0*/  CS2R R6, SRZ ;  /* 0x0000000000067805 */ /* 0x000fe4000001ff00 */
[----:B----4-:R-:W-:Y:S02]  /*77e0*/  CS2R R10, SRZ ;  /* 0x00000000000a7805 */ /* 0x010fe4000001ff00 */
[----:B------:R-:W-:Y:S02]  /*77f0*/  ISETP.GE.AND P0, PT, R4, R24, PT ;  /* 0x000000180400720c */ /* 0x000fe40003f06270 */
[----:B------:R-:W-:-:S11]  /*7800*/  CS2R R4, SRZ ;  /* 0x0000000000047805 */ /* 0x000fd6000001ff00 */
[----:B------:R-:W-:Y:S05]  /*7810*/  @P0 BRA `(.L_x_575) ;  /* 0x0000000000300947 */ /* 0x000fea0003800000 */
[----:B------:R-:W-:Y:S01]  /*7820*/  ULDC UR4, c[0x0][0x3f4] ;  /* 0x0000fd0000047ab9 */ /* 0x000fe20000000800 */
[C---:B------:R-:W-:Y:S02]  /*7830*/  SHF.L.U32 R15, R16.reuse, 0x1, RZ ;  /* 0x00000001100f7819 */ /* 0x040fe400000006ff */
[C---:B------:R-:W-:Y:S02]  /*7840*/  ISETP.GE.AND P2, PT, R16.reuse, UR4, PT ;  /* 0x0000000410007c0c */ /* 0x040fe4000bf46270 */
[----:B------:R-:W-:Y:S02]  /*7850*/  SHF.L.U64.HI R9, R16, 0x1, R17 ;  /* 0x0000000110097819 */ /* 0x000fe40000010211 */
[-C--:B0-----:R-:W-:Y:S02]  /*7860*/  IADD3 R12, P0, R3, R15.reuse, RZ ;  /* 0x0000000f030c7210 */ /* 0x081fe40007f1e0ff */
[----:B------:R-:W-:-:S03]  /*7870*/  IADD3 R14, P1, R14, R15, RZ ;  /* 0x0000000f0e0e7210 */ /* 0x000fc60007f3e0ff */
[--C-:B-12---:R-:W-:Y:S02]  /*7880*/  IMAD.X R13, R0, 0x1, R9.reuse, P0 ;  /* 0x00000001000d7824 */ /* 0x106fe400000e0609 */
[----:B------:R-:W-:Y:S01]  /*7890*/  IMAD.X R15, R20, 0x1, R9, P1 ;  /* 0x00000001140f7824 */ /* 0x000fe200008e0609 */
[----:B------:R-:W-:Y:S01]  /*78a0*/  CS2R R8, SRZ ;  /* 0x0000000000087805 */ /* 0x000fe2000001ff00 */
[----:B------:R-:W-:Y:S06]  /*78b0*/  @P2 BRA `(.L_x_575) ;  /* 0x0000000000082947 */ /* 0x000fec0003800000 */
[----:B------:R4:W5:Y:S04]  /*78c0*/  LD.E.128 R4, desc[UR42][R12.64] ;  /* 0x0000002a0c047980 */ /* 0x000968000c101d00 */
[----:B------:R4:W5:Y:S02]  /*78d0*/  LD.E.128 R8, desc[UR42][R14.64] ;  /* 0x0000002a0e087980 */ /* 0x000964000c101d00 */
.L_x_575:
[----:B------:R-:W-:Y:S05]  /*78e0*/  BSYNC B1 ;  /* 0x0000000000017941 */ /* 0x000fea0003800000 */
.L_x_574:
[----:B------:R-:W-:Y:S01]  /*78f0*/  ULEA.HI UR4, UR37, UR37, URZ, 0x1 ;  /* 0x0000002525047291 */ /* 0x000fe2000f8f083f */
[----:B0-----:R-:W0:Y:S01]  /*7900*/  LDC R25, c[0x0][0x3f4] ;  /* 0x0000fd00ff197b82 */ /* 0x001e220000000800 */
[----:B-1----:R-:W-:Y:S01]  /*7910*/  IMAD R0, R33, -0xc0, R24 ;  /* 0xffffff4021007824 */ /* 0x002fe200078e0218 */
[----:B-----5:R-:W-:Y:S01]  /*7920*/  SHF.R.U64 R31, R8, 0x10, R9 ;  /* 0x00000010081f7819 */ /* 0x020fe20000001209 */
[----:B------:R-:W-:Y:S01]  /*7930*/  ULOP3.LUT UR4, UR4, 0xfffffffe, URZ, 0xc0, !UPT ;  /* 0xfffffffe04047892 */ /* 0x000fe2000f8ec03f */
[----:B----4-:R-:W-:Y:S01]  /*7940*/  IMAD.MOV.U32 R12, RZ, RZ, R8 ;  /* 0x000000ffff0c7224 */ /* 0x010fe200078e0008 */
[--C-:B------:R-:W-:Y:S01]  /*7950*/  SHF.R.U64 R26, R4, 0x10, R5.reuse ;  /* 0x00000010041a7819 */ /* 0x100fe20000001205 */
[----:B------:R-:W-:Y:S01]  /*7960*/  IMAD.MOV.U32 R21, RZ, RZ, R4 ;  /* 0x000000ffff157224 */ /* 0x000fe200078e0004 */
[----:B------:R-:W-:Y:S01]  /*7970*/  UIADD3 UR4, UR37, -UR4, URZ ;  /* 0x8000000425047290 */ /* 0x000fe2000fffe03f */
[----:B------:R-:W-:Y:S01]  /*7980*/  IMAD.MOV.U32 R3, RZ, RZ, R6 ;  /* 0x000000ffff037224 */ /* 0x000fe200078e0006 */
[----:B------:R-:W-:Y:S01]  /*7990*/  VIMNMX R8, R0, 0xc0, PT ;  /* 0x000000c000087848 */ /* 0x000fe20003fe0100 */
[--C-:B--2---:R-:W-:Y:S01]  /*79a0*/  IMAD.MOV.U32 R13, RZ, RZ, R5.reuse ;  /* 0x000000ffff0d7224 */ /* 0x104fe200078e0005 */
[----:B------:R-:W-:Y:S01]  /*79b0*/  SHF.R.U32.HI R24, RZ, 0x10, R5 ;  /* 0x00000010ff187819 */ /* 0x000fe20000011605 */
[--C-:B------:R-:W-:Y:S01]  /*79c0*/  IMAD.MOV.U32 R15, RZ, RZ, R7.reuse ;  /* 0x000000ffff0f7224 */ /* 0x100fe200078e0007 */
[--C-:B------:R-:W-:Y:S01]  /*79d0*/  SHF.R.U64 R6, R6, 0x10, R7.reuse ;  /* 0x0000001006067819 */ /* 0x100fe20000001207 */
[----:B---3--:R-:W-:Y:S01]  /*79e0*/  IMAD.U32 R27, RZ, RZ, UR4 ;  /* 0x00000004ff1b7e24 */ /* 0x008fe2000f8e00ff */
[----:B------:R-:W-:Y:S01]  /*79f0*/  SHF.R.U32.HI R4, RZ, 0x10, R7 ;  /* 0x00000010ff047819 */ /* 0x000fe20000011607 */
[--C-:B------:R-:W-:Y:S01]  /*7a00*/  IMAD.MOV.U32 R14, RZ, RZ, R9.reuse ;  /* 0x000000ffff0e7224 */ /* 0x100fe200078e0009 */
[----:B------:R-:W-:Y:S01]  /*7a10*/  SHF.R.U32.HI R9, RZ, 0x10, R9 ;  /* 0x00000010ff097819 */ /* 0x000fe20000011609 */
[----:B------:R-:W-:Y:S01]  /*7a20*/  IMAD.MOV.U32 R0, RZ, RZ, R11 ;  /* 0x000000ffff007224 */ /* 0x000fe200078e000b */
[----:B------:R-:W-:Y:S01]  /*7a30*/  SHF.L.U32 R27, R27, 0x1f, RZ ;  /* 0x0000001f1b1b7819 */ /* 0x000fe200000006ff */
[----:B------:R-:W-:Y:S01]  /*7a40*/  VIADD R28, R153, 0x60 ;  /* 0x00000060991c7836 */ /* 0x000fe20000000000 */
[----:B------:R-:W-:Y:S01]  /*7a50*/  MOV R20, R10 ;  /* 0x0000000a00147202 */ /* 0x000fe20000000f00 */
[----:B------:R-:W-:Y:S01]  /*7a60*/  BSSY B1, `(.L_x_576) ;  /* 0x0000010000017945 */ /* 0x000fe20003800000 */
[----:B------:R-:W1:Y:S01]  /*7a70*/  SYNCS.PHASECHK.TRANS64.TRYWAIT P1, [R18+URZ+0x16800], R27 ;  /* 0x0168001b120075a7 */ /* 0x000e62000802017f */
[----:B0-----:R-:W-:-:S02]  /*7a80*/  ISETP.GE.AND P0, PT, R16, R25, PT ;  /* 0x000000191000720c */ /* 0x001fc40003f06270 */
[--C-:B------:R-:W-:Y:S02]  /*7a90*/  SHF.R.U64 R7, R10, 0x10, R11.reuse ;  /* 0x000000100a077819 */ /* 0x100fe4000000120b */
[----:B------:R-:W-:Y:S02]  /*7aa0*/  SHF.R.U32.HI R5, RZ, 0x10, R11 ;  /* 0x00000010ff057819 */ /* 0x000fe4000001160b */
[-C--:B------:R-:W-:Y:S02]  /*7ab0*/  ISETP.GE.OR P2, PT, R153, R8.reuse, P0 ;  /* 0x000000089900720c */ /* 0x080fe40000746670 */
[----:B------:R-:W-:Y:S02]  /*7ac0*/  PRMT R21, R21, 0x5410, R26 ;  /* 0x0000541015157816 */ /* 0x000fe4000000001a */
[----:B------:R-:W-:Y:S02]  /*7ad0*/  ISETP.GE.OR P0, PT, R28, R8, P0 ;  /* 0x000000081c00720c */ /* 0x000fe40000706670 */
[----:B------:R-:W-:-:S02]  /*7ae0*/  PRMT R13, R13, 0x5410, R24 ;  /* 0x000054100d0d7816 */ /* 0x000fc40000000018 */
[----:B------:R-:W-:Y:S02]  /*7af0*/  PRMT R3, R3, 0x5410, R6 ;  /* 0x0000541003037816 */ /* 0x000fe40000000006 */
[----:B------:R-:W-:Y:S02]  /*7b00*/  PRMT R15, R15, 0x5410, R4 ;  /* 0x000054100f0f7816 */ /* 0x000fe40000000004 */
[----:B------:R-:W-:Y:S02]  /*7b10*/  PRMT R12, R12, 0x5410, R31 ;  /* 0x000054100c0c7816 */ /* 0x000fe4000000001f */
[----:B------:R-:W-:Y:S02]  /*7b20*/  PRMT R14, R14, 0x5410, R9 ;  /* 0x000054100e0e7816 */ /* 0x000fe40000000009 */
[----:B------:R-:W-:Y:S02]  /*7b30*/  PRMT R20, R20, 0x5410, R7 ;  /* 0x0000541014147816 */ /* 0x000fe40000000007 */
[----:B------:R-:W-:Y:S01]  /*7b40*/  PRMT R0, R0, 0x5410, R5 ;  /* 0x0000541000007816 */ /* 0x000fe20000000005 */
[----:B-1----:R-:W-:Y:S06]  /*7b50*/  @!P1 BRA `(.L_x_577) ;  /* 0x000000f400fc9947 */ /* 0x002fec0003800000 */
.L_x_776:
[----:B------:R-:W-:Y:S05]  /*7b60*/  BSYNC B1 ;  /* 0x0000000000017941 */ /* 0x000fea0003800000 */
.L_x_576:
[----:B------:R-:W-:Y:S04]  /*7b70*/  BSSY B1, `(.L_x_578) ;  /* 0x0000060000017945 */ /* 0x000fe80003800000 */
[----:B------:R-:W-:Y:S05]  /*7b80*/  @P2 BRA `(.L_x_579) ;  /* 0x0000000400782947 */ /* 0x000fea0003800000 */
[----:B------:R-:W2:Y:S01]  /*7b90*/  LDL R4, [R1+0x20] ;  /* 0x0000200001047983 */ /* 0x000ea20000100800 */
[C---:B------:R-:W-:Y:S01]  /*7ba0*/  IMAD.U32 R37, R12.reuse, 0x10000, RZ ;  /* 0x000100000c257824 */ /* 0x040fe200078e00ff */
[----:B------:R-:W-:Y:S01]  /*7bb0*/  LOP3.LUT R39, R12, 0xffff0000, RZ, 0xc0, !PT ;  /* 0xffff00000c277812 */ /* 0x000fe200078ec0ff */
[----:B------:R-:W-:Y:S01]  /*7bc0*/  IMAD.U32 R35, R21, 0x10000, RZ ;  /* 0x0001000015237824 */ /* 0x000fe200078e00ff */
[----:B------:R-:W1:Y:S02]  /*7bd0*/  S2R R5, SR_TID.X ;  /* 0x0000000000057919 */ /* 0x000e640000002100 */
[----:B-1----:R-:W-:-:S05]  /*7be0*/  VIADD R5, R5, 0xffffff80 ;  /* 0xffffff8005057836 */ /* 0x002fca0000000000 */
[----:B------:R-:W-:-:S04]  /*7bf0*/  SHF.R.S32.HI R8, RZ, 0x1f, R5 ;  /* 0x0000001fff087819 */ /* 0x000fc80000011405 */
[----:B------:R-:W-:Y:S01]  /*7c00*/  LEA.HI R8, R8, R5, RZ, 0x5 ;  /* 0x0000000508087211 */ /* 0x000fe200078f28ff */
[----:B------:R-:W-:-:S03]  /*7c10*/  IMAD.IADD R5, R16, 0x1, R25 ;  /* 0x0000000110057824 */ /* 0x000fc600078e0219 */
[----:B------:R-:W-:Y:S01]  /*7c20*/  SHF.R.S32.HI R8, RZ, 0x5, R8 ;  /* 0x00000005ff087819 */ /* 0x000fe20000011408 */
[----:B--2---:R-:W-:-:S05]  /*7c30*/  IMAD.SHL.U32 R4, R4, 0x40, RZ ;  /* 0x0000004004047824 */ /* 0x004fca00078e00ff */
[----:B------:R-:W-:-:S04]  /*7c40*/  LOP3.LUT R6, R4, 0x1c0, RZ, 0xc0, !PT ;  /* 0x000001c004067812 */ /* 0x000fc800078ec0ff */
[C---:B------:R-:W-:Y:S02]  /*7c50*/  LOP3.LUT R4, R6.reuse, 0x38, R16, 0xf8, !PT ;  /* 0x0000003806047812 */ /* 0x040fe400078ef810 */
[----:B------:R-:W-:Y:S02]  /*7c60*/  SHF.R.U32.HI R7, RZ, 0x3, R6 ;  /* 0x00000003ff077819 */ /* 0x000fe40000011606 */
[----:B------:R-:W-:Y:S02]  /*7c70*/  LOP3.LUT R6, R6, 0x38, R5, 0xf8, !PT ;  /* 0x0000003806067812 */ /* 0x000fe400078ef805 */
[-C--:B------:R-:W-:Y:S02]  /*7c80*/  LOP3.LUT R4, R4, R7.reuse, RZ, 0x3c, !PT ;  /* 0x0000000704047212 */ /* 0x080fe400078e3cff */
[----:B------:R-:W-:-:S03]  /*7c90*/  LOP3.LUT R6, R6, R7, RZ, 0x3c, !PT ;  /* 0x0000000706067212 */ /* 0x000fc600078e3cff */
[C---:B------:R-:W-:Y:S02]  /*7ca0*/  IMAD R5, R8.reuse, 0x200, R4 ;  /* 0x0000020008057824 */ /* 0x040fe400078e0204 */
[----:B------:R-:W-:Y:S02]  /*7cb0*/  IMAD R9, R8, 0x200, R6 ;  /* 0x0000020008097824 */ /* 0x000fe400078e0206 */
[--C-:B------:R-:W-:Y:S02]  /*7cc0*/  IMAD R40, R5, 0x2, R18.reuse ;  /* 0x0000000205287824 */ /* 0x100fe400078e0212 */
[----:B------:R-:W-:-:S03]  /*7cd0*/  IMAD R42, R9, 0x2, R18 ;  /* 0x00000002092a7824 */ /* 0x000fc600078e0212 */
[----:B------:R-:W1:Y:S04]  /*7ce0*/  LDS.128 R4, [R40+0x8400] ;  /* 0x0084000028047984 */ /* 0x000e680000000c00 */
[----:B------:R-:W2:Y:S01]  /*7cf0*/  LDS.128 R8, [R42+0x8400] ;  /* 0x008400002a087984 */ /* 0x000ea20000000c00 */
[----:B-1----:R-:W-:Y:S01]  /*7d00*/  SHF.L.U32 R24, R4, 0x10, RZ ;  /* 0x0000001004187819 */ /* 0x002fe200000006ff */
[----:B0-----:R-:W-:Y:S01]  /*7d10*/  IMAD.U32 R27, R6, 0x10000, RZ ;  /* 0x00010000061b7824 */ /* 0x001fe200078e00ff */
[----:B------:R-:W-:Y:S01]  /*7d20*/  LOP3.LUT R4, R4, 0xffff0000, RZ, 0xc0, !PT ;  /* 0xffff000004047812 */ /* 0x000fe200078ec0ff */
[----:B------:R-:W-:Y:S01]  /*7d30*/  IMAD.U32 R26, R5, 0x10000, RZ ;  /* 0x00010000051a7824 */ /* 0x000fe200078e00ff */
[----:B------:R-:W-:Y:S01]  /*7d40*/  LOP3.LUT R6, R6, 0xffff0000, RZ, 0xc0, !PT ;  /* 0xffff000006067812 */ /* 0x000fe200078ec0ff */
[C---:B--2---:R-:W-:Y:S01]  /*7d50*/  IMAD.U32 R30, R8.reuse, 0x10000, RZ ;  /* 0x00010000081e7824 */ /* 0x044fe200078e00ff */
[----:B------:R-:W-:Y:S01]  /*7d60*/  LOP3.LUT R8, R8, 0xffff0000, RZ, 0xc0, !PT ;  /* 0xffff000008087812 */ /* 0x000fe200078ec0ff */
[C---:B------:R-:W-:Y:S01]  /*7d70*/  IMAD.U32 R32, R10.reuse, 0x10000, RZ ;  /* 0x000100000a207824 */ /* 0x040fe200078e00ff */
[----:B------:R-:W-:Y:S01]  /*7d80*/  LOP3.LUT R10, R10, 0xffff0000, RZ, 0xc0, !PT ;  /* 0xffff00000a0a7812 */ /* 0x000fe200078ec0ff */
[C---:B------:R-:W-:Y:S01]  /*7d90*/  FMUL.FTZ R41, R30.reuse, R37 ;  /* 0x000000251e297220 */ /* 0x040fe20000410000 */
[----:B------:R-:W-:Y:S01]  /*7da0*/  FMUL.FTZ R43, R30, R35 ;  /* 0x000000231e2b7220 */ /* 0x000fe20000410000 */
[----:B------:R-:W-:Y:S01]  /*7db0*/  SHF.L.U32 R30, R20, 0x10, RZ ;  /* 0x00000010141e7819 */ /* 0x000fe200000006ff */
[----:B------:R-:W-:Y:S01]  /*7dc0*/  FMUL.FTZ R45, R8, R39 ;  /* 0x00000027082d7220 */ /* 0x000fe20000410000 */
[C---:B------:R-:W-:Y:S01]  /*7dd0*/  FFMA.FTZ R41, R24.reuse, R35, -R41 ;  /* 0x0000002318297223 */ /* 0x040fe20000010829 */
[----:B------:R-:W-:Y:S01]  /*7de0*/  LOP3.LUT R35, R21, 0xffff0000, RZ, 0xc0, !PT ;  /* 0xffff000015237812 */ /* 0x000fe200078ec0ff */
[----:B------:R-:W-:Y:S01]  /*7df0*/  FFMA.FTZ R43, R24, R37, R43 ;  /* 0x00000025182b7223 */ /* 0x000fe2000001002b */
[----:B------:R-:W-:Y:S01]  /*7e00*/  IMAD.U32 R24, R3, 0x10000, RZ ;  /* 0x0001000003187824 */ /* 0x000fe200078e00ff */
[----:B------:R-:W-:Y:S01]  /*7e10*/  LOP3.LUT R37, R20, 0xffff0000, RZ, 0xc0, !PT ;  /* 0xffff000014257812 */ /* 0x000fe200078ec0ff */
[----:B------:R-:W-:-:S02]  /*7e20*/  IMAD.U32 R31, R9, 0x10000, RZ ;  /* 0x00010000091f7824 */ /* 0x000fc400078e00ff */
[-C--:B------:R-:W-:Y:S01]  /*7e30*/  FMUL.FTZ R47, R8, R35.reuse ;  /* 0x00000023082f7220 */ /* 0x080fe20000410000 */
[----:B------:R-:W-:Y:S01]  /*7e40*/  FFMA.FTZ R34, R4, R35, -R45 ;  /* 0x0000002304227223 */ /* 0x000fe2000001082d */
[C---:B------:R-:W-:Y:S01]  /*7e50*/  FMUL.FTZ R8, R32.reuse, R30 ;  /* 0x0000001e20087220 */ /* 0x040fe20000410000 */
[-C--:B------:R-:W-:Y:S01]  /*7e60*/  FMUL.FTZ R45, R32, R24.reuse ;  /* 0x00000018202d7220 */ /* 0x080fe20000410000 */
[----:B------:R-:W-:Y:S01]  /*7e70*/  LOP3.LUT R35, R3, 0xffff0000, RZ, 0xc0, !PT ;  /* 0xffff000003237812 */ /* 0x000fe200078ec0ff */
[----:B------:R-:W-:Y:S01]  /*7e80*/  FFMA.FTZ R32, R4, R39, R47 ;  /* 0x0000002704207223 */ /* 0x000fe2000001002f */
[C---:B------:R-:W-:Y:S01]  /*7e90*/  FFMA.FTZ R36, R27.reuse, R24, -R8 ;  /* 0x000000181b247223 */ /* 0x040fe20000010808 */
[----:B------:R-:W-:Y:S01]  /*7ea0*/  FFMA.FTZ R45, R27, R30, R45 ;  /* 0x0000001e1b2d7223 */ /* 0x000fe2000001002d */
[----:B------:R-:W-:Y:S01]  /*7eb0*/  FMUL.FTZ R27, R10, R37 ;  /* 0x000000250a1b7220 */ /* 0x000fe20000410000 */
[----:B------:R-:W-:Y:S02]  /*7ec0*/  IMAD.U32 R24, R14, 0x10000, RZ ;  /* 0x000100000e187824 */ /* 0x000fe400078e00ff */
[----:B------:R-:W-:Y:S01]  /*7ed0*/  FMUL.FTZ R39, R10, R35 ;  /* 0x000000230a277220 */ /* 0x000fe20000410000 */
[----:B------:R-:W-:-:S02]  /*7ee0*/  IMAD.U32 R33, R11, 0x10000, RZ ;  /* 0x000100000b217824 */ /* 0x000fc400078e00ff */
[----:B------:R-:W-:Y:S01]  /*7ef0*/  FFMA.FTZ R35, R6, R35, -R27 ;  /* 0x0000002306237223 */ /* 0x000fe2000001081b */
[----:B------:R-:W-:Y:S02]  /*7f00*/  IMAD.U32 R4, R13, 0x10000, RZ ;  /* 0x000100000d047824 */ /* 0x000fe400078e00ff */
[----:B------:R-:W-:Y:S01]  /*7f10*/  FMUL.FTZ R27, R31, R24 ;  /* 0x000000181f1b7220 */ /* 0x000fe20000410000 */
[----:B------:R-:W-:Y:S02]  /*7f20*/  IMAD.U32 R10, R0, 0x10000, RZ ;  /* 0x00010000000a7824 */ /* 0x000fe400078e00ff */
[----:B------:R-:W-:Y:S01]  /*7f30*/  FFMA.FTZ R30, R6, R37, R39 ;  /* 0x00000025061e7223 */ /* 0x000fe20000010027 */
[----:B------:R-:W-:Y:S02]  /*7f40*/  IMAD.U32 R28, R7, 0x10000, RZ ;  /* 0x00010000071c7824 */ /* 0x000fe400078e00ff */
[----:B------:R-:W-:Y:S01]  /*7f50*/  FMUL.FTZ R31, R31, R4 ;  /* 0x000000041f1f7220 */ /* 0x000fe20000410000 */
[----:B------:R-:W-:-:S02]  /*7f60*/  IMAD.U32 R8, R15, 0x10000, RZ ;  /* 0x000100000f087824 */ /* 0x000fc400078e00ff */
[----:B------:R-:W-:Y:S01]  /*7f70*/  FMUL.FTZ R37, R33, R10 ;  /* 0x0000000a21257220 */ /* 0x000fe20000410000 */
[----:B------:R-:W-:Y:S01]  /*7f80*/  LOP3.LUT R9, R9, 0xffff0000, RZ, 0xc0, !PT ;  /* 0xffff000009097812 */ /* 0x000fe200078ec0ff */
[----:B------:R-:W-:Y:S01]  /*7f90*/  FFMA.FTZ R31, R26, R24, R31 ;  /* 0x000000181a1f7223 */ /* 0x000fe2000001001f */
[-C--:B------:R-:W-:Y:S01]  /*7fa0*/  FMUL.FTZ R33, R33, R8.reuse ;  /* 0x0000000821217220 */ /* 0x080fe20000410000 */
[----:B------:R-:W-:Y:S01]  /*7fb0*/  FFMA.FTZ R37, R28, R8, -R37 ;  /* 0x000000081c257223 */ /* 0x000fe20000010825 */
[----:B------:R-:W-:Y:S01]  /*7fc0*/  LOP3.LUT R11, R11, 0xffff0000, RZ, 0xc0, !PT ;  /* 0xffff00000b0b7812 */ /* 0x000fe200078ec0ff */
[----:B------:R-:W-:Y:S01]  /*7fd0*/  FFMA.FTZ R27, R26, R4, -R27 ;  /* 0x000000041a1b7223 */ /* 0x000fe2000001081b */
[----:B------:R-:W-:Y:S01]  /*7fe0*/  LOP3.LUT R8, R14, 0xffff0000, RZ, 0xc0, !PT ;  /* 0xffff00000e087812 */ /* 0x000fe200078ec0ff */
[----:B------:R-:W-:Y:S01]  /*7ff0*/  FFMA.FTZ R33, R28, R10, R33 ;  /* 0x0000000a1c217223 */ /* 0x000fe20000010021 */
[----:B------:R-:W-:Y:S02]  /*8000*/  LOP3.LUT R24, R0, 0xffff0000, RZ, 0xc0, !PT ;  /* 0xffff000000187812 */ /* 0x000fe400078ec0ff */
[----:B------:R-:W-:Y:S01]  /*8010*/  LOP3.LUT R4, R13, 0xffff0000, RZ, 0xc0, !PT ;  /* 0xffff00000d047812 */ /* 0x000fe200078ec0ff */
[----:B------:R-:W-:Y:S01]  /*8020*/  FMUL.FTZ R10, R9, R8 ;  /* 0x00000008090a7220 */ /* 0x000fe20000410000 */
[----:B------:R-:W-:Y:S01]  /*8030*/  LOP3.LUT R6, R15, 0xffff0000, RZ, 0xc0, !PT ;  /* 0xffff00000f067812 */ /* 0x000fe200078ec0ff */
[----:B------:R-:W-:Y:S01]  /*8040*/  FMUL.FTZ R38, R11, R24 ;  /* 0x000000180b267220 */ /* 0x000fe20000410000 */
[----:B------:R-:W-:Y:S01]  /*8050*/  LOP3.LUT R5, R5, 0xffff0000, RZ, 0xc0, !PT ;  /* 0xffff000005057812 */ /* 0x000fe200078ec0ff */
[----:B------:R-:W-:Y:S01]  /*8060*/  FMUL.FTZ R9, R9, R4 ;  /* 0x0000000409097220 */ /* 0x000fe20000410000 */
[----:B------:R-:W-:Y:S01]  /*8070*/  LOP3.LUT R7, R7, 0xffff0000, RZ, 0xc0, !PT ;  /* 0xffff000007077812 */ /* 0x000fe200078ec0ff */
[----:B------:R-:W-:-:S02]  /*8080*/  FMUL.FTZ R11, R11, R6 ;  /* 0x000000060b0b7220 */ /* 0x000fc40000410000 */
[C---:B------:R-:W-:Y:S01]  /*8090*/  FFMA.FTZ R26, R5.reuse, R4, -R10 ;  /* 0x00000004051a7223 */ /* 0x040fe2000001080a */
[----:B------:R-:W-:Y:S01]  /*80a0*/  FFMA.FTZ R28, R5, R8, R9 ;  /* 0x00000008051c7223 */ /* 0x000fe20000010009 */
[C---:B------:R-:W-:Y:S01]  /*80b0*/  FFMA.FTZ R38, R7.reuse, R6, -R38 ;  /* 0x0000000607267223 */ /* 0x040fe20000010826 */
[----:B------:R-:W-:Y:S01]  /*80c0*/  FFMA.FTZ R24, R7, R24, R11 ;  /* 0x0000001807187223 */ /* 0x000fe2000001000b */
[----:B------:R-:W-:Y:S02]  /*80d0*/  F2FP.BF16.F32.PACK_AB R4, R34, R41 ;  /* 0x000000292204723e */ /* 0x000fe400000010ff */
[----:B------:R-:W-:Y:S02]  /*80e0*/  F2FP.BF16.F32.PACK_AB R6, R35, R36 ;  /* 0x000000242306723e */ /* 0x000fe400000010ff */
[----:B------:R-:W-:Y:S02]  /*80f0*/  F2FP.BF16.F32.PACK_AB R5, R26, R27 ;  /* 0x0000001b1a05723e */ /* 0x000fe400000010ff */
[----:B------:R-:W-:-:S02]  /*8100*/  F2FP.BF16.F32.PACK_AB R7, R38, R37 ;  /* 0x000000252607723e */ /* 0x000fc400000010ff */
[----:B------:R-:W-:Y:S02]  /*8110*/  F2FP.BF16.F32.PACK_AB R8, R32, R43 ;  /* 0x0000002b2008723e */ /* 0x000fe400000010ff */
[----:B------:R-:W-:Y:S01]  /*8120*/  F2FP.BF16.F32.PACK_AB R10, R30, R45 ;  /* 0x0000002d1e0a723e */ /* 0x000fe200000010ff */
[----:B------:R1:W-:Y:S01]  /*8130*/  STS.128 [R40+0x8400], R4 ;  /* 0x0084000428007388 */ /* 0x0003e20000000c00 */
[----:B------:R-:W-:Y:S02]  /*8140*/  F2FP.BF16.F32.PACK_AB R9, R28, R31 ;  /* 0x0000001f1c09723e */ /* 0x000fe400000010ff */
[----:B------:R-:W-:-:S05]  /*8150*/  F2FP.BF16.F32.PACK_AB R11, R24, R33 ;  /* 0x00000021180b723e */ /* 0x000fca00000010ff */
[----:B------:R1:W-:Y:S02]  /*8160*/  STS.128 [R42+0x8400], R8 ;  /* 0x008400082a007388 */ /* 0x0003e40000000c00 */
.L_x_579:
[----:B------:R-:W-:Y:S05]  /*8170*/  BSYNC B1 ;  /* 0x0000000000017941 */ /* 0x000fea0003800000 */
.L_x_578:
[----:B------:R-:W-:Y:S05]  /*8180*/  @P0 BRA `(.L_x_570) ;  /* 0x0000000400680947 */ /* 0x000fea0003800000 */
[----:B-1----:R-:W2:Y:S01]  /*8190*/  LDL R5, [R1+0x2c] ;  /* 0x00002c0001057983 */ /* 0x002ea20000100800 */
[C---:B------:R-:W-:Y:S02]  /*81a0*/  VIADD R6, R153.reuse, 0x60 ;  /* 0x0000006099067836 */ /* 0x040fe40000000000 */
[----:B------:R-:W-:Y:S01]  /*81b0*/  VIADD R7, R153, 0x60 ;  /* 0x0000006099077836 */ /* 0x000fe20000000000 */
[----:B------:R-:W3:Y:S01]  /*81c0*/  LDL R42, [R1+0x5c] ;  /* 0x00005c00012a7983 */ /* 0x000ee20000100800 */
[----:B------:R-:W-:Y:S02]  /*81d0*/  IMAD.SHL.U32 R6, R6, 0x40, RZ ;  /* 0x0000004006067824 */ /* 0x000fe400078e00ff */
[----:B------:R-:W-:Y:S01]  /*81e0*/  IMAD.SHL.U32 R7, R7, 0x40, RZ ;  /* 0x0000004007077824 */ /* 0x000fe200078e00ff */
[----:B------:R-:W-:Y:S02]  /*81f0*/  IADD3 R4, R16, R25, RZ ;  /* 0x0000001910047210 */ /* 0x000fe40007ffe0ff */
[----:B------:R-:W-:-:S02]  /*8200*/  LOP3.LUT R6, R6, 0x1c0, RZ, 0xc0, !PT ;  /* 0x000001c006067812 */ /* 0x000fc400078ec0ff */
[----:B------:R-:W-:Y:S02]  /*8210*/  LOP3.LUT R7, R7, 0x1c0, RZ, 0xc0, !PT ;  /* 0x000001c007077812 */ /* 0x000fe400078ec0ff */
[----:B------:R-:W-:Y:S02]  /*8220*/  SHF.R.U32.HI R6, RZ, 0x3, R6 ;  /* 0x00000003ff067819 */ /* 0x000fe40000011606 */
[----:B------:R-:W-:-:S04]  /*8230*/  LOP3.LUT R4, R7, 0x38, R4, 0xf8, !PT ;  /* 0x0000003807047812 */ /* 0x000fc800078ef804 */
[----:B------:R-:W-:Y:S01]  /*8240*/  LOP3.LUT R4, R4, R6, RZ, 0x3c, !PT ;  /* 0x0000000604047212 */ /* 0x000fe200078e3cff */
[C---:B------:R-:W-:Y:S01]  /*8250*/  IMAD.U32 R37, R12.reuse, 0x10000, RZ ;  /* 0x000100000c257824 */ /* 0x040fe200078e00ff */
[C---:B------:R-:W-:Y:S02]  /*8260*/  SHF.L.U32 R35, R21.reuse, 0x10, RZ ;  /* 0x0000001015237819 */ /* 0x040fe400000006ff */
[----:B------:R-:W-:Y:S02]  /*8270*/  LOP3.LUT R38, R12, 0xffff0000, RZ, 0xc0, !PT ;  /* 0xffff00000c267812 */ /* 0x000fe400078ec0ff */
[----:B------:R-:W-:Y:S01]  /*8280*/  LOP3.LUT R12, R21, 0xffff0000, RZ, 0xc0, !PT ;  /* 0xffff0000150c7812 */ /* 0x000fe200078ec0ff */
[C---:B------:R-:W-:Y:S01]  /*8290*/  IMAD.U32 R41, R20.reuse, 0x10000, RZ ;  /* 0x0001000014297824 */ /* 0x040fe200078e00ff */
[----:B------:R-:W-:Y:S01]  /*82a0*/  LOP3.LUT R20, R20, 0xffff0000, RZ, 0xc0, !PT ;  /* 0xffff000014147812 */ /* 0x000fe200078ec0ff */
[C---:B------:R-:W-:Y:S01]  /*82b0*/  IMAD.U32 R36, R13.reuse, 0x10000, RZ ;  /* 0x000100000d247824 */ /* 0x040fe200078e00ff */
[----:B------:R-:W-:Y:S01]  /*82c0*/  LOP3.LUT R13, R13, 0xffff0000, RZ, 0xc0, !PT ;  /* 0xffff00000d0d7812 */ /* 0x000fe200078ec0ff */
[----:B------:R-:W-:-:S02]  /*82d0*/  IMAD.U32 R40, R14, 0x10000, RZ ;  /* 0x000100000e287824 */ /* 0x000fc400078e00ff */
[----:B--2---:R-:W-:-:S04]  /*82e0*/  IMAD.IADD R9, R5, 0x1, R4 ;  /* 0x0000000105097824 */ /* 0x004fc800078e0204 */
[----:B------:R-:W-:Y:S01]  /*82f0*/  IMAD R24, R9, 0x2, R18 ;  /* 0x0000000209187824 */ /* 0x000fe200078e0212 */
[----:B---3--:R-:W-:Y:S04]  /*8300*/  LDS.128 R4, [R42+0x8400] ;  /* 0x008400002a047984 */ /* 0x008fe80000000c00 */
[----:B------:R-:W1:Y:S02]  /*8310*/  LDS.128 R8, [R24+0x8400] ;  /* 0x0084000018087984 */ /* 0x000e640000000c00 */
[C---:B-1----:R-:W-:Y:S01]  /*8320*/  IMAD.U32 R30, R8.reuse, 0x10000, RZ ;  /* 0x00010000081e7824 */ /* 0x042fe200078e00ff */
[----:B------:R-:W-:Y:S01]  /*8330*/  LOP3.LUT R8, R8, 0xffff0000, RZ, 0xc0, !PT ;  /* 0xffff000008087812 */ /* 0x000fe200078ec0ff */
[C---:B------:R-:W-:Y:S02]  /*8340*/  IMAD.U32 R25, R4.reuse, 0x10000, RZ ;  /* 0x0001000004197824 */ /* 0x040fe400078e00ff */
[-C--:B------:R-:W-:Y:S01]  /*8350*/  FMUL.FTZ R34, R37, R30.reuse ;  /* 0x0000001e25227220 */ /* 0x080fe20000410000 */
[C---:B------:R-:W-:Y:S01]  /*8360*/  FMUL.FTZ R30, R35.reuse, R30 ;  /* 0x0000001e231e7220 */ /* 0x040fe20000410000 */
[----:B------:R-:W-:Y:S01]  /*8370*/  LOP3.LUT R4, R4, 0xffff0000, RZ, 0xc0, !PT ;  /* 0xffff000004047812 */ /* 0x000fe200078ec0ff */
[-C--:B------:R-:W-:Y:S01]  /*8380*/  FMUL.FTZ R21, R38, R8.reuse ;  /* 0x0000000826157220 */ /* 0x080fe20000410000 */
[-C--:B------:R-:W-:Y:S01]  /*8390*/  FFMA.FTZ R34, R35, R25.reuse, -R34 ;  /* 0x0000001923227223 */ /* 0x080fe20000010822 */
[----:B------:R-:W-:Y:S01]  /*83a0*/  FFMA.FTZ R30, R37, R25, R30 ;  /* 0x00000019251e7223 */ /* 0x000fe2000001001e */
[----:B------:R-:W-:Y:S01]  /*83b0*/  FMUL.FTZ R25, R12, R8 ;  /* 0x000000080c197220 */ /* 0x000fe20000410000 */
[----:B------:R-:W-:-:S02]  /*83c0*/  IMAD.U32 R32, R10, 0x10000, RZ ;  /* 0x000100000a207824 */ /* 0x000fc400078e00ff */
[-C--:B------:R-:W-:Y:S01]  /*83d0*/  FFMA.FTZ R21, R12, R4.reuse, -R21 ;  /* 0x000000040c157223 */ /* 0x080fe20000010815 */
[----:B0-----:R-:W-:Y:S02]  /*83e0*/  IMAD.U32 R27, R6, 0x10000, RZ ;  /* 0x00010000061b7824 */ /* 0x001fe400078e00ff */
[----:B------:R-:W-:Y:S01]  /*83f0*/  FFMA.FTZ R25, R38, R4, R25 ;  /* 0x0000000426197223 */ /* 0x000fe20000010019 */
[----:B------:R-:W-:Y:S01]  /*8400*/  LOP3.LUT R10, R10, 0xffff0000, RZ, 0xc0, !PT ;  /* 0xffff00000a0a7812 */ /* 0x000fe200078ec0ff */
[----:B------:R-:W-:Y:S02]  /*8410*/  IMAD.U32 R37, R3, 0x10000, RZ ;  /* 0x0001000003257824 */ /* 0x000fe400078e00ff */
[-C--:B------:R-:W-:Y:S01]  /*8420*/  FMUL.FTZ R4, R41, R32.reuse ;  /* 0x0000002029047220 */ /* 0x080fe20000410000 */
[----:B------:R-:W-:Y:S02]  /*8430*/  LOP3.LUT R8, R3, 0xffff0000, RZ, 0xc0, !PT ;  /* 0xffff000003087812 */ /* 0x000fe400078ec0ff */
[----:B------:R-:W-:Y:S01]  /*8440*/  LOP3.LUT R6, R6, 0xffff0000, RZ, 0xc0, !PT ;  /* 0xffff000006067812 */ /* 0x000fe200078ec0ff */
[C---:B------:R-:W-:Y:S01]  /*8450*/  FMUL.FTZ R32, R37.reuse, R32 ;  /* 0x0000002025207220 */ /* 0x040fe20000410000 */
[----:B------:R-:W-:Y:S01]  /*8460*/  FFMA.FTZ R3, R37, R27, -R4 ;  /* 0x0000001b25037223 */ /* 0x000fe20000010804 */
[----:B------:R-:W-:Y:S01]  /*8470*/  FMUL.FTZ R37, R20, R10 ;  /* 0x0000000a14257220 */ /* 0x000fe20000410000 */
[----:B------:R-:W-:-:S02]  /*8480*/  IMAD.U32 R33, R11, 0x10000, RZ ;  /* 0x000100000b217824 */ /* 0x000fc400078e00ff */
[----:B------:R-:W-:Y:S01]  /*8490*/  FMUL.FTZ R39, R8, R10 ;  /* 0x0000000a08277220 */ /* 0x000fe20000410000 */
[----:B------:R-:W-:Y:S02]  /*84a0*/  IMAD.U32 R12, R0, 0x10000, RZ ;  /* 0x00010000000c7824 */ /* 0x000fe400078e00ff */
[----:B------:R-:W-:Y:S01]  /*84b0*/  FFMA.FTZ R10, R41, R27, R32 ;  /* 0x0000001b290a7223 */ /* 0x000fe20000010020 */
[C---:B------:R-:W-:Y:S02]  /*84c0*/  IMAD.U32 R31, R9.reuse, 0x10000, RZ ;  /* 0x00010000091f7824 */ /* 0x040fe400078e00ff */
[----:B------:R-:W-:Y:S01]  /*84d0*/  FFMA.FTZ R8, R8, R6, -R37 ;  /* 0x0000000608087223 */ /* 0x000fe20000010825 */
[----:B------:R-:W-:Y:S01]  /*84e0*/  LOP3.LUT R9, R9, 0xffff0000, RZ, 0xc0, !PT ;  /* 0xffff000009097812 */ /* 0x000fe200078ec0ff */
[----:B------:R-:W-:Y:S01]  /*84f0*/  IMAD.U32 R4, R15, 0x10000, RZ ;  /* 0x000100000f047824 */ /* 0x000fe200078e00ff */
[----:B------:R-:W-:Y:S01]  /*8500*/  LOP3.LUT R11, R11, 0xffff0000, RZ, 0xc0, !PT ;  /* 0xffff00000b0b7812 */ /* 0x000fe200078ec0ff */
[----:B------:R-:W-:Y:S01]  /*8510*/  IMAD.U32 R28, R7, 0x10000, RZ ;  /* 0x00010000071c7824 */ /* 0x000fe200078e00ff */
[----:B------:R-:W-:Y:S01]  /*8520*/  LOP3.LUT R37, R14, 0xffff0000, RZ, 0xc0, !PT ;  /* 0xffff00000e257812 */ /* 0x000fe200078ec0ff */
[----:B------:R-:W-:Y:S01]  /*8530*/  FMUL.FTZ R27, R12, R33 ;  /* 0x000000210c1b7220 */ /* 0x000fe20000410000 */
[----:B------:R-:W-:-:S02]  /*8540*/  LOP3.LUT R41, R0, 0xffff0000, RZ, 0xc0, !PT ;  /* 0xffff000000297812 */ /* 0x000fc400078ec0ff */
[----:B------:R-:W-:Y:S01]  /*8550*/  LOP3.LUT R15, R15, 0xffff0000, RZ, 0xc0, !PT ;  /* 0xffff00000f0f7812 */ /* 0x000fe200078ec0ff */
[C---:B------:R-:W-:Y:S01]  /*8560*/  IMAD.U32 R26, R5.reuse, 0x10000, RZ ;  /* 0x00010000051a7824 */ /* 0x040fe200078e00ff */
[----:B------:R-:W-:Y:S01]  /*8570*/  LOP3.LUT R5, R5, 0xffff0000, RZ, 0xc0, !PT ;  /* 0xffff000005057812 */ /* 0x000fe200078ec0ff */
[----:B------:R-:W-:Y:S01]  /*8580*/  FFMA.FTZ R39, R20, R6, R39 ;  /* 0x0000000614277223 */ /* 0x000fe20000010027 */
[----:B------:R-:W-:Y:S01]  /*8590*/  LOP3.LUT R7, R7, 0xffff0000, RZ, 0xc0, !PT ;  /* 0xffff000007077812 */ /* 0x000fe200078ec0ff */
[----:B------:R-:W-:Y:S01]  /*85a0*/  FMUL.FTZ R35, R40, R31 ;  /* 0x0000001f28237220 */ /* 0x000fe20000410000 */
[C---:B------:R-:W-:Y:S01]  /*85b0*/  FMUL.FTZ R33, R4.reuse, R33 ;  /* 0x0000002104217220 */ /* 0x040fe20000410000 */
[----:B------:R-:W-:Y:S01]  /*85c0*/  FFMA.FTZ R27, R4, R28, -R27 ;  /* 0x0000001c041b7223 */ /* 0x000fe2000001081b */
[----:B------:R-:W-:Y:S01]  /*85d0*/  FMUL.FTZ R0, R37, R9 ;  /* 0x0000000925007220 */ /* 0x000fe20000410000 */
[----:B------:R-:W-:Y:S01]  /*85e0*/  FMUL.FTZ R6, R41, R11 ;  /* 0x0000000b29067220 */ /* 0x000fe20000410000 */
[C---:B------:R-:W-:Y:S01]  /*85f0*/  FMUL.FTZ R31, R36.reuse, R31 ;  /* 0x0000001f241f7220 */ /* 0x040fe20000410000 */
[----:B------:R-:W-:Y:S01]  /*8600*/  FMUL.FTZ R4, R13, R9 ;  /* 0x000000090d047220 */ /* 0x000fe20000410000 */
[----:B------:R-:W-:Y:S01]  /*8610*/  FMUL.FTZ R20, R15, R11 ;  /* 0x0000000b0f147220 */ /* 0x000fe20000410000 */
[----:B------:R-:W-:Y:S01]  /*8620*/  FFMA.FTZ R35, R36, R26, -R35 ;  /* 0x0000001a24237223 */ /* 0x000fe20000010823 */
[----:B------:R-:W-:Y:S01]  /*8630*/  FFMA.FTZ R33, R12, R28, R33 ;  /* 0x0000001c0c217223 */ /* 0x000fe20000010021 */
[----:B------:R-:W-:Y:S01]  /*8640*/  FFMA.FTZ R0, R13, R5, -R0 ;  /* 0x000000050d007223 */ /* 0x000fe20000010800 */
[----:B------:R-:W-:Y:S01]  /*8650*/  FFMA.FTZ R14, R15, R7, -R6 ;  /* 0x000000070f0e7223 */ /* 0x000fe20000010806 */
[----:B------:R-:W-:Y:S01]  /*8660*/  FFMA.FTZ R31, R40, R26, R31 ;  /* 0x0000001a281f7223 */ /* 0x000fe2000001001f */
[----:B------:R-:W-:Y:S01]  /*8670*/  FFMA.FTZ R12, R37, R5, R4 ;  /* 0x00000005250c7223 */ /* 0x000fe20000010004 */
[----:B------:R-:W-:Y:S01]  /*8680*/  FFMA.FTZ R20, R41, R7, R20 ;  /* 0x0000000729147223 */ /* 0x000fe20000010014 */
[----:B------:R-:W-:-:S02]  /*8690*/  F2FP.BF16.F32.PACK_AB R6, R8, R3 ;  /* 0x000000030806723e */ /* 0x000fc400000010ff */
[----:B------:R-:W-:Y:S02]  /*86a0*/  F2FP.BF16.F32.PACK_AB R4, R21, R34 ;  /* 0x000000221504723e */ /* 0x000fe400000010ff */
[----:B------:R-:W-:Y:S02]  /*86b0*/  F2FP.BF16.F32.PACK_AB R5, R0, R35 ;  /* 0x000000230005723e */ /* 0x000fe400000010ff */
[----:B------:R-:W-:Y:S02]  /*86c0*/  F2FP.BF16.F32.PACK_AB R7, R14, R27 ;  /* 0x0000001b0e07723e */ /* 0x000fe400000010ff */
[----:B------:R-:W-:Y:S02]  /*86d0*/  F2FP.BF16.F32.PACK_AB R10, R39, R10 ;  /* 0x0000000a270a723e */ /* 0x000fe400000010ff */
[----:B------:R-:W-:Y:S02]  /*86e0*/  F2FP.BF16.F32.PACK_AB R8, R25, R30 ;  /* 0x0000001e1908723e */ /* 0x000fe400000010ff */
[----:B------:R-:W-:-:S02]  /*86f0*/  F2FP.BF16.F32.PACK_AB R9, R12, R31 ;  /* 0x0000001f0c09723e */ /* 0x000fc400000010ff */
[----:B------:R-:W-:Y:S01]  /*8700*/  F2FP.BF16.F32.PACK_AB R11, R20, R33 ;  /* 0x00000021140b723e */ /* 0x000fe200000010ff */
[----:B------:R2:W-:Y:S04]  /*8710*/  STS.128 [R42+0x8400], R4 ;  /* 0x008400042a007388 */ /* 0x0005e80000000c00 */
[----:B------:R2:W-:Y:S02]  /*8720*/  STS.128 [R24+0x8400], R8 ;  /* 0x0084000818007388 */ /* 0x0005e40000000c00 */
.L_x_570:
[----:B------:R-:W-:Y:S05]  /*8730*/  BSYNC B0 ;  /* 0x0000000000007941 */ /* 0x000fea0003800000 */
.L_x_559:
[----:B------:R-:W-:Y:S01]  /*8740*/  @!PT LDS RZ, [RZ] ;  /* 0x00000000fffff984 */ /* 0x000fe20000000800 */
[----:B------:R-:W-:Y:S01]  /*8750*/  @!PT LDS RZ, [RZ] ;  /* 0x00000000fffff984 */ /* 0x000fe20000000800 */
[----:B------:R-:W-:Y:S01]  /*8760*/  @!PT LDS RZ, [RZ] ;  /* 0x00000000fffff984 */ /* 0x000fe20000000800 */
[----:B------:R-:W-:Y:S01]  /*8770*/  @!PT LDS RZ, [RZ] ;  /* 0x00000000fffff984 */ /* 0x000fe20000000800 */
[----:B------:R4:W-:Y:S06]  /*8780*/  MEMBAR.ALL.CTA ;  /* 0x0000000000007992 */ /* 0x0009ec0000008000 */
[----:B----4-:R-:W4:Y:S01]  /*8790*/  FENCE.VIEW.ASYNC.S ;  /* 0x00000000000073c6 */ /* 0x010f220000000000 */
[----:B------:R-:W-:Y:S05]  /*87a0*/  WARPSYNC.ALL ;  /* 0x0000000000007948 */ /* 0x000fea0003800000 */
[----:B----4-:R-:W-:Y:S06]  /*87b0*/  BAR.SYNC.DEFER_BLOCKING 0xd, 0x180 ;  /* 0x0346000000007b1d */ /* 0x010fec0000010000 */
.L_x_556:
[----:B---3--:R-:W-:-:S05]  /*87c0*/  IMAD.U32 R0, RZ, RZ, UR39 ;  /* 0x00000027ff007e24 */ /* 0x008fca000f8e00ff */
[----:B------:R-:W-:-:S13]  /*87d0*/  ISETP.NE.AND P0, PT, R0, 0x3, PT ;  /* 0x000000030000780c */ /* 0x000fda0003f05270 */
[----:B------:R-:W-:Y:S05]  /*87e0*/  @!P0 BRA `(.L_x_580) ;  /* 0x0000000000048947 */ /* 0x000fea0003800000 */
[----:B------:R-:W-:Y:S01]  /*87f0*/  BPT.TRAP 0x1 ;  /* 0x000000040000795c */ /* 0x000fe20000300000 */
.L_x_580:
[----:B------:R-:W1:Y:S01]  /*8800*/  LDL R0, [R1+0x4] ;  /* 0x0000040001007983 */ /* 0x000e620000100800 */
[----:B------:R-:W-:Y:S02]  /*8810*/  LEA R3, R156, R18, 0x3 ;  /* 0x000000129c037211 */ /* 0x000fe400078e18ff */
[----:B-12---:R-:W-:-:S04]  /*8820*/  SHF.L.U32 R4, R0, 0x1f, RZ ;  /* 0x0000001f00047819 */ /* 0x006fc800000006ff */
[----:B------:R1:W2:Y:S01]  /*8830*/  SYNCS.PHASECHK.TRANS64.TRYWAIT P1, [R3+URZ+0x16830], R4 ;  /* 0x01683004030075a7 */ /* 0x0002a2000802017f */
[----:B------:R-:W-:Y:S05]  /*8840*/  @!P0 BRA `(.L_x_581) ;  /* 0x0000000000048947 */ /* 0x000fea0003800000 */
[----:B------:R-:W-:Y:S01]  /*8850*/  BPT.TRAP 0x1 ;  /* 0x000000040000795c */ /* 0x000fe20000300000 */
.L_x_581:
[----:B------:R-:W-:Y:S01]  /*8860*/  VIADD R0, R18, 0xe400 ;  /* 0x0000e40012007836 */ /* 0x000fe20000000000 */
[----:B------:R-:W-:Y:S01]  /*8870*/  LOP3.LUT R14, R29, 0x10000, RZ, 0xfc, !PT ;  /* 0x000100001d0e7812 */ /* 0x000fe200078efcff */
[----:B------:R-:W-:-:S03]  /*8880*/  IMAD.MOV.U32 R15, RZ, RZ, 0x40000040 ;  /* 0x40000040ff0f7424 */ /* 0x000fc600078e00ff */
[----:B------:R-:W-:-:S04]  /*8890*/  SHF.R.U32.HI R0, RZ, 0x4, R0 ;  /* 0x00000004ff007819 */ /* 0x000fc80000011600 */
[----:B------:R-:W-:-:S04]  /*88a0*/  LOP3.LUT R0, R0, 0x3fff, RZ, 0xc0, !PT ;  /* 0x00003fff00007812 */ /* 0x000fc800078ec0ff */
[----:B------:R-:W-:Y:S01]  /*88b0*/  LOP3.LUT R13, R0, 0x10000, RZ, 0xfc, !PT ;  /* 0x00010000000d7812 */ /* 0x000fe200078efcff */
[----:B--2---:R-:W-:Y:S06]  /*88c0*/  @P1 BRA `(.L_x_582) ;  /* 0x0000000000081947 */ /* 0x004fec0003800000 */
[----:B------:R-:W2:Y:S02]  /*88d0*/  SYNCS.PHASECHK.TRANS64.TRYWAIT P1, [R3+URZ+0x16830], R4 ;  /* 0x01683004030075a7 */ /* 0x000ea4000802017f */
[----:B--2---:R-:W-:Y:S05]  /*88e0*/  @!P1 BRA `(.L_x_583) ;  /* 0x000000e800ac9947 */ /* 0x004fea0003800000 */
.L_x_582:
[----:B-12---:R-:W-:Y:S01]  /*88f0*/  IMAD R4, R156, 0x400, R13 ;  /* 0x000004009c047824 */ /* 0x006fe200078e020d */
[----:B------:R-:W-:Y:S05]  /*8900*/  WARPSYNC.ALL ;  /* 0x0000000000007948 */ /* 0x000fea0003800000 */
[----:B0-----:R-:W-:Y:S01]  /*8910*/  IMAD.MOV.U32 R5, RZ, RZ, 0x40000040 ;  /* 0x40000040ff057424 */ /* 0x001fe200078e00ff */
[C---:B------:R-:W-:Y:S01]  /*8920*/  R2UR UR4, R14.reuse ;  /* 0x000000000e0472ca */ /* 0x040fe200000e0000 */
[----:B-----5:R-:W-:Y:S01]  /*8930*/  WARPGROUP.ARRIVE ;  /* 0x00000000000079c5 */ /* 0x020fe20000000000 */
[----:B------:R-:W-:Y:S01]  /*8940*/  R2UR UR5, R15 ;  /* 0x000000000f0572ca */ /* 0x000fe200000e0000 */
[----:B------:R-:W-:Y:S01]  /*8950*/  VIADD R10, R14, 0x2 ;  /* 0x000000020e0a7836 */ /* 0x000fe20000000000 */
[C---:B------:R-:W-:Y:S01]  /*8960*/  R2UR UR6, R4.reuse ;  /* 0x00000000040672ca */ /* 0x040fe200000e0000 */
[----:B------:R-:W-:Y:S01]  /*8970*/  VIADD R6, R4, 0x2 ;  /* 0x0000000204067836 */ /* 0x000fe20000000000 */
[----:B------:R-:W-:Y:S01]  /*8980*/  R2UR UR7, R5 ;  /* 0x00000000050772ca */ /* 0x000fe200000e0000 */
[----:B----4-:R-:W-:-:S02]  /*8990*/  IMAD.MOV.U32 R11, RZ, RZ, 0x40000040 ;  /* 0x40000040ff0b7424 */ /* 0x010fc400078e00ff */
[----:B------:R-:W-:Y:S02]  /*89a0*/  IMAD.MOV.U32 R7, RZ, RZ, 0x40000040 ;  /* 0x40000040ff077424 */ /* 0x000fe400078e00ff */
[C---:B------:R-:W-:Y:S01]  /*89b0*/  VIADD R8, R14.reuse, 0x4 ;  /* 0x000000040e087836 */ /* 0x040fe20000000000 */
[----:B------:R0:W-:Y:S01]  /*89c0*/  STL.64 [R1+0x10], R10 ;  /* 0x0000100a01007387 */ /* 0x0001e20000100a00 */
[----:B------:R-:W-:Y:S02]  /*89d0*/  IMAD.MOV.U32 R9, RZ, RZ, 0x40000040 ;  /* 0x40000040ff097424 */ /* 0x000fe400078e00ff */
[----:B------:R-:W-:Y:S02]  /*89e0*/  VIADD R20, R14, 0x6 ;  /* 0x000000060e147836 */ /* 0x000fe40000000000 */
[----:B------:R-:W-:Y:S01]  /*89f0*/  IMAD.MOV.U32 R21, RZ, RZ, 0x40000040 ;  /* 0x40000040ff157424 */ /* 0x000fe200078e00ff */
[----:B------:R0:W-:Y:S01]  /*8a00*/  STL.64 [R1+0x8], R8 ;  /* 0x0000080801007387 */ /* 0x0001e20000100a00 */
[----:B------:R-:W-:Y:S01]  /*8a10*/  HGMMA.64x128x16.F32.BF16 R24, gdesc[UR4], RZ, !UPT, gsb0 ;  /* 0x01e00000041879f0 */ /* 0x000fe2000c0018ff */
[----:B------:R-:W-:Y:S01]  /*8a20*/  R2UR UR4, R10 ;  /* 0x000000000a0472ca */ /* 0x000fe200000e0000 */
[----:B------:R-:W-:Y:S01]  /*8a30*/  IMAD.MOV.U32 R5, RZ, RZ, 0x40000040 ;  /* 0x40000040ff057424 */ /* 0x000fe200078e00ff */
[----:B------:R-:W-:Y:S01]  /*8a40*/  R2UR UR5, R11 ;  /* 0x000000000b0572ca */ /* 0x000fe200000e0000 */
[----:B------:R-:W-:Y:S01]  /*8a50*/  IMAD.MOV.U32 R119, RZ, RZ, RZ ;  /* 0x000000ffff777224 */ /* 0x000fe200078e00ff */
[----:B------:R-:W-:-:S02]  /*8a60*/  R2UR UR6, R6 ;  /* 0x00000000060672ca */ /* 0x000fc400000e0000 */
[----:B------:R-:W-:Y:S01]  /*8a70*/  R2UR UR7, R7 ;  /* 0x00000000070772ca */ /* 0x000fe200000e0000 */
[----:B------:R-:W-:Y:S01]  /*8a80*/  IMAD.MOV.U32 R7, RZ, RZ, 0x40000040 ;  /* 0x40000040ff077424 */ /* 0x000fe200078e00ff */
[C---:B------:R-:W-:Y:S01]  /*8a90*/  IADD3 R6, R4.reuse, 0x4, RZ ;  /* 0x0000000404067810 */ /* 0x040fe20007ffe0ff */
[----:B------:R-:W-:Y:S01]  /*8aa0*/  VIADD R4, R4, 0x6 ;  /* 0x0000000604047836 */ /* 0x000fe20000000000 */
[----:B------:R-:W-:Y:S02]  /*8ab0*/  WARPGROUP.DEPBAR.LE gsb0, 0x0 ;  /* 0x00008000000079c5 */ /* 0x000fe40000010000 */
[----:B------:R-:W-:-:S07]  /*8ac0*/  WARPGROUP.ARRIVE ;  /* 0x00000000000079c5 */ /* 0x000fce0000000000 */
[----:B------:R-:W-:Y:S01]  /*8ad0*/  HGMMA.64x128x16.F32.BF16 R24, gdesc[UR4], R24, gsb0 ;  /* 0x01e00000041879f0 */ /* 0x000fe20008001818 */
[----:B------:R-:W-:Y:S02]  /*8ae0*/  R2UR UR4, R8 ;  /* 0x00000000080472ca */ /* 0x000fe400000e0000 */
[----:B------:R-:W-:Y:S02]  /*8af0*/  R2UR UR5, R9 ;  /* 0x00000000090572ca */ /* 0x000fe400000e0000 */
[----:B------:R-:W-:Y:S02]  /*8b00*/  R2UR UR6, R6 ;  /* 0x00000000060672ca */ /* 0x000fe400000e0000 */
[----:B------:R-:W-:Y:S01]  /*8b10*/  R2UR UR7, R7 ;  /* 0x00000000070772ca */ /* 0x000fe200000e0000 */
[----:B------:R-:W-:Y:S02]  /*8b20*/  WARPGROUP.DEPBAR.LE gsb0, 0x0 ;  /* 0x00008000000079c5 */ /* 0x000fe40000010000 */
[----:B------:R-:W-:-:S10]  /*8b30*/  WARPGROUP.ARRIVE ;  /* 0x00000000000079c5 */ /* 0x000fd40000000000 */
[----:B------:R-:W-:Y:S01]  /*8b40*/  HGMMA.64x128x16.F32.BF16 R24, gdesc[UR4], R24, gsb0 ;  /* 0x01e00000041879f0 */ /* 0x000fe20008001818 */
[----:B------:R-:W-:Y:S02]  /*8b50*/  R2UR UR4, R20 ;  /* 0x00000000140472ca */ /* 0x000fe400000e0000 */
[----:B------:R-:W-:Y:S02]  /*8b60*/  R2UR UR5, R21 ;  /* 0x00000000150572ca */ /* 0x000fe400000e0000 */
[----:B------:R-:W-:Y:S02]  /*8b70*/  R2UR UR6, R4 ;  /* 0x00000000040672ca */ /* 0x000fe400000e0000 */
[----:B------:R-:W-:Y:S01]  /*8b80*/  R2UR UR7, R5 ;  /* 0x00000000050772ca */ /* 0x000fe200000e0000 */
[----:B------:R-:W-:Y:S02]  /*8b90*/  WARPGROUP.DEPBAR.LE gsb0, 0x0 ;  /* 0x00008000000079c5 */ /* 0x000fe40000010000 */
[----:B------:R-:W-:-:S10]  /*8ba0*/  WARPGROUP.ARRIVE ;  /* 0x00000000000079c5 */ /* 0x000fd40000000000 */
[----:B------:R-:W-:Y:S03]  /*8bb0*/  HGMMA.64x128x16.F32.BF16 R24, gdesc[UR4], R24, gsb0 ;  /* 0x01e00000041879f0 */ /* 0x000fe60008001818 */
[----:B------:R-:W-:Y:S02]  /*8bc0*/  WARPGROUP.DEPBAR.LE gsb0, 0x0 ;  /* 0x00008000000079c5 */ /* 0x000fe40000010000 */
[----:B0-----:R-:W-:Y:S05]  /*8bd0*/  @!P0 BRA `(.L_x_584) ;  /* 0x0000000000048947 */ /* 0x001fea0003800000 */
[----:B------:R-:W-:Y:S01]  /*8be0*/  BPT.TRAP 0x1 ;  /* 0x000000040000795c */ /* 0x000fe20000300000 */
.L_x_584:
[----:B------:R-:W2:Y:S01]  /*8bf0*/  LDL R0, [R1+0x30] ;  /* 0x0000300001007983 */ /* 0x000ea20000100800 */
[----:B------:R-:W-:Y:S01]  /*8c00*/  P2R R5, PR, RZ, 0x1 ;  /* 0x00000001ff057803 */ /* 0x000fe20000000000 */
[----:B------:R-:W-:Y:S02]  /*8c10*/  ULDC UR4, c[0x0][0x988] ;  /* 0x0002620000047ab9 */ /* 0x000fe40000000800 */
[----:B------:R-:W3:Y:S01]  /*8c20*/  LDL R90, [R1+0x24] ;  /* 0x00002400015a7983 */ /* 0x000ee20000100800 */
[----:B------:R-:W-:Y:S01]  /*8c30*/  VIADD R3, R3, 0x16840 ;  /* 0x0001684003037836 */ /* 0x000fe20000000000 */
[----:B------:R-:W-:Y:S01]  /*8c40*/  ULDC UR5, c[0x0][0x988] ;  /* 0x0002620000057ab9 */ /* 0x000fe20000000800 */
[----:B--2---:R-:W-:-:S05]  /*8c50*/  IADD3 R89, R89, 0x80, -R0 ;  /* 0x0000008059597810 */ /* 0x004fca0007ffe800 */
        /* <DEDUP_REMOVED lines=17> */
[----:B------:R-:W-:Y:S02]  /*8d70*/  ISETP.GT.AND P1, PT, R4, 0x18, PT ;  /* 0x000000180400780c */ /* 0x000fe40003f24270 */
[----:B------:R-:W-:-:S02]  /*8d80*/  FSEL R33, R33, -INF , P3 ;  /* 0xff80000021217808 */ /* 0x000fc40001800000 */
[----:B------:R-:W-:Y:S02]  /*8d90*/  FMNMX.FTZ R0, R32, R7, !PT ;  /* 0x0000000720007209 */ /* 0x000fe40007810000 */
        /* <DEDUP_REMOVED lines=64> */
[----:B------:R-:W-:-:S02]  /*91a0*/  ISETP.GT.AND P0, PT, R4, 0x59, PT ;  /* 0x000000590400780c */ /* 0x000fc40003f04270 */
[----:B------:R-:W-:Y:S02]  /*91b0*/  FSEL R68, R68, -INF , P2 ;  /* 0xff80000044447808 */ /* 0x000fe40001000000 */
[----:B------:R-:W-:Y:S02]  /*91c0*/  FMNMX.FTZ R7, R65, R0, !PT ;  /* 0x0000000041077209 */ /* 0x000fe40007810000 */
        /* <DEDUP_REMOVED lines=22> */
[----:B------:R-:W-:Y:S02]  /*9330*/  FSEL R62, R62, -INF , P5 ;  /* 0xff8000003e3e7808 */ /* 0x000fe40002800000 */
[----:B------:R-:W-:Y:S02]  /*9340*/  FSEL R81, R81, -INF , P4 ;  /* 0xff80000051517808 */ /* 0x000fe40002000000 */
[----:B------:R-:W-:Y:S02]  /*9350*/  FMNMX.FTZ R0, R80, R7, !PT ;  /* 0x0000000750007209 */ /* 0x000fe40007810000 */
[----:B------:R-:W-:Y:S02]  /*9360*/  ISETP.GT.AND P5, PT, R4, 0x78, PT ;  /* 0x000000780400780c */ /* 0x000fe40003fa4270 */
[----:B------:R-:W-:Y:S02]  /*9370*/  FMNMX.FTZ R7, R81, R0, !PT ;  /* 0x0000000051077209 */ /* 0x000fe40007810000 */
[----:B------:R-:W-:-:S02]  /*9380*/  FSEL R84, R84, -INF , P5 ;  /* 0xff80000054547808 */ /* 0x000fc40002800000 */
[----:B------:R-:W-:Y:S02]  /*9390*/  ISETP.GT.AND P6, PT, R4, 0x79, PT ;  /* 0x000000790400780c */ /* 0x000fe40003fc4270 */
[----:B------:R-:W-:Y:S02]  /*93a0*/  FMNMX.FTZ R0, R84, R7, !PT ;  /* 0x0000000754007209 */ /* 0x000fe40007810000 */
[----:B------:R-:W-:-:S04]  /*93b0*/  FSEL R85, R85, -INF , P6 ;  /* 0xff80000055557808 */ /* 0x000fc80003000000 */
[----:B------:R-:W-:-:S05]  /*93c0*/  FMNMX.FTZ R7, R85, R0, !PT ;  /* 0x0000000055077209 */ /* 0x000fca0007810000 */
[----:B------:R-:W0:Y:S02]  /*93d0*/  SHFL.BFLY PT, R0, R7, 0x2, 0x1f ;  /* 0x0c401f0007007f89 */ /* 0x000e2400000e0000 */
[----:B0-----:R-:W-:-:S05]  /*93e0*/  FMNMX.FTZ R8, R7, R0, !PT ;  /* 0x0000000007087209 */ /* 0x001fca0007810000 */
[----:B------:R-:W0:Y:S01]  /*93f0*/  SHFL.BFLY PT, R9, R8, 0x1, 0x1f ;  /* 0x0c201f0008097f89 */ /* 0x000e2200000e0000 */
[----:B------:R-:W-:Y:S02]  /*9400*/  P2R R12, PR, RZ, 0x1 ;  /* 0x00000001ff0c7803 */ /* 0x000fe40000000000 */
[----:B------:R-:W-:Y:S02]  /*9410*/  P2R R11, PR, RZ, 0x2 ;  /* 0x00000002ff0b7803 */ /* 0x000fe40000000000 */
[C---:B------:R-:W-:Y:S02]  /*9420*/  ISETP.GT.AND P1, PT, R4.reuse, 0x59, PT ;  /* 0x000000590400780c */ /* 0x040fe40003f24270 */
[----:B------:R-:W-:Y:S02]  /*9430*/  ISETP.GT.AND P0, PT, R4, 0x60, PT ;  /* 0x000000600400780c */ /* 0x000fe40003f04270 */
[----:B------:R-:W-:Y:S02]  /*9440*/  FSEL R71, R71, -INF , P1 ;  /* 0xff80000047477808 */ /* 0x000fe40000800000 */
[----:B0-----:R-:W-:-:S02]  /*9450*/  FMNMX.FTZ R0, R8, R9, !PT ;  /* 0x0000000908007209 */ /* 0x001fc40007810000 */
[----:B------:R-:W-:-:S04]  /*9460*/  FMNMX.FTZ R9, R26, R27, !PT ;  /* 0x0000001b1a097209 */ /* 0x000fc80007810000 */
[----:B------:R-:W-:-:S04]  /*9470*/  FMNMX.FTZ R4, R30, R9, !PT ;  /* 0x000000091e047209 */ /* 0x000fc80007810000 */
[----:B------:R-:W-:-:S04]  /*9480*/  FMNMX.FTZ R9, R31, R4, !PT ;  /* 0x000000041f097209 */ /* 0x000fc80007810000 */
[----:B------:R-:W-:Y:S02]  /*9490*/  FMNMX.FTZ R4, R34, R9, !PT ;  /* 0x0000000922047209 */ /* 0x000fe40007810000 */
[----:B------:R-:W-:Y:S02]  /*94a0*/  ISETP.NE.AND P1, PT, R11, RZ, PT ;  /* 0x000000ff0b00720c */ /* 0x000fe40003f25270 */
[----:B------:R-:W-:Y:S01]  /*94b0*/  FMNMX.FTZ R11, R35, R4, !PT ;  /* 0x00000004230b7209 */ /* 0x000fe20007810000 */
[----:B------:R-:W-:Y:S01]  /*94c0*/  FMUL.FTZ R6, R0, UR4 ;  /* 0x0000000400067c20 */ /* 0x000fe20008410000 */
[----:B------:R-:W-:Y:S02]  /*94d0*/  P2R R10, PR, RZ, 0x4 ;  /* 0x00000004ff0a7803 */ /* 0x000fe40000000000 */
[----:B------:R-:W-:Y:S02]  /*94e0*/  FMNMX.FTZ R4, R38, R11, !PT ;  /* 0x0000000b26047209 */ /* 0x000fe40007810000 */
[----:B------:R-:W-:-:S02]  /*94f0*/  FSETP.NEU.FTZ.AND P2, PT, R0, -INF , PT ;  /* 0xff8000000000780b */ /* 0x000fc40003f5d000 */
[----:B------:R-:W-:Y:S02]  /*9500*/  FSEL R74, R74, -INF , P0 ;  /* 0xff8000004a4a7808 */ /* 0x000fe40000000000 */
[----:B------:R-:W-:Y:S02]  /*9510*/  FMNMX.FTZ R11, R39, R4, !PT ;  /* 0x00000004270b7209 */ /* 0x000fe40007810000 */
[----:B------:R-:W-:Y:S02]  /*9520*/  ISETP.NE.AND P0, PT, R12, RZ, PT ;  /* 0x000000ff0c00720c */ /* 0x000fe40003f05270 */
[----:B------:R-:W-:Y:S02]  /*9530*/  FSEL R6, R6, RZ, P2 ;  /* 0x000000ff06067208 */ /* 0x000fe40001000000 */
[----:B------:R-:W-:Y:S02]  /*9540*/  FMNMX.FTZ R4, R42, R11, !PT ;  /* 0x0000000b2a047209 */ /* 0x000fe40007810000 */
[----:B------:R-:W-:-:S02]  /*9550*/  FSEL R75, R75, -INF , P0 ;  /* 0xff8000004b4b7808 */ /* 0x000fc40000000000 */
[----:B------:R-:W-:Y:S01]  /*9560*/  ISETP.NE.AND P0, PT, R5, RZ, PT ;  /* 0x000000ff0500720c */ /* 0x000fe20003f05270 */
[----:B------:R-:W-:Y:S01]  /*9570*/  FFMA.FTZ R5, R25, UR4, -R6 ;  /* 0x0000000419057c23 */ /* 0x000fe20008010806 */
[----:B------:R-:W-:-:S04]  /*9580*/  FMNMX.FTZ R25, R43, R4, !PT ;  /* 0x000000042b197209 */ /* 0x000fc80007810000 */
[----:B------:R-:W-:-:S04]  /*9590*/  FMNMX.FTZ R4, R46, R25, !PT ;  /* 0x000000192e047209 */ /* 0x000fc80007810000 */
[----:B------:R-:W-:Y:S01]  /*95a0*/  FMNMX.FTZ R25, R47, R4, !PT ;  /* 0x000000042f197209 */ /* 0x000fe20007810000 */
[----:B------:R-:W-:-:S03]  /*95b0*/  FFMA.FTZ R7, R29, UR4, -R6 ;  /* 0x000000041d077c23 */ /* 0x000fc60008010806 */
[----:B------:R-:W-:-:S04]  /*95c0*/  FMNMX.FTZ R4, R50, R25, !PT ;  /* 0x0000001932047209 */ /* 0x000fc80007810000 */
        /* <DEDUP_REMOVED lines=14> */
[----:B------:R-:W-:Y:S02]  /*96b0*/  FMNMX.FTZ R4, R74, R37, !PT ;  /* 0x000000254a047209 */ /* 0x000fe40007810000 */
[----:B------:R-:W-:Y:S02]  /*96c0*/  ISETP.NE.AND P2, PT, R10, RZ, PT ;  /* 0x000000ff0a00720c */ /* 0x000fe40003f45270 */
[----:B------:R-:W-:Y:S02]  /*96d0*/  FSEL R78, R78, -INF , P1 ;  /* 0xff8000004e4e7808 */ /* 0x000fe40000800000 */
[----:B------:R-:W-:Y:S02]  /*96e0*/  FMNMX.FTZ R41, R75, R4, !PT ;  /* 0x000000044b297209 */ /* 0x000fe40007810000 */
[----:B------:R-:W-:Y:S02]  /*96f0*/  FSEL R79, R79, -INF , P2 ;  /* 0xff8000004f4f7808 */ /* 0x000fe40001000000 */
[----:B------:R-:W-:-:S02]  /*9700*/  FMNMX.FTZ R4, R78, R41, !PT ;  /* 0x000000294e047209 */ /* 0x000fc40007810000 */
[----:B------:R-:W-:Y:S02]  /*9710*/  FSEL R82, R82, -INF , P3 ;  /* 0xff80000052527808 */ /* 0x000fe40001800000 */
[----:B------:R-:W-:Y:S02]  /*9720*/  FMNMX.FTZ R41, R79, R4, !PT ;  /* 0x000000044f297209 */ /* 0x000fe40007810000 */
[----:B------:R-:W-:Y:S02]  /*9730*/  FSEL R83, R83, -INF , P4 ;  /* 0xff80000053537808 */ /* 0x000fe40002000000 */
[----:B------:R-:W-:Y:S01]  /*9740*/  FMNMX.FTZ R4, R82, R41, !PT ;  /* 0x0000002952047209 */ /* 0x000fe20007810000 */
[----:B------:R-:W-:Y:S01]  /*9750*/  FFMA.FTZ R29, R45, UR4, -R6 ;  /* 0x000000042d1d7c23 */ /* 0x000fe20008010806 */
[----:B------:R-:W-:Y:S02]  /*9760*/  FSEL R86, R86, -INF , P5 ;  /* 0xff80000056567808 */ /* 0x000fe40002800000 */
[----:B------:R-:W-:-:S02]  /*9770*/  FMNMX.FTZ R45, R83, R4, !PT ;  /* 0x00000004532d7209 */ /* 0x000fc40007810000 */
[----:B------:R-:W-:Y:S02]  /*9780*/  FSEL R87, R87, -INF , P6 ;  /* 0xff80000057577808 */ /* 0x000fe40003000000 */
[----:B------:R-:W-:-:S04]  /*9790*/  FMNMX.FTZ R4, R86, R45, !PT ;  /* 0x0000002d56047209 */ /* 0x000fc80007810000 */
[----:B------:R-:W-:Y:S01]  /*97a0*/  FMNMX.FTZ R4, R87, R4, !PT ;  /* 0x0000000457047209 */ /* 0x000fe20007810000 */
[----:B------:R-:W-:-:S04]  /*97b0*/  FFMA.FTZ R41, R57, UR4, -R6 ;  /* 0x0000000439297c23 */ /* 0x000fc80008010806 */
[----:B------:R-:W0:Y:S01]  /*97c0*/  SHFL.BFLY PT, R57, R4, 0x2, 0x1f ;  /* 0x0c401f0004397f89 */ /* 0x000e2200000e0000 */
[--C-:B------:R-:W-:Y:S01]  /*97d0*/  FFMA.FTZ R33, R49, UR4, -R6.reuse ;  /* 0x0000000431217c23 */ /* 0x100fe20008010806 */
[----:B------:R-:W-:Y:S01]  /*97e0*/  FFMA.FTZ R49, R65, UR4, -R6 ;  /* 0x0000000441317c23 */ /* 0x000fe20008010806 */
[----:B0-----:R-:W-:-:S05]  /*97f0*/  FMNMX.FTZ R8, R4, R57, !PT ;  /* 0x0000003904087209 */ /* 0x001fca0007810000 */
[----:B------:R-:W0:Y:S01]  /*9800*/  SHFL.BFLY PT, R65, R8, 0x1, 0x1f ;  /* 0x0c201f0008417f89 */ /* 0x000e2200000e0000 */
[--C-:B------:R-:W-:Y:S01]  /*9810*/  FFMA.FTZ R148, R24, UR4, -R6.reuse ;  /* 0x0000000418947c23 */ /* 0x100fe20008010806 */
[--C-:B------:R-:W-:Y:S01]  /*9820*/  FFMA.FTZ R150, R28, UR4, -R6.reuse ;  /* 0x000000041c967c23 */ /* 0x100fe20008010806 */
[----:B------:R-:W-:Y:S01]  /*9830*/  MUFU.EX2 R5, R5 ;  /* 0x0000000500057308 */ /* 0x000fe20000000800 */
[--C-:B------:R-:W-:Y:S01]  /*9840*/  FFMA.FTZ R124, R40, UR4, -R6.reuse ;  /* 0x00000004287c7c23 */ /* 0x100fe20008010806 */
[----:B------:R-:W-:-:S06]  /*9850*/  FFMA.FTZ R120, R32, UR4, -R6 ;  /* 0x0000000420787c23 */ /* 0x000fcc0008010806 */
[----:B------:R-:W1:Y:S01]  /*9860*/  MUFU.EX2 R148, R148 ;  /* 0x0000009400947308 */ /* 0x000e620000000800 */
[----:B------:R-:W-:Y:S01]  /*9870*/  FFMA.FTZ R37, R53, UR4, -R6 ;  /* 0x0000000435257c23 */ /* 0x000fe20008010806 */
[----:B0-----:R-:W-:-:S06]  /*9880*/  FMNMX.FTZ R4, R8, R65, !PT ;  /* 0x0000004108047209 */ /* 0x001fcc0007810000 */
[----:B------:R-:W0:Y:S01]  /*9890*/  MUFU.EX2 R150, R150 ;  /* 0x0000009600967308 */ /* 0x000e220000000800 */
[C---:B------:R-:W-:Y:S01]  /*98a0*/  FSETP.NEU.FTZ.AND P1, PT, R4.reuse, -INF , PT ;  /* 0xff8000000400780b */ /* 0x040fe20003f3d000 */
[----:B------:R-:W-:Y:S01]  /*98b0*/  FMUL.FTZ R40, R4, UR4 ;  /* 0x0000000404287c20 */ /* 0x000fe20008410000 */
[--C-:B------:R-:W-:Y:S01]  /*98c0*/  FFMA.FTZ R45, R61, UR4, -R6.reuse ;  /* 0x000000043d2d7c23 */ /* 0x100fe20008010806 */
[----:B------:R-:W-:-:S03]  /*98d0*/  FFMA.FTZ R53, R69, UR4, -R6 ;  /* 0x0000000445357c23 */ /* 0x000fc60008010806 */
[----:B------:R-:W-:Y:S01]  /*98e0*/  FSEL R40, R40, RZ, P1 ;  /* 0x000000ff28287208 */ /* 0x000fe20000800000 */
[----:B------:R-:W2:Y:S01]  /*98f0*/  MUFU.EX2 R7, R7 ;  /* 0x0000000700077308 */ /* 0x000ea20000000800 */
[--C-:B------:R-:W-:Y:S01]  /*9900*/  FFMA.FTZ R122, R36, UR4, -R6.reuse ;  /* 0x00000004247a7c23 */ /* 0x100fe20008010806 */
        /* <DEDUP_REMOVED lines=14> */
[----:B------:R-:W-:Y:S01]  /*99f0*/  FFMA.FTZ R69, R85, UR4, -R6 ;  /* 0x0000000455457c23 */ /* 0x000fe20008010806 */
[--C-:B------:R-:W-:Y:S01]  /*9a00*/  FFMA.FTZ R149, R26, UR4, -R40.reuse ;  /* 0x000000041a957c23 */ /* 0x100fe20008010828 */
[--C-:B------:R-:W-:Y:S01]  /*9a10*/  FFMA.FTZ R6, R27, UR4, -R40.reuse ;  /* 0x000000041b067c23 */ /* 0x100fe20008010828 */
[----:B------:R-:W4:Y:S01]  /*9a20*/  MUFU.EX2 R120, R120 ;  /* 0x0000007800787308 */ /* 0x000f220000000800 */
[--C-:B------:R-:W-:Y:S01]  /*9a30*/  FFMA.FTZ R151, R30, UR4, -R40.reuse ;  /* 0x000000041e977c23 */ /* 0x100fe20008010828 */
[----:B-1----:R-:W-:Y:S01]  /*9a40*/  FADD.FTZ R27, R148, R5 ;  /* 0x00000005941b7221 */ /* 0x002fe20000010000 */
[----:B------:R-:W-:-:S05]  /*9a50*/  FFMA.FTZ R8, R31, UR4, -R40 ;  /* 0x000000041f087c23 */ /* 0x000fca0008010828 */
[----:B------:R-:W1:Y:S01]  /*9a60*/  MUFU.EX2 R9, R9 ;  /* 0x0000000900097308 */ /* 0x000e620000000800 */
[----:B0-----:R-:W-:Y:S01]  /*9a70*/  FADD.FTZ R32, R150, R27 ;  /* 0x0000001b96207221 */ /* 0x001fe20000010000 */
[----:B------:R-:W-:-:S06]  /*9a80*/  FFMA.FTZ R121, R34, UR4, -R40 ;  /* 0x0000000422797c23 */ /* 0x000fcc0008010828 */
[----:B------:R-:W-:Y:S08]  /*9a90*/  MUFU.EX2 R149, R149 ;  /* 0x0000009500957308 */ /* 0x000ff00000000800 */
[----:B------:R-:W0:Y:S01]  /*9aa0*/  MUFU.EX2 R6, R6 ;  /* 0x0000000600067308 */ /* 0x000e220000000800 */
[----:B--2---:R-:W-:-:S07]  /*9ab0*/  FADD.FTZ R27, R7, R32 ;  /* 0x00000020071b7221 */ /* 0x004fce0000010000 */
[----:B------:R-:W2:Y:S01]  /*9ac0*/  MUFU.EX2 R122, R122 ;  /* 0x0000007a007a7308 */ /* 0x000ea20000000800 */
[----:B------:R-:W-:-:S07]  /*9ad0*/  FFMA.FTZ R10, R35, UR4, -R40 ;  /* 0x00000004230a7c23 */ /* 0x000fce0008010828 */
[----:B------:R-:W5:Y:S01]  /*9ae0*/  MUFU.EX2 R151, R151 ;  /* 0x0000009700977308 */ /* 0x000f620000000800 */
[----:B----4-:R-:W-:-:S07]  /*9af0*/  FADD.FTZ R34, R120, R27 ;  /* 0x0000001b78227221 */ /* 0x010fce0000010000 */
[----:B------:R-:W4:Y:S01]  /*9b00*/  MUFU.EX2 R11, R11 ;  /* 0x0000000b000b7308 */ /* 0x000f220000000800 */
[----:B------:R-:W-:-:S07]  /*9b10*/  FFMA.FTZ R123, R38, UR4, -R40 ;  /* 0x00000004267b7c23 */ /* 0x000fce0008010828 */
[----:B------:R-:W3:Y:S01]  /*9b20*/  MUFU.EX2 R8, R8 ;  /* 0x0000000800087308 */ /* 0x000ee20000000800 */
[----:B-1----:R-:W-:Y:S01]  /*9b30*/  FADD.FTZ R27, R9, R34 ;  /* 0x00000022091b7221 */ /* 0x002fe20000010000 */
[----:B0-----:R-:W-:-:S06]  /*9b40*/  FADD.FTZ R36, R149, R6 ;  /* 0x0000000695247221 */ /* 0x001fcc0000010000 */
[----:B------:R-:W0:Y:S01]  /*9b50*/  MUFU.EX2 R124, R124 ;  /* 0x0000007c007c7308 */ /* 0x000e220000000800 */
[----:B------:R-:W-:-:S07]  /*9b60*/  FFMA.FTZ R12, R39, UR4, -R40 ;  /* 0x00000004270c7c23 */ /* 0x000fce0008010828 */
[----:B------:R-:W1:Y:S01]  /*9b70*/  MUFU.EX2 R121, R121 ;  /* 0x0000007900797308 */ /* 0x000e620000000800 */
[----:B--2---:R-:W-:Y:S01]  /*9b80*/  FADD.FTZ R34, R122, R27 ;  /* 0x0000001b7a227221 */ /* 0x004fe20000010000 */
[----:B-----5:R-:W-:-:S06]  /*9b90*/  FADD.FTZ R27, R151, R36 ;  /* 0x00000024971b7221 */ /* 0x020fcc0000010000 */
[----:B------:R-:W2:Y:S01]  /*9ba0*/  MUFU.EX2 R25, R25 ;  /* 0x0000001900197308 */ /* 0x000ea20000000800 */
[----:B------:R-:W-:-:S07]  /*9bb0*/  FFMA.FTZ R125, R42, UR4, -R40 ;  /* 0x000000042a7d7c23 */ /* 0x000fce0008010828 */
[----:B------:R-:W5:Y:S01]  /*9bc0*/  MUFU.EX2 R10, R10 ;  /* 0x0000000a000a7308 */ /* 0x000f620000000800 */
[----:B----4-:R-:W-:Y:S01]  /*9bd0*/  FADD.FTZ R31, R11, R34 ;  /* 0x000000220b1f7221 */ /* 0x010fe20000010000 */
[----:B---3--:R-:W-:-:S06]  /*9be0*/  FADD.FTZ R36, R8, R27 ;  /* 0x0000001b08247221 */ /* 0x008fcc0000010000 */
[----:B------:R-:W3:Y:S01]  /*9bf0*/  MUFU.EX2 R126, R126 ;  /* 0x0000007e007e7308 */ /* 0x000ee20000000800 */
[----:B------:R-:W-:-:S07]  /*9c00*/  FFMA.FTZ R24, R43, UR4, -R40 ;  /* 0x000000042b187c23 */ /* 0x000fce0008010828 */
[----:B------:R-:W4:Y:S01]  /*9c10*/  MUFU.EX2 R123, R123 ;  /* 0x0000007b007b7308 */ /* 0x000f220000000800 */
[----:B0-----:R-:W-:Y:S01]  /*9c20*/  FADD.FTZ R38, R124, R31 ;  /* 0x0000001f7c267221 */ /* 0x001fe20000010000 */
[----:B-1----:R-:W-:-:S06]  /*9c30*/  FADD.FTZ R27, R121, R36 ;  /* 0x00000024791b7221 */ /* 0x002fcc0000010000 */
        /* <DEDUP_REMOVED lines=8> */
[----:B---3--:R-:W-:Y:S01]  /*9cc0*/  FADD.FTZ R36, R126, R31 ;  /* 0x0000001f7e247221 */ /* 0x008fe20000010000 */
[----:B----4-:R-:W-:-:S06]  /*9cd0*/  FADD.FTZ R27, R123, R38 ;  /* 0x000000267b1b7221 */ /* 0x010fcc0000010000 */
        /* <DEDUP_REMOVED lines=8> */
[----:B------:R-:W-:Y:S02]  /*9d60*/  IMAD.U32 R44, RZ, RZ, UR38 ;  /* 0x00000026ff2c7e24 */ /* 0x000fe4000f8e00ff */
[----:B--2---:R-:W-:-:S05]  /*9d70*/  FADD.FTZ R42, R128, R31 ;  /* 0x0000001f802a7221 */ /* 0x004fca0000010000 */
[----:B------:R-:W2:Y:S01]  /*9d80*/  MUFU.EX2 R37, R37 ;  /* 0x0000002500257308 */ /* 0x000ea20000000800 */
[----:B-----5:R-:W-:Y:S01]  /*9d90*/  FADD.FTZ R27, R125, R38 ;  /* 0x000000267d1b7221 */ /* 0x020fe20000010000 */
[----:B------:R-:W-:-:S06]  /*9da0*/  FFMA.FTZ R131, R54, UR4, -R40 ;  /* 0x0000000436837c23 */ /* 0x000fcc0008010828 */
[----:B------:R-:W5:Y:S01]  /*9db0*/  MUFU.EX2 R26, R26 ;  /* 0x0000001a001a7308 */ /* 0x000f620000000800 */
[----:B---3--:R-:W-:Y:S01]  /*9dc0*/  FADD.FTZ R31, R33, R42 ;  /* 0x0000002a211f7221 */ /* 0x008fe20000010000 */
[----:B------:R-:W-:-:S06]  /*9dd0*/  PRMT R3, R44, 0x654, R3 ;  /* 0x000006542c037816 */ /* 0x000fcc0000000003 */
[----:B------:R-:W3:Y:S01]  /*9de0*/  MUFU.EX2 R132, R132 ;  /* 0x0000008400847308 */ /* 0x000ee20000000800 */
[----:B----4-:R-:W-:Y:S01]  /*9df0*/  FADD.FTZ R42, R24, R27 ;  /* 0x0000001b182a7221 */ /* 0x010fe20000010000 */
[----:B------:R-:W-:-:S06]  /*9e00*/  FFMA.FTZ R30, R55, UR4, -R40 ;  /* 0x00000004371e7c23 */ /* 0x000fcc0008010828 */
[----:B------:R-:W4:Y:S01]  /*9e10*/  MUFU.EX2 R129, R129 ;  /* 0x0000008100817308 */ /* 0x000f220000000800 */
[----:B0-----:R-:W-:Y:S01]  /*9e20*/  FADD.FTZ R38, R130, R31 ;  /* 0x0000001f82267221 */ /* 0x001fe20000010000 */
[----:B------:R1:W-:Y:S06]  /*9e30*/  SYNCS.ARRIVE.TRANS64.RED.A1T0 RZ, [R3+URZ], RZ ;  /* 0x000000ff03ff79a7 */ /* 0x0003ec000810043f */
[----:B------:R-:W0:Y:S01]  /*9e40*/  MUFU.EX2 R41, R41 ;  /* 0x0000002900297308 */ /* 0x000e220000000800 */
[----:B------:R-:W-:Y:S01]  /*9e50*/  FFMA.FTZ R133, R58, UR4, -R40 ;  /* 0x000000043a857c23 */ /* 0x000fe20008010828 */
[----:B-1----:R-:W-:-:S06]  /*9e60*/  FADD.FTZ R3, R127, R42 ;  /* 0x0000002a7f037221 */ /* 0x002fcc0000010000 */
        /* <DEDUP_REMOVED lines=41> */
[----:B------:R-:W-:Y:S01]  /*a100*/  F2FP.BF16.F32.PACK_AB R148, R5, R148 ;  /* 0x000000940594723e */ /* 0x000fe200000010ff */
[----:B0-----:R-:W-:-:S06]  /*a110*/  FADD.FTZ R5, R53, R46 ;  /* 0x0000002e35057221 */ /* 0x001fcc0000010000 */
[----:B------:R-:W0:Y:S01]  /*a120*/  MUFU.EX2 R142, R142 ;  /* 0x0000008e008e7308 */ /* 0x000e220000000800 */
[----:B-1----:R-:W-:-:S07]  /*a130*/  FADD.FTZ R44, R34, R3 ;  /* 0x00000003222c7221 */ /* 0x002fce0000010000 */
[----:B------:R-:W1:Y:S01]  /*a140*/  MUFU.EX2 R139, R139 ;  /* 0x0000008b008b7308 */ /* 0x000e620000000800 */
[----:B------:R-:W-:Y:S01]  /*a150*/  FFMA.FTZ R75, R75, UR4, -R40 ;  /* 0x000000044b4b7c23 */ /* 0x000fe20008010828 */
[----:B--2---:R-:W-:-:S06]  /*a160*/  FADD.FTZ R46, R140, R5 ;  /* 0x000000058c2e7221 */ /* 0x004fcc0000010000 */
[----:B------:R-:W2:Y:S01]  /*a170*/  MUFU.EX2 R61, R61 ;  /* 0x0000003d003d7308 */ /* 0x000ea20000000800 */
[----:B-----5:R-:W-:Y:S01]  /*a180*/  FADD.FTZ R3, R137, R44 ;  /* 0x0000002c89037221 */ /* 0x020fe20000010000 */
[----:B------:R-:W-:-:S06]  /*a190*/  FFMA.FTZ R143, R78, UR4, -R40 ;  /* 0x000000044e8f7c23 */ /* 0x000fcc0008010828 */
[----:B------:R-:W5:Y:S01]  /*a1a0*/  MUFU.EX2 R38, R38 ;  /* 0x0000002600267308 */ /* 0x000f620000000800 */
[--C-:B------:R-:W-:Y:S01]  /*a1b0*/  FFMA.FTZ R42, R79, UR4, -R40.reuse ;  /* 0x000000044f2a7c23 */ /* 0x100fe20008010828 */
[--C-:B------:R-:W-:Y:S01]  /*a1c0*/  FFMA.FTZ R82, R82, UR4, -R40.reuse ;  /* 0x0000000452527c23 */ /* 0x100fe20008010828 */
[--C-:B------:R-:W-:Y:S01]  /*a1d0*/  FFMA.FTZ R83, R83, UR4, -R40.reuse ;  /* 0x0000000453537c23 */ /* 0x100fe20008010828 */
[----:B------:R-:W-:-:S04]  /*a1e0*/  FFMA.FTZ R86, R86, UR4, -R40 ;  /* 0x0000000456567c23 */ /* 0x000fc80008010828 */
[----:B------:R-:W5:Y:S01]  /*a1f0*/  MUFU.EX2 R144, R144 ;  /* 0x0000009000907308 */ /* 0x000f620000000800 */
[----:B------:R-:W-:Y:S01]  /*a200*/  FFMA.FTZ R87, R87, UR4, -R40 ;  /* 0x0000000457577c23 */ /* 0x000fe20008010828 */
[----:B---3--:R-:W-:Y:S01]  /*a210*/  FADD.FTZ R5, R57, R46 ;  /* 0x0000002e39057221 */ /* 0x008fe20000010000 */
[----:B----4-:R-:W-:-:S05]  /*a220*/  FADD.FTZ R44, R36, R3 ;  /* 0x00000003242c7221 */ /* 0x010fca0000010000 */
[----:B------:R-:W3:Y:S01]  /*a230*/  MUFU.EX2 R141, R141 ;  /* 0x0000008d008d7308 */ /* 0x000ee20000000800 */
[----:B0-----:R-:W-:Y:S01]  /*a240*/  FADD.FTZ R46, R142, R5 ;  /* 0x000000058e2e7221 */ /* 0x001fe20000010000 */
[----:B-1----:R-:W-:-:S06]  /*a250*/  FADD.FTZ R3, R139, R44 ;  /* 0x0000002c8b037221 */ /* 0x002fcc0000010000 */
[----:B------:R-:W0:Y:S08]  /*a260*/  MUFU.EX2 R65, R81 ;  /* 0x0000005100417308 */ /* 0x000e300000000800 */
[----:B------:R-:W1:Y:S01]  /*a270*/  MUFU.EX2 R40, R75 ;  /* 0x0000004b00287308 */ /* 0x000e620000000800 */
[----:B--2---:R-:W-:Y:S01]  /*a280*/  FADD.FTZ R5, R61, R46 ;  /* 0x0000002e3d057221 */ /* 0x004fe20000010000 */
[----:B-----5:R-:W-:-:S06]  /*a290*/  FADD.FTZ R44, R38, R3 ;  /* 0x00000003262c7221 */ /* 0x020fcc0000010000 */
[----:B------:R-:W2:Y:S08]  /*a2a0*/  MUFU.EX2 R146, R146 ;  /* 0x0000009200927308 */ /* 0x000eb00000000800 */
[----:B------:R-:W4:Y:S01]  /*a2b0*/  MUFU.EX2 R143, R143 ;  /* 0x0000008f008f7308 */ /* 0x000f220000000800 */
[----:B------:R-:W-:Y:S01]  /*a2c0*/  FADD.FTZ R46, R144, R5 ;  /* 0x00000005902e7221 */ /* 0x000fe20000010000 */
[----:B---3--:R-:W-:-:S06]  /*a2d0*/  FADD.FTZ R3, R141, R44 ;  /* 0x0000002c8d037221 */ /* 0x008fcc0000010000 */
[----:B------:R-:W3:Y:S01]  /*a2e0*/  MUFU.EX2 R42, R42 ;  /* 0x0000002a002a7308 */ /* 0x000ee20000000800 */
[----:B0-----:R-:W-:Y:S01]  /*a2f0*/  FADD.FTZ R5, R65, R46 ;  /* 0x0000002e41057221 */ /* 0x001fe20000010000 */
[----:B-1----:R-:W-:-:S06]  /*a300*/  FADD.FTZ R44, R40, R3 ;  /* 0x00000003282c7221 */ /* 0x002fcc0000010000 */
[----:B------:R-:W0:Y:S01]  /*a310*/  MUFU.EX2 R82, R82 ;  /* 0x0000005200527308 */ /* 0x000e220000000800 */
[----:B--2---:R-:W-:Y:S01]  /*a320*/  FADD.FTZ R46, R146, R5 ;  /* 0x00000005922e7221 */ /* 0x004fe20000010000 */
[----:B------:R-:W-:Y:S01]  /*a330*/  F2FP.BF16.F32.PACK_AB R150, R7, R150 ;  /* 0x000000960796723e */ /* 0x000fe200000010ff */
[----:B----4-:R-:W-:-:S05]  /*a340*/  FADD.FTZ R5, R143, R44 ;  /* 0x0000002c8f057221 */ /* 0x010fca0000010000 */
[----:B------:R-:W1:Y:S01]  /*a350*/  MUFU.EX2 R83, R83 ;  /* 0x0000005300537308 */ /* 0x000e620000000800 */
[----:B------:R-:W-:Y:S01]  /*a360*/  IADD3 R7, R88, -0x2, RZ ;  /* 0xfffffffe58077810 */ /* 0x000fe20007ffe0ff */
[----:B---3--:R-:W-:-:S06]  /*a370*/  FADD.FTZ R5, R42, R5 ;  /* 0x000000052a057221 */ /* 0x008fcc0000010000 */
[----:B------:R-:W2:Y:S01]  /*a380*/  MUFU.EX2 R86, R86 ;  /* 0x0000005600567308 */ /* 0x000ea20000000800 */
[----:B------:R-:W-:Y:S02]  /*a390*/  ISETP.GE.AND P1, PT, R7, R90, PT ;  /* 0x0000005a0700720c */ /* 0x000fe40003f26270 */
[----:B------:R-:W-:-:S05]  /*a3a0*/  F2FP.BF16.F32.PACK_AB R149, R6, R149 ;  /* 0x000000950695723e */ /* 0x000fca00000010ff */
[----:B------:R-:W3:Y:S01]  /*a3b0*/  MUFU.EX2 R69, R69 ;  /* 0x0000004500457308 */ /* 0x000ee20000000800 */
[----:B0-----:R-:W-:-:S07]  /*a3c0*/  FADD.FTZ R6, R82, R5 ;  /* 0x0000000552067221 */ /* 0x001fce0000010000 */
[----:B------:R-:W0:Y:S01]  /*a3d0*/  MUFU.EX2 R87, R87 ;  /* 0x0000005700577308 */ /* 0x000e220000000800 */
[----:B-1----:R-:W-:-:S04]  /*a3e0*/  FADD.FTZ R5, R83, R6 ;  /* 0x0000000653057221 */ /* 0x002fc80000010000 */
[----:B--2---:R-:W-:Y:S01]  /*a3f0*/  FADD.FTZ R6, R86, R5 ;  /* 0x0000000556067221 */ /* 0x004fe20000010000 */
[----:B------:R-:W-:Y:S01]  /*a400*/  F2FP.BF16.F32.PACK_AB R120, R9, R120 ;  /* 0x000000780978723e */ /* 0x000fe200000010ff */
[--C-:B------:R-:W-:Y:S01]  /*a410*/  IMAD.MOV.U32 R118, RZ, RZ, R119.reuse ;  /* 0x000000ffff767224 */ /* 0x100fe200078e0077 */
[----:B------:R-:W-:Y:S01]  /*a420*/  F2FP.BF16.F32.PACK_AB R122, R11, R122 ;  /* 0x0000007a0b7a723e */ /* 0x000fe200000010ff */
[----:B---3--:R-:W-:Y:S01]  /*a430*/  FADD.FTZ R3, R69, R46 ;  /* 0x0000002e45037221 */ /* 0x008fe20000010000 */
[----:B------:R-:W-:Y:S01]  /*a440*/  F2FP.BF16.F32.PACK_AB R124, R25, R124 ;  /* 0x0000007c197c723e */ /* 0x000fe200000010ff */
[--C-:B------:R-:W-:Y:S01]  /*a450*/  IMAD.MOV.U32 R117, RZ, RZ, R119.reuse ;  /* 0x000000ffff757224 */ /* 0x100fe200078e0077 */
[----:B------:R-:W-:Y:S01]  /*a460*/  F2FP.BF16.F32.PACK_AB R126, R29, R126 ;  /* 0x0000007e1d7e723e */ /* 0x000fe200000010ff */
[--C-:B------:R-:W-:Y:S01]  /*a470*/  IMAD.MOV.U32 R116, RZ, RZ, R119.reuse ;  /* 0x000000ffff747224 */ /* 0x100fe200078e0077 */
[----:B------:R-:W-:Y:S01]  /*a480*/  F2FP.BF16.F32.PACK_AB R128, R33, R128 ;  /* 0x000000802180723e */ /* 0x000fe200000010ff */
[--C-:B------:R-:W-:Y:S01]  /*a490*/  IMAD.MOV.U32 R115, RZ, RZ, R119.reuse ;  /* 0x000000ffff737224 */ /* 0x100fe200078e0077 */
[----:B------:R-:W-:Y:S01]  /*a4a0*/  F2FP.BF16.F32.PACK_AB R130, R37, R130 ;  /* 0x000000822582723e */ /* 0x000fe200000010ff */
[----:B0-----:R-:W-:Y:S01]  /*a4b0*/  FADD.FTZ R6, R87, R6 ;  /* 0x0000000657067221 */ /* 0x001fe20000010000 */
[----:B------:R-:W-:Y:S01]  /*a4c0*/  F2FP.BF16.F32.PACK_AB R132, R41, R132 ;  /* 0x000000842984723e */ /* 0x000fe200000010ff */
[--C-:B------:R-:W-:Y:S01]  /*a4d0*/  IMAD.MOV.U32 R114, RZ, RZ, R119.reuse ;  /* 0x000000ffff727224 */ /* 0x100fe200078e0077 */
        /* <DEDUP_REMOVED lines=44> */
[-C--:B------:R-:W-:Y:S01]  /*a7a0*/  MOV R109, R119.reuse ;  /* 0x00000077006d7202 */ /* 0x080fe20000000f00 */
[----:B------:R-:W-:Y:S01]  /*a7b0*/  IMAD.MOV.U32 R88, RZ, RZ, R119 ;  /* 0x000000ffff587224 */ /* 0x000fe200078e0077 */
[----:B------:R-:W-:-:S02]  /*a7c0*/  MOV R99, R119 ;  /* 0x0000007700637202 */ /* 0x000fc40000000f00 */
[----:B------:R-:W-:Y:S01]  /*a7d0*/  MOV R89, R119 ;  /* 0x0000007700597202 */ /* 0x000fe20000000f00 */
[----:B------:R-:W-:Y:S06]  /*a7e0*/  @!P1 BRA `(.L_x_585) ;  /* 0x0000002000389947 */ /* 0x000fec0003800000 */
[----:B------:R0:W5:Y:S01]  /*a7f0*/  LDL.LU R5, [R1+0x4] ;  /* 0x0000040001057983 */ /* 0x0001620000300800 */
[----:B------:R-:W-:Y:S01]  /*a800*/  IMAD.MOV.U32 R10, RZ, RZ, R4 ;  /* 0x000000ffff0a7224 */ /* 0x000fe200078e0004 */
[----:B------:R-:W-:Y:S01]  /*a810*/  CS2R R118, SRZ ;  /* 0x0000000000767805 */ /* 0x000fe2000001ff00 */
[----:B------:R-:W-:Y:S01]  /*a820*/  IMAD.MOV.U32 R11, RZ, RZ, R0 ;  /* 0x000000ffff0b7224 */ /* 0x000fe200078e0000 */
[----:B------:R-:W-:Y:S01]  /*a830*/  CS2R R116, SRZ ;  /* 0x0000000000747805 */ /* 0x000fe2000001ff00 */
[----:B------:R-:W-:Y:S01]  /*a840*/  IMAD.MOV.U32 R12, RZ, RZ, R156 ;  /* 0x000000ffff0c7224 */ /* 0x000fe200078e009c */
        /* <DEDUP_REMOVED lines=13> */
[----:B0-----:R-:W-:-:S07]  /*a920*/  CS2R R88, SRZ ;  /* 0x0000000000587805 */ /* 0x001fce000001ff00 */
.L_x_597:
[----:B------:R-:W2:Y:S01]  /*a930*/  LDL R4, [R1+0x28] ;  /* 0x0000280001047983 */ /* 0x000ea20000100800 */
[----:B------:R-:W-:Y:S01]  /*a940*/  ISETP.NE.AND P1, PT, R12, 0x1, PT ;  /* 0x000000010c00780c */ /* 0x000fe20003f25270 */
[----:B------:R-:W-:Y:S05]  /*a950*/  YIELD ;  /* 0x0000000000007946 */ /* 0x000fea0003800000 */
[----:B------:R-:W-:Y:S02]  /*a960*/  SEL R0, RZ, 0x1, P1 ;  /* 0x00000001ff007807 */ /* 0x000fe40000800000 */
[----:B--2---:R-:W-:Y:S02]  /*a970*/  ISETP.NE.AND P1, PT, R4, RZ, PT ;  /* 0x000000ff0400720c */ /* 0x004fe40003f25270 */
[----:B-----5:R-:W-:-:S05]  /*a980*/  LOP3.LUT R4, R5, R0, RZ, 0x3c, !PT ;  /* 0x0000000005047212 */ /* 0x020fca00078e3cff */
[----:B------:R0:W-:Y:S06]  /*a990*/  STL [R1+0x4], R4 ;  /* 0x0000040401007387 */ /* 0x0001ec0000100800 */
[----:B------:R-:W-:Y:S05]  /*a9a0*/  @P1 BRA `(.L_x_586) ;  /* 0x00000000003c1947 */ /* 0x000fea0003800000 */
[----:B------:R-:W-:Y:S05]  /*a9b0*/  @!P0 BRA `(.L_x_587) ;  /* 0x0000000000048947 */ /* 0x000fea0003800000 */
[----:B------:R-:W-:Y:S01]  /*a9c0*/  BPT.TRAP 0x1 ;  /* 0x000000040000795c */ /* 0x000fe20000300000 */
.L_x_587:
[----:B------:R-:W-:-:S05]  /*a9d0*/  VIADD R0, R12, 0x1 ;  /* 0x000000010c007836 */ /* 0x000fca0000000000 */
[----:B------:R-:W-:-:S04]  /*a9e0*/  ISETP.NE.AND P2, PT, R0, 0x2, PT ;  /* 0x000000020000780c */ /* 0x000fc80003f45270 */
[----:B------:R-:W-:Y:S02]  /*a9f0*/  SEL R9, R0, RZ, P2 ;  /* 0x000000ff00097207 */ /* 0x000fe40001000000 */
[----:B------:R-:W-:-:S03]  /*aa00*/  SHF.L.U32 R0, R4, 0x1f, RZ ;  /* 0x0000001f04007819 */ /* 0x000fc600000006ff */
[----:B------:R-:W-:-:S04]  /*aa10*/  IMAD R9, R9, 0x8, R18 ;  /* 0x0000000809097824 */ /* 0x000fc800078e0212 */
[----:B------:R1:W2:Y:S01]  /*aa20*/  SYNCS.PHASECHK.TRANS64.TRYWAIT P2, [R9+URZ+0x16830], R0 ;  /* 0x01683000090075a7 */ /* 0x0002a2000804017f */
[----:B------:R-:W-:Y:S05]  /*aa30*/  @!P0 BRA `(.L_x_588) ;  /* 0x0000000000048947 */ /* 0x000fea0003800000 */
[----:B------:R-:W-:Y:S01]  /*aa40*/  BPT.TRAP 0x1 ;  /* 0x000000040000795c */ /* 0x000fe20000300000 */
.L_x_588:
[----:B------:R-:W-:Y:S04]  /*aa50*/  BSSY B0, `(.L_x_586) ;  /* 0x0000004000007945 */ /* 0x000fe80003800000 */
[----:B--2---:R-:W-:Y:S05]  /*aa60*/  @P2 BRA `(.L_x_589) ;  /* 0x0000000000082947 */ /* 0x004fea0003800000 */
[----:B------:R-:W2:Y:S02]  /*aa70*/  SYNCS.PHASECHK.TRANS64.TRYWAIT P2, [R9+URZ+0x16830], R0 ;  /* 0x01683000090075a7 */ /* 0x000ea4000804017f */
[----:B--2---:R-:W-:Y:S05]  /*aa80*/  @!P2 BRA `(.L_x_590) ;  /* 0x000000c80058a947 */ /* 0x004fea0003800000 */
.L_x_589:
[----:B------:R-:W-:Y:S05]  /*aa90*/  BSYNC B0 ;  /* 0x0000000000007941 */ /* 0x000fea0003800000 */
.L_x_586:
[----:B------:R3:W-:Y:S01]  /*aaa0*/  STL.64 [R1+0x70], R2 ;  /* 0x0000700201007387 */ /* 0x0007e20000100a00 */
[----:B-12---:R-:W1:Y:S03]  /*aab0*/  S2R R0, SR_TID.X ;  /* 0x0000000000007919 */ /* 0x006e660000002100 */
[----:B---3--:R-:W2:Y:S01]  /*aac0*/  LDL.64 R2, [R1+0x10] ;  /* 0x0000100001027983 */ /* 0x008ea20000100a00 */
[----:B------:R-:W-:Y:S01]  /*aad0*/  VIADD R156, R12, 0x1 ;  /* 0x000000010c9c7836 */ /* 0x000fe20000000000 */
[----:B------:R-:W-:Y:S05]  /*aae0*/  WARPSYNC.ALL ;  /* 0x0000000000007948 */ /* 0x000fea0003800000 */
[C---:B------:R-:W-:Y:S01]  /*aaf0*/  ISETP.NE.AND P2, PT, R156.reuse, 0x2, PT ;  /* 0x000000029c00780c */ /* 0x040fe20003f45270 */
[----:B------:R-:W-:Y:S01]  /*ab00*/  IMAD.MOV.U32 R9, RZ, RZ, 0x40000040 ;  /* 0x40000040ff097424 */ /* 0x000fe200078e00ff */
[----:B------:R-:W-:Y:S01]  /*ab10*/  MOV R27, 0x40000040 ;  /* 0x40000040001b7802 */ /* 0x000fe20000000f00 */
[----:B------:R-:W-:Y:S01]  /*ab20*/  IMAD.MOV.U32 R25, RZ, RZ, 0x40000040 ;  /* 0x40000040ff197424 */ /* 0x000fe200078e00ff */
[----:B------:R-:W-:-:S02]  /*ab30*/  SEL R156, R156, RZ, P2 ;  /* 0x000000ff9c9c7207 */ /* 0x000fc40001000000 */
[----:B------:R-:W-:Y:S02]  /*ab40*/  R2UR UR19, R9 ;  /* 0x00000000091372ca */ /* 0x000fe400000e0000 */
[----:B------:R-:W-:Y:S01]  /*ab50*/  R2UR UR8, R14 ;  /* 0x000000000e0872ca */ /* 0x000fe200000e0000 */
[----:B------:R-:W-:Y:S01]  /*ab60*/  IMAD R26, R156, 0x400, R13 ;  /* 0x000004009c1a7824 */ /* 0x000fe200078e020d */
[----:B------:R-:W-:Y:S02]  /*ab70*/  R2UR UR9, R15 ;  /* 0x000000000f0972ca */ /* 0x000fe400000e0000 */
[----:B------:R-:W-:Y:S01]  /*ab80*/  R2UR UR11, R27 ;  /* 0x000000001b0b72ca */ /* 0x000fe200000e0000 */
[C---:B------:R-:W-:Y:S01]  /*ab90*/  VIADD R8, R26.reuse, 0x4 ;  /* 0x000000041a087836 */ /* 0x040fe20000000000 */
[C---:B------:R-:W-:Y:S01]  /*aba0*/  R2UR UR10, R26.reuse ;  /* 0x000000001a0a72ca */ /* 0x040fe200000e0000 */
[C---:B------:R-:W-:Y:S01]  /*abb0*/  VIADD R24, R26.reuse, 0x2 ;  /* 0x000000021a187836 */ /* 0x040fe20000000000 */
[----:B------:R-:W-:Y:S01]  /*abc0*/  R2UR UR15, R25 ;  /* 0x00000000190f72ca */ /* 0x000fe200000e0000 */
[----:B------:R-:W-:Y:S01]  /*abd0*/  VIADD R26, R26, 0x6 ;  /* 0x000000061a1a7836 */ /* 0x000fe20000000000 */
[----:B------:R-:W-:-:S02]  /*abe0*/  R2UR UR18, R8 ;  /* 0x00000000081272ca */ /* 0x000fc400000e0000 */
[----:B------:R-:W3:Y:S01]  /*abf0*/  LDL.64 R8, [R1+0x8] ;  /* 0x0000080001087983 */ /* 0x000ee20000100a00 */
[----:B-1----:R-:W-:Y:S02]  /*ac00*/  SHF.R.U32.HI R0, RZ, 0x7, R0 ;  /* 0x00000007ff007819 */ /* 0x002fe40000011600 */
[----:B------:R-:W-:-:S03]  /*ac10*/  R2UR UR14, R24 ;  /* 0x00000000180e72ca */ /* 0x000fc600000e0000 */
[----:B------:R-:W-:Y:S01]  /*ac20*/  VIADD R0, R0, 0x8 ;  /* 0x0000000800007836 */ /* 0x000fe20000000000 */
[----:B------:R-:W-:Y:S02]  /*ac30*/  R2UR UR22, R26 ;  /* 0x000000001a1672ca */ /* 0x000fe400000e0000 */
[----:B------:R-:W-:Y:S02]  /*ac40*/  R2UR UR23, R27 ;  /* 0x000000001b1772ca */ /* 0x000fe400000e0000 */
[----:B------:R1:W-:Y:S06]  /*ac50*/  BAR.SYNC.DEFER_BLOCKING R0, 0x100 ;  /* 0x000400000000751d */ /* 0x0003ec0000010000 */
[----:B------:R-:W-:-:S06]  /*ac60*/  WARPGROUP.ARRIVE ;  /* 0x00000000000079c5 */ /* 0x000fcc0000000000 */
[----:B------:R-:W-:Y:S03]  /*ac70*/  HGMMA.64x128x16.F32.BF16 R24, gdesc[UR8], RZ, !UPT, gsb0 ;  /* 0x01e00000081879f0 */ /* 0x000fe6000c0018ff */
[----:B------:R-:W-:Y:S02]  /*ac80*/  WARPGROUP.DEPBAR.LE gsb0, 0x0 ;  /* 0x00008000000079c5 */ /* 0x000fe40000010000 */
[----:B------:R-:W-:Y:S01]  /*ac90*/  WARPGROUP.ARRIVE ;  /* 0x00000000000079c5 */ /* 0x000fe20000000000 */
[----:B--2---:R-:W-:Y:S02]  /*aca0*/  R2UR UR12, R2 ;  /* 0x00000000020c72ca */ /* 0x004fe400000e0000 */
[----:B------:R-:W-:Y:S02]  /*acb0*/  R2UR UR13, R3 ;  /* 0x00000000030d72ca */ /* 0x000fe400000e0000 */
[----:B------:R1:W5:Y:S11]  /*acc0*/  LDL.LU.64 R2, [R1+0x70] ;  /* 0x0000700001027983 */ /* 0x0003760000300a00 */
[----:B------:R-:W-:Y:S01]  /*acd0*/  HGMMA.64x128x16.F32.BF16 R24, gdesc[UR12], R24, gsb0 ;  /* 0x01e000000c1879f0 */ /* 0x000fe20008001818 */
[----:B---3--:R-:W-:-:S02]  /*ace0*/  R2UR UR16, R8 ;  /* 0x00000000081072ca */ /* 0x008fc400000e0000 */
[----:B------:R-:W-:Y:S02]  /*acf0*/  R2UR UR17, R9 ;  /* 0x00000000091172ca */ /* 0x000fe400000e0000 */
[----:B------:R-:W-:Y:S02]  /*ad00*/  R2UR UR20, R20 ;  /* 0x00000000141472ca */ /* 0x000fe400000e0000 */
[----:B------:R-:W-:Y:S01]  /*ad10*/  R2UR UR21, R21 ;  /* 0x00000000151572ca */ /* 0x000fe200000e0000 */
[----:B------:R-:W-:Y:S02]  /*ad20*/  WARPGROUP.DEPBAR.LE gsb0, 0x0 ;  /* 0x00008000000079c5 */ /* 0x000fe40000010000 */
[----:B------:R-:W-:-:S06]  /*ad30*/  WARPGROUP.ARRIVE ;  /* 0x00000000000079c5 */ /* 0x000fcc0000000000 */
[----:B------:R-:W-:Y:S03]  /*ad40*/  HGMMA.64x128x16.F32.BF16 R24, gdesc[UR16], R24, gsb0 ;  /* 0x01e00000101879f0 */ /* 0x000fe60008001818 */
[----:B------:R-:W-:Y:S02]  /*ad50*/  WARPGROUP.DEPBAR.LE gsb0, 0x0 ;  /* 0x00008000000079c5 */ /* 0x000fe40000010000 */
[----:B------:R-:W-:-:S07]  /*ad60*/  WARPGROUP.ARRIVE ;  /* 0x00000000000079c5 */ /* 0x000fce0000000000 */
[----:B------:R-:W-:Y:S03]  /*ad70*/  HGMMA.64x128x16.F32.BF16 R24, gdesc[UR20], R24, gsb0 ;  /* 0x01e00000141879f0 */ /* 0x000fe60008001818 */
[----:B------:R-:W-:Y:S02]  /*ad80*/  WARPGROUP.DEPBAR.LE gsb0, 0x0 ;  /* 0x00008000000079c5 */ /* 0x000fe40000010000 */
[----:B-1----:R-:W-:Y:S05]  /*ad90*/  @P1 BRA `(.L_x_591) ;  /* 0x0000000000281947 */ /* 0x002fea0003800000 */
[----:B------:R-:W-:Y:S05]  /*ada0*/  @!P0 BRA `(.L_x_592) ;  /* 0x0000000000048947 */ /* 0x000fea0003800000 */
[----:B------:R-:W-:Y:S01]  /*adb0*/  BPT.TRAP 0x1 ;  /* 0x000000040000795c */ /* 0x000fe20000300000 */
.L_x_592:
[----:B------:R-:W-:Y:S01]  /*adc0*/  SHF.L.U32 R0, R5, 0x1f, RZ ;  /* 0x0000001f05007819 */ /* 0x000fe200000006ff */
[----:B0-----:R-:W-:-:S04]  /*add0*/  IMAD R4, R12, 0x8, R18 ;  /* 0x000000080c047824 */ /* 0x001fc800078e0212 */
[----:B------:R0:W1:Y:S01]  /*ade0*/  SYNCS.PHASECHK.TRANS64.TRYWAIT P1, [R4+URZ+0x16850], R0 ;  /* 0x01685000040075a7 */ /* 0x000062000802017f */
[----:B------:R-:W-:Y:S05]  /*adf0*/  @!P0 BRA `(.L_x_593) ;  /* 0x0000000000048947 */ /* 0x000fea0003800000 */
[----:B------:R-:W-:Y:S01]  /*ae00*/  BPT.TRAP 0x1 ;  /* 0x000000040000795c */ /* 0x000fe20000300000 */
.L_x_593:
[----:B-1----:R-:W-:Y:S05]  /*ae10*/  @P1 BRA `(.L_x_591) ;  /* 0x0000000000081947 */ /* 0x002fea0003800000 */
[----:B------:R-:W1:Y:S02]  /*ae20*/  SYNCS.PHASECHK.TRANS64.TRYWAIT P1, [R4+URZ+0x16850], R0 ;  /* 0x01685000040075a7 */ /* 0x000e64000802017f */
[----:B-1----:R-:W-:Y:S05]  /*ae30*/  @!P1 BRA `(.L_x_594) ;  /* 0x000000c400809947 */ /* 0x002fea0003800000 */
.L_x_591:
[----:B01----:R-:W-:Y:S01]  /*ae40*/  VIADD R0, R18, 0x400 ;  /* 0x0000040012007836 */ /* 0x003fe20000000000 */
[----:B------:R-:W-:Y:S05]  /*ae50*/  WARPSYNC.ALL ;  /* 0x0000000000007948 */ /* 0x000fea0003800000 */
[----:B------:R-:W-:Y:S01]  /*ae60*/  SHF.R.U32.HI R0, RZ, 0x4, R0 ;  /* 0x00000004ff007819 */ /* 0x000fe20000011600 */
[----:B------:R-:W-:Y:S01]  /*ae70*/  IMAD.MOV.U32 R5, RZ, RZ, 0x40000040 ;  /* 0x40000040ff057424 */ /* 0x000fe200078e00ff */
[----:B------:R-:W-:Y:S01]  /*ae80*/  WARPGROUP.ARRIVE ;  /* 0x00000000000079c5 */ /* 0x000fe20000000000 */
[----:B------:R-:W-:Y:S01]  /*ae90*/  IMAD.MOV.U32 R9, RZ, RZ, 0x40000040 ;  /* 0x40000040ff097424 */ /* 0x000fe200078e00ff */
[----:B------:R-:W-:-:S02]  /*aea0*/  LOP3.LUT R0, R0, 0x3fff, RZ, 0xc0, !PT ;  /* 0x00003fff00007812 */ /* 0x000fc400078ec0ff */
[----:B------:R-:W-:Y:S01]  /*aeb0*/  R2UR UR7, R5 ;  /* 0x00000000050772ca */ /* 0x000fe200000e0000 */
[----:B------:R-:W-:Y:S02]  /*aec0*/  IMAD.MOV.U32 R5, RZ, RZ, 0x40000040 ;  /* 0x40000040ff057424 */ /* 0x000fe400078e00ff */
[----:B------:R-:W-:-:S05]  /*aed0*/  IMAD R4, R12, 0x400, R0 ;  /* 0x000004000c047824 */ /* 0x000fca00078e0200 */
[C---:B------:R-:W-:Y:S02]  /*aee0*/  R2UR UR6, R4.reuse ;  /* 0x00000000040672ca */ /* 0x040fe400000e0000 */
[----:B------:R-:W-:-:S11]  /*aef0*/  IADD3 R8, R4, 0x80, RZ ;  /* 0x0000008004087810 */ /* 0x000fd60007ffe0ff */
[----:B------:R-:W-:Y:S01]  /*af00*/  HGMMA.64x64x16.F32.BF16 R88, R148, gdesc[UR4].tnspB, R88, gsb0 ;  /* 0x40e0000494587df0 */ /* 0x000fe20008001858 */
[----:B------:R-:W-:Y:S01]  /*af10*/  R2UR UR6, R8 ;  /* 0x00000000080672ca */ /* 0x000fe200000e0000 */
[----:B------:R-:W-:Y:S01]  /*af20*/  VIADD R8, R4, 0x100 ;  /* 0x0000010004087836 */ /* 0x000fe20000000000 */
[----:B------:R-:W-:Y:S01]  /*af30*/  R2UR UR7, R9 ;  /* 0x00000000090772ca */ /* 0x000fe200000e0000 */
[----:B------:R-:W-:Y:S01]  /*af40*/  IMAD.MOV.U32 R9, RZ, RZ, 0x40000040 ;  /* 0x40000040ff097424 */ /* 0x000fe200078e00ff */
[----:B------:R-:W-:Y:S02]  /*af50*/  WARPGROUP.DEPBAR.LE gsb0, 0x0 ;  /* 0x00008000000079c5 */ /* 0x000fe40000010000 */
[----:B------:R-:W-:-:S06]  /*af60*/  WARPGROUP.ARRIVE ;  /* 0x00000000000079c5 */ /* 0x000fcc0000000000 */
[----:B------:R-:W0:Y:S03]  /*af70*/  S2R R151, SR_TID.X ;  /* 0x0000000000977919 */ /* 0x000e260000002100 */
[----:B------:R-:W-:Y:S01]  /*af80*/  HGMMA.64x64x16.F32.BF16 R88, R120, gdesc[UR4].tnspB, R88, gsb0 ;  /* 0x40e0000478587df0 */ /* 0x000fe20008001858 */
[----:B------:R-:W-:Y:S01]  /*af90*/  R2UR UR6, R8 ;  /* 0x00000000080672ca */ /* 0x000fe200000e0000 */
[----:B------:R-:W-:Y:S01]  /*afa0*/  VIADD R8, R4, 0x180 ;  /* 0x0000018004087836 */ /* 0x000fe20000000000 */
[----:B------:R-:W-:Y:S01]  /*afb0*/  R2UR UR7, R9 ;  /* 0x00000000090772ca */ /* 0x000fe200000e0000 */
[----:B------:R-:W-:Y:S01]  /*afc0*/  IMAD.MOV.U32 R9, RZ, RZ, 0x40000040 ;  /* 0x40000040ff097424 */ /* 0x000fe200078e00ff */
[----:B0-----:R-:W-:Y:S02]  /*afd0*/  SHF.R.U32.HI R0, RZ, 0x7, R151 ;  /* 0x00000007ff007819 */ /* 0x001fe40000011697 */
[----:B------:R-:W-:-:S03]  /*afe0*/  ISETP.GE.U32.AND P1, PT, R151, 0x180, PT ;  /* 0x000001809700780c */ /* 0x000fc60003f26070 */
[----:B------:R-:W-:-:S05]  /*aff0*/  VIADD R0, R0, 0x9 ;  /* 0x0000000900007836 */ /* 0x000fca0000000000 */
[----:B------:R-:W-:Y:S01]  /*b000*/  SEL R0, R0, 0x9, !P1 ;  /* 0x0000000900007807 */ /* 0x000fe20004800000 */
[----:B------:R-:W-:Y:S02]  /*b010*/  WARPGROUP.DEPBAR.LE gsb0, 0x0 ;  /* 0x00008000000079c5 */ /* 0x000fe40000010000 */
[----:B------:R-:W-:-:S06]  /*b020*/  WARPGROUP.ARRIVE ;  /* 0x00000000000079c5 */ /* 0x000fcc0000000000 */
[----:B------:R-:W-:Y:S01]  /*b030*/  HGMMA.64x64x16.F32.BF16 R88, R124, gdesc[UR4].tnspB, R88, gsb0 ;  /* 0x40e000047c587df0 */ /* 0x000fe20008001858 */
[----:B------:R-:W-:Y:S01]  /*b040*/  R2UR UR6, R8 ;  /* 0x00000000080672ca */ /* 0x000fe200000e0000 */
[----:B------:R-:W-:Y:S01]  /*b050*/  VIADD R8, R4, 0x200 ;  /* 0x0000020004087836 */ /* 0x000fe20000000000 */
[----:B------:R-:W-:Y:S01]  /*b060*/  R2UR UR7, R9 ;  /* 0x00000000090772ca */ /* 0x000fe200000e0000 */
[----:B------:R-:W-:Y:S01]  /*b070*/  IMAD.MOV.U32 R9, RZ, RZ, 0x40000040 ;  /* 0x40000040ff097424 */ /* 0x000fe200078e00ff */
[----:B------:R-:W-:Y:S02]  /*b080*/  WARPGROUP.DEPBAR.LE gsb0, 0x0 ;  /* 0x00008000000079c5 */ /* 0x000fe40000010000 */
[----:B------:R-:W-:-:S09]  /*b090*/  WARPGROUP.ARRIVE ;  /* 0x00000000000079c5 */ /* 0x000fd20000000000 */
        /* <DEDUP_REMOVED lines=8> */
[----:B------:R-:W-:Y:S02]  /*b120*/  R2UR UR6, R8 ;  /* 0x00000000080672ca */ /* 0x000fe400000e0000 */
[----:B------:R-:W-:Y:S01]  /*b130*/  R2UR UR7, R9 ;  /* 0x00000000090772ca */ /* 0x000fe200000e0000 */
[----:B------:R-:W-:Y:S01]  /*b140*/  IMAD.MOV.U32 R9, RZ, RZ, 0x40000040 ;  /* 0x40000040ff097424 */ /* 0x000fe200078e00ff */
[C---:B------:R-:W-:Y:S01]  /*b150*/  IADD3 R8, R4.reuse, 0x300, RZ ;  /* 0x0000030004087810 */ /* 0x040fe20007ffe0ff */
[----:B------:R-:W-:Y:S01]  /*b160*/  VIADD R4, R4, 0x380 ;  /* 0x0000038004047836 */ /* 0x000fe20000000000 */
[----:B------:R-:W-:Y:S02]  /*b170*/  WARPGROUP.DEPBAR.LE gsb0, 0x0 ;  /* 0x00008000000079c5 */ /* 0x000fe40000010000 */
[----:B------:R-:W-:-:S07]  /*b180*/  WARPGROUP.ARRIVE ;  /* 0x00000000000079c5 */ /* 0x000fce0000000000 */
[----:B------:R-:W-:Y:S01]  /*b190*/  HGMMA.64x64x16.F32.BF16 R88, R136, gdesc[UR4].tnspB, R88, gsb0 ;  /* 0x40e0000488587df0 */ /* 0x000fe20008001858 */
[----:B------:R-:W-:Y:S02]  /*b1a0*/  R2UR UR6, R8 ;  /* 0x00000000080672ca */ /* 0x000fe400000e0000 */
[----:B------:R-:W-:Y:S01]  /*b1b0*/  R2UR UR7, R9 ;  /* 0x00000000090772ca */ /* 0x000fe200000e0000 */
[----:B------:R-:W-:Y:S02]  /*b1c0*/  WARPGROUP.DEPBAR.LE gsb0, 0x0 ;  /* 0x00008000000079c5 */ /* 0x000fe40000010000 */
[----:B------:R-:W-:-:S10]  /*b1d0*/  WARPGROUP.ARRIVE ;  /* 0x00000000000079c5 */ /* 0x000fd40000000000 */
[----:B------:R-:W-:Y:S01]  /*b1e0*/  HGMMA.64x64x16.F32.BF16 R88, R140, gdesc[UR4].tnspB, R88, gsb0 ;  /* 0x40e000048c587df0 */ /* 0x000fe20008001858 */
[----:B------:R-:W-:Y:S02]  /*b1f0*/  R2UR UR6, R4 ;  /* 0x00000000040672ca */ /* 0x000fe400000e0000 */
[----:B------:R-:W-:Y:S01]  /*b200*/  R2UR UR7, R5 ;  /* 0x00000000050772ca */ /* 0x000fe200000e0000 */
[----:B------:R-:W-:Y:S02]  /*b210*/  WARPGROUP.DEPBAR.LE gsb0, 0x0 ;  /* 0x00008000000079c5 */ /* 0x000fe40000010000 */
[----:B------:R-:W-:-:S10]  /*b220*/  WARPGROUP.ARRIVE ;  /* 0x00000000000079c5 */ /* 0x000fd40000000000 */
[----:B------:R-:W-:Y:S03]  /*b230*/  HGMMA.64x64x16.F32.BF16 R88, R144, gdesc[UR4].tnspB, R88, gsb0 ;  /* 0x40e0000490587df0 */ /* 0x000fe60008001858 */
[----:B------:R-:W-:Y:S02]  /*b240*/  WARPGROUP.DEPBAR.LE gsb0, 0x0 ;  /* 0x00008000000079c5 */ /* 0x000fe40000010000 */
[----:B------:R0:W-:Y:S06]  /*b250*/  BAR.ARV R0, 0x100 ;  /* 0x000400000000751d */ /* 0x0001ec0000002000 */
[----:B------:R-:W-:Y:S05]  /*b260*/  @!P0 BRA `(.L_x_595) ;  /* 0x0000000000048947 */ /* 0x000fea0003800000 */
[----:B------:R-:W-:Y:S01]  /*b270*/  BPT.TRAP 0x1 ;  /* 0x000000040000795c */ /* 0x000fe20000300000 */
.L_x_595:
[----:B0-----:R-:W-:Y:S01]  /*b280*/  IMAD R0, R156, 0x8, R18 ;  /* 0x000000089c007824 */ /* 0x001fe200078e0212 */
[----:B------:R-:W-:Y:S01]  /*b290*/  UMOV UR4, UR5 ;  /* 0x0000000500047c82 */ /* 0x000fe20008000000 */
[----:B------:R-:W-:Y:S02]  /*b2a0*/  IMAD.U32 R4, RZ, RZ, UR38 ;  /* 0x00000026ff047e24 */ /* 0x000fe4000f8e00ff */
[----:B------:R-:W-:-:S05]  /*b2b0*/  VIADD R0, R0, 0x16840 ;  /* 0x0001684000007836 */ /* 0x000fca0000000000 */
[----:B------:R-:W-:-:S04]  /*b2c0*/  PRMT R0, R4, 0x654, R0 ;  /* 0x0000065404007816 */ /* 0x000fc80000000000 */
[----:B------:R0:W-:Y:S02]  /*b2d0*/  SYNCS.ARRIVE.TRANS64.RED.A1T0 RZ, [R0+URZ], RZ ;  /* 0x000000ff00ff79a7 */ /* 0x0001e4000810043f */
[----:B0-----:R-:W-:-:S04]  /*b2e0*/  FMNMX.FTZ R0, R24, R11, !PT ;  /* 0x0000000b18007209 */ /* 0x001fc80007810000 */
[----:B------:R-:W-:-:S04]  /*b2f0*/  FMNMX.FTZ R5, R25, R0, !PT ;  /* 0x0000000019057209 */ /* 0x000fc80007810000 */
        /* <DEDUP_REMOVED lines=29> */
[----:B------:R-:W-:-:S05]  /*b4d0*/  FMNMX.FTZ R0, R85, R0, !PT ;  /* 0x0000000055007209 */ /* 0x000fca0007810000 */
[----:B------:R-:W0:Y:S02]  /*b4e0*/  SHFL.BFLY PT, R4, R0, 0x2, 0x1f ;  /* 0x0c401f0000047f89 */ /* 0x000e2400000e0000 */
[----:B0-----:R-:W-:-:S05]  /*b4f0*/  FMNMX.FTZ R0, R0, R4, !PT ;  /* 0x0000000400007209 */ /* 0x001fca0007810000 */
[----:B------:R-:W0:Y:S02]  /*b500*/  SHFL.BFLY PT, R4, R0, 0x1, 0x1f ;  /* 0x0c201f0000047f89 */ /* 0x000e2400000e0000 */
[----:B0-----:R-:W-:Y:S02]  /*b510*/  FMNMX.FTZ R0, R0, R4, !PT ;  /* 0x0000000400007209 */ /* 0x001fe40007810000 */
[----:B------:R-:W-:-:S03]  /*b520*/  FMNMX.FTZ R4, R26, R10, !PT ;  /* 0x0000000a1a047209 */ /* 0x000fc60007810000 */
[----:B------:R-:W-:Y:S01]  /*b530*/  FMUL.FTZ R9, R0, UR4 ;  /* 0x0000000400097c20 */ /* 0x000fe20008410000 */
[----:B------:R-:W-:-:S03]  /*b540*/  FMNMX.FTZ R4, R27, R4, !PT ;  /* 0x000000041b047209 */ /* 0x000fc60007810000 */
[--C-:B------:R-:W-:Y:S01]  /*b550*/  FFMA.FTZ R24, R24, UR4, -R9.reuse ;  /* 0x0000000418187c23 */ /* 0x100fe20008010809 */
[----:B------:R-:W-:Y:S01]  /*b560*/  FMNMX.FTZ R4, R30, R4, !PT ;  /* 0x000000041e047209 */ /* 0x000fe20007810000 */
[--C-:B------:R-:W-:Y:S01]  /*b570*/  FFMA.FTZ R25, R25, UR4, -R9.reuse ;  /* 0x0000000419197c23 */ /* 0x100fe20008010809 */
[--C-:B------:R-:W-:Y:S01]  /*b580*/  FFMA.FTZ R28, R28, UR4, -R9.reuse ;  /* 0x000000041c1c7c23 */ /* 0x100fe20008010809 */
[--C-:B------:R-:W-:Y:S01]  /*b590*/  FFMA.FTZ R29, R29, UR4, -R9.reuse ;  /* 0x000000041d1d7c23 */ /* 0x100fe20008010809 */
[----:B------:R-:W-:Y:S01]  /*b5a0*/  FMNMX.FTZ R4, R31, R4, !PT ;  /* 0x000000041f047209 */ /* 0x000fe20007810000 */
[----:B------:R-:W-:Y:S01]  /*b5b0*/  MUFU.EX2 R24, R24 ;  /* 0x0000001800187308 */ /* 0x000fe20000000800 */
[--C-:B------:R-:W-:Y:S01]  /*b5c0*/  FFMA.FTZ R32, R32, UR4, -R9.reuse ;  /* 0x0000000420207c23 */ /* 0x100fe20008010809 */
        /* <DEDUP_REMOVED lines=42> */
[----:B------:R-:W-:-:S03]  /*b870*/  FFMA.FTZ R9, R85, UR4, -R9 ;  /* 0x0000000455097c23 */ /* 0x000fc60008010809 */
[----:B------:R-:W-:Y:S01]  /*b880*/  FMNMX.FTZ R4, R55, R4, !PT ;  /* 0x0000000437047209 */ /* 0x000fe20007810000 */
[----:B------:R-:W-:Y:S03]  /*b890*/  MUFU.EX2 R36, R36 ;  /* 0x0000002400247308 */ /* 0x000fe60000000800 */
[----:B------:R-:W-:-:S04]  /*b8a0*/  FMNMX.FTZ R4, R58, R4, !PT ;  /* 0x000000043a047209 */ /* 0x000fc80007810000 */
        /* <DEDUP_REMOVED lines=22> */
[----:B------:R-:W-:Y:S04]  /*ba10*/  MUFU.EX2 R52, R52 ;  /* 0x0000003400347308 */ /* 0x000fe80000000800 */
[----:B------:R-:W0:Y:S04]  /*ba20*/  SHFL.BFLY PT, R5, R4, 0x2, 0x1f ;  /* 0x0c401f0004057f89 */ /* 0x000e2800000e0000 */
[----:B------:R-:W-:Y:S08]  /*ba30*/  MUFU.EX2 R53, R53 ;  /* 0x0000003500357308 */ /* 0x000ff00000000800 */
[----:B------:R-:W-:Y:S08]  /*ba40*/  MUFU.EX2 R56, R56 ;  /* 0x0000003800387308 */ /* 0x000ff00000000800 */
[----:B------:R-:W-:Y:S01]  /*ba50*/  MUFU.EX2 R57, R57 ;  /* 0x0000003900397308 */ /* 0x000fe20000000800 */
[----:B0-----:R-:W-:-:S07]  /*ba60*/  FMNMX.FTZ R4, R4, R5, !PT ;  /* 0x0000000504047209 */ /* 0x001fce0007810000 */
[----:B------:R-:W-:Y:S01]  /*ba70*/  MUFU.EX2 R60, R60 ;  /* 0x0000003c003c7308 */ /* 0x000fe20000000800 */
[----:B------:R-:W0:Y:S07]  /*ba80*/  SHFL.BFLY PT, R5, R4, 0x1, 0x1f ;  /* 0x0c201f0004057f89 */ /* 0x000e2e00000e0000 */
[----:B------:R-:W-:Y:S08]  /*ba90*/  MUFU.EX2 R61, R61 ;  /* 0x0000003d003d7308 */ /* 0x000ff00000000800 */
[----:B------:R-:W-:Y:S08]  /*baa0*/  MUFU.EX2 R64, R64 ;  /* 0x0000004000407308 */ /* 0x000ff00000000800 */
[----:B------:R-:W-:Y:S01]  /*bab0*/  MUFU.EX2 R65, R65 ;  /* 0x0000004100417308 */ /* 0x000fe20000000800 */
[----:B0-----:R-:W-:Y:S01]  /*bac0*/  FMNMX.FTZ R4, R4, R5, !PT ;  /* 0x0000000504047209 */ /* 0x001fe20007810000 */
[----:B------:R-:W-:-:S04]  /*bad0*/  FADD.FTZ R5, -R0, R11 ;  /* 0x0000000b00057221 */ /* 0x000fc80000010100 */
[C---:B------:R-:W-:Y:S01]  /*bae0*/  FADD.FTZ R8, -R4.reuse, R10 ;  /* 0x0000000a04087221 */ /* 0x040fe20000010100 */
[----:B------:R-:W-:Y:S01]  /*baf0*/  FMUL.FTZ R10, R4, UR4 ;  /* 0x00000004040a7c20 */ /* 0x000fe20008410000 */
[----:B------:R-:W-:Y:S01]  /*bb00*/  FMUL.FTZ R5, R5, UR4 ;  /* 0x0000000405057c20 */ /* 0x000fe20008410000 */
[----:B------:R-:W-:Y:S01]  /*bb10*/  MUFU.EX2 R68, R68 ;  /* 0x0000004400447308 */ /* 0x000fe20000000800 */
[----:B------:R-:W-:Y:S01]  /*bb20*/  FMUL.FTZ R8, R8, UR4 ;  /* 0x0000000408087c20 */ /* 0x000fe20008410000 */
[--C-:B------:R-:W-:Y:S01]  /*bb30*/  FFMA.FTZ R26, R26, UR4, -R10.reuse ;  /* 0x000000041a1a7c23 */ /* 0x100fe2000801080a */
[--C-:B------:R-:W-:Y:S01]  /*bb40*/  FFMA.FTZ R27, R27, UR4, -R10.reuse ;  /* 0x000000041b1b7c23 */ /* 0x100fe2000801080a */
[--C-:B------:R-:W-:Y:S01]  /*bb50*/  FFMA.FTZ R30, R30, UR4, -R10.reuse ;  /* 0x000000041e1e7c23 */ /* 0x100fe2000801080a */
[--C-:B------:R-:W-:Y:S01]  /*bb60*/  FFMA.FTZ R31, R31, UR4, -R10.reuse ;  /* 0x000000041f1f7c23 */ /* 0x100fe2000801080a */
[--C-:B------:R-:W-:Y:S01]  /*bb70*/  FFMA.FTZ R34, R34, UR4, -R10.reuse ;  /* 0x0000000422227c23 */ /* 0x100fe2000801080a */
[--C-:B------:R-:W-:Y:S01]  /*bb80*/  FFMA.FTZ R35, R35, UR4, -R10.reuse ;  /* 0x0000000423237c23 */ /* 0x100fe2000801080a */
[----:B------:R-:W0:Y:S01]  /*bb90*/  MUFU.EX2 R5, R5 ;  /* 0x0000000500057308 */ /* 0x000e220000000800 */
[--C-:B------:R-:W-:Y:S01]  /*bba0*/  FFMA.FTZ R38, R38, UR4, -R10.reuse ;  /* 0x0000000426267c23 */ /* 0x100fe2000801080a */
[--C-:B------:R-:W-:Y:S01]  /*bbb0*/  FFMA.FTZ R39, R39, UR4, -R10.reuse ;  /* 0x0000000427277c23 */ /* 0x100fe2000801080a */
[--C-:B------:R-:W-:Y:S01]  /*bbc0*/  FFMA.FTZ R42, R42, UR4, -R10.reuse ;  /* 0x000000042a2a7c23 */ /* 0x100fe2000801080a */
[--C-:B------:R-:W-:Y:S01]  /*bbd0*/  FFMA.FTZ R43, R43, UR4, -R10.reuse ;  /* 0x000000042b2b7c23 */ /* 0x100fe2000801080a */
[--C-:B------:R-:W-:Y:S01]  /*bbe0*/  FFMA.FTZ R46, R46, UR4, -R10.reuse ;  /* 0x000000042e2e7c23 */ /* 0x100fe2000801080a */
[--C-:B------:R-:W-:Y:S01]  /*bbf0*/  FFMA.FTZ R47, R47, UR4, -R10.reuse ;  /* 0x000000042f2f7c23 */ /* 0x100fe2000801080a */
[--C-:B------:R-:W-:Y:S01]  /*bc00*/  FFMA.FTZ R50, R50, UR4, -R10.reuse ;  /* 0x0000000432327c23 */ /* 0x100fe2000801080a */
[----:B------:R-:W-:Y:S01]  /*bc10*/  MUFU.EX2 R8, R8 ;  /* 0x0000000800087308 */ /* 0x000fe20000000800 */
[--C-:B------:R-:W-:Y:S01]  /*bc20*/  FFMA.FTZ R51, R51, UR4, -R10.reuse ;  /* 0x0000000433337c23 */ /* 0x100fe2000801080a */
[--C-:B------:R-:W-:Y:S01]  /*bc30*/  FFMA.FTZ R54, R54, UR4, -R10.reuse ;  /* 0x0000000436367c23 */ /* 0x100fe2000801080a */
[--C-:B------:R-:W-:Y:S01]  /*bc40*/  FFMA.FTZ R55, R55, UR4, -R10.reuse ;  /* 0x0000000437377c23 */ /* 0x100fe2000801080a */
[--C-:B------:R-:W-:Y:S01]  /*bc50*/  FFMA.FTZ R58, R58, UR4, -R10.reuse ;  /* 0x000000043a3a7c23 */ /* 0x100fe2000801080a */
[--C-:B------:R-:W-:Y:S01]  /*bc60*/  FFMA.FTZ R59, R59, UR4, -R10.reuse ;  /* 0x000000043b3b7c23 */ /* 0x100fe2000801080a */
[--C-:B------:R-:W-:Y:S01]  /*bc70*/  FFMA.FTZ R62, R62, UR4, -R10.reuse ;  /* 0x000000043e3e7c23 */ /* 0x100fe2000801080a */
[----:B------:R-:W-:Y:S01]  /*bc80*/  FFMA.FTZ R63, R63, UR4, -R10 ;  /* 0x000000043f3f7c23 */ /* 0x000fe2000801080a */
[----:B------:R-:W1:Y:S01]  /*bc90*/  MUFU.EX2 R26, R26 ;  /* 0x0000001a001a7308 */ /* 0x000e620000000800 */
[----:B0----5:R-:W-:Y:S01]  /*bca0*/  FFMA.FTZ R3, R5, R3, R24 ;  /* 0x0000000305037223 */ /* 0x021fe20000010018 */
[--C-:B------:R-:W-:Y:S01]  /*bcb0*/  FFMA.FTZ R66, R66, UR4, -R10.reuse ;  /* 0x0000000442427c23 */ /* 0x100fe2000801080a */
[--C-:B------:R-:W-:Y:S01]  /*bcc0*/  FFMA.FTZ R67, R67, UR4, -R10.reuse ;  /* 0x0000000443437c23 */ /* 0x100fe2000801080a */
[--C-:B------:R-:W-:Y:S01]  /*bcd0*/  FFMA.FTZ R70, R70, UR4, -R10.reuse ;  /* 0x0000000446467c23 */ /* 0x100fe2000801080a */
[----:B------:R-:W-:Y:S01]  /*bce0*/  FADD.FTZ R3, R25, R3 ;  /* 0x0000000319037221 */ /* 0x000fe20000010000 */
[--C-:B------:R-:W-:Y:S01]  /*bcf0*/  FFMA.FTZ R71, R71, UR4, -R10.reuse ;  /* 0x0000000447477c23 */ /* 0x100fe2000801080a */
[--C-:B------:R-:W-:Y:S01]  /*bd00*/  FFMA.FTZ R74, R74, UR4, -R10.reuse ;  /* 0x000000044a4a7c23 */ /* 0x100fe2000801080a */
[----:B------:R-:W0:Y:S01]  /*bd10*/  MUFU.EX2 R27, R27 ;  /* 0x0000001b001b7308 */ /* 0x000e220000000800 */
[----:B------:R-:W-:Y:S01]  /*bd20*/  FADD.FTZ R3, R28, R3 ;  /* 0x000000031c037221 */ /* 0x000fe20000010000 */
[--C-:B------:R-:W-:Y:S01]  /*bd30*/  FFMA.FTZ R75, R75, UR4, -R10.reuse ;  /* 0x000000044b4b7c23 */ /* 0x100fe2000801080a */
[--C-:B------:R-:W-:Y:S01]  /*bd40*/  FFMA.FTZ R78, R78, UR4, -R10.reuse ;  /* 0x000000044e4e7c23 */ /* 0x100fe2000801080a */
[--C-:B------:R-:W-:Y:S01]  /*bd50*/  FFMA.FTZ R79, R79, UR4, -R10.reuse ;  /* 0x000000044f4f7c23 */ /* 0x100fe2000801080a */
[----:B------:R-:W-:Y:S01]  /*bd60*/  FADD.FTZ R3, R29, R3 ;  /* 0x000000031d037221 */ /* 0x000fe20000010000 */
[--C-:B------:R-:W-:Y:S01]  /*bd70*/  FFMA.FTZ R82, R82, UR4, -R10.reuse ;  /* 0x0000000452527c23 */ /* 0x100fe2000801080a */
[----:B------:R-:W-:Y:S01]  /*bd80*/  FFMA.FTZ R83, R83, UR4, -R10 ;  /* 0x0000000453537c23 */ /* 0x000fe2000801080a */
[----:B------:R-:W2:Y:S01]  /*bd90*/  MUFU.EX2 R30, R30 ;  /* 0x0000001e001e7308 */ /* 0x000ea20000000800 */
[----:B-1----:R-:W-:Y:S01]  /*bda0*/  FFMA.FTZ R6, R8, R6, R26 ;  /* 0x0000000608067223 */ /* 0x002fe2000001001a */
[----:B------:R-:W-:Y:S01]  /*bdb0*/  FADD.FTZ R3, R32, R3 ;  /* 0x0000000320037221 */ /* 0x000fe20000010000 */
[--C-:B------:R-:W-:Y:S01]  /*bdc0*/  FFMA.FTZ R147, R86, UR4, -R10.reuse ;  /* 0x0000000456937c23 */ /* 0x100fe2000801080a */
[----:B------:R-:W-:-:S02]  /*bdd0*/  FFMA.FTZ R10, R87, UR4, -R10 ;  /* 0x00000004570a7c23 */ /* 0x000fc4000801080a */
[----:B------:R-:W-:Y:S02]  /*bde0*/  FADD.FTZ R3, R33, R3 ;  /* 0x0000000321037221 */ /* 0x000fe40000010000 */
[----:B------:R-:W1:Y:S01]  /*bdf0*/  MUFU.EX2 R31, R31 ;  /* 0x0000001f001f7308 */ /* 0x000e620000000800 */
[----:B0-----:R-:W-:Y:S01]  /*be00*/  FADD.FTZ R6, R27, R6 ;  /* 0x000000061b067221 */ /* 0x001fe20000010000 */
[----:B------:R-:W-:-:S04]  /*be10*/  FADD.FTZ R3, R36, R3 ;  /* 0x0000000324037221 */ /* 0x000fc80000010000 */
[----:B------:R-:W-:Y:S02]  /*be20*/  FADD.FTZ R3, R37, R3 ;  /* 0x0000000325037221 */ /* 0x000fe40000010000 */
[----:B------:R-:W0:Y:S01]  /*be30*/  MUFU.EX2 R34, R34 ;  /* 0x0000002200227308 */ /* 0x000e220000000800 */
[----:B--2---:R-:W-:Y:S01]  /*be40*/  FADD.FTZ R6, R30, R6 ;  /* 0x000000061e067221 */ /* 0x004fe20000010000 */
[----:B------:R-:W-:-:S04]  /*be50*/  FADD.FTZ R3, R40, R3 ;  /* 0x0000000328037221 */ /* 0x000fc80000010000 */
[----:B------:R-:W-:Y:S02]  /*be60*/  FADD.FTZ R3, R41, R3 ;  /* 0x0000000329037221 */ /* 0x000fe40000010000 */
[----:B------:R-:W2:Y:S01]  /*be70*/  MUFU.EX2 R35, R35 ;  /* 0x0000002300237308 */ /* 0x000ea20000000800 */
[----:B-1----:R-:W-:Y:S01]  /*be80*/  FADD.FTZ R6, R31, R6 ;  /* 0x000000061f067221 */ /* 0x002fe20000010000 */
[----:B------:R-:W-:-:S04]  /*be90*/  FADD.FTZ R3, R44, R3 ;  /* 0x000000032c037221 */ /* 0x000fc80000010000 */
        /* <DEDUP_REMOVED lines=23> */
[----:B------:R-:W-:-:S06]  /*c010*/  FADD.FTZ R3, R68, R3 ;  /* 0x0000000344037221 */ /* 0x000fcc0000010000 */
        /* <DEDUP_REMOVED lines=58> */
[----:B-1----:R-:W-:-:S03]  /*c3c0*/  FADD.FTZ R3, R9, R3 ;  /* 0x0000000309037221 */ /* 0x002fc60000010000 */
[----:B0-----:R-:W-:Y:S01]  /*c3d0*/  FADD.FTZ R6, R10, R6 ;  /* 0x000000060a067221 */ /* 0x001fe20000010000 */
[----:B------:R-:W-:Y:S06]  /*c3e0*/  @!P0 BRA `(.L_x_596) ;  /* 0x0000000000048947 */ /* 0x000fec0003800000 */
[----:B------:R-:W-:Y:S01]  /*c3f0*/  BPT.TRAP 0x1 ;  /* 0x000000040000795c */ /* 0x000fe20000300000 */
.L_x_596:
[----:B------:R-:W2:Y:S01]  /*c400*/  LDL R85, [R1+0x24] ;  /* 0x0000240001557983 */ /* 0x000ea20000100800 */
        /* <DEDUP_REMOVED lines=16> */
[----:B------:R-:W-:Y:S01]  /*c510*/  IMAD R11, R12, 0x8, R18 ;  /* 0x000000080c0b7824 */ /* 0x000fe200078e0212 */
[----:B------:R0:W5:Y:S01]  /*c520*/  LDL R5, [R1+0x4] ;  /* 0x0000040001057983 */ /* 0x0001620000100800 */
[----:B------:R-:W-:Y:S01]  /*c530*/  MOV R12, UR38 ;  /* 0x00000026000c7c02 */ /* 0x000fe20008000f00 */
[-C--:B------:R-:W-:Y:S01]  /*c540*/  FMUL.FTZ R90, R90, R8.reuse ;  /* 0x000000085a5a7220 */ /* 0x080fe20000410000 */
[----:B------:R-:W-:Y:S01]  /*c550*/  VIADD R11, R11, 0x16860 ;  /* 0x000168600b0b7836 */ /* 0x000fe20000000000 */
[----:B------:R-:W-:Y:S01]  /*c560*/  F2FP.BF16.F32.PACK_AB R147, R10, R147 ;  /* 0x000000930a93723e */ /* 0x000fe200000010ff */
[----:B------:R-:W-:Y:S01]  /*c570*/  FMUL.FTZ R91, R91, R8 ;  /* 0x000000085b5b7220 */ /* 0x000fe20000410000 */
[----:B------:R-:W-:Y:S01]  /*c580*/  F2FP.BF16.F32.PACK_AB R148, R25, R24 ;  /* 0x000000181994723e */ /* 0x000fe200000010ff */
[-C--:B------:R-:W-:Y:S01]  /*c590*/  FMUL.FTZ R94, R94, R8.reuse ;  /* 0x000000085e5e7220 */ /* 0x080fe20000410000 */
[----:B------:R-:W-:Y:S01]  /*c5a0*/  PRMT R11, R12, 0x654, R11 ;  /* 0x000006540c0b7816 */ /* 0x000fe2000000000b */
[----:B------:R-:W-:Y:S01]  /*c5b0*/  FMUL.FTZ R95, R95, R8 ;  /* 0x000000085f5f7220 */ /* 0x000fe20000410000 */
[----:B------:R-:W-:Y:S01]  /*c5c0*/  F2FP.BF16.F32.PACK_AB R149, R27, R26 ;  /* 0x0000001a1b95723e */ /* 0x000fe200000010ff */
[----:B------:R-:W-:Y:S01]  /*c5d0*/  FMUL.FTZ R98, R98, R8 ;  /* 0x0000000862627220 */ /* 0x000fe20000410000 */
[----:B------:R1:W-:Y:S01]  /*c5e0*/  SYNCS.ARRIVE.TRANS64.RED.A1T0 RZ, [R11+URZ], RZ ;  /* 0x000000ff0bff79a7 */ /* 0x0003e2000810043f */
[----:B------:R-:W-:Y:S01]  /*c5f0*/  F2FP.BF16.F32.PACK_AB R150, R29, R28 ;  /* 0x0000001c1d96723e */ /* 0x000fe200000010ff */
[----:B------:R-:W-:Y:S01]  /*c600*/  FMUL.FTZ R99, R99, R8 ;  /* 0x0000000863637220 */ /* 0x000fe20000410000 */
        /* <DEDUP_REMOVED lines=21> */
[----:B------:R-:W-:Y:S01]  /*c760*/  IMAD.MOV.U32 R10, RZ, RZ, R4 ;  /* 0x000000ffff0a7224 */ /* 0x000fe200078e0004 */
[----:B------:R-:W-:Y:S01]  /*c770*/  F2FP.BF16.F32.PACK_AB R130, R53, R52 ;  /* 0x000000343582723e */ /* 0x000fe200000010ff */
[----:B-1----:R-:W-:Y:S01]  /*c780*/  IMAD.MOV.U32 R11, RZ, RZ, R0 ;  /* 0x000000ffff0b7224 */ /* 0x002fe200078e0000 */
        /* <DEDUP_REMOVED lines=17> */
[C---:B--2---:R-:W-:Y:S01]  /*c8a0*/  ISETP.GT.AND P1, PT, R7.reuse, R85, PT ;  /* 0x000000550700720c */ /* 0x044fe20003f24270 */
[----:B------:R-:W-:-:S12]  /*c8b0*/  VIADD R7, R7, 0xffffffff ;  /* 0xffffffff07077836 */ /* 0x000fd80000000000 */
[----:B0-----:R-:W-:Y:S05]  /*c8c0*/  @P1 BRA `(.L_x_597) ;  /* 0xffffffe000181947 */ /* 0x001fea000383ffff */
.L_x_585:
[----:B------:R-:W-:Y:S05]  /*c8d0*/  WARPSYNC.ALL ;  /* 0x0000000000007948 */ /* 0x000fea0003800000 */
[----:B------:R-:W-:Y:S06]  /*c8e0*/  BAR.ARV 0x8, 0x200 ;  /* 0x0208000000007b1d */ /* 0x000fec0000002000 */
[----:B------:R-:W-:Y:S05]  /*c8f0*/  @!P0 BRA `(.L_x_598) ;  /* 0x0000000000048947 */ /* 0x000fea0003800000 */
[----:B------:R-:W-:Y:S01]  /*c900*/  BPT.TRAP 0x1 ;  /* 0x000000040000795c */ /* 0x000fe20000300000 */
.L_x_598:
[----:B-----5:R-:W2:Y:S01]  /*c910*/  LDL R5, [R1+0x4] ;  /* 0x0000040001057983 */ /* 0x020ea20000100800 */
[----:B------:R-:W-:Y:S01]  /*c920*/  IMAD R12, R156, 0x8, R18 ;  /* 0x000000089c0c7824 */ /* 0x000fe200078e0212 */
[----:B--2---:R-:W-:-:S04]  /*c930*/  SHF.L.U32 R5, R5, 0x1f, RZ ;  /* 0x0000001f05057819 */ /* 0x004fc800000006ff */
[----:B------:R0:W1:Y:S01]  /*c940*/  SYNCS.PHASECHK.TRANS64.TRYWAIT P1, [R12+URZ+0x16850], R5 ;  /* 0x016850050c0075a7 */ /* 0x000062000802017f */
[----:B------:R-:W-:Y:S05]  /*c950*/  @!P0 BRA `(.L_x_599) ;  /* 0x0000000000048947 */ /* 0x000fea0003800000 */
[----:B------:R-:W-:Y:S01]  /*c960*/  BPT.TRAP 0x1 ;  /* 0x000000040000795c */ /* 0x000fe20000300000 */
.L_x_599:
[----:B------:R-:W-:-:S05]  /*c970*/  VIADD R18, R18, 0x400 ;  /* 0x0000040012127836 */ /* 0x000fca0000000000 */
[----:B------:R-:W-:-:S04]  /*c980*/  SHF.R.U32.HI R18, RZ, 0x4, R18 ;  /* 0x00000004ff127819 */ /* 0x000fc80000011612 */
[----:B------:R-:W-:Y:S01]  /*c990*/  LOP3.LUT R9, R18, 0x3fff, RZ, 0xc0, !PT ;  /* 0x00003fff12097812 */ /* 0x000fe200078ec0ff */
[----:B-1----:R-:W-:Y:S06]  /*c9a0*/  @P1 BRA `(.L_x_600) ;  /* 0x0000000000081947 */ /* 0x002fec0003800000 */
[----:B------:R-:W1:Y:S02]  /*c9b0*/  SYNCS.PHASECHK.TRANS64.TRYWAIT P1, [R12+URZ+0x16850], R5 ;  /* 0x016850050c0075a7 */ /* 0x000e64000802017f */
[----:B-1----:R-:W-:Y:S05]  /*c9c0*/  @!P1 BRA `(.L_x_601) ;  /* 0x000000a800b09947 */ /* 0x002fea0003800000 */
.L_x_600:
[----:B------:R-:W-:Y:S01]  /*c9d0*/  IMAD R8, R156, 0x400, R9 ;  /* 0x000004009c087824 */ /* 0x000fe200078e0209 */
[----:B------:R-:W-:Y:S05]  /*c9e0*/  WARPSYNC.ALL ;  /* 0x0000000000007948 */ /* 0x000fea0003800000 */
[----:B------:R-:W-:Y:S01]  /*c9f0*/  IMAD.MOV.U32 R9, RZ, RZ, 0x40000040 ;  /* 0x40000040ff097424 */ /* 0x000fe200078e00ff */
[C---:B------:R-:W-:Y:S01]  /*ca00*/  R2UR UR6, R8.reuse ;  /* 0x00000000080672ca */ /* 0x040fe200000e0000 */
[----:B------:R-:W-:Y:S01]  /*ca10*/  WARPGROUP.ARRIVE ;  /* 0x00000000000079c5 */ /* 0x000fe20000000000 */
[----:B------:R-:W-:Y:S01]  /*ca20*/  VIADD R10, R8, 0x80 ;  /* 0x00000080080a7836 */ /* 0x000fe20000000000 */
[----:B------:R-:W-:Y:S01]  /*ca30*/  MOV R11, 0x40000040 ;  /* 0x40000040000b7802 */ /* 0x000fe20000000f00 */
[----:B01----:R-:W0:Y:S01]  /*ca40*/  SHFL.BFLY PT, R5, R6, 0x2, 0x1f ;  /* 0x0c401f0006057f89 */ /* 0x003e2200000e0000 */
[----:B------:R-:W-:Y:S01]  /*ca50*/  R2UR UR7, R9 ;  /* 0x00000000090772ca */ /* 0x000fe200000e0000 */
[----:B------:R-:W-:-:S02]  /*ca60*/  IMAD.MOV.U32 R9, RZ, RZ, 0x40000040 ;  /* 0x40000040ff097424 */ /* 0x000fc400078e00ff */
[----:B------:R-:W-:Y:S02]  /*ca70*/  IMAD.MOV.U32 R43, RZ, RZ, RZ ;  /* 0x000000ffff2b7224 */ /* 0x000fe400078e00ff */
[----:B------:R-:W-:-:S08]  /*ca80*/  IMAD.MOV.U32 R60, RZ, RZ, -0x800000 ;  /* 0xff800000ff3c7424 */ /* 0x000fd000078e00ff */
[----:B------:R-:W-:Y:S01]  /*ca90*/  HGMMA.64x64x16.F32.BF16 R88, R148, gdesc[UR4].tnspB, R88, gsb0 ;  /* 0x40e0000494587df0 */ /* 0x000fe20008001858 */
[----:B------:R-:W-:Y:S01]  /*caa0*/  R2UR UR6, R10 ;  /* 0x000000000a0672ca */ /* 0x000fe200000e0000 */
[----:B------:R-:W-:Y:S01]  /*cab0*/  VIADD R10, R8, 0x100 ;  /* 0x00000100080a7836 */ /* 0x000fe20000000000 */
[----:B------:R-:W-:Y:S01]  /*cac0*/  R2UR UR7, R11 ;  /* 0x000000000b0772ca */ /* 0x000fe200000e0000 */
[----:B------:R-:W-:Y:S02]  /*cad0*/  IMAD.MOV.U32 R11, RZ, RZ, 0x40000040 ;  /* 0x40000040ff0b7424 */ /* 0x000fe400078e00ff */
[----:B0-----:R-:W-:Y:S01]  /*cae0*/  FADD.FTZ R7, R5, R6 ;  /* 0x0000000605077221 */ /* 0x001fe20000010000 */
[----:B------:R-:W-:Y:S02]  /*caf0*/  WARPGROUP.DEPBAR.LE gsb0, 0x0 ;  /* 0x00008000000079c5 */ /* 0x000fe40000010000 */
[----:B------:R-:W-:-:S07]  /*cb00*/  WARPGROUP.ARRIVE ;  /* 0x00000000000079c5 */ /* 0x000fce0000000000 */
        /* <DEDUP_REMOVED lines=23> */
[C---:B------:R-:W-:Y:S01]  /*cc80*/  VIADD R10, R8.reuse, 0x300 ;  /* 0x00000300080a7836 */ /* 0x040fe20000000000 */
[----:B------:R-:W-:Y:S01]  /*cc90*/  R2UR UR7, R11 ;  /* 0x000000000b0772ca */ /* 0x000fe200000e0000 */
[----:B------:R-:W-:Y:S01]  /*cca0*/  VIADD R8, R8, 0x380 ;  /* 0x0000038008087836 */ /* 0x000fe20000000000 */
[----:B------:R-:W-:Y:S01]  /*ccb0*/  MOV R11, 0x40000040 ;  /* 0x40000040000b7802 */ /* 0x000fe20000000f00 */
[----:B------:R-:W-:Y:S02]  /*ccc0*/  WARPGROUP.DEPBAR.LE gsb0, 0x0 ;  /* 0x00008000000079c5 */ /* 0x000fe40000010000 */
[----:B------:R-:W-:-:S08]  /*ccd0*/  WARPGROUP.ARRIVE ;  /* 0x00000000000079c5 */ /* 0x000fd00000000000 */
[----:B------:R-:W-:Y:S01]  /*cce0*/  HGMMA.64x64x16.F32.BF16 R88, R136, gdesc[UR4].tnspB, R88, gsb0 ;  /* 0x40e0000488587df0 */ /* 0x000fe20008001858 */
[----:B------:R-:W-:Y:S02]  /*ccf0*/  R2UR UR6, R10 ;  /* 0x000000000a0672ca */ /* 0x000fe400000e0000 */
[----:B------:R-:W-:Y:S01]  /*cd00*/  R2UR UR7, R11 ;  /* 0x000000000b0772ca */ /* 0x000fe200000e0000 */
[----:B------:R-:W0:Y:S02]  /*cd10*/  SHFL.BFLY PT, R10, R3, 0x2, 0x1f ;  /* 0x0c401f00030a7f89 */ /* 0x000e2400000e0000 */
[----:B0-----:R-:W-:Y:S01]  /*cd20*/  FADD.FTZ R10, R10, R3 ;  /* 0x000000030a0a7221 */ /* 0x001fe20000010000 */
[----:B------:R-:W-:-:S04]  /*cd30*/  IMAD.MOV.U32 R3, RZ, RZ, -0x800000 ;  /* 0xff800000ff037424 */ /* 0x000fc800078e00ff */
[----:B------:R-:W0:Y:S02]  /*cd40*/  SHFL.BFLY PT, R5, R10, 0x1, 0x1f ;  /* 0x0c201f000a057f89 */ /* 0x000e2400000e0000 */
[----:B0-----:R-:W-:Y:S01]  /*cd50*/  FADD.FTZ R11, R10, R5 ;  /* 0x000000050a0b7221 */ /* 0x001fe20000010000 */
[----:B------:R-:W-:Y:S02]  /*cd60*/  IMAD.U32 R5, RZ, RZ, UR4 ;  /* 0x00000004ff057e24 */ /* 0x000fe4000f8e00ff */
[----:B------:R-:W-:Y:S02]  /*cd70*/  IMAD.U32 R10, RZ, RZ, UR4 ;  /* 0x00000004ff0a7e24 */ /* 0x000fe4000f8e00ff */
[----:B------:R-:W-:-:S13]  /*cd80*/  FSETP.NE.FTZ.AND P1, PT, R11, RZ, PT ;  /* 0x000000ff0b00720b */ /* 0x000fda0003f35000 */
[----:B------:R-:W0:Y:S01]  /*cd90*/  @P1 MUFU.LG2 R6, R11 ;  /* 0x0000000b00061308 */ /* 0x000e220000000c00 */
[----:B------:R-:W-:Y:S01]  /*cda0*/  @P1 FMUL.FTZ R5, R5, 0.69314718246459960938 ;  /* 0x3f31721805051820 */ /* 0x000fe20000410000 */
[----:B------:R-:W-:Y:S02]  /*cdb0*/  WARPGROUP.DEPBAR.LE gsb0, 0x0 ;  /* 0x00008000000079c5 */ /* 0x000fe40000010000 */
[----:B------:R-:W-:-:S04]  /*cdc0*/  WARPGROUP.ARRIVE ;  /* 0x00000000000079c5 */ /* 0x000fc80000000000 */
[----:B------:R-:W-:Y:S02]  /*cdd0*/  @P1 MUFU.RCP R43, R11 ;  /* 0x0000000b002b1308 */ /* 0x000fe40000001000 */
[----:B------:R-:W-:Y:S01]  /*cde0*/  HGMMA.64x64x16.F32.BF16 R88, R140, gdesc[UR4].tnspB, R88, gsb0 ;  /* 0x40e000048c587df0 */ /* 0x000fe20008001858 */
[----:B------:R-:W-:Y:S02]  /*cdf0*/  R2UR UR6, R8 ;  /* 0x00000000080672ca */ /* 0x000fe400000e0000 */
[----:B------:R-:W-:Y:S01]  /*ce00*/  R2UR UR7, R9 ;  /* 0x00000000090772ca */ /* 0x000fe200000e0000 */
[----:B------:R-:W1:Y:S01]  /*ce10*/  SHFL.BFLY PT, R8, R7, 0x1, 0x1f ;  /* 0x0c201f0007087f89 */ /* 0x000e6200000e0000 */
[----:B0-----:R-:W-:-:S04]  /*ce20*/  @P1 FMUL.FTZ R6, R6, 0.69314718246459960938 ;  /* 0x3f31721806061820 */ /* 0x001fc80000410000 */
[----:B------:R-:W-:Y:S01]  /*ce30*/  @P1 FFMA.FTZ R60, R5, R0, R6 ;  /* 0x00000000053c1223 */ /* 0x000fe20000010006 */
[----:B-1----:R-:W-:Y:S01]  /*ce40*/  FADD.FTZ R13, R7, R8 ;  /* 0x00000008070d7221 */ /* 0x002fe20000010000 */
[----:B------:R-:W-:-:S04]  /*ce50*/  IMAD.MOV.U32 R8, RZ, RZ, RZ ;  /* 0x000000ffff087224 */ /* 0x000fc800078e00ff */
[----:B------:R-:W-:-:S13]  /*ce60*/  FSETP.NE.FTZ.AND P2, PT, R13, RZ, PT ;  /* 0x000000ff0d00720b */ /* 0x000fda0003f55000 */
[----:B------:R-:W0:Y:S01]  /*ce70*/  @P2 MUFU.LG2 R9, R13 ;  /* 0x0000000d00092308 */ /* 0x000e220000000c00 */
[----:B------:R-:W-:-:S07]  /*ce80*/  @P2 FMUL.FTZ R10, R10, 0.69314718246459960938 ;  /* 0x3f3172180a0a2820 */ /* 0x000fce0000410000 */
[----:B------:R1:W2:Y:S01]  /*ce90*/  @P2 MUFU.RCP R8, R13 ;  /* 0x0000000d00082308 */ /* 0x0002a20000001000 */
[----:B0-----:R-:W-:-:S04]  /*cea0*/  @P2 FMUL.FTZ R9, R9, 0.69314718246459960938 ;  /* 0x3f31721809092820 */ /* 0x001fc80000410000 */
[----:B------:R-:W-:Y:S01]  /*ceb0*/  @P2 FFMA.FTZ R3, R10, R4, R9 ;  /* 0x000000040a032223 */ /* 0x000fe20000010009 */
[----:B------:R-:W-:Y:S02]  /*cec0*/  WARPGROUP.DEPBAR.LE gsb0, 0x0 ;  /* 0x00008000000079c5 */ /* 0x000fe40000010000 */
[----:B------:R-:W-:-:S06]  /*ced0*/  WARPGROUP.ARRIVE ;  /* 0x00000000000079c5 */ /* 0x000fcc0000000000 */
[----:B------:R-:W-:Y:S03]  /*cee0*/  HGMMA.64x64x16.F32.BF16 R88, R144, gdesc[UR4].tnspB, R88, gsb0 ;  /* 0x40e0000490587df0 */ /* 0x000fe60008001858 */
[----:B------:R-:W-:Y:S02]  /*cef0*/  WARPGROUP.DEPBAR.LE gsb0, 0x0 ;  /* 0x00008000000079c5 */ /* 0x000fe40000010000 */
[----:B-12---:R-:W-:Y:S05]  /*cf00*/  @!P0 BRA `(.L_x_602) ;  /* 0x0000000000048947 */ /* 0x006fea0003800000 */
[----:B------:R-:W-:Y:S01]  /*cf10*/  BPT.TRAP 0x1 ;  /* 0x000000040000795c */ /* 0x000fe20000300000 */
.L_x_602:
[----:B------:R-:W2:Y:S01]  /*cf20*/  LDL.LU R4, [R1+0x4] ;  /* 0x0000040001047983 */ /* 0x000ea20000300800 */
[----:B------:R-:W-:Y:S01]  /*cf30*/  VIADD R0, R12, 0x16860 ;  /* 0x000168600c007836 */ /* 0x000fe20000000000 */
[----:B------:R-:W-:Y:S01]  /*cf40*/  MOV R5, UR38 ;  /* 0x0000002600057c02 */ /* 0x000fe20008000f00 */
[----:B------:R-:W-:Y:S02]  /*cf50*/  VIADD R156, R156, 0x1 ;  /* 0x000000019c9c7836 */ /* 0x000fe40000000000 */
[-C--:B------:R-:W-:Y:S01]  /*cf60*/  FMUL.FTZ R20, R88, R43.reuse ;  /* 0x0000002b58147220 */ /* 0x080fe20000410000 */
[-C--:B------:R-:W-:Y:S01]  /*cf70*/  FMUL.FTZ R21, R89, R43.reuse ;  /* 0x0000002b59157220 */ /* 0x080fe20000410000 */
[----:B------:R-:W-:Y:S01]  /*cf80*/  PRMT R0, R5, 0x654, R0 ;  /* 0x0000065405007816 */ /* 0x000fe20000000000 */
[-C--:B------:R-:W-:Y:S01]  /*cf90*/  FMUL.FTZ R26, R92, R43.reuse ;  /* 0x0000002b5c1a7220 */ /* 0x080fe20000410000 */
[----:B------:R-:W-:Y:S01]  /*cfa0*/  ISETP.NE.AND P1, PT, R156, 0x2, PT ;  /* 0x000000029c00780c */ /* 0x000fe20003f25270 */
[-C--:B------:R-:W-:Y:S01]  /*cfb0*/  FMUL.FTZ R27, R93, R43.reuse ;  /* 0x0000002b5d1b7220 */ /* 0x080fe20000410000 */
[----:B------:R0:W-:Y:S01]  /*cfc0*/  SYNCS.ARRIVE.TRANS64.RED.A1T0 RZ, [R0+URZ], RZ ;  /* 0x000000ff00ff79a7 */ /* 0x0001e2000810043f */
[-C--:B------:R-:W-:Y:S01]  /*cfd0*/  FMUL.FTZ R28, R96, R43.reuse ;  /* 0x0000002b601c7220 */ /* 0x080fe20000410000 */
[-C--:B------:R-:W-:Y:S01]  /*cfe0*/  FMUL.FTZ R29, R97, R43.reuse ;  /* 0x0000002b611d7220 */ /* 0x080fe20000410000 */
[-C--:B------:R-:W-:Y:S01]  /*cff0*/  FMUL.FTZ R30, R100, R43.reuse ;  /* 0x0000002b641e7220 */ /* 0x080fe20000410000 */
[-C--:B------:R-:W-:Y:S01]  /*d000*/  FMUL.FTZ R31, R101, R43.reuse ;  /* 0x0000002b651f7220 */ /* 0x080fe20000410000 */
[-C--:B------:R-:W-:Y:S01]  /*d010*/  FMUL.FTZ R36, R104, R43.reuse ;  /* 0x0000002b68247220 */ /* 0x080fe20000410000 */
[-C--:B------:R-:W-:Y:S01]  /*d020*/  FMUL.FTZ R37, R105, R43.reuse ;  /* 0x0000002b69257220 */ /* 0x080fe20000410000 */
[-C--:B------:R-:W-:Y:S01]  /*d030*/  FMUL.FTZ R38, R108, R43.reuse ;  /* 0x0000002b6c267220 */ /* 0x080fe20000410000 */
[----:B0-----:R-:W-:Y:S01]  /*d040*/  SEL R0, RZ, 0x1, P1 ;  /* 0x00000001ff007807 */ /* 0x001fe20000800000 */
        /* <DEDUP_REMOVED lines=22> */
[----:B------:R-:W-:Y:S01]  /*d1b0*/  SEL R156, R156, RZ, P1 ;  /* 0x000000ff9c9c7207 */ /* 0x000fe20000800000 */
[----:B------:R-:W-:Y:S01]  /*d1c0*/  UIADD3 UR37, UR37, 0x1, URZ ;  /* 0x0000000125257890 */ /* 0x000fe2000fffe03f */
[----:B--2---:R-:W-:-:S05]  /*d1d0*/  LOP3.LUT R4, R4, R0, RZ, 0x3c, !PT ;  /* 0x0000000004047212 */ /* 0x004fca00078e3cff */
[----:B------:R0:W-:Y:S06]  /*d1e0*/  STL [R1+0x4], R4 ;  /* 0x0000040401007387 */ /* 0x0001ec0000100800 */
.L_x_548:
[----:B------:R-:W3:Y:S01]  /*d1f0*/  S2R R0, SR_TID.X ;  /* 0x0000000000007919 */ /* 0x000ee20000002100 */
[----:B------:R-:W-:Y:S05]  /*d200*/  WARPSYNC.ALL ;  /* 0x0000000000007948 */ /* 0x000fea0003800000 */
[----:B---3--:R-:W-:-:S05]  /*d210*/  VIADD R71, R0, 0xffffff80 ;  /* 0xffffff8000477836 */ /* 0x008fca0000000000 */
[----:B------:R-:W-:-:S04]  /*d220*/  SHF.R.S32.HI R74, RZ, 0x1f, R71 ;  /* 0x0000001fff4a7819 */ /* 0x000fc80000011447 */
[----:B------:R-:W-:-:S04]  /*d230*/  LEA.HI R74, R74, R71, RZ, 0x3 ;  /* 0x000000474a4a7211 */ /* 0x000fc800078f18ff */
[----:B------:R-:W-:-:S05]  /*d240*/  LOP3.LUT R74, R74, 0xfffffff8, RZ, 0xc0, !PT ;  /* 0xfffffff84a4a7812 */ /* 0x000fca00078ec0ff */
[----:B------:R-:W-:-:S04]  /*d250*/  IMAD.IADD R74, R71, 0x1, -R74 ;  /* 0x00000001474a7824 */ /* 0x000fc800078e0a4a */
[----:B------:R-:W-:-:S05]  /*d260*/  IMAD.SHL.U32 R59, R74, 0x8, RZ ;  /* 0x000000084a3b7824 */ /* 0x000fca00078e00ff */
[----:B------:R-:W-:Y:S01]  /*d270*/  SHF.R.S32.HI R58, RZ, 0x1f, R59 ;  /* 0x0000001fff3a7819 */ /* 0x000fe2000001143b */
[----:B------:R-:W3:Y:S08]  /*d280*/  S2UR UR38, SR_CgaCtaId ;  /* 0x00000000002679c3 */ /* 0x000ef00000008800 */
[----:B------:R-:W-:Y:S06]  /*d290*/  BAR.SYNC.DEFER_BLOCKING 0x5, 0x200 ;  /* 0x0148000000007b1d */ /* 0x000fec0000010000 */
[----:B------:R-:W-:Y:S01]  /*d2a0*/  UMOV UR4, 0x400 ;  /* 0x0000040000047882 */ /* 0x000fe20000000000 */
[----:B------:R-:W-:Y:S01]  /*d2b0*/  BSSY B0, `(.L_x_603) ;  /* 0x000023f000007945 */ /* 0x000fe20003800000 */
[----:B---3--:R-:W-:-:S06]  /*d2c0*/  ULEA UR4, UR38, UR4, 0x18 ;  /* 0x0000000426047291 */ /* 0x008fcc000f8ec03f */
[----:B------:R-:W-:-:S05]  /*d2d0*/  IMAD.U32 R18, RZ, RZ, UR4 ;  /* 0x00000004ff127e24 */ /* 0x000fca000f8e00ff */
[----:B-1----:R1:W3:Y:S01]  /*d2e0*/  LDS.128 R32, [R18+0x168d0] ;  /* 0x0168d00012207984 */ /* 0x0022e20000000c00 */
[----:B------:R-:W-:Y:S06]  /*d2f0*/  BAR.ARV 0x4, 0x200 ;  /* 0x0108000000007b1d */ /* 0x000fec0000002000 */
[----:B------:R-:W-:Y:S05]  /*d300*/  @P0 BRA `(.L_x_604) ;  /* 0x0000001800440947 */ /* 0x000fea0003800000 */
[----:B------:R-:W4:Y:S01]  /*d310*/  LDL R0, [R1+0x68] ;  /* 0x0000680001007983 */ /* 0x000f220000100800 */
[----:B------:R-:W-:-:S03]  /*d320*/  ULDC UR4, c[0x0][0xad4] ;  /* 0x0002b50000047ab9 */ /* 0x000fc60000000800 */
[----:B------:R-:W2:Y:S04]  /*d330*/  LDL.LU R62, [R1+0x34] ;  /* 0x00003400013e7983 */ /* 0x000ea80000300800 */
[----:B------:R-:W2:Y:S04]  /*d340*/  LDL.LU R64, [R1+0x40] ;  /* 0x0000400001407983 */ /* 0x000ea80000300800 */
[----:B------:R-:W2:Y:S01]  /*d350*/  LDL.LU R68, [R1+0x44] ;  /* 0x0000440001447983 */ /* 0x000ea20000300800 */
[----:B------:R-:W0:Y:S01]  /*d360*/  S2R R5, SR_SWINHI ;  /* 0x0000000000057919 */ /* 0x000e220000002f00 */
[----:B------:R-:W-:-:S02]  /*d370*/  MOV R24, R18 ;  /* 0x0000001200187202 */ /* 0x000fc40000000f00 */
[----:B0----5:R-:W-:Y:S02]  /*d380*/  MOV R25, R5 ;  /* 0x0000000500197202 */ /* 0x021fe40000000f00 */
[----:B------:R-:W-:Y:S01]  /*d390*/  F2FP.BF16.F32.PACK_AB R14, R27, R26 ;  /* 0x0000001a1b0e723e */ /* 0x000fe200000010ff */
[----:B---3--:R-:W-:Y:S02]  /*d3a0*/  IMAD.MOV.U32 R32, RZ, RZ, RZ ;  /* 0x000000ffff207224 */ /* 0x008fe400078e00ff */
[----:B----4-:R-:W-:-:S03]  /*d3b0*/  IMAD.WIDE R10, R0, 0x2, R24 ;  /* 0x00000002000a7825 */ /* 0x010fc600078e0218 */
[----:B------:R-:W-:-:S05]  /*d3c0*/  IADD3 R61, P0, R10, 0x60, RZ ;  /* 0x000000600a3d7810 */ /* 0x000fca0007f1e0ff */
[----:B------:R-:W-:Y:S01]  /*d3d0*/  IMAD.X R5, RZ, RZ, R11, P0 ;  /* 0x000000ffff057224 */ /* 0x000fe200000e060b */
[----:B--2---:R-:W-:-:S04]  /*d3e0*/  ISETP.NE.AND P0, PT, R62, RZ, PT ;  /* 0x000000ff3e00720c */ /* 0x004fc80003f05270 */
[----:B------:R-:W-:Y:S01]  /*d3f0*/  SEL R67, R62, UR4, P0 ;  /* 0x000000043e437c07 */ /* 0x000fe20008000000 */
[----:B------:R-:W-:Y:S05]  /*d400*/  WARPSYNC.ALL ;  /* 0x0000000000007948 */ /* 0x000fea0003800000 */
[----:B------:R-:W-:Y:S01]  /*d410*/  BAR.SYNC.DEFER_BLOCKING 0x1, 0x180 ;  /* 0x0046000000007b1d */ /* 0x000fe20000010000 */
[C---:B------:R-:W-:Y:S02]  /*d420*/  IADD3 R15, P1, R10.reuse, 0x40, RZ ;  /* 0x000000400a0f7810 */ /* 0x040fe40007f3e0ff */
[C---:B------:R-:W-:Y:S02]  /*d430*/  IADD3 R13, P2, R10.reuse, 0x20, RZ ;  /* 0x000000200a0d7810 */ /* 0x040fe40007f5e0ff */
[----:B------:R-:W-:Y:S01]  /*d440*/  LOP3.LUT R9, R10, 0x380, RZ, 0xc0, !PT ;  /* 0x000003800a097812 */ /* 0x000fe200078ec0ff */
[----:B------:R-:W-:Y:S01]  /*d450*/  ULDC.64 UR6, c[0x0][0xc08] ;  /* 0x0003020000067ab9 */ /* 0x000fe20000000a00 */
[----:B------:R-:W-:Y:S01]  /*d460*/  LOP3.LUT R4, R15, 0x380, RZ, 0xc0, !PT ;  /* 0x000003800f047812 */ /* 0x000fe200078ec0ff */
[----:B------:R-:W-:Y:S01]  /*d470*/  ULDC.64 UR4, c[0x0][0xc00] ;  /* 0x0003000000047ab9 */ /* 0x000fe20000000a00 */
[----:B------:R-:W-:-:S02]  /*d480*/  LOP3.LUT R0, R13, 0x380, RZ, 0xc0, !PT ;  /* 0x000003800d007812 */ /* 0x000fc400078ec0ff */
[----:B------:R-:W-:Y:S02]  /*d490*/  LOP3.LUT R12, R61, 0x380, RZ, 0xc0, !PT ;  /* 0x000003803d0c7812 */ /* 0x000fe400078ec0ff */
[----:B------:R-:W-:Y:S02]  /*d4a0*/  SHF.R.U64 R9, R9, 0x3, RZ ;  /* 0x0000000309097819 */ /* 0x000fe400000012ff */
[----:B------:R-:W-:Y:S02]  /*d4b0*/  SHF.R.U64 R4, R4, 0x3, RZ ;  /* 0x0000000304047819 */ /* 0x000fe400000012ff */
[----:B------:R-:W-:Y:S02]  /*d4c0*/  SHF.R.U64 R0, R0, 0x3, RZ ;  /* 0x0000000300007819 */ /* 0x000fe400000012ff */
[----:B------:R-:W-:Y:S02]  /*d4d0*/  SHF.R.U64 R12, R12, 0x3, RZ ;  /* 0x000000030c0c7819 */ /* 0x000fe400000012ff */
[----:B------:R-:W-:Y:S01]  /*d4e0*/  LOP3.LUT R10, R9, R10, RZ, 0x3c, !PT ;  /* 0x0000000a090a7212 */ /* 0x000fe200078e3cff */
[--C-:B------:R-:W-:Y:S01]  /*d4f0*/  IMAD.X R7, RZ, RZ, R11.reuse, P1 ;  /* 0x000000ffff077224 */ /* 0x100fe200008e060b */
[----:B------:R-:W-:Y:S01]  /*d500*/  LOP3.LUT R6, R4, R15, RZ, 0x3c, !PT ;  /* 0x0000000f04067212 */ /* 0x000fe200078e3cff */
[----:B------:R-:W-:Y:S01]  /*d510*/  IMAD.X R9, RZ, RZ, R11, P2 ;  /* 0x000000ffff097224 */ /* 0x000fe200010e060b */
[----:B------:R-:W-:-:S02]  /*d520*/  LOP3.LUT R8, R0, R13, RZ, 0x3c, !PT ;  /* 0x0000000d00087212 */ /* 0x000fc400078e3cff */
[----:B------:R-:W-:Y:S02]  /*d530*/  LOP3.LUT R4, R12, R61, RZ, 0x3c, !PT ;  /* 0x0000003d0c047212 */ /* 0x000fe400078e3cff */
[----:B------:R-:W-:Y:S02]  /*d540*/  MOV R10, R10 ;  /* 0x0000000a000a7202 */ /* 0x000fe40000000f00 */
[----:B------:R-:W-:Y:S02]  /*d550*/  F2FP.BF16.F32.PACK_AB R12, R21, R20 ;  /* 0x00000014150c723e */ /* 0x000fe400000010ff */
[----:B------:R-:W-:Y:S02]  /*d560*/  F2FP.BF16.F32.PACK_AB R13, R45, R44 ;  /* 0x0000002c2d0d723e */ /* 0x000fe400000010ff */
[----:B------:R-:W-:Y:S02]  /*d570*/  F2FP.BF16.F32.PACK_AB R15, R47, R46 ;  /* 0x0000002e2f0f723e */ /* 0x000fe400000010ff */
[----:B------:R-:W-:-:S02]  /*d580*/  MOV R66, R6 ;  /* 0x0000000600427202 */ /* 0x000fc40000000f00 */
[----:B------:R-:W-:Y:S01]  /*d590*/  MOV R0, R4 ;  /* 0x0000000400007202 */ /* 0x000fe20000000f00 */
[----:B------:R0:W-:Y:S01]  /*d5a0*/  STSM.16.M88.4 [R10], R12 ;  /* 0x0000000c0a007844 */ /* 0x0001e20000000200 */
[----:B------:R-:W-:Y:S02]  /*d5b0*/  MOV R61, R8 ;  /* 0x00000008003d7202 */ /* 0x000fe40000000f00 */
[----:B------:R-:W-:Y:S02]  /*d5c0*/  F2FP.BF16.F32.PACK_AB R4, R29, R28 ;  /* 0x0000001c1d04723e */ /* 0x000fe400000010ff */
[----:B------:R-:W-:Y:S02]  /*d5d0*/  F2FP.BF16.F32.PACK_AB R5, R49, R48 ;  /* 0x000000303105723e */ /* 0x000fe400000010ff */
[----:B------:R-:W-:Y:S02]  /*d5e0*/  F2FP.BF16.F32.PACK_AB R6, R31, R30 ;  /* 0x0000001e1f06723e */ /* 0x000fe400000010ff */
[----:B------:R-:W-:-:S02]  /*d5f0*/  F2FP.BF16.F32.PACK_AB R7, R51, R50 ;  /* 0x000000323307723e */ /* 0x000fc400000010ff */
[----:B------:R-:W-:Y:S02]  /*d600*/  F2FP.BF16.F32.PACK_AB R8, R37, R36 ;  /* 0x000000242508723e */ /* 0x000fe400000010ff */
[----:B------:R-:W-:Y:S02]  /*d610*/  F2FP.BF16.F32.PACK_AB R9, R53, R52 ;  /* 0x000000343509723e */ /* 0x000fe400000010ff */
[----:B------:R-:W-:Y:S02]  /*d620*/  F2FP.BF16.F32.PACK_AB R11, R55, R54 ;  /* 0x00000036370b723e */ /* 0x000fe400000010ff */
[----:B0-----:R-:W-:Y:S02]  /*d630*/  F2FP.BF16.F32.PACK_AB R10, R39, R38 ;  /* 0x00000026270a723e */ /* 0x001fe400000010ff */
[----:B------:R-:W-:Y:S02]  /*d640*/  F2FP.BF16.F32.PACK_AB R12, R41, R40 ;  /* 0x00000028290c723e */ /* 0x000fe400000010ff */
[----:B------:R-:W-:-:S02]  /*d650*/  F2FP.BF16.F32.PACK_AB R13, R57, R56 ;  /* 0x00000038390d723e */ /* 0x000fc400000010ff */
[----:B------:R-:W-:Y:S02]  /*d660*/  F2FP.BF16.F32.PACK_AB R14, R43, R42 ;  /* 0x0000002a2b0e723e */ /* 0x000fe400000010ff */
[----:B------:R-:W-:Y:S01]  /*d670*/  F2FP.BF16.F32.PACK_AB R15, R119, R118 ;  /* 0x00000076770f723e */ /* 0x000fe200000010ff */
[----:B------:R0:W-:Y:S01]  /*d680*/  STSM.16.M88.4 [R61], R4 ;  /* 0x000000043d007844 */ /* 0x0001e20000000200 */
[----:B------:R-:W-:-:S03]  /*d690*/  ISETP.NE.U32.AND P3, PT, RZ, UR6, PT ;  /* 0x00000006ff007c0c */ /* 0x000fc6000bf65070 */
[----:B------:R-:W-:Y:S01]  /*d6a0*/  STSM.16.M88.4 [R66], R8 ;  /* 0x0000000842007844 */ /* 0x000fe20000000200 */
[----:B------:R-:W-:-:S03]  /*d6b0*/  ISETP.NE.AND.EX P3, PT, RZ, UR7, PT, P3 ;  /* 0x00000007ff007c0c */ /* 0x000fc6000bf65330 */
[----:B------:R2:W-:Y:S01]  /*d6c0*/  STSM.16.M88.4 [R0], R12 ;  /* 0x0000000c00007844 */ /* 0x0005e20000000200 */
[----:B------:R-:W-:Y:S01]  /*d6d0*/  BAR.SYNC.DEFER_BLOCKING 0x1, 0x180 ;  /* 0x0046000000007b1d */ /* 0x000fe20000010000 */
[----:B------:R-:W-:Y:S02]  /*d6e0*/  ISETP.NE.U32.AND P0, PT, RZ, UR4, PT ;  /* 0x00000004ff007c0c */ /* 0x000fe4000bf05070 */
[----:B------:R-:W-:Y:S02]  /*d6f0*/  IADD3 R62, P1, R64, UR4, RZ ;  /* 0x00000004403e7c10 */ /* 0x000fe4000ff3e0ff */
[----:B------:R-:W-:Y:S02]  /*d700*/  ISETP.NE.AND.EX P0, PT, RZ, UR5, PT, P0 ;  /* 0x00000005ff007c0c */ /* 0x000fe4000bf05300 */
[----:B------:R-:W-:Y:S02]  /*d710*/  IADD3.X R63, R68, UR5, RZ, P1, !PT ;  /* 0x00000005443f7c10 */ /* 0x000fe40008ffe4ff */
[----:B------:R-:W-:Y:S01]  /*d720*/  @P3 IADD3 R64, P1, R64, UR6, RZ ;  /* 0x0000000640403c10 */ /* 0x000fe2000ff3e0ff */
[----:B------:R-:W-:-:S02]  /*d730*/  ULDC UR6, c[0x0][0xa88] ;  /* 0x0002a20000067ab9 */ /* 0x000fc40000000800 */
[----:B0-----:R-:W-:Y:S01]  /*d740*/  MOV R61, UR6 ;  /* 0x00000006003d7c02 */ /* 0x001fe20008000f00 */
[----:B------:R-:W-:Y:S01]  /*d750*/  IMAD.MOV.U32 R6, RZ, RZ, 0x9b8 ;  /* 0x000009b8ff067424 */ /* 0x000fe200078e00ff */
[----:B------:R-:W-:Y:S01]  /*d760*/  @P3 IADD3.X R65, R68, UR7, RZ, P1, !PT ;  /* 0x0000000744413c10 */ /* 0x000fe20008ffe4ff */
[----:B--2---:R-:W0:Y:S03]  /*d770*/  LDC R0, c[0x0][0xbe8] ;  /* 0x0002fa00ff007b82 */ /* 0x004e260000000800 */
[----:B------:R2:W5:Y:S04]  /*d780*/  @P0 LDG.E R32, desc[UR42][R62.64] ;  /* 0x0000002a3e200981 */ /* 0x000568000c1e1900 */
[----:B------:R2:W5:Y:S01]  /*d790*/  @P3 LDG.E R61, desc[UR42][R64.64] ;  /* 0x0000002a403d3981 */ /* 0x000562000c1e1900 */
[----:B------:R-:W-:-:S04]  /*d7a0*/  ISETP.GT.AND P2, PT, R67, 0x1, PT ;  /* 0x000000014300780c */ /* 0x000fc80003f44270 */
[----:B------:R-:W-:-:S04]  /*d7b0*/  SEL R6, R6, 0x978, P2 ;  /* 0x0000097806067807 */ /* 0x000fc80001000000 */
[----:B------:R2:W3:Y:S08]  /*d7c0*/  LDC.64 R12, c[0x0][R6+0x220] ;  /* 0x00008800060c7b82 */ /* 0x0004f00000000a00 */
[----:B------:R2:W4:Y:S08]  /*d7d0*/  LDC.64 R14, c[0x0][R6+0x218] ;  /* 0x00008600060e7b82 */ /* 0x0005300000000a00 */
[----:B------:R2:W1:Y:S01]  /*d7e0*/  LDC.64 R10, c[0x0][R6+0x228] ;  /* 0x00008a00060a7b82 */ /* 0x0004620000000a00 */
[----:B0-----:R-:W-:Y:S01]  /*d7f0*/  ISETP.NE.AND P1, PT, R0, 0x1, PT ;  /* 0x000000010000780c */ /* 0x001fe20003f25270 */
[----:B--2---:R-:W-:-:S12]  /*d800*/  @P3 BRA `(.L_x_605) ;  /* 0x0000000000103947 */ /* 0x004fd80003800000 */
[----:B------:R-:W-:Y:S05]  /*d810*/  @!P0 BRA `(.L_x_605) ;  /* 0x00000000000c8947 */ /* 0x000fea0003800000 */
[----:B------:R-:W2:Y:S04]  /*d820*/  LDG.E R4, desc[UR42][R62.64] ;  /* 0x0000002a3e047981 */ /* 0x000ea8000c1e1900 */
[----:B-----5:R-:W2:Y:S02]  /*d830*/  LDG.E R61, desc[UR42][R62.64+0x4] ;  /* 0x0000042a3e3d7981 */ /* 0x020ea4000c1e1900 */
[----:B--2---:R-:W-:-:S07]  /*d840*/  IMAD.IADD R61, R61, 0x1, -R4 ;  /* 0x000000013d3d7824 */ /* 0x004fce00078e0a04 */
.L_x_605:
[----:B------:R-:W2:Y:S01]  /*d850*/  LDL.LU R4, [R1+0x38] ;  /* 0x0000380001047983 */ /* 0x000ea20000300800 */
[----:B------:R-:W0:Y:S03]  /*d860*/  LDC.64 R6, c[0x0][R6+0x210] ;  /* 0x0000840006067b82 */ /* 0x000e260000000a00 */
[----:B------:R-:W3:Y:S04]  /*d870*/  LDL.LU R9, [R1+0x50] ;  /* 0x0000500001097983 */ /* 0x000ee80000300800 */
[----:B------:R-:W4:Y:S01]  /*d880*/  LDL R63, [R1+0x64] ;  /* 0x00006400013f7983 */ /* 0x000f220000100800 */
[----:B------:R-:W-:Y:S01]  /*d890*/  ISETP.NE.U32.AND P0, PT, RZ, UR4, PT ;  /* 0x00000004ff007c0c */ /* 0x000fe2000bf05070 */
[----:B------:R-:W1:Y:S02]  /*d8a0*/  @P1 LDC R62, c[0x0][0xbec] ;  /* 0x0002fb00ff3e1b82 */ /* 0x000e640000000800 */
[----:B------:R-:W4:Y:S04]  /*d8b0*/  LDL R68, [R1+0x48] ;  /* 0x0000480001447983 */ /* 0x000f280000100800 */
[----:B------:R-:W4:Y:S01]  /*d8c0*/  LDL R66, [R1+0x4c] ;  /* 0x00004c0001427983 */ /* 0x000f220000100800 */
[----:B------:R-:W-:Y:S01]  /*d8d0*/  ISETP.NE.AND.EX P0, PT, RZ, UR5, PT, P0 ;  /* 0x00000005ff007c0c */ /* 0x000fe2000bf05300 */
[----:B------:R-:W0:Y:S02]  /*d8e0*/  @P1 LDC R67, c[0x0][0xbf0] ;  /* 0x0002fc00ff431b82 */ /* 0x000e240000000800 */
[----:B------:R-:W4:Y:S01]  /*d8f0*/  LDL R72, [R1+0x60] ;  /* 0x0000600001487983 */ /* 0x000f220000100800 */
[----:B------:R-:W1:Y:S01]  /*d900*/  S2R R70, SR_TID.X ;  /* 0x0000000000467919 */ /* 0x000e620000002100 */
[----:B-----5:R-:W-:-:S02]  /*d910*/  IMAD R61, R61, R0, RZ ;  /* 0x000000003d3d7224 */ /* 0x020fc400078e02ff */
[----:B-1----:R-:W-:-:S05]  /*d920*/  VIADD R73, R70, 0xffffff80 ;  /* 0xffffff8046497836 */ /* 0x002fca0000000000 */
[----:B------:R-:W-:-:S04]  /*d930*/  SHF.R.S32.HI R70, RZ, 0x1f, R73 ;  /* 0x0000001fff467819 */ /* 0x000fc80000011449 */
[----:B------:R-:W-:-:S04]  /*d940*/  LEA.HI R70, R70, R73, RZ, 0x7 ;  /* 0x0000004946467211 */ /* 0x000fc800078f38ff */
[----:B------:R-:W-:-:S04]  /*d950*/  LOP3.LUT R70, R70, 0xffffff80, RZ, 0xc0, !PT ;  /* 0xffffff8046467812 */ /* 0x000fc800078ec0ff */
[----:B------:R-:W-:Y:S02]  /*d960*/  IADD3 R70, R73, -R70, RZ ;  /* 0x8000004649467210 */ /* 0x000fe40007ffe0ff */
[----:B--2---:R-:W-:Y:S02]  /*d970*/  SEL R8, R4, RZ, !P0 ;  /* 0x000000ff04087207 */ /* 0x004fe40004000000 */
[----:B------:R-:W1:Y:S01]  /*d980*/  LDC.64 R4, c[0x0][0xba8] ;  /* 0x0002ea00ff047b82 */ /* 0x000e620000000a00 */
[----:B---3--:R-:W-:Y:S02]  /*d990*/  SEL R9, R9, RZ, !P0 ;  /* 0x000000ff09097207 */ /* 0x008fe40004000000 */
[----:B------:R-:W-:-:S04]  /*d9a0*/  IMAD R13, R13, R8, RZ ;  /* 0x000000080d0d7224 */ /* 0x000fc800078e02ff */
[----:B------:R-:W-:Y:S02]  /*d9b0*/  IMAD R65, R12, R9, R13 ;  /* 0x000000090c417224 */ /* 0x000fe400078e020d */
[-C--:B----4-:R-:W-:Y:S02]  /*d9c0*/  IMAD R9, R15, R152.reuse, RZ ;  /* 0x000000980f097224 */ /* 0x090fe400078e02ff */
[----:B------:R-:W-:-:S04]  /*d9d0*/  IMAD.WIDE.U32 R14, R14, R152, RZ ;  /* 0x000000980e0e7225 */ /* 0x000fc800078e00ff */
[----:B------:R-:W-:-:S04]  /*d9e0*/  IMAD.WIDE.U32 R12, R12, R8, RZ ;  /* 0x000000080c0c7225 */ /* 0x000fc800078e00ff */
[----:B------:R-:W-:Y:S01]  /*d9f0*/  IMAD R69, R68, 0xc0, R63 ;  /* 0x000000c044457824 */ /* 0x000fe200078e023f */
[----:B------:R-:W-:-:S03]  /*da00*/  IADD3 R14, P0, P3, R12, R14, R32 ;  /* 0x0000000e0c0e7210 */ /* 0x000fc60007b1e020 */
[----:B------:R-:W-:Y:S01]  /*da10*/  @P1 IMAD.HI.U32 R12, R69, R62, RZ ;  /* 0x0000003e450c1227 */ /* 0x000fe200078e00ff */
[----:B------:R-:W-:Y:S01]  /*da20*/  SEL R63, R66, RZ, P2 ;  /* 0x000000ff423f7207 */ /* 0x000fe20001000000 */
[----:B-1----:R-:W1:Y:S02]  /*da30*/  @!P2 LDC R4, c[0x0][0xb50] ;  /* 0x0002d400ff04ab82 */ /* 0x002e640000000800 */
[----:B------:R-:W-:Y:S02]  /*da40*/  IMAD.IADD R65, R13, 0x1, R65 ;  /* 0x000000010d417824 */ /* 0x000fe400078e0241 */
[----:B------:R-:W-:Y:S01]  /*da50*/  IMAD.MOV.U32 R13, RZ, RZ, R69 ;  /* 0x000000ffff0d7224 */ /* 0x000fe200078e0045 */
[----:B0-----:R-:W-:Y:S01]  /*da60*/  @P1 SHF.R.U32.HI R13, RZ, R67, R12 ;  /* 0x00000043ff0d1219 */ /* 0x001fe2000001160c */
[----:B------:R-:W-:Y:S01]  /*da70*/  IMAD.IADD R64, R15, 0x1, R9 ;  /* 0x000000010f407824 */ /* 0x000fe200078e0209 */
[----:B------:R-:W-:Y:S01]  /*da80*/  SHF.R.S32.HI R9, RZ, 0x1f, R32 ;  /* 0x0000001fff097819 */ /* 0x000fe20000011420 */
[-C--:B------:R-:W-:Y:S01]  /*da90*/  IMAD R15, R11, R63.reuse, RZ ;  /* 0x0000003f0b0f7224 */ /* 0x080fe200078e02ff */
[----:B------:R-:W0:Y:S01]  /*daa0*/  @!P2 LDC R5, c[0x0][0xb54] ;  /* 0x0002d500ff05ab82 */ /* 0x000e220000000800 */
[----:B------:R-:W-:Y:S01]  /*dab0*/  IMAD.WIDE.U32 R10, R10, R63, RZ ;  /* 0x0000003f0a0a7225 */ /* 0x000fe200078e00ff */
[----:B------:R-:W-:-:S03]  /*dac0*/  IADD3.X R12, R65, R64, R9, P0, P3 ;  /* 0x00000040410c7210 */ /* 0x000fc600007e6409 */
[----:B------:R-:W-:Y:S01]  /*dad0*/  IMAD.MOV R63, RZ, RZ, -R13 ;  /* 0x000000ffff3f7224 */ /* 0x000fe200078e0a0d */
[----:B------:R-:W-:Y:S01]  /*dae0*/  IADD3 R10, P0, P3, R13, R14, R10 ;  /* 0x0000000e0d0a7210 */ /* 0x000fe20007b1e00a */
[----:B------:R-:W-:Y:S01]  /*daf0*/  IMAD.IADD R15, R11, 0x1, R15 ;  /* 0x000000010b0f7824 */ /* 0x000fe200078e020f */
[----:B------:R-:W-:Y:S01]  /*db00*/  SHF.R.S32.HI R11, RZ, 0x1f, R13 ;  /* 0x0000001fff0b7819 */ /* 0x000fe2000001140d */
[----:B------:R-:W-:-:S03]  /*db10*/  IMAD R13, R0, R63, R69 ;  /* 0x0000003f000d7224 */ /* 0x000fc600078e0245 */
[----:B------:R-:W-:Y:S01]  /*db20*/  IADD3.X R11, R11, R12, R15, P0, P3 ;  /* 0x0000000c0b0b7210 */ /* 0x000fe200007e640f */
[----:B------:R-:W-:Y:S01]  /*db30*/  IMAD R7, R7, R13, RZ ;  /* 0x0000000d07077224 */ /* 0x000fe200078e02ff */
[----:B------:R-:W-:-:S05]  /*db40*/  SHF.R.S32.HI R15, RZ, 0x1f, R13 ;  /* 0x0000001fff0f7819 */ /* 0x000fca000001140d */
[C---:B------:R-:W-:Y:S02]  /*db50*/  IMAD R15, R6.reuse, R15, R7 ;  /* 0x0000000f060f7224 */ /* 0x040fe400078e0207 */
[----:B------:R-:W-:-:S04]  /*db60*/  IMAD.WIDE.U32 R6, R6, R13, R10 ;  /* 0x0000000d06067225 */ /* 0x000fc800078e000a */
[----:B------:R-:W-:Y:S01]  /*db70*/  IMAD.IADD R7, R7, 0x1, R15 ;  /* 0x0000000107077824 */ /* 0x000fe200078e020f */
[----:B-1----:R-:W-:-:S04]  /*db80*/  LEA R12, P0, R6, R4, 0x2 ;  /* 0x00000004060c7211 */ /* 0x002fc800078010ff */
[----:B0-----:R-:W-:Y:S01]  /*db90*/  LEA.HI.X R7, R6, R5, R7, 0x2, P0 ;  /* 0x0000000506077211 */ /* 0x001fe200000f1407 */
[----:B------:R-:W-:Y:S01]  /*dba0*/  SHFL.IDX PT, R4, R12, RZ, 0x1c1f ;  /* 0x001c1fff0c047589 */ /* 0x000fe200000e0000 */
[----:B------:R-:W-:-:S03]  /*dbb0*/  IMAD R62, R68, 0xc0, R72 ;  /* 0x000000c0443e7824 */ /* 0x000fc600078e0248 */
[----:B------:R-:W0:Y:S04]  /*dbc0*/  SHFL.IDX PT, R5, R7, RZ, 0x1c1f ;  /* 0x001c1fff07057589 */ /* 0x000e2800000e0000 */
[----:B------:R-:W-:Y:S04]  /*dbd0*/  SHFL.IDX PT, R10, R12, 0x1, 0x1c1f ;  /* 0x003c1f000c0a7f89 */ /* 0x000fe800000e0000 */
[----:B------:R-:W1:Y:S01]  /*dbe0*/  SHFL.IDX PT, R11, R7, 0x1, 0x1c1f ;  /* 0x003c1f00070b7f89 */ /* 0x000e6200000e0000 */
[----:B------:R-:W-:Y:S01]  /*dbf0*/  LOP3.LUT P0, RZ, R70, 0x3, RZ, 0xc0, !PT ;  /* 0x0000000346ff7812 */ /* 0x000fe2000780c0ff */
[----:B------:R-:W-:-:S03]  /*dc00*/  VIADD R6, R62, 0x8 ;  /* 0x000000083e067836 */ /* 0x000fc60000000000 */
[-C--:B------:R-:W-:Y:S02]  /*dc10*/  ISETP.GE.OR P3, PT, R62, R61.reuse, P0 ;  /* 0x0000003d3e00720c */ /* 0x080fe40000766670 */
[----:B------:R-:W-:-:S11]  /*dc20*/  ISETP.GE.OR P0, PT, R6, R61, P0 ;  /* 0x0000003d0600720c */ /* 0x000fd60000706670 */
[----:B0-----:R0:W-:Y:S04]  /*dc30*/  @!P3 ST.E desc[UR42][R4.64], R60 ;  /* 0x0000003c0400b985 */ /* 0x0011e8000c10192a */
[----:B-1----:R0:W-:Y:S01]  /*dc40*/  @!P0 ST.E desc[UR42][R10.64], R3 ;  /* 0x000000030a008985 */ /* 0x0021e2000c10192a */
[----:B------:R-:W-:Y:S05]  /*dc50*/  @P2 BRA `(.L_x_606) ;  /* 0x0000000400c42947 */ /* 0x000fea0003800000 */
[----:B------:R-:W-:Y:S01]  /*dc60*/  SHF.R.S32.HI R70, RZ, 0x1f, R71 ;  /* 0x0000001fff467819 */ /* 0x000fe20000011447 */
[----:B------:R-:W1:Y:S01]  /*dc70*/  @P1 LDC R13, c[0x0][0xbec] ;  /* 0x0002fb00ff0d1b82 */ /* 0x000e620000000800 */
[----:B------:R-:W-:Y:S02]  /*dc80*/  ULDC.64 UR4, c[0x0][0xaa0] ;  /* 0x0002a80000047ab9 */ /* 0x000fe40000000a00 */
[----:B------:R-:W-:-:S04]  /*dc90*/  LEA.HI R70, R70, R71, RZ, 0x3 ;  /* 0x0000004746467211 */ /* 0x000fc800078f18ff */
[----:B------:R-:W-:Y:S01]  /*dca0*/  SHF.R.S32.HI R70, RZ, 0x3, R70 ;  /* 0x00000003ff467819 */ /* 0x000fe20000011446 */
[----:B------:R-:W2:Y:S01]  /*dcb0*/  @P1 LDC R14, c[0x0][0xbf0] ;  /* 0x0002fc00ff0e1b82 */ /* 0x000ea20000000800 */
[----:B------:R-:W-:-:S03]  /*dcc0*/  IMAD R9, R9, UR4, RZ ;  /* 0x0000000409097c24 */ /* 0x000fc6000f8e02ff */
[----:B0-----:R-:W-:Y:S02]  /*dcd0*/  IMAD R3, R70, 0x40, R59 ;  /* 0x0000004046037824 */ /* 0x001fe400078e023b */
[----:B------:R-:W-:Y:S02]  /*dce0*/  IMAD R9, R32, UR5, R9 ;  /* 0x0000000520097c24 */ /* 0x000fe4000f8e0209 */
[----:B------:R-:W-:-:S04]  /*dcf0*/  IMAD.WIDE R24, R3, 0x2, R24 ;  /* 0x0000000203187825 */ /* 0x000fc800078e0218 */
[----:B------:R-:W-:Y:S01]  /*dd00*/  IMAD.WIDE.U32 R10, R32, UR4, RZ ;  /* 0x00000004200a7c25 */ /* 0x000fe2000f8e00ff */
[C---:B------:R-:W-:Y:S01]  /*dd10*/  IADD3 R27, P0, R24.reuse, 0x1800, RZ ;  /* 0x00001800181b7810 */ /* 0x040fe20007f1e0ff */
[----:B------:R-:W-:Y:S01]  /*dd20*/  ULDC.64 UR4, c[0x0][0xae8] ;  /* 0x0002ba0000047ab9 */ /* 0x000fe20000000a00 */
[C---:B------:R-:W-:Y:S01]  /*dd30*/  IADD3 R29, P2, R24.reuse, 0x3000, RZ ;  /* 0x00003000181d7810 */ /* 0x040fe20007f5e0ff */
[----:B------:R-:W-:Y:S01]  /*dd40*/  IMAD.IADD R11, R11, 0x1, R9 ;  /* 0x000000010b0b7824 */ /* 0x000fe200078e0209 */
[----:B------:R-:W-:Y:S01]  /*dd50*/  IADD3 R37, P3, R24, 0x4800, RZ ;  /* 0x0000480018257810 */ /* 0x000fe20007f7e0ff */
[----:B------:R-:W-:Y:S01]  /*dd60*/  IMAD R3, R74, 0x30, R70 ;  /* 0x000000304a037824 */ /* 0x000fe200078e0246 */
[----:B------:R-:W-:Y:S01]  /*dd70*/  LOP3.LUT R26, R27, 0x380, RZ, 0xc0, !PT ;  /* 0x000003801b1a7812 */ /* 0x000fe200078ec0ff */
[----:B------:R-:W-:Y:S01]  /*dd80*/  IMAD.WIDE.U32 R10, R152, UR4, R10 ;  /* 0x00000004980a7c25 */ /* 0x000fe2000f8e000a */
[----:B------:R-:W-:Y:S02]  /*dd90*/  LOP3.LUT R28, R29, 0x380, RZ, 0xc0, !PT ;  /* 0x000003801d1c7812 */ /* 0x000fe400078ec0ff */
[----:B------:R-:W-:Y:S01]  /*dda0*/  LOP3.LUT R36, R37, 0x380, RZ, 0xc0, !PT ;  /* 0x0000038025247812 */ /* 0x000fe200078ec0ff */
[----:B------:R-:W-:Y:S01]  /*ddb0*/  IMAD R12, R68, 0xc0, R3 ;  /* 0x000000c0440c7824 */ /* 0x000fe200078e0203 */
[----:B------:R-:W-:-:S02]  /*ddc0*/  LOP3.LUT R5, R24, 0x380, RZ, 0xc0, !PT ;  /* 0x0000038018057812 */ /* 0x000fc400078ec0ff */
[----:B------:R-:W-:Y:S01]  /*ddd0*/  SHF.R.S32.HI R9, RZ, 0x1f, R8 ;  /* 0x0000001fff097819 */ /* 0x000fe20000011408 */
[----:B------:R-:W-:Y:S01]  /*dde0*/  IMAD R11, R152, UR5, R11 ;  /* 0x00000005980b7c24 */ /* 0x000fe2000f8e020b */
[----:B------:R-:W-:Y:S01]  /*ddf0*/  SHF.R.U64 R26, R26, 0x3, RZ ;  /* 0x000000031a1a7819 */ /* 0x000fe200000012ff */
[----:B-1----:R-:W-:Y:S01]  /*de00*/  @P1 IMAD.HI.U32 R3, R12, R13, RZ ;  /* 0x0000000d0c031227 */ /* 0x002fe200078e00ff */
[----:B------:R-:W-:Y:S01]  /*de10*/  SHF.R.U64 R28, R28, 0x3, RZ ;  /* 0x000000031c1c7819 */ /* 0x000fe200000012ff */
[----:B------:R-:W-:Y:S01]  /*de20*/  ULDC.64 UR4, c[0x0][0xaf0] ;  /* 0x0002bc0000047ab9 */ /* 0x000fe20000000a00 */
[----:B------:R-:W-:Y:S02]  /*de30*/  SHF.R.U64 R36, R36, 0x3, RZ ;  /* 0x0000000324247819 */ /* 0x000fe400000012ff */
[----:B------:R-:W-:Y:S01]  /*de40*/  SHF.R.U64 R5, R5, 0x3, RZ ;  /* 0x0000000305057819 */ /* 0x000fe200000012ff */
[----:B------:R-:W-:Y:S01]  /*de50*/  IMAD R9, R9, UR4, RZ ;  /* 0x0000000409097c24 */ /* 0x000fe2000f8e02ff */
[----:B------:R-:W-:Y:S01]  /*de60*/  LOP3.LUT R26, R26, R27, RZ, 0x3c, !PT ;  /* 0x0000001b1a1a7212 */ /* 0x000fe200078e3cff */
[----:B------:R-:W-:Y:S01]  /*de70*/  IMAD.MOV.U32 R13, RZ, RZ, R12 ;  /* 0x000000ffff0d7224 */ /* 0x000fe200078e000c */
[----:B------:R-:W-:Y:S01]  /*de80*/  LOP3.LUT R28, R28, R29, RZ, 0x3c, !PT ;  /* 0x0000001d1c1c7212 */ /* 0x000fe200078e3cff */
[--C-:B------:R-:W-:Y:S01]  /*de90*/  IMAD.X R27, RZ, RZ, R25.reuse, P0 ;  /* 0x000000ffff1b7224 */ /* 0x100fe200000e0619 */
[----:B------:R-:W-:Y:S01]  /*dea0*/  LOP3.LUT R36, R36, R37, RZ, 0x3c, !PT ;  /* 0x0000002524247212 */ /* 0x000fe200078e3cff */
[--C-:B------:R-:W-:Y:S01]  /*deb0*/  IMAD.X R29, RZ, RZ, R25.reuse, P2 ;  /* 0x000000ffff1d7224 */ /* 0x100fe200010e0619 */
[----:B------:R-:W-:Y:S01]  /*dec0*/  LOP3.LUT R4, R5, R24, RZ, 0x3c, !PT ;  /* 0x0000001805047212 */ /* 0x000fe200078e3cff */
[----:B------:R-:W-:Y:S01]  /*ded0*/  IMAD.X R37, RZ, RZ, R25, P3 ;  /* 0x000000ffff257224 */ /* 0x000fe200018e0619 */
[----:B--2---:R-:W-:Y:S01]  /*dee0*/  @P1 SHF.R.U32.HI R13, RZ, R14, R3 ;  /* 0x0000000eff0d1219 */ /* 0x004fe20000011603 */
[----:B------:R-:W-:-:S02]  /*def0*/  IMAD.MOV.U32 R5, RZ, RZ, R25 ;  /* 0x000000ffff057224 */ /* 0x000fc400078e0019 */
[C---:B------:R-:W-:Y:S01]  /*df00*/  IMAD R15, R8.reuse, UR5, R9 ;  /* 0x00000005080f7c24 */ /* 0x040fe2000f8e0209 */
[----:B------:R-:W5:Y:S01]  /*df10*/  LD.E.128 R24, desc[UR42][R26.64] ;  /* 0x0000002a1a187980 */ /* 0x000f62000c101d00 */
[----:B------:R-:W-:Y:S01]  /*df20*/  IMAD.WIDE.U32 R8, R8, UR4, R10 ;  /* 0x0000000408087c25 */ /* 0x000fe2000f8e000a */
[----:B------:R-:W-:Y:S01]  /*df30*/  IADD3 R11, -R13, RZ, RZ ;  /* 0x000000ff0d0b7210 */ /* 0x000fe20007ffe1ff */
[----:B------:R-:W-:Y:S01]  /*df40*/  ULDC.64 UR4, c[0x0][0xae0] ;  /* 0x0002b80000047ab9 */ /* 0x000fe20000000a00 */
[----:B------:R-:W-:Y:S01]  /*df50*/  SHF.R.S32.HI R10, RZ, 0x1f, R13 ;  /* 0x0000001fff0a7819 */ /* 0x000fe2000001140d */
[----:B------:R-:W5:Y:S02]  /*df60*/  LD.E.128 R4, desc[UR42][R4.64] ;  /* 0x0000002a04047980 */ /* 0x000f64000c101d00 */
[----:B------:R-:W-:Y:S02]  /*df70*/  IMAD R11, R0, R11, R12 ;  /* 0x0000000b000b7224 */ /* 0x000fe400078e020c */
[----:B------:R-:W5:Y:S04]  /*df80*/  LD.E.128 R28, desc[UR42][R28.64] ;  /* 0x0000002a1c1c7980 */ /* 0x000f68000c101d00 */
[----:B------:R-:W5:Y:S01]  /*df90*/  LD.E.128 R36, desc[UR42][R36.64] ;  /* 0x0000002a24247980 */ /* 0x000f62000c101d00 */
[----:B------:R-:W-:Y:S01]  /*dfa0*/  IMAD.IADD R9, R9, 0x1, R15 ;  /* 0x0000000109097824 */ /* 0x000fe200078e020f */
[----:B------:R-:W-:Y:S01]  /*dfb0*/  @!PT LDS RZ, [RZ] ;  /* 0x00000000fffff984 */ /* 0x000fe20000000800 */
[----:B------:R-:W-:Y:S01]  /*dfc0*/  @!PT LDS RZ, [RZ] ;  /* 0x00000000fffff984 */ /* 0x000fe20000000800 */
[----:B------:R-:W-:Y:S01]  /*dfd0*/  @!PT LDS RZ, [RZ] ;  /* 0x00000000fffff984 */ /* 0x000fe20000000800 */
[----:B------:R-:W-:Y:S01]  /*dfe0*/  @!PT LDS RZ, [RZ] ;  /* 0x00000000fffff984 */ /* 0x000fe20000000800 */
[----:B------:R0:W-:Y:S06]  /*dff0*/  MEMBAR.ALL.CTA ;  /* 0x0000000000007992 */ /* 0x0001ec0000008000 */
[----:B0-----:R-:W0:Y:S01]  /*e000*/  FENCE.VIEW.ASYNC.S ;  /* 0x00000000000073c6 */ /* 0x001e220000000000 */
[----:B------:R-:W-:Y:S01]  /*e010*/  IMAD R10, R10, UR4, RZ ;  /* 0x000000040a0a7c24 */ /* 0x000fe2000f8e02ff */
[----:B------:R-:W-:Y:S01]  /*e020*/  SHF.R.S32.HI R0, RZ, 0x1f, R11 ;  /* 0x0000001fff007819 */ /* 0x000fe2000001140b */
[----:B------:R-:W-:-:S04]  /*e030*/  IMAD.WIDE.U32 R8, R13, UR4, R8 ;  /* 0x000000040d087c25 */ /* 0x000fc8000f8e0008 */
[----:B------:R-:W-:Y:S01]  /*e040*/  IMAD R15, R13, UR5, R10 ;  /* 0x000000050d0f7c24 */ /* 0x000fe2000f8e020a */
[----:B------:R-:W-:Y:S02]  /*e050*/  ULDC.64 UR4, c[0x0][0xad8] ;  /* 0x0002b60000047ab9 */ /* 0x000fe40000000a00 */
[----:B------:R-:W-:Y:S02]  /*e060*/  IMAD R0, R0, UR4, RZ ;  /* 0x0000000400007c24 */ /* 0x000fe4000f8e02ff */
[----:B------:R-:W-:Y:S02]  /*e070*/  IMAD.IADD R9, R9, 0x1, R15 ;  /* 0x0000000109097824 */ /* 0x000fe400078e020f */
[----:B------:R-:W-:Y:S02]  /*e080*/  VIADD R3, R18, 0x16820 ;  /* 0x0001682012037836 */ /* 0x000fe40000000000 */
[----:B------:R-:W-:-:S04]  /*e090*/  IMAD.WIDE.U32 R8, R11, UR4, R8 ;  /* 0x000000040b087c25 */ /* 0x000fc8000f8e0008 */
[----:B------:R-:W-:Y:S01]  /*e0a0*/  IMAD R41, R11, UR5, R0 ;  /* 0x000000050b297c24 */ /* 0x000fe2000f8e0200 */
[----:B------:R-:W-:Y:S01]  /*e0b0*/  ULDC.64 UR4, c[0x0][0xa80] ;  /* 0x0002a00000047ab9 */ /* 0x000fe20000000a00 */
[----:B------:R-:W-:Y:S02]  /*e0c0*/  PRMT R3, RZ, 0x654, R3 ;  /* 0x00000654ff037816 */ /* 0x000fe40000000003 */
[----:B------:R-:W-:Y:S01]  /*e0d0*/  IMAD.IADD R41, R9, 0x1, R41 ;  /* 0x0000000109297824 */ /* 0x000fe200078e0229 */
[C---:B------:R-:W-:Y:S01]  /*e0e0*/  LEA R40, P0, R8.reuse, UR4, 0x1 ;  /* 0x0000000408287c11 */ /* 0x040fe2000f8008ff */
[----:B------:R-:W-:Y:S01]  /*e0f0*/  UMOV UR4, 0xffffffff ;  /* 0xffffffff00047882 */ /* 0x000fe20000000000 */
[----:B0-----:R0:W-:Y:S02]  /*e100*/  SYNCS.ARRIVE.TRANS64.RED.A1T0 RZ, [R3+URZ], RZ ;  /* 0x000000ff03ff79a7 */ /* 0x0011e4000810043f */
[----:B------:R-:W-:Y:S01]  /*e110*/  LEA.HI.X R41, R8, UR5, R41, 0x1, P0 ;  /* 0x0000000508297c11 */ /* 0x000fe200080f0c29 */
[----:B------:R-:W-:Y:S08]  /*e120*/  BRA.DIV UR4, `(.L_x_607) ;  /* 0x0000009204ec7947 */ /* 0x000ff0000b800000 */
[----:B0-----:R-:W0:Y:S01]  /*e130*/  SHFL.IDX PT, R3, R40, RZ, 0x181f ;  /* 0x00181fff28037589 */ /* 0x001e2200000e0000 */
[----:B------:R-:W-:Y:S01]  /*e140*/  ULDC UR4, c[0x0][0xac8] ;  /* 0x0002b20000047ab9 */ /* 0x000fe20000000800 */
[----:B------:R-:W-:Y:S01]  /*e150*/  IMAD R42, R68, 0xc0, R70 ;  /* 0x000000c0442a7824 */ /* 0x000fe200078e0246 */
[----:B------:R-:W-:Y:S01]  /*e160*/  ISETP.GE.AND P0, PT, R59, UR4, PT ;  /* 0x000000043b007c0c */ /* 0x000fe2000bf06270 */
[----:B------:R-:W1:Y:S02]  /*e170*/  SHFL.IDX PT, R9, R40, 0x1, 0x181f ;  /* 0x00381f0028097f89 */ /* 0x000e6400000e0000 */
[C---:B------:R-:W-:Y:S01]  /*e180*/  VIADD R12, R42.reuse, 0x30 ;  /* 0x000000302a0c7836 */ /* 0x040fe20000000000 */
[CC--:B------:R-:W-:Y:S01]  /*e190*/  ISETP.GE.OR P2, PT, R42.reuse, R61.reuse, P0 ;  /* 0x0000003d2a00720c */ /* 0x0c0fe20000746670 */
[----:B------:R-:W2:Y:S01]  /*e1a0*/  SHFL.IDX PT, R0, R41, RZ, 0x181f ;  /* 0x00181fff29007589 */ /* 0x000ea200000e0000 */
[----:B------:R-:W-:Y:S02]  /*e1b0*/  VIADD R20, R42, 0x60 ;  /* 0x000000602a147836 */ /* 0x000fe40000000000 */
[-C--:B------:R-:W-:Y:S01]  /*e1c0*/  ISETP.GE.OR P3, PT, R12, R61.reuse, P0 ;  /* 0x0000003d0c00720c */ /* 0x080fe20000766670 */
[----:B------:R-:W3:Y:S02]  /*e1d0*/  SHFL.IDX PT, R14, R40, 0x2, 0x181f ;  /* 0x00581f00280e7f89 */ /* 0x000ee400000e0000 */
[----:B------:R-:W-:-:S02]  /*e1e0*/  ISETP.GE.OR P4, PT, R20, R61, P0 ;  /* 0x0000003d1400720c */ /* 0x000fc40000786670 */
[----:B------:R-:W4:Y:S04]  /*e1f0*/  SHFL.IDX PT, R8, R41, 0x1, 0x181f ;  /* 0x00381f0029087f89 */ /* 0x000f2800000e0000 */
[----:B------:R-:W4:Y:S01]  /*e200*/  SHFL.IDX PT, R10, R41, 0x2, 0x181f ;  /* 0x00581f00290a7f89 */ /* 0x000f2200000e0000 */
[----:B0-----:R-:W-:-:S03]  /*e210*/  @!P2 LEA R32, P5, R59, R3, 0x1 ;  /* 0x000000033b20a211 */ /* 0x001fc600078a08ff */
[C---:B-1----:R-:W-:Y:S02]  /*e220*/  @!P3 LEA R20, P1, R59.reuse, R9, 0x1 ;  /* 0x000000093b14b211 */ /* 0x042fe400078208ff */
[C-C-:B--2---:R-:W-:Y:S02]  /*e230*/  @!P2 LEA.HI.X R3, R59.reuse, R0, R58.reuse, 0x1, P5 ;  /* 0x000000003b03a211 */ /* 0x144fe400028f0c3a */
[----:B------:R-:W0:Y:S01]  /*e240*/  SHFL.IDX PT, R0, R41, 0x3, 0x181f ;  /* 0x00781f0029007f89 */ /* 0x000e2200000e0000 */
[C---:B---3--:R-:W-:Y:S02]  /*e250*/  @!P4 LEA R43, P5, R59.reuse, R14, 0x1 ;  /* 0x0000000e3b2bc211 */ /* 0x048fe400078a08ff */
[----:B------:R-:W-:Y:S01]  /*e260*/  @!P2 IMAD.MOV.U32 R9, RZ, RZ, R3 ;  /* 0x000000ffff09a224 */ /* 0x000fe200078e0003 */
[----:B------:R-:W1:Y:S01]  /*e270*/  SHFL.IDX PT, R14, R40, 0x3, 0x181f ;  /* 0x00781f00280e7f89 */ /* 0x000e6200000e0000 */
[C---:B----4-:R-:W-:Y:S01]  /*e280*/  @!P3 LEA.HI.X R21, R59.reuse, R8, R58, 0x1, P1 ;  /* 0x000000083b15b211 */ /* 0x050fe200008f0c3a */
[----:B------:R-:W-:Y:S01]  /*e290*/  @!P2 IMAD.MOV.U32 R8, RZ, RZ, R32 ;  /* 0x000000ffff08a224 */ /* 0x000fe200078e0020 */
[----:B------:R-:W-:-:S04]  /*e2a0*/  @!P4 LEA.HI.X R10, R59, R10, R58, 0x1, P5 ;  /* 0x0000000a3b0ac211 */ /* 0x000fc800028f0c3a */
[----:B-----5:R2:W-:Y:S04]  /*e2b0*/  @!P2 ST.E.128 desc[UR42][R8.64], R4 ;  /* 0x000000040800a985 */ /* 0x0205e8000c101d2a */
[----:B------:R3:W-:Y:S01]  /*e2c0*/  @!P3 ST.E.128 desc[UR42][R20.64], R24 ;  /* 0x000000181400b985 */ /* 0x0007e2000c101d2a */
[----:B--2---:R-:W-:Y:S02]  /*e2d0*/  @!P4 IMAD.MOV.U32 R4, RZ, RZ, R43 ;  /* 0x000000ffff04c224 */ /* 0x004fe400078e002b */
[----:B------:R-:W-:-:S05]  /*e2e0*/  @!P4 IMAD.MOV.U32 R5, RZ, RZ, R10 ;  /* 0x000000ffff05c224 */ /* 0x000fca00078e000a */
[----:B01----:R3:W-:Y:S02]  /*e2f0*/  @!P4 ST.E.128 desc[UR42][R4.64], R28 ;  /* 0x0000001c0400c985 */ /* 0x0037e4000c101d2a */
.L_x_785:
[----:B------:R-:W-:-:S04]  /*e300*/  IADD3 R42, R42, 0x90, RZ ;  /* 0x000000902a2a7810 */ /* 0x000fc80007ffe0ff */
[----:B------:R-:W-:-:S13]  /*e310*/  ISETP.GE.OR P0, PT, R42, R61, P0 ;  /* 0x0000003d2a00720c */ /* 0x000fda0000706670 */
[----:B------:R-:W-:Y:S05]  /*e320*/  @P0 BRA `(.L_x_608) ;  /* 0x0000001000dc0947 */ /* 0x000fea0003800000 */
[----:B------:R-:W-:-:S04]  /*e330*/  LEA R14, P0, R59, R14, 0x1 ;  /* 0x0000000e3b0e7211 */ /* 0x000fc800078008ff */
[----:B------:R-:W-:-:S05]  /*e340*/  LEA.HI.X R15, R59, R0, R58, 0x1, P0 ;  /* 0x000000003b0f7211 */ /* 0x000fca00000f0c3a */
[----:B------:R2:W-:Y:S01]  /*e350*/  ST.E.128 desc[UR42][R14.64], R36 ;  /* 0x000000240e007985 */ /* 0x0005e2000c101d2a */
[----:B------:R-:W-:Y:S05]  /*e360*/  BRA `(.L_x_608) ;  /* 0x0000001000cc7947 */ /* 0x000fea0003800000 */
.L_x_606:
[----:B------:R-:W2:Y:S01]  /*e370*/  LDL R74, [R1+0x30] ;  /* 0x00003000014a7983 */ /* 0x000ea20000100800 */
[----:B0-----:R-:W0:Y:S01]  /*e380*/  @P1 LDC R10, c[0x0][0xbec] ;  /* 0x0002fb00ff0a1b82 */ /* 0x001e220000000800 */
[----:B------:R-:W-:Y:S01]  /*e390*/  ULDC.64 UR4, c[0x0][0xb08] ;  /* 0x0002c20000047ab9 */ /* 0x000fe20000000a00 */
[----:B------:R-:W-:Y:S01]  /*e3a0*/  SHF.R.S32.HI R3, RZ, 0x1f, R8 ;  /* 0x0000001fff037819 */ /* 0x000fe20000011408 */
[----:B------:R-:W-:Y:S01]  /*e3b0*/  IMAD R9, R9, UR4, RZ ;  /* 0x0000000409097c24 */ /* 0x000fe2000f8e02ff */
[----:B------:R-:W-:Y:S01]  /*e3c0*/  ULDC.64 UR6, c[0x0][0xb30] ;  /* 0x0002cc0000067ab9 */ /* 0x000fe20000000a00 */
[----:B------:R-:W-:-:S03]  /*e3d0*/  IMAD.WIDE.U32 R4, R32, UR4, RZ ;  /* 0x0000000420047c25 */ /* 0x000fc6000f8e00ff */
[----:B------:R-:W1:Y:S01]  /*e3e0*/  @P1 LDC R11, c[0x0][0xbf0] ;  /* 0x0002fc00ff0b1b82 */ /* 0x000e620000000800 */
[----:B------:R-:W-:Y:S01]  /*e3f0*/  IMAD R9, R32, UR5, R9 ;  /* 0x0000000520097c24 */ /* 0x000fe2000f8e0209 */
[----:B------:R-:W-:-:S03]  /*e400*/  ULDC.64 UR4, c[0x0][0xb38] ;  /* 0x0002ce0000047ab9 */ /* 0x000fc60000000a00 */
[----:B------:R-:W-:Y:S02]  /*e410*/  IMAD.IADD R5, R5, 0x1, R9 ;  /* 0x0000000105057824 */ /* 0x000fe400078e0209 */
[----:B------:R-:W-:-:S04]  /*e420*/  IMAD.WIDE.U32 R4, R152, UR4, R4 ;  /* 0x0000000498047c25 */ /* 0x000fc8000f8e0004 */
[----:B------:R-:W-:Y:S01]  /*e430*/  IMAD R5, R152, UR5, R5 ;  /* 0x0000000598057c24 */ /* 0x000fe2000f8e0205 */
[----:B------:R-:W-:Y:S02]  /*e440*/  ULDC.64 UR4, c[0x0][0xb40] ;  /* 0x0002d00000047ab9 */ /* 0x000fe40000000a00 */
[----:B------:R-:W-:Y:S02]  /*e450*/  IMAD R3, R3, UR4, RZ ;  /* 0x0000000403037c24 */ /* 0x000fe4000f8e02ff */
[----:B0-----:R-:W-:-:S04]  /*e460*/  @P1 IMAD.HI.U32 R10, R69, R10, RZ ;  /* 0x0000000a450a1227 */ /* 0x001fc800078e00ff */
[C---:B------:R-:W-:Y:S02]  /*e470*/  IMAD R7, R8.reuse, UR5, R3 ;  /* 0x0000000508077c24 */ /* 0x040fe4000f8e0203 */
[----:B------:R-:W-:Y:S01]  /*e480*/  IMAD.WIDE.U32 R8, R8, UR4, R4 ;  /* 0x0000000408087c25 */ /* 0x000fe2000f8e0004 */
[----:B------:R-:W-:-:S03]  /*e490*/  ULDC.64 UR4, c[0x0][0xb48] ;  /* 0x0002d20000047ab9 */ /* 0x000fc60000000a00 */
[----:B------:R-:W-:Y:S01]  /*e4a0*/  IMAD.MOV.U32 R3, RZ, RZ, R69 ;  /* 0x000000ffff037224 */ /* 0x000fe200078e0045 */
[----:B-1----:R-:W-:Y:S01]  /*e4b0*/  @P1 SHF.R.U32.HI R3, RZ, R11, R10 ;  /* 0x0000000bff031219 */ /* 0x002fe2000001160a */
[----:B------:R-:W-:-:S03]  /*e4c0*/  IMAD.IADD R9, R9, 0x1, R7 ;  /* 0x0000000109097824 */ /* 0x000fc600078e0207 */
[--C-:B------:R-:W-:Y:S01]  /*e4d0*/  SHF.R.S32.HI R10, RZ, 0x1f, R3.reuse ;  /* 0x0000001fff0a7819 */ /* 0x100fe20000011403 */
[----:B------:R-:W-:Y:S02]  /*e4e0*/  IMAD.MOV R7, RZ, RZ, -R3 ;  /* 0x000000ffff077224 */ /* 0x000fe400078e0a03 */
[----:B------:R-:W-:-:S04]  /*e4f0*/  IMAD.WIDE.U32 R4, R66, UR4, R8 ;  /* 0x0000000442047c25 */ /* 0x000fc8000f8e0008 */
[----:B------:R-:W-:Y:S02]  /*e500*/  IMAD R7, R0, R7, R69 ;  /* 0x0000000700077224 */ /* 0x000fe400078e0245 */
[----:B------:R-:W-:Y:S02]  /*e510*/  IMAD R10, R10, UR6, RZ ;  /* 0x000000060a0a7c24 */ /* 0x000fe4000f8e02ff */
[----:B------:R-:W-:Y:S01]  /*e520*/  IMAD R5, R66, UR5, R5 ;  /* 0x0000000542057c24 */ /* 0x000fe2000f8e0205 */
[----:B------:R-:W-:Y:S01]  /*e530*/  SHF.R.S32.HI R0, RZ, 0x1f, R7 ;  /* 0x0000001fff007819 */ /* 0x000fe20000011407 */
[C---:B------:R-:W-:Y:S01]  /*e540*/  IMAD R9, R3.reuse, UR7, R10 ;  /* 0x0000000703097c24 */ /* 0x040fe2000f8e020a */
[----:B------:R-:W-:Y:S01]  /*e550*/  ULDC.64 UR4, c[0x0][0xb28] ;  /* 0x0002ca0000047ab9 */ /* 0x000fe20000000a00 */
[----:B------:R-:W-:-:S04]  /*e560*/  IMAD.WIDE.U32 R4, R3, UR6, R4 ;  /* 0x0000000603047c25 */ /* 0x000fc8000f8e0004 */
[----:B------:R-:W-:Y:S02]  /*e570*/  VIADD R3, R18, 0x16820 ;  /* 0x0001682012037836 */ /* 0x000fe40000000000 */
[----:B------:R-:W-:Y:S02]  /*e580*/  IMAD R0, R0, UR4, RZ ;  /* 0x0000000400007c24 */ /* 0x000fe4000f8e02ff */
[----:B------:R-:W-:Y:S01]  /*e590*/  IMAD.IADD R5, R5, 0x1, R9 ;  /* 0x0000000105057824 */ /* 0x000fe200078e0209 */
[----:B------:R-:W-:Y:S01]  /*e5a0*/  PRMT R8, RZ, 0x654, R3 ;  /* 0x00000654ff087816 */ /* 0x000fe20000000003 */
[C---:B------:R-:W-:Y:S02]  /*e5b0*/  IMAD R3, R7.reuse, UR5, R0 ;  /* 0x0000000507037c24 */ /* 0x040fe4000f8e0200 */
[----:B------:R-:W-:Y:S01]  /*e5c0*/  IMAD.WIDE.U32 R4, R7, UR4, R4 ;  /* 0x0000000407047c25 */ /* 0x000fe2000f8e0004 */
[----:B------:R-:W-:Y:S01]  /*e5d0*/  ULDC.64 UR4, c[0x0][0xb00] ;  /* 0x0002c00000047ab9 */ /* 0x000fe20000000a00 */
[----:B------:R0:W-:Y:S02]  /*e5e0*/  SYNCS.ARRIVE.TRANS64.RED.A1T0 RZ, [R8+URZ], RZ ;  /* 0x000000ff08ff79a7 */ /* 0x0001e4000810043f */
[----:B------:R-:W-:Y:S01]  /*e5f0*/  IMAD.IADD R3, R5, 0x1, R3 ;  /* 0x0000000105037824 */ /* 0x000fe200078e0203 */
[----:B------:R-:W-:Y:S01]  /*e600*/  LEA R0, P0, R4, UR4, 0x2 ;  /* 0x0000000404007c11 */ /* 0x000fe2000f8010ff */
[----:B------:R-:W-:-:S03]  /*e610*/  UMOV UR4, 0xffffffff ;  /* 0xffffffff00047882 */ /* 0x000fc60000000000 */
[----:B------:R-:W-:Y:S01]  /*e620*/  LEA.HI.X R4, R4, UR5, R3, 0x2, P0 ;  /* 0x0000000504047c11 */ /* 0x000fe200080f1403 */
[C---:B--2---:R-:W-:Y:S01]  /*e630*/  VIADD R7, R74.reuse, 0x8 ;  /* 0x000000084a077836 */ /* 0x044fe20000000000 */
[C---:B------:R-:W-:Y:S01]  /*e640*/  IADD3 R64, R74.reuse, 0x18, RZ ;  /* 0x000000184a407810 */ /* 0x040fe20007ffe0ff */
[C---:B------:R-:W-:Y:S02]  /*e650*/  VIADD R60, R74.reuse, 0x10 ;  /* 0x000000104a3c7836 */ /* 0x040fe40000000000 */
[C---:B------:R-:W-:Y:S01]  /*e660*/  VIADD R66, R74.reuse, 0x20 ;  /* 0x000000204a427836 */ /* 0x040fe20000000000 */
[----:B------:R-:W-:Y:S01]  /*e670*/  SHF.R.S32.HI R32, RZ, 0x1f, R7 ;  /* 0x0000001fff207819 */ /* 0x000fe20000011407 */
[C---:B------:R-:W-:Y:S01]  /*e680*/  VIADD R68, R74.reuse, 0x28 ;  /* 0x000000284a447836 */ /* 0x040fe20000000000 */
[----:B------:R-:W-:Y:S01]  /*e690*/  SHF.R.S32.HI R63, RZ, 0x1f, R60 ;  /* 0x0000001fff3f7819 */ /* 0x000fe2000001143c */
[C---:B------:R-:W-:Y:S01]  /*e6a0*/  VIADD R70, R74.reuse, 0x30 ;  /* 0x000000304a467836 */ /* 0x040fe20000000000 */
[----:B------:R-:W-:Y:S01]  /*e6b0*/  SHF.R.S32.HI R65, RZ, 0x1f, R64 ;  /* 0x0000001fff417819 */ /* 0x000fe20000011440 */
[----:B------:R-:W-:Y:S01]  /*e6c0*/  VIADD R72, R74, 0x38 ;  /* 0x000000384a487836 */ /* 0x000fe20000000000 */
[----:B------:R-:W-:-:S02]  /*e6d0*/  SHF.R.S32.HI R67, RZ, 0x1f, R66 ;  /* 0x0000001fff437819 */ /* 0x000fc40000011442 */
[----:B------:R-:W-:Y:S02]  /*e6e0*/  SHF.R.S32.HI R69, RZ, 0x1f, R68 ;  /* 0x0000001fff457819 */ /* 0x000fe40000011444 */
[----:B------:R-:W-:Y:S02]  /*e6f0*/  SHF.R.S32.HI R71, RZ, 0x1f, R70 ;  /* 0x0000001fff477819 */ /* 0x000fe40000011446 */
[----:B------:R-:W-:Y:S01]  /*e700*/  SHF.R.S32.HI R73, RZ, 0x1f, R72 ;  /* 0x0000001fff497819 */ /* 0x000fe20000011448 */
[----:B0-----:R-:W-:Y:S06]  /*e710*/  BRA.DIV UR4, `(.L_x_609) ;  /* 0x0000009204787947 */ /* 0x001fec000b800000 */
[----:B------:R0:W1:Y:S04]  /*e720*/  SHFL.IDX PT, R3, R4, RZ, 0x1c1f ;  /* 0x001c1fff04037589 */ /* 0x00006800000e0000 */
[----:B------:R0:W2:Y:S02]  /*e730*/  SHFL.IDX PT, R14, R0, RZ, 0x1c1f ;  /* 0x001c1fff000e7589 */ /* 0x0000a400000e0000 */
.L_x_788:
[----:B------:R-:W-:Y:S01]  /*e740*/  ISETP.GE.AND P0, PT, R62, R61, PT ;  /* 0x0000003d3e00720c */ /* 0x000fe20003f06270 */
[----:B------:R-:W-:-:S12]  /*e750*/  BSSY B1, `(.L_x_610) ;  /* 0x0000023000017945 */ /* 0x000fd80003800000 */
[----:B------:R-:W-:Y:S05]  /*e760*/  @P0 BRA `(.L_x_611) ;  /* 0x0000000000840947 */ /* 0x000fea0003800000 */
[----:B------:R-:W-:Y:S02]  /*e770*/  ULDC UR4, c[0x0][0xac8] ;  /* 0x0002b20000047ab9 */ /* 0x000fe40000000800 */
[----:B------:R-:W-:Y:S02]  /*e780*/  ISETP.GE.AND P3, PT, R74, UR4, PT ;  /* 0x000000044a007c0c */ /* 0x000fe4000bf66270 */
[----:B------:R-:W-:Y:S02]  /*e790*/  ISETP.GE.AND P1, PT, R7, UR4, PT ;  /* 0x0000000407007c0c */ /* 0x000fe4000bf26270 */
[----:B------:R-:W-:Y:S02]  /*e7a0*/  ISETP.GE.AND P0, PT, R60, UR4, PT ;  /* 0x000000043c007c0c */ /* 0x000fe4000bf06270 */
[----:B------:R-:W-:-:S07]  /*e7b0*/  ISETP.GE.AND P4, PT, R64, UR4, PT ;  /* 0x0000000440007c0c */ /* 0x000fce000bf86270 */
[----:B-1----:R-:W-:Y:S02]  /*e7c0*/  @!P3 IMAD.MOV.U32 R15, RZ, RZ, R3 ;  /* 0x000000ffff0fb224 */ /* 0x002fe400078e0003 */
[CC--:B--2---:R-:W-:Y:S01]  /*e7d0*/  @!P1 LEA R10, P5, R7.reuse, R14.reuse, 0x2 ;  /* 0x0000000e070a9211 */ /* 0x0c4fe200078a10ff */
[----:B------:R-:W-:Y:S01]  /*e7e0*/  @!P3 IMAD.WIDE R8, R74, 0x4, R14 ;  /* 0x000000044a08b825 */ /* 0x000fe200078e020e */
[----:B------:R-:W-:Y:S02]  /*e7f0*/  @!P0 LEA R12, P2, R60, R14, 0x2 ;  /* 0x0000000e3c0c8211 */ /* 0x000fe400078410ff */
[-C--:B------:R-:W-:Y:S02]  /*e800*/  @!P1 LEA.HI.X R11, R7, R3.reuse, R32, 0x2, P5 ;  /* 0x00000003070b9211 */ /* 0x080fe400028f1420 */
[----:B------:R1:W-:Y:S01]  /*e810*/  @!P3 ST.E.64 desc[UR42][R8.64], R20 ;  /* 0x000000140800b985 */ /* 0x0003e2000c101b2a */
        /* <DEDUP_REMOVED lines=11> */
[-C--:B-1----:R-:W-:Y:S02]  /*e8d0*/  @!P2 LEA R8, P4, R68, R14.reuse, 0x2 ;  /* 0x0000000e4408a211 */ /* 0x082fe400078810ff */
[-C--:B------:R-:W-:Y:S02]  /*e8e0*/  @!P3 LEA.HI.X R59, R66, R3.reuse, R67, 0x2, P5 ;  /* 0x00000003423bb211 */ /* 0x080fe400028f1443 */
[-C--:B--2---:R-:W-:Y:S02]  /*e8f0*/  @!P1 LEA R10, P5, R70, R14.reuse, 0x2 ;  /* 0x0000000e460a9211 */ /* 0x084fe400078a10ff */
[-C--:B------:R-:W-:Y:S01]  /*e900*/  @!P2 LEA.HI.X R9, R68, R3.reuse, R69, 0x2, P4 ;  /* 0x000000034409a211 */ /* 0x080fe200020f1445 */
[----:B------:R3:W-:Y:S01]  /*e910*/  @!P3 ST.E.64 desc[UR42][R58.64], R36 ;  /* 0x000000243a00b985 */ /* 0x0007e2000c101b2a */
[----:B------:R-:W-:Y:S02]  /*e920*/  @!P0 LEA R14, P4, R72, R14, 0x2 ;  /* 0x0000000e480e8211 */ /* 0x000fe400078810ff */
[-C--:B------:R-:W-:Y:S01]  /*e930*/  @!P1 LEA.HI.X R11, R70, R3.reuse, R71, 0x2, P5 ;  /* 0x00000003460b9211 */ /* 0x080fe200028f1447 */
[----:B------:R3:W-:Y:S01]  /*e940*/  @!P2 ST.E.64 desc[UR42][R8.64], R38 ;  /* 0x000000260800a985 */ /* 0x0007e2000c101b2a */
[----:B------:R-:W-:-:S03]  /*e950*/  @!P0 LEA.HI.X R15, R72, R3, R73, 0x2, P4 ;  /* 0x00000003480f8211 */ /* 0x000fc600020f1449 */
[----:B------:R3:W-:Y:S04]  /*e960*/  @!P1 ST.E.64 desc[UR42][R10.64], R40 ;  /* 0x000000280a009985 */ /* 0x0007e8000c101b2a */
[----:B------:R3:W-:Y:S02]  /*e970*/  @!P0 ST.E.64 desc[UR42][R14.64], R42 ;  /* 0x0000002a0e008985 */ /* 0x0007e4000c101b2a */
.L_x_611:
[----:B------:R-:W-:Y:S05]  /*e980*/  BSYNC B1 ;  /* 0x0000000000017941 */ /* 0x000fea0003800000 */
.L_x_610:
[----:B------:R-:W-:-:S03]  /*e990*/  UMOV UR4, 0xffffffff ;  /* 0xffffffff00047882 */ /* 0x000fc60000000000 */
[----:B------:R-:W-:Y:S05]  /*e9a0*/  BRA.DIV UR4, `(.L_x_612) ;  /* 0x0000009204087947 */ /* 0x000fea000b800000 */
[----:B-1----:R1:W4:Y:S04]  /*e9b0*/  SHFL.IDX PT, R3, R4, 0x1, 0x1c1f ;  /* 0x003c1f0004037f89 */ /* 0x00232800000e0000 */
[----:B--23--:R1:W2:Y:S02]  /*e9c0*/  SHFL.IDX PT, R14, R0, 0x1, 0x1c1f ;  /* 0x003c1f00000e7f89 */ /* 0x00c2a400000e0000 */
.L_x_792:
[----:B------:R-:W-:-:S13]  /*e9d0*/  ISETP.GE.AND P0, PT, R6, R61, PT ;  /* 0x0000003d0600720c */ /* 0x000fda0003f06270 */
[----:B------:R-:W-:Y:S05]  /*e9e0*/  @P0 BRA `(.L_x_608) ;  /* 0x0000000c002c0947 */ /* 0x000fea0003800000 */
[----:B------:R-:W-:Y:S02]  /*e9f0*/  ULDC UR4, c[0x0][0xac8] ;  /* 0x0002b20000047ab9 */ /* 0x000fe40000000800 */
[----:B------:R-:W-:Y:S02]  /*ea00*/  ISETP.GE.AND P4, PT, R74, UR4, PT ;  /* 0x000000044a007c0c */ /* 0x000fe4000bf86270 */
[----:B------:R-:W-:Y:S02]  /*ea10*/  ISETP.GE.AND P5, PT, R7, UR4, PT ;  /* 0x0000000407007c0c */ /* 0x000fe4000bfa6270 */
[----:B------:R-:W-:Y:S02]  /*ea20*/  ISETP.GE.AND P0, PT, R60, UR4, PT ;  /* 0x000000043c007c0c */ /* 0x000fe4000bf06270 */
[----:B------:R-:W-:Y:S02]  /*ea30*/  ISETP.GE.AND P1, PT, R64, UR4, PT ;  /* 0x0000000440007c0c */ /* 0x000fe4000bf26270 */
[----:B------:R-:W-:-:S05]  /*ea40*/  ISETP.GE.AND P2, PT, R66, UR4, PT ;  /* 0x0000000442007c0c */ /* 0x000fca000bf46270 */
[----:B----4-:R-:W-:Y:S02]  /*ea50*/  @!P4 IMAD.MOV.U32 R15, RZ, RZ, R3 ;  /* 0x000000ffff0fc224 */ /* 0x010fe400078e0003 */
[----:B--2---:R-:W-:Y:S01]  /*ea60*/  @!P5 LEA R6, P3, R7, R14, 0x2 ;  /* 0x0000000e0706d211 */ /* 0x004fe200078610ff */
[----:B01----:R-:W-:-:S03]  /*ea70*/  @!P4 IMAD.WIDE R4, R74, 0x4, R14 ;  /* 0x000000044a04c825 */ /* 0x003fc600078e020e */
[----:B------:R-:W-:Y:S02]  /*ea80*/  @!P5 LEA.HI.X R7, R7, R3, R32, 0x2, P3 ;  /* 0x000000030707d211 */ /* 0x000fe400018f1420 */
[----:B------:R-:W-:Y:S01]  /*ea90*/  ISETP.GE.AND P3, PT, R68, UR4, PT ;  /* 0x0000000444007c0c */ /* 0x000fe2000bf66270 */
[----:B------:R0:W-:Y:S01]  /*eaa0*/  @!P4 ST.E.64 desc[UR42][R4.64], R44 ;  /* 0x0000002c0400c985 */ /* 0x0001e2000c101b2a */
[----:B------:R-:W-:-:S03]  /*eab0*/  @!P0 LEA R8, P4, R60, R14, 0x2 ;  /* 0x0000000e3c088211 */ /* 0x000fc600078810ff */
[----:B------:R1:W-:Y:S01]  /*eac0*/  @!P5 ST.E.64 desc[UR42][R6.64], R46 ;  /* 0x0000002e0600d985 */ /* 0x0003e2000c101b2a */
[-C--:B------:R-:W-:Y:S02]  /*ead0*/  @!P1 LEA R10, P5, R64, R14.reuse, 0x2 ;  /* 0x0000000e400a9211 */ /* 0x080fe400078a10ff */
[-C--:B------:R-:W-:Y:S02]  /*eae0*/  @!P0 LEA.HI.X R9, R60, R3.reuse, R63, 0x2, P4 ;  /* 0x000000033c098211 */ /* 0x080fe400020f143f */
[----:B------:R-:W-:Y:S02]  /*eaf0*/  ISETP.GE.AND P4, PT, R70, UR4, PT ;  /* 0x0000000446007c0c */ /* 0x000fe4000bf86270 */
[-C--:B------:R-:W-:Y:S01]  /*eb00*/  @!P1 LEA.HI.X R11, R64, R3.reuse, R65, 0x2, P5 ;  /* 0x00000003400b9211 */ /* 0x080fe200028f1441 */
[----:B------:R1:W-:Y:S01]  /*eb10*/  @!P0 ST.E.64 desc[UR42][R8.64], R48 ;  /* 0x0000003008008985 */ /* 0x0003e2000c101b2a */
[----:B------:R-:W-:Y:S02]  /*eb20*/  @!P2 LEA R12, P5, R66, R14, 0x2 ;  /* 0x0000000e420ca211 */ /* 0x000fe400078a10ff */
[----:B------:R-:W-:Y:S01]  /*eb30*/  ISETP.GE.AND P0, PT, R72, UR4, PT ;  /* 0x0000000448007c0c */ /* 0x000fe2000bf06270 */
[----:B------:R1:W-:Y:S01]  /*eb40*/  @!P1 ST.E.64 desc[UR42][R10.64], R50 ;  /* 0x000000320a009985 */ /* 0x0003e2000c101b2a */
[----:B------:R-:W-:-:S02]  /*eb50*/  @!P2 LEA.HI.X R13, R66, R3, R67, 0x2, P5 ;  /* 0x00000003420da211 */ /* 0x000fc400028f1443 */
[----:B------:R-:W-:-:S03]  /*eb60*/  @!P3 LEA R20, P5, R68, R14, 0x2 ;  /* 0x0000000e4414b211 */ /* 0x000fc600078a10ff */
[----:B------:R1:W-:Y:S01]  /*eb70*/  @!P2 ST.E.64 desc[UR42][R12.64], R52 ;  /* 0x000000340c00a985 */ /* 0x0003e2000c101b2a */
[----:B------:R-:W-:Y:S02]  /*eb80*/  @!P3 LEA.HI.X R21, R68, R3, R69, 0x2, P5 ;  /* 0x000000034415b211 */ /* 0x000fe400028f1445 */
[----:B0-----:R-:W-:-:S03]  /*eb90*/  @!P4 LEA R4, P5, R70, R14, 0x2 ;  /* 0x0000000e4604c211 */ /* 0x001fc600078a10ff */
[----:B------:R1:W-:Y:S01]  /*eba0*/  @!P3 ST.E.64 desc[UR42][R20.64], R54 ;  /* 0x000000361400b985 */ /* 0x0003e2000c101b2a */
[----:B------:R-:W-:-:S05]  /*ebb0*/  @!P4 LEA.HI.X R5, R70, R3, R71, 0x2, P5 ;  /* 0x000000034605c211 */ /* 0x000fca00028f1447 */
[----:B------:R1:W-:Y:S01]  /*ebc0*/  @!P4 ST.E.64 desc[UR42][R4.64], R56 ;  /* 0x000000380400c985 */ /* 0x0003e2000c101b2a */
[----:B------:R-:W-:Y:S05]  /*ebd0*/  @P0 BRA `(.L_x_608) ;  /* 0x0000000800b00947 */ /* 0x000fea0003800000 */
[----:B------:R-:W-:-:S04]  /*ebe0*/  LEA R14, P0, R72, R14, 0x2 ;  /* 0x0000000e480e7211 */ /* 0x000fc800078010ff */
[----:B------:R-:W-:-:S05]  /*ebf0*/  LEA.HI.X R15, R72, R3, R73, 0x2, P0 ;  /* 0x00000003480f7211 */ /* 0x000fca00000f1449 */
[----:B------:R0:W-:Y:S01]  /*ec00*/  ST.E.64 desc[UR42][R14.64], R118 ;  /* 0x000000760e007985 */ /* 0x0001e2000c101b2a */
[----:B------:R-:W-:Y:S05]  /*ec10*/  BRA `(.L_x_608) ;  /* 0x0000000800a07947 */ /* 0x000fea0003800000 */
.L_x_604:
[----:B------:R-:W0:Y:S01]  /*ec20*/  LDL.LU R6, [R1+0x40] ;  /* 0x0000400001067983 */ /* 0x000e220000300800 */
[----:B------:R-:W-:Y:S01]  /*ec30*/  ULDC.64 UR6, c[0x0][0xc08] ;  /* 0x0003020000067ab9 */ /* 0x000fe20000000a00 */
[----:B------:R-:W-:Y:S02]  /*ec40*/  ULDC.64 UR4, c[0x0][0xc00] ;  /* 0x0003000000047ab9 */ /* 0x000fe40000000a00 */
[----:B------:R-:W2:Y:S04]  /*ec50*/  LDL.LU R0, [R1+0x44] ;  /* 0x0000440001007983 */ /* 0x000ea80000300800 */
[----:B------:R-:W4:Y:S01]  /*ec60*/  LDL R8, [R1+0x34] ;  /* 0x0000340001087983 */ /* 0x000f220000100800 */
[----:B------:R-:W-:Y:S01]  /*ec70*/  ISETP.NE.U32.AND P1, PT, RZ, UR6, PT ;  /* 0x00000006ff007c0c */ /* 0x000fe2000bf25070 */
[----:B------:R-:W-:Y:S01]  /*ec80*/  IMAD.MOV.U32 R3, RZ, RZ, RZ ;  /* 0x000000ffff037224 */ /* 0x000fe200078e00ff */
[----:B------:R-:W-:-:S02]  /*ec90*/  ISETP.NE.U32.AND P0, PT, RZ, UR4, PT ;  /* 0x00000004ff007c0c */ /* 0x000fc4000bf05070 */
[----:B------:R-:W-:Y:S02]  /*eca0*/  ISETP.NE.AND.EX P1, PT, RZ, UR7, PT, P1 ;  /* 0x00000007ff007c0c */ /* 0x000fe4000bf25310 */
[----:B------:R-:W-:Y:S01]  /*ecb0*/  ISETP.NE.AND.EX P0, PT, RZ, UR5, PT, P0 ;  /* 0x00000005ff007c0c */ /* 0x000fe2000bf05300 */
[----:B------:R-:W1:Y:S01]  /*ecc0*/  S2R R9, SR_TID.X ;  /* 0x0000000000097919 */ /* 0x000e620000002100 */
[----:B0-----:R-:W-:Y:S01]  /*ecd0*/  IADD3 R4, P2, R6, UR4, RZ ;  /* 0x0000000406047c10 */ /* 0x001fe2000ff5e0ff */
[----:B------:R-:W-:-:S03]  /*ece0*/  ULDC UR4, c[0x0][0xa88] ;  /* 0x0002a20000047ab9 */ /* 0x000fc60000000800 */
[----:B--2---:R-:W-:-:S05]  /*ecf0*/  IADD3.X R5, R0, UR5, RZ, P2, !PT ;  /* 0x0000000500057c10 */ /* 0x004fca00097fe4ff */
[----:B------:R-:W-:Y:S01]  /*ed00*/  @P1 IADD3 R6, P2, R6, UR6, RZ ;  /* 0x0000000606061c10 */ /* 0x000fe2000ff5e0ff */
[----:B-----5:R-:W-:Y:S01]  /*ed10*/  IMAD.U32 R25, RZ, RZ, UR4 ;  /* 0x00000004ff197e24 */ /* 0x020fe2000f8e00ff */
[----:B------:R0:W5:Y:S02]  /*ed20*/  @P0 LDG.E R3, desc[UR42][R4.64] ;  /* 0x0000002a04030981 */ /* 0x000164000c1e1900 */
[----:B------:R-:W-:Y:S01]  /*ed30*/  @P1 IADD3.X R7, R0, UR7, RZ, P2, !PT ;  /* 0x0000000700071c10 */ /* 0x000fe200097fe4ff */
[----:B-1----:R-:W-:-:S04]  /*ed40*/  VIADD R30, R9, 0xffffff80 ;  /* 0xffffff80091e7836 */ /* 0x002fc80000000000 */
[----:B------:R0:W5:Y:S01]  /*ed50*/  @P1 LDG.E R25, desc[UR42][R6.64] ;  /* 0x0000002a06191981 */ /* 0x000162000c1e1900 */
[----:B----4-:R-:W-:Y:S02]  /*ed60*/  ISETP.NE.AND P2, PT, R8, RZ, PT ;  /* 0x000000ff0800720c */ /* 0x010fe40003f45270 */
[----:B------:R-:W-:-:S11]  /*ed70*/  ISETP.GT.AND P3, PT, R30, 0xbf, PT ;  /* 0x000000bf1e00780c */ /* 0x000fd60003f64270 */
[----:B------:R-:W1:Y:S02]  /*ed80*/  @!P2 LDC R8, c[0x0][0xad4] ;  /* 0x0002b500ff08ab82 */ /* 0x000e640000000800 */
[----:B-1----:R0:W-:Y:S01]  /*ed90*/  @!P2 STL [R1+0x34], R8 ;  /* 0x000034080100a387 */ /* 0x0021e20000100800 */
[----:B------:R-:W-:Y:S01]  /*eda0*/  ISETP.GT.AND P2, PT, R8, 0x1, PT ;  /* 0x000000010800780c */ /* 0x000fe20003f44270 */
[----:B------:R-:W-:-:S12]  /*edb0*/  @P1 BRA `(.L_x_613) ;  /* 0x0000000000101947 */ /* 0x000fd80003800000 */
[----:B------:R-:W-:Y:S05]  /*edc0*/  @!P0 BRA `(.L_x_613) ;  /* 0x00000000000c8947 */ /* 0x000fea0003800000 */
[----:B------:R-:W2:Y:S04]  /*edd0*/  LDG.E R0, desc[UR42][R4.64] ;  /* 0x0000002a04007981 */ /* 0x000ea8000c1e1900 */
[----:B-----5:R-:W2:Y:S02]  /*ede0*/  LDG.E R25, desc[UR42][R4.64+0x4] ;  /* 0x0000042a04197981 */ /* 0x020ea4000c1e1900 */
[----:B--2---:R-:W-:-:S07]  /*edf0*/  IADD3 R25, -R0, R25, RZ ;  /* 0x0000001900197210 */ /* 0x004fce0007ffe1ff */
.L_x_613:
[----:B------:R-:W2:Y:S04]  /*ee00*/  LDL.LU R0, [R1+0x50] ;  /* 0x0000500001007983 */ /* 0x000ea80000300800 */
[----:B0-----:R-:W4:Y:S01]  /*ee10*/  LDL.LU R4, [R1+0x38] ;  /* 0x0000380001047983 */ /* 0x001f220000300800 */
[----:B------:R-:W-:Y:S01]  /*ee20*/  BSSY B1, `(.L_x_614) ;  /* 0x0000038000017945 */ /* 0x000fe20003800000 */
[----:B-----5:R-:W-:Y:S02]  /*ee30*/  SHF.R.S32.HI R24, RZ, 0x1f, R3 ;  /* 0x0000001fff187819 */ /* 0x020fe40000011403 */
[----:B--2---:R-:W-:Y:S02]  /*ee40*/  SEL R26, R0, RZ, !P0 ;  /* 0x000000ff001a7207 */ /* 0x004fe40004000000 */
[----:B----4-:R-:W-:Y:S01]  /*ee50*/  SEL R31, R4, RZ, !P0 ;  /* 0x000000ff041f7207 */ /* 0x010fe20004000000 */
[----:B------:R-:W-:Y:S06]  /*ee60*/  @P3 BRA `(.L_x_615) ;  /* 0x0000000000cc3947 */ /* 0x000fec0003800000 */
[----:B------:R-:W2:Y:S01]  /*ee70*/  LDL R0, [R1+0x48] ;  /* 0x0000480001007983 */ /* 0x000ea20000100800 */
[----:B------:R-:W0:Y:S02]  /*ee80*/  LDC R28, c[0x0][0xbe8] ;  /* 0x0002fa00ff1c7b82 */ /* 0x000e240000000800 */
[----:B0-----:R-:W-:Y:S02]  /*ee90*/  IMAD R4, R25, R28, RZ ;  /* 0x0000001c19047224 */ /* 0x001fe400078e02ff */
[----:B--2---:R-:W-:-:S04]  /*eea0*/  IMAD R0, R0, 0xc0, R9 ;  /* 0x000000c000007824 */ /* 0x004fc800078e0209 */
[----:B------:R-:W-:-:S05]  /*eeb0*/  VIADD R37, R0, 0xffffff80 ;  /* 0xffffff8000257836 */ /* 0x000fca0000000000 */
[----:B------:R-:W-:-:S13]  /*eec0*/  ISETP.GE.AND P0, PT, R37, R4, PT ;  /* 0x000000042500720c */ /* 0x000fda0003f06270 */
[----:B------:R-:W-:Y:S05]  /*eed0*/  @P0 BRA `(.L_x_615) ;  /* 0x0000000000b00947 */ /* 0x000fea0003800000 */
[----:B---3--:R-:W2:Y:S01]  /*eee0*/  LDL.LU R32, [R1+0x4c] ;  /* 0x00004c0001207983 */ /* 0x008ea20000300800 */
[----:B------:R-:W-:Y:S01]  /*eef0*/  IMAD.MOV.U32 R20, RZ, RZ, 0x9b8 ;  /* 0x000009b8ff147424 */ /* 0x000fe200078e00ff */
[----:B------:R-:W-:Y:S01]  /*ef00*/  ISETP.GT.AND P0, PT, R8, 0x1, PT ;  /* 0x000000010800780c */ /* 0x000fe20003f04270 */
[----:B------:R-:W0:Y:S01]  /*ef10*/  LDC.64 R4, c[0x0][0xba8] ;  /* 0x0002ea00ff047b82 */ /* 0x000e220000000a00 */
[----:B------:R-:W-:Y:S01]  /*ef20*/  ISETP.NE.AND P1, PT, R28, 0x1, PT ;  /* 0x000000011c00780c */ /* 0x000fe20003f25270 */
[----:B------:R-:W-:Y:S01]  /*ef30*/  IMAD.MOV.U32 R21, RZ, RZ, R37 ;  /* 0x000000ffff157224 */ /* 0x000fe200078e0025 */
[----:B------:R-:W-:-:S05]  /*ef40*/  SEL R20, R20, 0x978, P0 ;  /* 0x0000097814147807 */ /* 0x000fca0000000000 */
[----:B------:R-:W1:Y:S08]  /*ef50*/  LDC.64 R8, c[0x0][R20+0x220] ;  /* 0x0000880014087b82 */ /* 0x000e700000000a00 */
[----:B------:R-:W3:Y:S08]  /*ef60*/  LDC.64 R6, c[0x0][R20+0x218] ;  /* 0x0000860014067b82 */ /* 0x000ef00000000a00 */
[----:B------:R-:W4:Y:S08]  /*ef70*/  LDC.64 R10, c[0x0][R20+0x228] ;  /* 0x00008a00140a7b82 */ /* 0x000f300000000a00 */
[----:B------:R-:W5:Y:S08]  /*ef80*/  @P1 LDC R0, c[0x0][0xbec] ;  /* 0x0002fb00ff001b82 */ /* 0x000f700000000800 */
[----:B------:R-:W4:Y:S08]  /*ef90*/  LDC.64 R12, c[0x0][R20+0x210] ;  /* 0x00008400140c7b82 */ /* 0x000f300000000a00 */
[----:B------:R-:W4:Y:S01]  /*efa0*/  @P1 LDC R29, c[0x0][0xbf0] ;  /* 0x0002fc00ff1d1b82 */ /* 0x000f220000000800 */
[----:B-----5:R-:W-:-:S07]  /*efb0*/  @P1 IMAD.HI.U32 R0, R37, R0, RZ ;  /* 0x0000000025001227 */ /* 0x020fce00078e00ff */
[----:B0-----:R-:W0:Y:S01]  /*efc0*/  @!P0 LDC R4, c[0x0][0xb50] ;  /* 0x0002d400ff048b82 */ /* 0x001e220000000800 */
[-C--:B-1----:R-:W-:Y:S02]  /*efd0*/  IMAD R9, R9, R31.reuse, RZ ;  /* 0x0000001f09097224 */ /* 0x082fe400078e02ff */
[----:B------:R-:W-:-:S05]  /*efe0*/  IMAD.WIDE.U32 R14, R8, R31, RZ ;  /* 0x0000001f080e7225 */ /* 0x000fca00078e00ff */
[----:B------:R-:W1:Y:S01]  /*eff0*/  @!P0 LDC R5, c[0x0][0xb54] ;  /* 0x0002d500ff058b82 */ /* 0x000e620000000800 */
[-C--:B---3--:R-:W-:Y:S02]  /*f000*/  IMAD R27, R7, R152.reuse, RZ ;  /* 0x00000098071b7224 */ /* 0x088fe400078e02ff */
[----:B------:R-:W-:Y:S01]  /*f010*/  IMAD.WIDE.U32 R6, R6, R152, RZ ;  /* 0x0000009806067225 */ /* 0x000fe200078e00ff */
[----:B----4-:R-:W-:-:S03]  /*f020*/  @P1 SHF.R.U32.HI R21, RZ, R29, R0 ;  /* 0x0000001dff151219 */ /* 0x010fc60000011600 */
[----:B------:R-:W-:Y:S01]  /*f030*/  IMAD R29, R8, R26, R9 ;  /* 0x0000001a081d7224 */ /* 0x000fe200078e0209 */
[----:B------:R-:W-:Y:S01]  /*f040*/  IADD3 R0, P1, P3, R14, R6, R3 ;  /* 0x000000060e007210 */ /* 0x000fe20007b3e003 */
[----:B------:R-:W-:Y:S02]  /*f050*/  IMAD.IADD R27, R7, 0x1, R27 ;  /* 0x00000001071b7824 */ /* 0x000fe400078e021b */
[----:B------:R-:W-:Y:S02]  /*f060*/  IMAD.MOV R8, RZ, RZ, -R21 ;  /* 0x000000ffff087224 */ /* 0x000fe400078e0a15 */
[----:B------:R-:W-:Y:S01]  /*f070*/  IMAD.IADD R29, R15, 0x1, R29 ;  /* 0x000000010f1d7824 */ /* 0x000fe200078e021d */
[----:B--2---:R-:W-:-:S05]  /*f080*/  SEL R9, R32, RZ, P0 ;  /* 0x000000ff20097207 */ /* 0x004fca0000000000 */
[----:B------:R-:W-:-:S04]  /*f090*/  IMAD.WIDE.U32 R6, R10, R9, RZ ;  /* 0x000000090a067225 */ /* 0x000fc800078e00ff */
[----:B------:R-:W-:Y:S02]  /*f0a0*/  IMAD R11, R11, R9, RZ ;  /* 0x000000090b0b7224 */ /* 0x000fe400078e02ff */
[----:B------:R-:W-:Y:S01]  /*f0b0*/  IMAD R9, R28, R8, R37 ;  /* 0x000000081c097224 */ /* 0x000fe200078e0225 */
[----:B------:R-:W-:Y:S01]  /*f0c0*/  IADD3.X R8, R29, R27, R24, P1, P3 ;  /* 0x0000001b1d087210 */ /* 0x000fe20000fe6418 */
[----:B------:R-:W-:Y:S01]  /*f0d0*/  IMAD.IADD R11, R7, 0x1, R11 ;  /* 0x00000001070b7824 */ /* 0x000fe200078e020b */
[----:B------:R-:W-:Y:S01]  /*f0e0*/  IADD3 R6, P0, P1, R21, R0, R6 ;  /* 0x0000000015067210 */ /* 0x000fe2000791e006 */
[----:B------:R-:W-:Y:S01]  /*f0f0*/  IMAD R0, R13, R9, RZ ;  /* 0x000000090d007224 */ /* 0x000fe200078e02ff */
[----:B------:R-:W-:-:S04]  /*f100*/  SHF.R.S32.HI R21, RZ, 0x1f, R21 ;  /* 0x0000001fff157819 */ /* 0x000fc80000011415 */
[----:B------:R-:W-:Y:S02]  /*f110*/  IADD3.X R7, R21, R8, R11, P0, P1 ;  /* 0x0000000815077210 */ /* 0x000fe400007e240b */
[----:B------:R-:W-:Y:S01]  /*f120*/  SHF.R.S32.HI R11, RZ, 0x1f, R9 ;  /* 0x0000001fff0b7819 */ /* 0x000fe20000011409 */
[----:B------:R-:W-:-:S04]  /*f130*/  IMAD.WIDE.U32 R6, R12, R9, R6 ;  /* 0x000000090c067225 */ /* 0x000fc800078e0006 */
[----:B------:R-:W-:Y:S01]  /*f140*/  IMAD R11, R12, R11, R0 ;  /* 0x0000000b0c0b7224 */ /* 0x000fe200078e0200 */
[----:B0-----:R-:W-:-:S03]  /*f150*/  LEA R4, P0, R6, R4, 0x2 ;  /* 0x0000000406047211 */ /* 0x001fc600078010ff */
[----:B------:R-:W-:Y:S02]  /*f160*/  IMAD.IADD R0, R7, 0x1, R11 ;  /* 0x0000000107007824 */ /* 0x000fe400078e020b */
[----:B------:R-:W-:-:S03]  /*f170*/  IMAD.MOV.U32 R7, RZ, RZ, -0x800000 ;  /* 0xff800000ff077424 */ /* 0x000fc600078e00ff */
[----:B-1----:R-:W-:-:S05]  /*f180*/  LEA.HI.X R5, R6, R5, R0, 0x2, P0 ;  /* 0x0000000506057211 */ /* 0x002fca00000f1400 */
[----:B------:R0:W-:Y:S02]  /*f190*/  STG.E desc[UR42][R4.64], R7 ;  /* 0x0000000704007986 */ /* 0x0001e4000c10192a */
.L_x_615:
[----:B------:R-:W-:Y:S05]  /*f1a0*/  BSYNC B1 ;  /* 0x0000000000017941 */ /* 0x000fea0003800000 */
.L_x_614:
[----:B------:R-:W-:Y:S05]  /*f1b0*/  @P2 BRA `(.L_x_608) ;  /* 0x0000000400382947 */ /* 0x000fea0003800000 */
[----:B------:R-:W2:Y:S01]  /*f1c0*/  LDL R27, [R1+0x48] ;  /* 0x00004800011b7983 */ /* 0x000ea20000100800 */
[----:B------:R-:W1:Y:S01]  /*f1d0*/  LDC R8, c[0x0][0xbe8] ;  /* 0x0002fa00ff087b82 */ /* 0x000e620000000800 */
[----:B------:R-:W-:Y:S01]  /*f1e0*/  SHF.R.S32.HI R28, RZ, 0x1f, R30 ;  /* 0x0000001fff1c7819 */ /* 0x000fe2000001141e */
[----:B------:R-:W-:Y:S01]  /*f1f0*/  ULDC.64 UR4, c[0x0][0xaa0] ;  /* 0x0002a80000047ab9 */ /* 0x000fe20000000a00 */
[----:B------:R-:W-:Y:S01]  /*f200*/  ULDC.64 UR6, c[0x0][0xaf0] ;  /* 0x0002bc0000067ab9 */ /* 0x000fe20000000a00 */
[----:B------:R-:W-:Y:S01]  /*f210*/  IMAD R0, R24, UR4, RZ ;  /* 0x0000000418007c24 */ /* 0x000fe2000f8e02ff */
[----:B------:R-:W-:Y:S01]  /*f220*/  LEA.HI R28, R28, R30, RZ, 0x3 ;  /* 0x0000001e1c1c7211 */ /* 0x000fe200078f18ff */
[----:B0-----:R-:W-:-:S03]  /*f230*/  IMAD.WIDE.U32 R4, R3, UR4, RZ ;  /* 0x0000000403047c25 */ /* 0x001fc6000f8e00ff */
[----:B------:R-:W-:Y:S01]  /*f240*/  SHF.R.S32.HI R28, RZ, 0x3, R28 ;  /* 0x00000003ff1c7819 */ /* 0x000fe2000001141c */
[----:B------:R-:W-:Y:S01]  /*f250*/  IMAD R7, R3, UR5, R0 ;  /* 0x0000000503077c24 */ /* 0x000fe2000f8e0200 */
[----:B------:R-:W-:-:S03]  /*f260*/  ULDC.64 UR4, c[0x0][0xae8] ;  /* 0x0002ba0000047ab9 */ /* 0x000fc60000000a00 */
[----:B------:R-:W-:Y:S01]  /*f270*/  IMAD R0, R74, 0x30, R28 ;  /* 0x000000304a007824 */ /* 0x000fe200078e021c */
[----:B------:R-:W-:-:S03]  /*f280*/  IADD3 R5, R5, R7, RZ ;  /* 0x0000000705057210 */ /* 0x000fc60007ffe0ff */
[----:B------:R-:W-:Y:S01]  /*f290*/  IMAD.WIDE.U32 R4, R152, UR4, R4 ;  /* 0x0000000498047c25 */ /* 0x000fe2000f8e0004 */
[----:B-1----:R-:W-:-:S03]  /*f2a0*/  ISETP.NE.AND P0, PT, R8, 0x1, PT ;  /* 0x000000010800780c */ /* 0x002fc60003f05270 */
[----:B------:R-:W-:Y:S01]  /*f2b0*/  IMAD R5, R152, UR5, R5 ;  /* 0x0000000598057c24 */ /* 0x000fe2000f8e0205 */
[----:B------:R-:W-:Y:S01]  /*f2c0*/  ULDC.64 UR4, c[0x0][0xae0] ;  /* 0x0002b80000047ab9 */ /* 0x000fe20000000a00 */
[----:B------:R-:W-:-:S08]  /*f2d0*/  IMAD.WIDE.U32 R4, R31, UR6, R4 ;  /* 0x000000061f047c25 */ /* 0x000fd0000f8e0004 */
[----:B------:R-:W0:Y:S08]  /*f2e0*/  @P0 LDC R6, c[0x0][0xbec] ;  /* 0x0002fb00ff060b82 */ /* 0x000e300000000800 */
[----:B------:R-:W1:Y:S01]  /*f2f0*/  @P0 LDC R11, c[0x0][0xbf0] ;  /* 0x0002fc00ff0b0b82 */ /* 0x000e620000000800 */
[----:B--2---:R-:W-:-:S04]  /*f300*/  IMAD R9, R27, 0xc0, R0 ;  /* 0x000000c01b097824 */ /* 0x004fc800078e0200 */
[----:B0-----:R-:W-:-:S04]  /*f310*/  @P0 IMAD.HI.U32 R0, R9, R6, RZ ;  /* 0x0000000609000227 */ /* 0x001fc800078e00ff */
[----:B------:R-:W-:Y:S01]  /*f320*/  IMAD.MOV.U32 R3, RZ, RZ, R9 ;  /* 0x000000ffff037224 */ /* 0x000fe200078e0009 */
[----:B-1----:R-:W-:Y:S01]  /*f330*/  @P0 SHF.R.U32.HI R3, RZ, R11, R0 ;  /* 0x0000000bff030219 */ /* 0x002fe20000011600 */
[----:B------:R-:W-:-:S03]  /*f340*/  IMAD R6, R26, UR6, RZ ;  /* 0x000000061a067c24 */ /* 0x000fc6000f8e02ff */
[--C-:B------:R-:W-:Y:S01]  /*f350*/  SHF.R.S32.HI R0, RZ, 0x1f, R3.reuse ;  /* 0x0000001fff007819 */ /* 0x100fe20000011403 */
[----:B------:R-:W-:Y:S01]  /*f360*/  IMAD R7, R31, UR7, R6 ;  /* 0x000000071f077c24 */ /* 0x000fe2000f8e0206 */
[----:B------:R-:W-:Y:S01]  /*f370*/  ULDC.64 UR6, c[0x0][0xa80] ;  /* 0x0002a00000067ab9 */ /* 0x000fe20000000a00 */
[----:B------:R-:W-:Y:S02]  /*f380*/  IMAD.MOV R6, RZ, RZ, -R3 ;  /* 0x000000ffff067224 */ /* 0x000fe400078e0a03 */
[----:B------:R-:W-:Y:S02]  /*f390*/  IMAD.IADD R5, R5, 0x1, R7 ;  /* 0x0000000105057824 */ /* 0x000fe400078e0207 */
[----:B------:R-:W-:Y:S02]  /*f3a0*/  IMAD R0, R0, UR4, RZ ;  /* 0x0000000400007c24 */ /* 0x000fe4000f8e02ff */
[----:B------:R-:W-:Y:S02]  /*f3b0*/  IMAD R7, R8, R6, R9 ;  /* 0x0000000608077224 */ /* 0x000fe400078e0209 */
[----:B------:R-:W-:-:S02]  /*f3c0*/  IMAD R9, R3, UR5, R0 ;  /* 0x0000000503097c24 */ /* 0x000fc4000f8e0200 */
[----:B------:R-:W-:Y:S01]  /*f3d0*/  IMAD.WIDE.U32 R4, R3, UR4, R4 ;  /* 0x0000000403047c25 */ /* 0x000fe2000f8e0004 */
[----:B------:R-:W-:Y:S01]  /*f3e0*/  SHF.R.S32.HI R0, RZ, 0x1f, R7 ;  /* 0x0000001fff007819 */ /* 0x000fe20000011407 */
[----:B------:R-:W-:Y:S02]  /*f3f0*/  ULDC.64 UR4, c[0x0][0xad8] ;  /* 0x0002b60000047ab9 */ /* 0x000fe40000000a00 */
[----:B------:R-:W-:Y:S02]  /*f400*/  IMAD.IADD R5, R5, 0x1, R9 ;  /* 0x0000000105057824 */ /* 0x000fe400078e0209 */
[----:B------:R-:W-:Y:S02]  /*f410*/  IMAD R0, R0, UR4, RZ ;  /* 0x0000000400007c24 */ /* 0x000fe4000f8e02ff */
[----:B------:R-:W-:Y:S01]  /*f420*/  IMAD.WIDE.U32 R20, R7, UR4, R4 ;  /* 0x0000000407147c25 */ /* 0x000fe2000f8e0004 */
[----:B------:R-:W-:Y:S02]  /*f430*/  ULDC UR4, c[0x0][0xac8] ;  /* 0x0002b20000047ab9 */ /* 0x000fe40000000800 */
[----:B------:R-:W-:Y:S01]  /*f440*/  ISETP.GE.AND P0, PT, R59, UR4, PT ;  /* 0x000000043b007c0c */ /* 0x000fe2000bf06270 */
[----:B------:R-:W-:Y:S01]  /*f450*/  IMAD R3, R7, UR5, R0 ;  /* 0x0000000507037c24 */ /* 0x000fe2000f8e0200 */
[----:B------:R-:W-:Y:S01]  /*f460*/  LEA R7, P1, R20, UR6, 0x1 ;  /* 0x0000000614077c11 */ /* 0x000fe2000f8208ff */
[----:B------:R-:W-:-:S02]  /*f470*/  UMOV UR4, 0xffffffff ;  /* 0xffffffff00047882 */ /* 0x000fc40000000000 */
[----:B------:R-:W-:-:S05]  /*f480*/  IMAD.IADD R3, R21, 0x1, R3 ;  /* 0x0000000115037824 */ /* 0x000fca00078e0203 */
[----:B------:R-:W-:Y:S01]  /*f490*/  LEA.HI.X R20, R20, UR7, R3, 0x1, P1 ;  /* 0x0000000714147c11 */ /* 0x000fe200088f0c03 */
[----:B------:R-:W-:Y:S06]  /*f4a0*/  BRA.DIV UR4, `(.L_x_616) ;  /* 0x0000008604907947 */ /* 0x000fec000b800000 */
[----:B------:R-:W0:Y:S01]  /*f4b0*/  SHFL.IDX PT, R3, R7, RZ, 0x181f ;  /* 0x00181fff07037589 */ /* 0x000e2200000e0000 */
[----:B------:R-:W-:Y:S02]  /*f4c0*/  IMAD R21, R25, R8, RZ ;  /* 0x0000000819157224 */ /* 0x000fe400078e02ff */
[----:B------:R-:W-:Y:S01]  /*f4d0*/  IMAD R24, R27, 0xc0, R28 ;  /* 0x000000c01b187824 */ /* 0x000fe200078e021c */
[----:B------:R-:W1:Y:S03]  /*f4e0*/  SHFL.IDX PT, R0, R20, RZ, 0x181f ;  /* 0x00181fff14007589 */ /* 0x000e6600000e0000 */
[C---:B------:R-:W-:Y:S01]  /*f4f0*/  VIADD R8, R24.reuse, 0x30 ;  /* 0x0000003018087836 */ /* 0x040fe20000000000 */
[----:B------:R-:W2:Y:S01]  /*f500*/  SHFL.IDX PT, R5, R7, 0x1, 0x181f ;  /* 0x00381f0007057f89 */ /* 0x000ea200000e0000 */
[C---:B------:R-:W-:Y:S01]  /*f510*/  ISETP.GE.OR P2, PT, R24.reuse, R21, P0 ;  /* 0x000000151800720c */ /* 0x040fe20000746670 */
[----:B------:R-:W-:-:S02]  /*f520*/  VIADD R10, R24, 0x60 ;  /* 0x00000060180a7836 */ /* 0x000fc40000000000 */
[----:B------:R-:W4:Y:S01]  /*f530*/  SHFL.IDX PT, R14, R7, 0x2, 0x181f ;  /* 0x00581f00070e7f89 */ /* 0x000f2200000e0000 */
[-C--:B------:R-:W-:Y:S02]  /*f540*/  ISETP.GE.OR P3, PT, R8, R21.reuse, P0 ;  /* 0x000000150800720c */ /* 0x080fe40000766670 */
[----:B------:R-:W-:Y:S01]  /*f550*/  ISETP.GE.OR P4, PT, R10, R21, P0 ;  /* 0x000000150a00720c */ /* 0x000fe20000786670 */
[----:B------:R-:W5:Y:S04]  /*f560*/  SHFL.IDX PT, R4, R20, 0x1, 0x181f ;  /* 0x00381f0014047f89 */ /* 0x000f6800000e0000 */
[----:B------:R-:W3:Y:S02]  /*f570*/  SHFL.IDX PT, R6, R20, 0x2, 0x181f ;  /* 0x00581f0014067f89 */ /* 0x000ee400000e0000 */
[----:B0-----:R-:W-:-:S04]  /*f580*/  @!P2 LEA R10, P5, R59, R3, 0x1 ;  /* 0x000000033b0aa211 */ /* 0x001fc800078a08ff */
[C---:B-1----:R-:W-:Y:S02]  /*f590*/  @!P2 LEA.HI.X R3, R59.reuse, R0, R58, 0x1, P5 ;  /* 0x000000003b03a211 */ /* 0x042fe400028f0c3a */
[----:B------:R0:W1:Y:S01]  /*f5a0*/  SHFL.IDX PT, R0, R20, 0x3, 0x181f ;  /* 0x00781f0014007f89 */ /* 0x00006200000e0000 */
[C---:B--2---:R-:W-:Y:S02]  /*f5b0*/  @!P3 LEA R8, P1, R59.reuse, R5, 0x1 ;  /* 0x000000053b08b211 */ /* 0x044fe400078208ff */
[----:B------:R-:W-:Y:S01]  /*f5c0*/  @!P2 IMAD.MOV.U32 R11, RZ, RZ, R3 ;  /* 0x000000ffff0ba224 */ /* 0x000fe200078e0003 */
[----:B----4-:R-:W-:-:S04]  /*f5d0*/  @!P4 LEA R25, P5, R59, R14, 0x1 ;  /* 0x0000000e3b19c211 */ /* 0x010fc800078a08ff */
[----:B------:R0:W-:Y:S01]  /*f5e0*/  @!P2 ST.E.128 desc[UR42][R10.64], RZ ;  /* 0x000000ff0a00a985 */ /* 0x0001e2000c101d2a */
[C-C-:B-----5:R-:W-:Y:S01]  /*f5f0*/  @!P3 LEA.HI.X R9, R59.reuse, R4, R58.reuse, 0x1, P1 ;  /* 0x000000043b09b211 */ /* 0x160fe200008f0c3a */
[----:B------:R-:W-:Y:S02]  /*f600*/  @!P4 IMAD.MOV.U32 R4, RZ, RZ, R25 ;  /* 0x000000ffff04c224 */ /* 0x000fe400078e0019 */
[----:B------:R0:W2:Y:S01]  /*f610*/  SHFL.IDX PT, R14, R7, 0x3, 0x181f ;  /* 0x00781f00070e7f89 */ /* 0x0000a200000e0000 */
[----:B---3--:R-:W-:-:S03]  /*f620*/  @!P4 LEA.HI.X R5, R59, R6, R58, 0x1, P5 ;  /* 0x000000063b05c211 */ /* 0x008fc600028f0c3a */
[----:B------:R0:W-:Y:S04]  /*f630*/  @!P3 ST.E.128 desc[UR42][R8.64], RZ ;  /* 0x000000ff0800b985 */ /* 0x0001e8000c101d2a */
[----:B------:R0:W-:Y:S02]  /*f640*/  @!P4 ST.E.128 desc[UR42][R4.64], RZ ;  /* 0x000000ff0400c985 */ /* 0x0001e4000c101d2a */
.L_x_801:
[----:B------:R-:W-:-:S04]  /*f650*/  IADD3 R24, R24, 0x90, RZ ;  /* 0x0000009018187810 */ /* 0x000fc80007ffe0ff */
[----:B------:R-:W-:-:S13]  /*f660*/  ISETP.GE.OR P0, PT, R24, R21, P0 ;  /* 0x000000151800720c */ /* 0x000fda0000706670 */
[----:B--2---:R-:W-:-:S04]  /*f670*/  @!P0 LEA R14, P1, R59, R14, 0x1 ;  /* 0x0000000e3b0e8211 */ /* 0x004fc800078208ff */
[----:B-1----:R-:W-:-:S05]  /*f680*/  @!P0 LEA.HI.X R15, R59, R0, R58, 0x1, P1 ;  /* 0x000000003b0f8211 */ /* 0x002fca00008f0c3a */
[----:B------:R1:W-:Y:S04]  /*f690*/  @!P0 ST.E.128 desc[UR42][R14.64], RZ ;  /* 0x000000ff0e008985 */ /* 0x0003e8000c101d2a */
.L_x_608:
[----:B------:R-:W-:Y:S05]  /*f6a0*/  BSYNC B0 ;  /* 0x0000000000007941 */ /* 0x000fea0003800000 */
.L_x_603:
[----:B------:R-:W-:Y:S02]  /*f6b0*/  ULDC UR4, c[0x0][0xc3c] ;  /* 0x00030f0000047ab9 */ /* 0x000fe40000000800 */
[----:B---3--:R-:W-:-:S13]  /*f6c0*/  ISETP.GE.AND P0, PT, R35, UR4, PT ;  /* 0x0000000423007c0c */ /* 0x008fda000bf06270 */
[----:B------:R-:W-:Y:S05]  /*f6d0*/  @!P0 BRA `(.L_x_617) ;  /* 0xffffff1800608947 */ /* 0x000fea000383ffff */
[----:B------:R-:W-:Y:S05]  /*f6e0*/  BRA `(.L_x_478) ;  /* 0x0000006c00cc7947 */ /* 0x000fea0003800000 */
.L_x_476:
[----:B------:R-:W-:-:S08]  /*f6f0*/  NOP ;  /* 0x0000000000007918 */ /* 0x000fd00000000000 */
[----:B------:R-:W0:-:S00]  /*f700*/  USETMAXREG.DEALLOC.CTAPOOL 0x20 ;  /* 0x00000020000079c8 */ /* 0x000e0000080e0500 */
[----:B0-----:R-:W2:Y:S01]  /*f710*/  LDL.LU R2, [R1] ;  /* 0x0000000001027983 */ /* 0x001ea20000300800 */
[----:B------:R-:W-:-:S06]  /*f720*/  LOP3.LUT R0, R0, 0x3, RZ, 0xc0, !PT ;  /* 0x0000000300007812 */ /* 0x000fcc00078ec0ff */
[----:B------:R-:W0:Y:S02]  /*f730*/  SHFL.IDX PT, R0, R0, RZ, 0x1f ;  /* 0x00001fff00007589 */ /* 0x000e2400000e0000 */
[----:B0-----:R-:W-:Y:S01]  /*f740*/  ISETP.NE.AND P0, PT, R0, RZ, PT ;  /* 0x000000ff0000720c */ /* 0x001fe20003f05270 */
[----:B------:R-:W-:Y:S01]  /*f750*/  IMAD.MOV.U32 R0, RZ, RZ, RZ ;  /* 0x000000ffff007224 */ /* 0x000fe200078e00ff */
[----:B--2---:R-:W-:-:S11]  /*f760*/  LOP3.LUT R2, R2, 0xfffffffb, RZ, 0xc0, !PT ;  /* 0xfffffffb02027812 */ /* 0x004fd600078ec0ff */
[----:B------:R-:W-:-:S05]  /*f770*/  @P0 LOP3.LUT R2, R2, 0x4, RZ, 0xfc, !PT ;  /* 0x0000000402020812 */ /* 0x000fca00078efcff */
[----:B------:R0:W-:Y:S01]  /*f780*/  STL [R1], R2 ;  /* 0x0000000201007387 */ /* 0x0001e20000100800 */
        /* <DEDUP_REMOVED lines=8> */
.L_x_618:
        /* <DEDUP_REMOVED lines=44> */
.L_x_622:
[----:B------:R-:W0:Y:S01]  /*fad0*/  LDC R0, c[0x0][0xc3c] ;  /* 0x00030f00ff007b82 */ /* 0x000e220000000800 */
[----:B------:R-:W-:Y:S01]  /*fae0*/  UIADD3 UR4, UR4, 0x1f, URZ ;  /* 0x0000001f04047890 */ /* 0x000fe2000fffe03f */
[----:B------:R-:W-:Y:S02]  /*faf0*/  ULDC UR7, c[0x0][0xc3c] ;  /* 0x00030f0000077ab9 */ /* 0x000fe40000000800 */
[----:B------:R-:W-:-:S03]  /*fb00*/  MOV R27, UR7 ;  /* 0x00000007001b7c02 */ /* 0x000fc60008000f00 */
        /* <DEDUP_REMOVED lines=29> */
[----:B0-----:R-:W-:-:S04]  /*fce0*/  IMAD R3, R4, UR5, RZ ;  /* 0x0000000504037c24 */ /* 0x001fc8000f8e02ff */
[----:B------:R-:W-:-:S05]  /*fcf0*/  IMAD.IADD R6, R3, 0x1, R6 ;  /* 0x0000000103067824 */ /* 0x000fca00078e0206 */
[----:B------:R-:W-:-:S13]  /*fd00*/  ISETP.GT.AND P6, PT, R6, UR6, PT ;  /* 0x0000000606007c0c */ /* 0x000fda000bfc4270 */
[----:B------:R-:W-:Y:S05]  /*fd10*/  @!P6 BRA `(.L_x_622) ;  /* 0xfffffffc006ce947 */ /* 0x000fea000383ffff */
.L_x_620:
[----:B------:R-:W-:Y:S01]  /*fd20*/  IADD3 R11, -R3, R6, RZ ;  /* 0x00000006030b7210 */ /* 0x000fe20007ffe1ff */
[----:B------:R-:W-:-:S04]  /*fd30*/  IMAD.MOV.U32 R24, RZ, RZ, RZ ;  /* 0x000000ffff187224 */ /* 0x000fc800078e00ff */
        /* <DEDUP_REMOVED lines=17> */
.L_x_623:
        /* <DEDUP_REMOVED lines=43> */
[----:B------:R-:W-:Y:S01]  /*10100*/  @!P1 IMAD.IADD R4, R4, 0x1, -R5 ;  /* 0x0000000104049824 */ /* 0x000fe200078e0a05 */
[----:B------:R-:W-:Y:S02]  /*10110*/  @!P1 IADD3 R2, R2, 0x1, RZ ;  /* 0x0000000102029810 */ /* 0x000fe40007ffe0ff */
[----:B------:R-:W-:Y:S02]  /*10120*/  ISETP.NE.AND P1, PT, R9, RZ, PT ;  /* 0x000000ff0900720c */ /* 0x000fe40003f25270 */
[----:B------:R-:W-:-:S13]  /*10130*/  ISETP.GE.U32.AND P0, PT, R4, R5, PT ;  /* 0x000000050400720c */ /* 0x000fda0003f06070 */
[----:B------:R-:W-:-:S04]  /*10140*/  @P0 VIADD R2, R2, 0x1 ;  /* 0x0000000102020836 */ /* 0x000fc80000000000 */
[----:B------:R-:W-:Y:S01]  /*10150*/  @!P2 IMAD.MOV R2, RZ, RZ, -R2 ;  /* 0x000000ffff02a224 */ /* 0x000fe200078e0a02 */
[----:B------:R-:W-:-:S05]  /*10160*/  @!P1 LOP3.LUT R2, RZ, R9, RZ, 0x33, !PT ;  /* 0x00000009ff029212 */ /* 0x000fca00078e33ff */
[----:B------:R-:W-:-:S04]  /*10170*/  IMAD.MOV R26, RZ, RZ, -R2 ;  /* 0x000000ffff1a7224 */ /* 0x000fc800078e0a02 */
[C---:B------:R-:W-:Y:S02]  /*10180*/  IMAD R26, R9.reuse, R26, R6 ;  /* 0x0000001a091a7224 */ /* 0x040fe400078e0206 */
[----:B------:R-:W-:-:S04]  /*10190*/  IMAD R9, R9, 0x1000000, R2 ;  /* 0x0100000009097824 */ /* 0x000fc800078e0202 */
[----:B------:R-:W-:Y:S01]  /*101a0*/  IMAD R26, R26, 0x10000, R9 ;  /* 0x000100001a1a7824 */ /* 0x000fe200078e0209 */
[----:B------:R-:W-:Y:S06]  /*101b0*/  BRA `(.L_x_624) ;  /* 0x00000000000c7947 */ /* 0x000fec0003800000 */
.L_x_621:
[----:B------:R-:W-:Y:S01]  /*101c0*/  IMAD.MOV.U32 R25, RZ, RZ, RZ ;  /* 0x000000ffff197224 */ /* 0x000fe200078e00ff */
[----:B------:R-:W-:Y:S01]  /*101d0*/  MOV R26, RZ ;  /* 0x000000ff001a7202 */ /* 0x000fe20000000f00 */
[----:B------:R-:W-:-:S07]  /*101e0*/  IMAD.U32 R24, RZ, RZ, UR6 ;  /* 0x00000006ff187e24 */ /* 0x000fce000f8e00ff */
.L_x_624:
[----:B------:R-:W-:-:S13]  /*101f0*/  ISETP.NE.AND P0, PT, R7, RZ, PT ;  /* 0x000000ff0700720c */ /* 0x000fda0003f05270 */
[----:B------:R-:W0:Y:S01]  /*10200*/  @!P0 S2R R3, SR_CgaCtaId ;  /* 0x0000000000038919 */ /* 0x000e220000008800 */
[----:B------:R-:W-:-:S04]  /*10210*/  @!P0 MOV R0, 0x400 ;  /* 0x0000040000008802 */ /* 0x000fc80000000f00 */
[----:B0-----:R-:W-:-:S05]  /*10220*/  @!P0 LEA R0, R3, R0, 0x18 ;  /* 0x0000000003008211 */ /* 0x001fca00078ec0ff */
[----:B------:R0:W-:Y:S01]  /*10230*/  @!P0 STS.128 [R0+0x168d0], R24 ;  /* 0x0168d01800008388 */ /* 0x0001e20000000c00 */
[----:B------:R-:W-:Y:S06]  /*10240*/  BAR.ARV 0x5, 0x200 ;  /* 0x0148000000007b1d */ /* 0x000fec0000002000 */
.L_x_619:
[----:B------:R2:W-:Y:S01]  /*10250*/  STL [R1+0x44], RZ ;  /* 0x000044ff01007387 */ /* 0x0005e20000100800 */
[----:B------:R-:W-:Y:S01]  /*10260*/  ULDC UR4, c[0x0][0xc3c] ;  /* 0x00030f0000047ab9 */ /* 0x000fe20000000800 */
[----:B------:R-:W-:Y:S01]  /*10270*/  IMAD.MOV.U32 R29, RZ, RZ, 0x1 ;  /* 0x00000001ff1d7424 */ /* 0x000fe200078e00ff */
[----:B-1----:R-:W-:Y:S01]  /*10280*/  ISETP.GE.AND P0, PT, R27, UR4, PT ;  /* 0x000000041b007c0c */ /* 0x002fe2000bf06270 */
[----:B------:R-:W-:-:S12]  /*10290*/  IMAD.MOV.U32 R22, RZ, RZ, RZ ;  /* 0x000000ffff167224 */ /* 0x000fd800078e00ff */
[----:B--2---:R-:W-:Y:S05]  /*102a0*/  @P0 BRA `(.L_x_625) ;  /* 0x0000006000000947 */ /* 0x004fea0003800000 */
[----:B------:R-:W1:Y:S01]  /*102b0*/  S2R R6, SR_TID.X ;  /* 0x0000000000067919 */ /* 0x000e620000002100 */
[----:B------:R-:W2:Y:S01]  /*102c0*/  S2UR UR5, SR_CgaCtaId ;  /* 0x00000000000579c3 */ /* 0x000ea20000008800 */
[----:B------:R-:W-:Y:S01]  /*102d0*/  UMOV UR4, 0x400 ;  /* 0x0000040000047882 */ /* 0x000fe20000000000 */
[----:B------:R-:W-:Y:S01]  /*102e0*/  BSSY B8, `(.L_x_625) ;  /* 0x00005fc000087945 */ /* 0x000fe20003800000 */
[----:B------:R-:W-:Y:S01]  /*102f0*/  STL [R1+0x44], RZ ;  /* 0x000044ff01007387 */ /* 0x000fe20000100800 */
[----:B------:R-:W-:Y:S01]  /*10300*/  IMAD.MOV.U32 R28, RZ, RZ, RZ ;  /* 0x000000ffff1c7224 */ /* 0x000fe200078e00ff */
[----:B------:R-:W-:Y:S01]  /*10310*/  MOV R29, 0x1 ;  /* 0x00000001001d7802 */ /* 0x000fe20000000f00 */
[----:B------:R-:W-:Y:S01]  /*10320*/  IMAD.MOV.U32 R22, RZ, RZ, RZ ;  /* 0x000000ffff167224 */ /* 0x000fe200078e00ff */
[----:B------:R-:W-:Y:S01]  /*10330*/  ULDC.64 UR40, c[0x0][0x198] ;  /* 0x0000660000287ab9 */ /* 0x000fe20000000a00 */
[----:B------:R-:W-:Y:S01]  /*10340*/  ULOP3.LUT UR38, UR36, 0x2, URZ, 0xfc, !UPT ;  /* 0x0000000224267892 */ /* 0x000fe2000f8efc3f */
[----:B------:R-:W-:Y:S01]  /*10350*/  ULDC UR37, c[0x0][0xc] ;  /* 0x0000030000257ab9 */ /* 0x000fe20000000800 */
[----:B--2---:R-:W-:-:S06]  /*10360*/  ULEA UR4, UR5, UR4, 0x18 ;  /* 0x0000000405047291 */ /* 0x004fcc000f8ec03f */
[----:B------:R-:W-:Y:S01]  /*10370*/  IMAD.U32 R16, RZ, RZ, UR4 ;  /* 0x00000004ff107e24 */ /* 0x000fe2000f8e00ff */
[C---:B-1----:R-:W-:Y:S01]  /*10380*/  LOP3.LUT R5, R6.reuse, 0x7f, RZ, 0xc0, !PT ;  /* 0x0000007f06057812 */ /* 0x042fe200078ec0ff */
[----:B0-----:R-:W-:-:S04]  /*10390*/  IMAD.SHL.U32 R0, R6, 0x8, RZ ;  /* 0x0000000806007824 */ /* 0x001fc800078e00ff */
[----:B------:R-:W-:Y:S01]  /*103a0*/  IMAD.SHL.U32 R3, R5, 0x8, RZ ;  /* 0x0000000805037824 */ /* 0x000fe200078e00ff */
[----:B------:R-:W-:Y:S01]  /*103b0*/  LOP3.LUT R2, R0, 0x1f8, RZ, 0xc0, !PT ;  /* 0x000001f800027812 */ /* 0x000fe200078ec0ff */
[----:B------:R-:W-:-:S03]  /*103c0*/  IMAD.MOV.U32 R0, RZ, RZ, 0x1 ;  /* 0x00000001ff007424 */ /* 0x000fc600078e00ff */
[----:B------:R-:W-:Y:S02]  /*103d0*/  LOP3.LUT R2, R2, 0x38, R6, 0x78, !PT ;  /* 0x0000003802027812 */ /* 0x000fe400078e7806 */
[----:B------:R0:W-:Y:S02]  /*103e0*/  STL [R1+0x4], R0 ;  /* 0x0000040001007387 */ /* 0x0001e40000100800 */
[----:B------:R-:W-:Y:S01]  /*103f0*/  LOP3.LUT R4, R2, 0x200, R3, 0xf8, !PT ;  /* 0x0000020002047812 */ /* 0x000fe200078ef803 */
[----:B------:R-:W-:Y:S01]  /*10400*/  IMAD.SHL.U32 R2, R6, 0x10, RZ ;  /* 0x0000001006027824 */ /* 0x000fe200078e00ff */
[----:B------:R-:W-:-:S04]  /*10410*/  SHF.R.U32.HI R3, RZ, 0x3, R5 ;  /* 0x00000003ff037819 */ /* 0x000fc80000011605 */
[----:B------:R-:W-:Y:S01]  /*10420*/  LOP3.LUT R2, R2, 0x70, RZ, 0xc0, !PT ;  /* 0x0000007002027812 */ /* 0x000fe200078ec0ff */
[----:B0-----:R-:W-:-:S03]  /*10430*/  IMAD R0, R4, 0x2, R16 ;  /* 0x0000000204007824 */ /* 0x001fc600078e0210 */
[----:B------:R-:W-:Y:S02]  /*10440*/  LOP3.LUT R2, R3, R2, RZ, 0xfc, !PT ;  /* 0x0000000203027212 */ /* 0x000fe400078efcff */
[----:B------:R0:W-:Y:S05]  /*10450*/  STL [R1+0x28], R0 ;  /* 0x0000280001007387 */ /* 0x0001ea0000100800 */
.L_x_720:
[----:B-1----:R-:W1:Y:S02]  /*10460*/  LDC.64 R2, c[0x0][0xc88] ;  /* 0x00032200ff027b82 */ /* 0x002e640000000a00 */
[----:B-1----:R-:W-:-:S05]  /*10470*/  IMAD.WIDE R2, R27, 0x4, R2 ;  /* 0x000000041b027825 */ /* 0x002fca00078e0202 */
[----:B0-----:R-:W0:Y:S01]  /*10480*/  LDG.E R10, desc[UR42][R2.64] ;  /* 0x0000002a020a7981 */ /* 0x001e22000c1e1900 */
[----:B------:R-:W-:Y:S05]  /*10490*/  YIELD ;  /* 0x0000000000007946 */ /* 0x000fea0003800000 */
[----:B------:R-:W-:Y:S01]  /*104a0*/  ULDC.64 UR4, c[0x0][0xa28] ;  /* 0x00028a0000047ab9 */ /* 0x000fe20000000a00 */
[----:B------:R-:W-:Y:S01]  /*104b0*/  IMAD.MOV.U32 R9, RZ, RZ, RZ ;  /* 0x000000ffff097224 */ /* 0x000fe200078e00ff */
[----:B------:R-:W-:Y:S01]  /*104c0*/  ISETP.NE.U32.AND P0, PT, RZ, UR4, PT ;  /* 0x00000004ff007c0c */ /* 0x000fe2000bf05070 */
[----:B------:R-:W-:Y:S01]  /*104d0*/  IMAD.MOV.U32 R6, RZ, RZ, RZ ;  /* 0x000000ffff067224 */ /* 0x000fe200078e00ff */
[----:B------:R-:W-:Y:S01]  /*104e0*/  ULDC.64 UR8, c[0x0][0xa18] ;  /* 0x0002860000087ab9 */ /* 0x000fe20000000a00 */
[----:B------:R-:W-:Y:S01]  /*104f0*/  ULDC.64 UR6, c[0x0][0xa10] ;  /* 0x0002840000067ab9 */ /* 0x000fe20000000a00 */
[----:B------:R-:W-:-:S02]  /*10500*/  ISETP.NE.AND.EX P0, PT, RZ, UR5, PT, P0 ;  /* 0x00000005ff007c0c */ /* 0x000fc4000bf05300 */
[----:B0-----:R-:W-:Y:S01]  /*10510*/  SHF.R.S32.HI R0, RZ, 0x1f, R10 ;  /* 0x0000001fff007819 */ /* 0x001fe2000001140a */
[----:B------:R-:W-:-:S10]  /*10520*/  IMAD.SHL.U32 R18, R10, 0x4, RZ ;  /* 0x000000040a127824 */ /* 0x000fd400078e00ff */
[C---:B------:R-:W-:Y:S01]  /*10530*/  @P0 LEA R2, P1, R10.reuse, UR4, 0x2 ;  /* 0x000000040a020c11 */ /* 0x040fe2000f8210ff */
[----:B------:R-:W-:Y:S03]  /*10540*/  STL [R1+0x24], R10 ;  /* 0x0000240a01007387 */ /* 0x000fe60000100800 */
[C-C-:B------:R-:W-:Y:S01]  /*10550*/  @P0 LEA.HI.X R3, R10.reuse, UR5, R0.reuse, 0x2, P1 ;  /* 0x000000050a030c11 */ /* 0x140fe200088f1400 */
[----:B------:R-:W-:Y:S01]  /*10560*/  ULDC.64 UR4, c[0x0][0xa00] ;  /* 0x0002800000047ab9 */ /* 0x000fe20000000a00 */
[----:B------:R-:W-:Y:S01]  /*10570*/  SHF.L.U64.HI R19, R10, 0x2, R0 ;  /* 0x000000020a137819 */ /* 0x000fe20000010200 */
[----:B------:R0:W-:Y:S04]  /*10580*/  STL [R1+0x38], R0 ;  /* 0x0000380001007387 */ /* 0x0001e80000100800 */
[----:B--2---:R1:W2:Y:S01]  /*10590*/  @P0 LDG.E R9, desc[UR42][R2.64] ;  /* 0x0000002a02090981 */ /* 0x0042a2000c1e1900 */
[----:B------:R-:W-:-:S02]  /*105a0*/  ISETP.NE.U32.AND P0, PT, RZ, UR4, PT ;  /* 0x00000004ff007c0c */ /* 0x000fc4000bf05070 */
[----:B------:R-:W-:Y:S02]  /*105b0*/  ISETP.NE.U32.AND P1, PT, RZ, UR8, PT ;  /* 0x00000008ff007c0c */ /* 0x000fe4000bf25070 */
[----:B------:R-:W-:Y:S01]  /*105c0*/  ISETP.NE.AND.EX P0, PT, RZ, UR5, PT, P0 ;  /* 0x00000005ff007c0c */ /* 0x000fe2000bf05300 */
[----:B0-----:R-:W-:Y:S01]  /*105d0*/  IMAD.MOV.U32 R0, RZ, RZ, RZ ;  /* 0x000000ffff007224 */ /* 0x001fe200078e00ff */
[----:B------:R-:W-:Y:S02]  /*105e0*/  ISETP.NE.AND.EX P1, PT, RZ, UR9, PT, P1 ;  /* 0x00000009ff007c0c */ /* 0x000fe4000bf25310 */
[----:B------:R-:W-:Y:S02]  /*105f0*/  ISETP.NE.U32.AND P2, PT, RZ, UR6, PT ;  /* 0x00000006ff007c0c */ /* 0x000fe4000bf45070 */
[----:B-1----:R-:W-:Y:S02]  /*10600*/  IADD3 R2, P3, R18, UR4, RZ ;  /* 0x0000000412027c10 */ /* 0x002fe4000ff7e0ff */
[----:B------:R-:W-:-:S02]  /*10610*/  ISETP.NE.AND.EX P2, PT, RZ, UR7, PT, P2 ;  /* 0x00000007ff007c0c */ /* 0x000fc4000bf45320 */
[----:B------:R-:W-:Y:S02]  /*10620*/  IADD3.X R3, R19, UR5, RZ, P3, !PT ;  /* 0x0000000513037c10 */ /* 0x000fe40009ffe4ff */
[----:B------:R-:W-:-:S03]  /*10630*/  IADD3 R4, P4, R18, UR6, RZ ;  /* 0x0000000612047c10 */ /* 0x000fc6000ff9e0ff */
[----:B------:R-:W3:Y:S01]  /*10640*/  @P0 LDG.E R6, desc[UR42][R2.64] ;  /* 0x0000002a02060981 */ /* 0x000ee2000c1e1900 */
[----:B------:R-:W-:Y:S01]  /*10650*/  ULDC UR4, c[0x0][0x288] ;  /* 0x0000a20000047ab9 */ /* 0x000fe20000000800 */
[----:B------:R-:W-:Y:S01]  /*10660*/  IADD3.X R5, R19, UR7, RZ, P4, !PT ;  /* 0x0000000713057c10 */ /* 0x000fe2000a7fe4ff */
[----:B------:R-:W-:Y:S01]  /*10670*/  IMAD.U32 R8, RZ, RZ, UR4 ;  /* 0x00000004ff087e24 */ /* 0x000fe2000f8e00ff */
[----:B------:R-:W-:-:S03]  /*10680*/  ULDC.64 UR4, c[0x0][0x418] ;  /* 0x0001060000047ab9 */ /* 0x000fc60000000a00 */
[----:B------:R-:W5:Y:S04]  /*10690*/  @P2 LDG.E R0, desc[UR42][R4.64] ;  /* 0x0000002a04002981 */ /* 0x000f68000c1e1900 */
[----:B---3--:R0:W-:Y:S02]  /*106a0*/  STL [R1+0x2c], R6 ;  /* 0x00002c0601007387 */ /* 0x0081e40000100800 */
[----:B0-----:R-:W-:-:S04]  /*106b0*/  @P1 IADD3 R6, P3, R18, UR8, RZ ;  /* 0x0000000812061c10 */ /* 0x001fc8000ff7e0ff */
[----:B------:R-:W-:-:S05]  /*106c0*/  @P1 IADD3.X R7, R19, UR9, RZ, P3, !PT ;  /* 0x0000000913071c10 */ /* 0x000fca0009ffe4ff */
[----:B------:R0:W3:Y:S01]  /*106d0*/  @P1 LDG.E R8, desc[UR42][R6.64] ;  /* 0x0000002a06081981 */ /* 0x0000e2000c1e1900 */
[----:B------:R-:W-:-:S03]  /*106e0*/  UISETP.NE.U32.AND UP0, UPT, UR4, URZ, UPT ;  /* 0x0000003f0400728c */ /* 0x000fc6000bf05070 */
[----:B------:R-:W-:Y:S01]  /*106f0*/  ULDC UR4, c[0x0][0x424] ;  /* 0x0001090000047ab9 */ /* 0x000fe20000000800 */
[----:B------:R-:W-:-:S03]  /*10700*/  UISETP.NE.AND.EX UP0, UPT, UR5, URZ, UPT, UP0 ;  /* 0x0000003f0500728c */ /* 0x000fc6000bf05300 */
[----:B------:R-:W-:Y:S01]  /*10710*/  ULDC UR5, c[0x0][0x2f0] ;  /* 0x0000bc0000057ab9 */ /* 0x000fe20000000800 */
[----:B------:R-:W-:-:S04]  /*10720*/  USEL UR4, UR4, 0x1, UP0 ;  /* 0x0000000104047887 */ /* 0x000fc80008000000 */
[----:B------:R-:W-:Y:S01]  /*10730*/  UIMAD UR4, UR4, UR5, URZ ;  /* 0x00000005040472a4 */ /* 0x000fe2000f8e023f */
[----:B--2---:R-:W-:Y:S02]  /*10740*/  STL [R1+0x1c], R9 ;  /* 0x00001c0901007387 */ /* 0x004fe40000100800 */
[----:B------:R-:W-:Y:S02]  /*10750*/  ULDC UR5, c[0x0][0x348] ;  /* 0x0000d20000057ab9 */ /* 0x000fe40000000800 */
[----:B0-----:R-:W-:Y:S01]  /*10760*/  IMAD.U32 R6, RZ, RZ, UR5 ;  /* 0x00000005ff067e24 */ /* 0x001fe2000f8e00ff */
[----:B---3--:R0:W-:Y:S02]  /*10770*/  STL [R1+0x40], R8 ;  /* 0x0000400801007387 */ /* 0x0081e40000100800 */
[----:B0-----:R-:W-:Y:S01]  /*10780*/  IMAD.U32 R8, RZ, RZ, UR4 ;  /* 0x00000004ff087e24 */ /* 0x001fe2000f8e00ff */
[----:B----4-:R-:W-:Y:S06]  /*10790*/  @P1 BRA `(.L_x_626) ;  /* 0x0000000000141947 */ /* 0x010fec0003800000 */
[----:B------:R-:W-:Y:S05]  /*107a0*/  @!P0 BRA `(.L_x_626) ;  /* 0x0000000000108947 */ /* 0x000fea0003800000 */
[----:B------:R-:W2:Y:S04]  /*107b0*/  LDG.E R7, desc[UR42][R2.64] ;  /* 0x0000002a02077981 */ /* 0x000ea8000c1e1900 */
[----:B------:R-:W2:Y:S02]  /*107c0*/  LDG.E R2, desc[UR42][R2.64+0x4] ;  /* 0x0000042a02027981 */ /* 0x000ea4000c1e1900 */
[----:B--2---:R-:W-:-:S05]  /*107d0*/  IMAD.IADD R2, R2, 0x1, -R7 ;  /* 0x0000000102027824 */ /* 0x004fca00078e0a07 */
[----:B------:R0:W-:Y:S02]  /*107e0*/  STL [R1+0x40], R2 ;  /* 0x0000400201007387 */ /* 0x0001e40000100800 */
.L_x_626:
[----:B------:R-:W-:Y:S01]  /*107f0*/  MOV R11, R10 ;  /* 0x0000000a000b7202 */ /* 0x000fe20000000f00 */
[----:B------:R-:W-:Y:S01]  /*10800*/  ULDC.64 UR4, c[0x0][0xa20] ;  /* 0x0002880000047ab9 */ /* 0x000fe20000000a00 */
[C---:B------:R-:W-:Y:S02]  /*10810*/  LOP3.LUT R7, R26.reuse, 0xff000000, RZ, 0xc0, !PT ;  /* 0xff0000001a077812 */ /* 0x040fe400078ec0ff */
[----:B------:R-:W-:Y:S01]  /*10820*/  ISETP.NE.U32.AND P0, PT, RZ, UR4, PT ;  /* 0x00000004ff007c0c */ /* 0x000fe2000bf05070 */
[----:B------:R1:W-:Y:S01]  /*10830*/  STL [R1+0xc], R11 ;  /* 0x00000c0b01007387 */ /* 0x0003e20000100800 */
[----:B------:R-:W-:Y:S02]  /*10840*/  SHF.R.U32.HI R7, RZ, 0x8, R7 ;  /* 0x00000008ff077819 */ /* 0x000fe40000011607 */
[----:B------:R-:W-:Y:S02]  /*10850*/  ISETP.NE.AND.EX P0, PT, RZ, UR5, PT, P0 ;  /* 0x00000005ff007c0c */ /* 0x000fe4000bf05300 */
[----:B0-----:R-:W-:-:S02]  /*10860*/  LOP3.LUT R2, R26, 0xff0000, RZ, 0xc0, !PT ;  /* 0x00ff00001a027812 */ /* 0x001fc400078ec0ff */
[----:B------:R-:W-:Y:S02]  /*10870*/  LOP3.LUT R17, R26, 0xffff, RZ, 0xc0, !PT ;  /* 0x0000ffff1a117812 */ /* 0x000fe400078ec0ff */
[----:B------:R-:W-:-:S07]  /*10880*/  LEA.HI R7, R2, R7, RZ, 0x10 ;  /* 0x0000000702077211 */ /* 0x000fce00078f80ff */
[----:B-1----:R-:W-:Y:S05]  /*10890*/  @!P0 BRA `(.L_x_627) ;  /* 0x0000000000108947 */ /* 0x002fea0003800000 */
[----:B------:R-:W-:-:S04]  /*108a0*/  IADD3 R2, P0, R18, UR4, RZ ;  /* 0x0000000412027c10 */ /* 0x000fc8000ff1e0ff */
[----:B------:R-:W-:-:S05]  /*108b0*/  IADD3.X R3, R19, UR5, RZ, P0, !PT ;  /* 0x0000000513037c10 */ /* 0x000fca00087fe4ff */
[----:B------:R0:W5:Y:S01]  /*108c0*/  LDG.E R8, desc[UR42][R2.64] ;  /* 0x0000002a02087981 */ /* 0x000162000c1e1900 */
[----:B------:R-:W-:Y:S05]  /*108d0*/  BRA `(.L_x_628) ;  /* 0x0000000000247947 */ /* 0x000fea0003800000 */
.L_x_627:
[----:B------:R-:W-:Y:S02]  /*108e0*/  ULDC.64 UR4, c[0x0][0xa08] ;  /* 0x0002820000047ab9 */ /* 0x000fe40000000a00 */
[----:B------:R-:W-:-:S04]  /*108f0*/  ISETP.NE.U32.AND P0, PT, RZ, UR4, PT ;  /* 0x00000004ff007c0c */ /* 0x000fc8000bf05070 */
[----:B------:R-:W-:-:S13]  /*10900*/  ISETP.NE.AND.EX P0, PT, RZ, UR5, PT, P0 ;  /* 0x00000005ff007c0c */ /* 0x000fda000bf05300 */
[----:B------:R-:W-:Y:S05]  /*10910*/  @!P0 BRA `(.L_x_628) ;  /* 0x0000000000148947 */ /* 0x000fea0003800000 */
[----:B------:R-:W0:Y:S02]  /*10920*/  LDC.64 R2, c[0x0][0xa08] ;  /* 0x00028200ff027b82 */ /* 0x000e240000000a00 */
[----:B0-----:R-:W-:-:S05]  /*10930*/  IMAD.WIDE R2, R11, 0x4, R2 ;  /* 0x000000040b027825 */ /* 0x001fca00078e0202 */
[----:B------:R-:W2:Y:S04]  /*10940*/  LDG.E R8, desc[UR42][R2.64] ;  /* 0x0000002a02087981 */ /* 0x000ea8000c1e1900 */
[----:B------:R-:W2:Y:S02]  /*10950*/  LDG.E R2, desc[UR42][R2.64+0x4] ;  /* 0x0000042a02027981 */ /* 0x000ea4000c1e1900 */
[----:B--2---:R-:W-:-:S07]  /*10960*/  IMAD.IADD R8, R2, 0x1, -R8 ;  /* 0x0000000102087824 */ /* 0x004fce00078e0a08 */
.L_x_628:
[----:B0-----:R-:W2:Y:S04]  /*10970*/  @P2 LDG.E R2, desc[UR42][R4.64] ;  /* 0x0000002a04022981 */ /* 0x001ea8000c1e1900 */
[----:B------:R0:W2:Y:S01]  /*10980*/  @P2 LDG.E R4, desc[UR42][R4.64+0x4] ;  /* 0x0000042a04042981 */ /* 0x0000a2000c1e1900 */
[----:B------:R-:W-:Y:S01]  /*10990*/  BSSY B0, `(.L_x_629) ;  /* 0x000002c000007945 */ /* 0x000fe20003800000 */
[----:B------:R-:W-:Y:S01]  /*109a0*/  LOP3.LUT R21, R7, 0xff, RZ, 0xc0, !PT ;  /* 0x000000ff07157812 */ /* 0x000fe200078ec0ff */
[----:B------:R-:W-:Y:S02]  /*109b0*/  IMAD.MOV.U32 R3, RZ, RZ, RZ ;  /* 0x000000ffff037224 */ /* 0x000fe400078e00ff */
[----:B0----5:R-:W-:Y:S02]  /*109c0*/  IMAD.IADD R5, R8, 0x1, -R9 ;  /* 0x0000000108057824 */ /* 0x021fe400078e0a09 */
[----:B--2---:R-:W-:Y:S01]  /*109d0*/  @P2 IMAD.IADD R6, R4, 0x1, -R2 ;  /* 0x0000000104062824 */ /* 0x004fe200078e0a02 */
[----:B------:R-:W-:-:S03]  /*109e0*/  SHF.R.U32.HI R4, RZ, 0x10, R7 ;  /* 0x00000010ff047819 */ /* 0x000fc60000011607 */
[----:B------:R-:W-:-:S04]  /*109f0*/  IMAD.IADD R2, R5, 0x1, R6 ;  /* 0x0000000105027824 */ /* 0x000fc800078e0206 */
[C---:B------:R-:W-:Y:S01]  /*10a00*/  VIADD R20, R2.reuse, 0x7f ;  /* 0x0000007f02147836 */ /* 0x040fe20000000000 */
[----:B------:R-:W-:Y:S01]  /*10a10*/  ISETP.GE.AND P1, PT, R2, 0x1, PT ;  /* 0x000000010200780c */ /* 0x000fe20003f26270 */
[----:B------:R0:W-:Y:S03]  /*10a20*/  STL [R1+0x14], R2 ;  /* 0x0000140201007387 */ /* 0x0001e60000100800 */
[----:B0-----:R-:W-:-:S04]  /*10a30*/  SHF.R.S32.HI R2, RZ, 0x1f, R20 ;  /* 0x0000001fff027819 */ /* 0x001fc80000011414 */
[----:B------:R-:W-:-:S04]  /*10a40*/  LEA.HI R20, R2, R20, RZ, 0x7 ;  /* 0x0000001402147211 */ /* 0x000fc800078f38ff */
[----:B------:R-:W-:Y:S01]  /*10a50*/  SHF.R.S32.HI R20, RZ, 0x7, R20 ;  /* 0x00000007ff147819 */ /* 0x000fe20000011414 */
[----:B------:R-:W-:Y:S06]  /*10a60*/  @!P1 BRA `(.L_x_630) ;  /* 0x0000000000789947 */ /* 0x000fec0003800000 */
[----:B------:R-:W-:Y:S01]  /*10a70*/  ISETP.NE.AND P0, PT, R4, RZ, PT ;  /* 0x000000ff0400720c */ /* 0x000fe20003f05270 */
[----:B------:R-:W-:-:S03]  /*10a80*/  ULDC UR4, c[0x0][0x9f0] ;  /* 0x00027c0000047ab9 */ /* 0x000fc60000000800 */
[----:B------:R-:W-:-:S04]  /*10a90*/  SEL R7, R4, UR4, P0 ;  /* 0x0000000404077c07 */ /* 0x000fc80008000000 */
[----:B------:R-:W-:Y:S02]  /*10aa0*/  IABS R8, R7 ;  /* 0x0000000700087213 */ /* 0x000fe40000000000 */
        /* <DEDUP_REMOVED lines=12> */
[----:B------:R-:W-:Y:S02]  /*10b70*/  IABS R3, R9 ;  /* 0x0000000900037213 */ /* 0x000fe40000000000 */
[----:B------:R-:W-:-:S05]  /*10b80*/  IADD3 R2, RZ, -R2, RZ ;  /* 0x80000002ff027210 */ /* 0x000fca0007ffe0ff */
[----:B------:R-:W-:Y:S02]  /*10b90*/  IMAD.MOV.U32 R9, RZ, RZ, R2 ;  /* 0x000000ffff097224 */ /* 0x000fe400078e0002 */
        /* <DEDUP_REMOVED lines=11> */
.L_x_630:
[----:B------:R-:W-:Y:S05]  /*10c50*/  BSYNC B0 ;  /* 0x0000000000007941 */ /* 0x000fea0003800000 */
.L_x_629:
[-C--:B------:R-:W-:Y:S01]  /*10c60*/  IMAD R2, R21, R3.reuse, RZ ;  /* 0x0000000315027224 */ /* 0x080fe200078e02ff */
[----:B------:R-:W-:Y:S04]  /*10c70*/  BSSY B0, `(.L_x_631) ;  /* 0x00000dc000007945 */ /* 0x000fe80003800000 */
[C---:B------:R-:W-:Y:S01]  /*10c80*/  VIADDMNMX R3, R2.reuse, R3, R20, PT ;  /* 0x0000000302037246 */ /* 0x040fe20003800114 */
[----:B------:R-:W-:-:S04]  /*10c90*/  IMAD R2, R2, 0x80, -R5 ;  /* 0x0000008002027824 */ /* 0x000fc800078e0a05 */
[----:B------:R-:W-:Y:S01]  /*10ca0*/  IMAD R3, R3, 0x80, -R5 ;  /* 0x0000008003037824 */ /* 0x000fe200078e0a05 */
[----:B------:R-:W-:-:S04]  /*10cb0*/  VIMNMX R5, RZ, R2, !PT ;  /* 0x00000002ff057248 */ /* 0x000fc80007fe0100 */
[----:B------:R-:W-:-:S04]  /*10cc0*/  VIMNMX R3, R3, R6, PT ;  /* 0x0000000603037248 */ /* 0x000fc80003fe0100 */
[----:B------:R-:W-:-:S13]  /*10cd0*/  ISETP.GT.AND P0, PT, R3, R5, PT ;  /* 0x000000050300720c */ /* 0x000fda0003f04270 */
[----:B------:R-:W-:Y:S01]  /*10ce0*/  @P0 VIADD R2, R3, 0x7f ;  /* 0x0000007f03020836 */ /* 0x000fe20000000000 */
[----:B------:R-:W-:-:S04]  /*10cf0*/  SHF.R.U32.HI R3, RZ, 0x7, R5 ;  /* 0x00000007ff037819 */ /* 0x000fc80000011605 */
[----:B------:R-:W-:-:S04]  /*10d00*/  @P0 SHF.R.S32.HI R5, RZ, 0x1f, R2 ;  /* 0x0000001fff050819 */ /* 0x000fc80000011402 */
[----:B------:R-:W-:Y:S02]  /*10d10*/  @P0 LEA.HI R2, R5, R2, RZ, 0x7 ;  /* 0x0000000205020211 */ /* 0x000fe400078f38ff */
[-C--:B------:R-:W-:Y:S02]  /*10d20*/  MOV R5, R3.reuse ;  /* 0x0000000300057202 */ /* 0x080fe40000000f00 */
[----:B------:R-:W-:Y:S02]  /*10d30*/  @P0 SHF.R.S32.HI R5, RZ, 0x7, R2 ;  /* 0x00000007ff050819 */ /* 0x000fe40000011402 */
[----:B------:R-:W-:Y:S02]  /*10d40*/  PLOP3.LUT P0, PT, PT, PT, PT, 0x80, 0x0 ;  /* 0x000000000000781c */ /* 0x000fe40003f0f070 */
[----:B------:R-:W-:-:S13]  /*10d50*/  ISETP.GT.AND P3, PT, R5, R3, PT ;  /* 0x000000030500720c */ /* 0x000fda0003f64270 */
[----:B------:R-:W-:Y:S05]  /*10d60*/  @!P3 BRA `(.L_x_632) ;  /* 0x0000000c0030b947 */ /* 0x000fea0003800000 */
[----:B------:R-:W-:Y:S01]  /*10d70*/  UMOV UR4, 0xffffffff ;  /* 0xffffffff00047882 */ /* 0x000fe20000000000 */
[----:B------:R-:W-:Y:S02]  /*10d80*/  SEL R2, R11, RZ, !P2 ;  /* 0x000000ff0b027207 */ /* 0x000fe40005000000 */
[----:B------:R-:W-:Y:S05]  /*10d90*/  BRA.DIV UR4, `(.L_x_633) ;  /* 0x0000007204547947 */ /* 0x000fea000b800000 */
[----:B------:R-:W0:Y:S02]  /*10da0*/  S2R R6, SR_TID.X ;  /* 0x0000000000067919 */ /* 0x000e240000002100 */
[----:B0-----:R-:W-:-:S04]  /*10db0*/  SHF.R.U32.HI R6, RZ, 0x5, R6 ;  /* 0x00000005ff067819 */ /* 0x001fc80000011606 */
[----:B------:R-:W-:-:S05]  /*10dc0*/  LOP3.LUT R6, R6, 0x3, RZ, 0xc0, !PT ;  /* 0x0000000306067812 */ /* 0x000fca00078ec0ff */
[----:B------:R0:W1:Y:S02]  /*10dd0*/  SHFL.IDX PT, R14, R6, RZ, 0x1f ;  /* 0x00001fff060e7589 */ /* 0x00006400000e0000 */
.L_x_804:
[----:B-1----:R-:W-:Y:S02]  /*10de0*/  ISETP.NE.AND P0, PT, R14, RZ, PT ;  /* 0x000000ff0e00720c */ /* 0x002fe40003f05270 */
[----:B------:R-:W-:-:S11]  /*10df0*/  PLOP3.LUT P6, PT, PT, PT, PT, 0x8, 0x0 ;  /* 0x000000000000781c */ /* 0x000fd60003fce170 */
[----:B------:R-:W-:Y:S05]  /*10e00*/  @P0 BRA `(.L_x_634) ;  /* 0x00000000000c0947 */ /* 0x000fea0003800000 */
[----:B------:R-:W-:-:S03]  /*10e10*/  UMOV UR4, 0xffffffff ;  /* 0xffffffff00047882 */ /* 0x000fc60000000000 */
[----:B------:R-:W-:Y:S05]  /*10e20*/  BRA.DIV UR4, `(.L_x_635) ;  /* 0x0000007204647947 */ /* 0x000fea000b800000 */
[----:B------:R-:W-:-:S13]  /*10e30*/  ELECT P6, URZ, PT ;  /* 0x00000000003f782f */ /* 0x000fda00038c0000 */
.L_x_634:
[----:B0-----:R-:W2:Y:S01]  /*10e40*/  LDL R6, [R1+0x44] ;  /* 0x0000440001067983 */ /* 0x001ea20000100800 */
[----:B------:R-:W-:Y:S01]  /*10e50*/  BSSY B1, `(.L_x_636) ;  /* 0x0000008000017945 */ /* 0x000fe20003800000 */
[----:B--2---:R-:W-:-:S05]  /*10e60*/  VIADD R6, R6, 0x1 ;  /* 0x0000000106067836 */ /* 0x004fca0000000000 */
[----:B------:R-:W-:-:S04]  /*10e70*/  LEA.HI R7, R6, R6, RZ, 0x1 ;  /* 0x0000000606077211 */ /* 0x000fc800078f08ff */
[----:B------:R-:W-:-:S05]  /*10e80*/  LOP3.LUT R7, R7, 0xfffffffe, RZ, 0xc0, !PT ;  /* 0xfffffffe07077812 */ /* 0x000fca00078ec0ff */
[----:B------:R-:W-:-:S05]  /*10e90*/  IMAD.IADD R6, R6, 0x1, -R7 ;  /* 0x0000000106067824 */ /* 0x000fca00078e0a07 */
[----:B------:R-:W-:-:S04]  /*10ea0*/  SHF.L.U32 R6, R6, 0x1f, RZ ;  /* 0x0000001f06067819 */ /* 0x000fc800000006ff */
[----:B------:R-:W0:Y:S02]  /*10eb0*/  SYNCS.PHASECHK.TRANS64.TRYWAIT P0, [R16+URZ+0x16820], R6 ;  /* 0x01682006100075a7 */ /* 0x000e24000800017f */
[----:B0-----:R-:W-:Y:S05]  /*10ec0*/  @!P0 BRA `(.L_x_637) ;  /* 0x00000070005c8947 */ /* 0x001fea0003800000 */
.L_x_807:
[----:B------:R-:W-:Y:S05]  /*10ed0*/  BSYNC B1 ;  /* 0x0000000000017941 */ /* 0x000fea0003800000 */
.L_x_636:
[----:B------:R-:W-:Y:S04]  /*10ee0*/  BSSY B1, `(.L_x_638) ;  /* 0x0000050000017945 */ /* 0x000fe80003800000 */
[----:B------:R-:W-:Y:S05]  /*10ef0*/  @!P6 BRA `(.L_x_639) ;  /* 0x000000040038e947 */ /* 0x000fea0003800000 */
[----:B------:R-:W2:Y:S01]  /*10f00*/  LDL R8, [R1+0x4] ;  /* 0x0000040001087983 */ /* 0x000ea20000100800 */
[----:B0-----:R-:W-:Y:S01]  /*10f10*/  IMAD R6, R28, 0x8, R16 ;  /* 0x000000081c067824 */ /* 0x001fe200078e0210 */
[----:B------:R-:W0:Y:S01]  /*10f20*/  S2R R7, SR_TID.X ;  /* 0x0000000000077919 */ /* 0x000e220000002100 */
[----:B------:R-:W-:Y:S01]  /*10f30*/  BSSY B2, `(.L_x_640) ;  /* 0x0000006000027945 */ /* 0x000fe20003800000 */
[----:B0-----:R-:W-:-:S04]  /*10f40*/  LOP3.LUT R7, R7, 0x7f, RZ, 0xc0, !PT ;  /* 0x0000007f07077812 */ /* 0x001fc800078ec0ff */
[----:B------:R-:W-:Y:S02]  /*10f50*/  ISETP.NE.AND P2, PT, R7, RZ, PT ;  /* 0x000000ff0700720c */ /* 0x000fe40003f45270 */
[----:B--2---:R-:W-:-:S04]  /*10f60*/  SHF.L.U32 R10, R8, 0x1f, RZ ;  /* 0x0000001f080a7819 */ /* 0x004fc800000006ff */
[----:B------:R-:W0:Y:S02]  /*10f70*/  SYNCS.PHASECHK.TRANS64.TRYWAIT P0, [R6+URZ+0x168a0], R10 ;  /* 0x0168a00a060075a7 */ /* 0x000e24000800017f */
[----:B0-----:R-:W-:Y:S05]  /*10f80*/  @!P0 BRA `(.L_x_641) ;  /* 0x0000007000408947 */ /* 0x001fea0003800000 */
.L_x_808:
[----:B------:R-:W-:Y:S05]  /*10f90*/  BSYNC B2 ;  /* 0x0000000000027941 */ /* 0x000fea0003800000 */
.L_x_640:
[----:B------:R-:W-:Y:S04]  /*10fa0*/  BSSY B2, `(.L_x_642) ;  /* 0x0000009000027945 */ /* 0x000fe80003800000 */
[----:B------:R-:W-:Y:S05]  /*10fb0*/  @P2 BRA `(.L_x_643) ;  /* 0x00000000001c2947 */ /* 0x000fea0003800000 */
[----:B------:R-:W1:Y:S02]  /*10fc0*/  S2R R7, SR_TID.X ;  /* 0x0000000000077919 */ /* 0x000e640000002100 */
[----:B-1----:R-:W-:Y:S01]  /*10fd0*/  LOP3.LUT R8, R7, 0x1f, RZ, 0xc0, !PT ;  /* 0x0000001f07087812 */ /* 0x002fe200078ec0ff */
[----:B------:R-:W-:-:S03]  /*10fe0*/  IMAD.MOV.U32 R7, RZ, RZ, 0x4000 ;  /* 0x00004000ff077424 */ /* 0x000fc600078e00ff */
[----:B------:R-:W-:Y:S01]  /*10ff0*/  ISETP.NE.AND P0, PT, R8, RZ, PT ;  /* 0x000000ff0800720c */ /* 0x000fe20003f05270 */
[----:B------:R1:W-:-:S12]  /*11000*/  SYNCS.ARRIVE.TRANS64 RZ, [R6+URZ+0x16890], R7 ;  /* 0x0168900706ff79a7 */ /* 0x0003d8000800003f */
[----:B-1----:R-:W-:Y:S05]  /*11010*/  @!P0 BRA `(.L_x_643) ;  /* 0x0000000000048947 */ /* 0x002fea0003800000 */
[----:B------:R-:W-:Y:S01]  /*11020*/  BPT.TRAP 0x1 ;  /* 0x000000040000795c */ /* 0x000fe20000300000 */
.L_x_643:
[----:B------:R-:W-:Y:S05]  /*11030*/  BSYNC B2 ;  /* 0x0000000000027941 */ /* 0x000fea0003800000 */
.L_x_642:
[----:B------:R-:W-:Y:S01]  /*11040*/  IMAD.MOV.U32 R12, RZ, RZ, RZ ;  /* 0x000000ffff0c7224 */ /* 0x000fe200078e00ff */
[----:B------:R-:W-:Y:S01]  /*11050*/  UIADD3 UR4, UP0, UR40, 0x570, URZ ;  /* 0x0000057028047890 */ /* 0x000fe2000ff1e03f */
[----:B------:R-:W-:Y:S01]  /*11060*/  IMAD R7, R5, 0x80, R0 ;  /* 0x0000008005077824 */ /* 0x000fe200078e0200 */
[----:B------:R-:W-:Y:S01]  /*11070*/  PLOP3.LUT P0, PT, PT, PT, PT, 0x80, 0x0 ;  /* 0x000000000000781c */ /* 0x000fe20003f0f070 */
[----:B------:R-:W-:Y:S01]  /*11080*/  IMAD R8, R28, 0x4000, R16 ;  /* 0x000040001c087824 */ /* 0x000fe200078e0210 */
[----:B------:R-:W-:Y:S01]  /*11090*/  R2UR UR10, R12 ;  /* 0x000000000c0a72ca */ /* 0x000fe200000e0000 */
[----:B------:R-:W-:Y:S01]  /*110a0*/  VIADD R7, R7, 0xffffff80 ;  /* 0xffffff8007077836 */ /* 0x000fe20000000000 */
[----:B------:R-:W-:Y:S01]  /*110b0*/  SHF.L.U32 R11, R28, 0xd, RZ ;  /* 0x0000000d1c0b7819 */ /* 0x000fe200000006ff */
[----:B------:R-:W-:Y:S01]  /*110c0*/  VIADD R8, R8, 0xe400 ;  /* 0x0000e40008087836 */ /* 0x000fe20000000000 */
[----:B------:R-:W-:Y:S01]  /*110d0*/  UIADD3.X UR5, URZ, UR41, URZ, UP0, !UPT ;  /* 0x000000293f057290 */ /* 0x000fe200087fe43f */
[----:B------:R-:W-:Y:S01]  /*110e0*/  VIADD R9, R6, 0x16890 ;  /* 0x0001689006097836 */ /* 0x000fe20000000000 */
[----:B------:R-:W-:Y:S01]  /*110f0*/  UMOV UR6, 0x0 ;  /* 0x0000000000067882 */ /* 0x000fe20000000000 */
[----:B------:R-:W-:-:S09]  /*11100*/  UMOV UR7, 0x12f00000 ;  /* 0x12f0000000077882 */ /* 0x000fd20000000000 */
.L_x_644:
[----:B------:R-:W-:-:S13]  /*11110*/  @P0 ELECT P3, URZ, PT ;  /* 0x00000000003f082f */ /* 0x000fda0003860000 */
[----:B------:R-:W-:Y:S02]  /*11120*/  @P3 R2UR UR13, R2 ;  /* 0x00000000020d32ca */ /* 0x000fe400000e0000 */
[----:B------:R-:W-:Y:S02]  /*11130*/  @P3 R2UR UR12, R17 ;  /* 0x00000000110c32ca */ /* 0x000fe400000e0000 */
[----:B------:R-:W-:Y:S02]  /*11140*/  @P3 R2UR UR11, R7 ;  /* 0x00000000070b32ca */ /* 0x000fe400000e0000 */
[----:B------:R-:W-:Y:S02]  /*11150*/  @P3 R2UR UR9, R9 ;  /* 0x00000000090932ca */ /* 0x000fe400000e0000 */
[----:B------:R-:W-:Y:S02]  /*11160*/  @P3 R2UR UR8, R8 ;  /* 0x00000000080832ca */ /* 0x000fe400000e0000 */
[----:B------:R-:W-:-:S02]  /*11170*/  @P3 PLOP3.LUT P0, PT, P3, PT, PT, 0x8, 0x0 ;  /* 0x000000000000381c */ /* 0x000fc40001f0e170 */
[----:B------:R-:W-:-:S09]  /*11180*/  PLOP3.LUT P3, PT, PT, PT, PT, 0x8, 0x0 ;  /* 0x000000000000781c */ /* 0x000fd20003f6e170 */
[----:B------:R1:W-:Y:S02]  /*11190*/  UTMALDG.4D [UR8], [UR4], desc[UR6] ;  /* 0x00000608040075b4 */ /* 0x0003e40008019000 */
[----:B-1----:R-:W-:Y:S05]  /*111a0*/  @P0 BRA.U.ANY `(.L_x_644) ;  /* 0xfffffffd00d80947 */ /* 0x002fea000393ffff */
[----:B------:R-:W1:Y:S01]  /*111b0*/  SYNCS.PHASECHK.TRANS64.TRYWAIT P0, [R6+URZ+0x168c0], R10 ;  /* 0x0168c00a060075a7 */ /* 0x000e62000800017f */
[----:B------:R-:W-:Y:S04]  /*111c0*/  BSSY B2, `(.L_x_645) ;  /* 0x0000002000027945 */ /* 0x000fe80003800000 */
[----:B-1----:R-:W-:Y:S05]  /*111d0*/  @!P0 BRA `(.L_x_646) ;  /* 0x0000006c00c08947 */ /* 0x002fea0003800000 */
.L_x_809:
[----:B------:R-:W-:Y:S05]  /*111e0*/  BSYNC B2 ;  /* 0x0000000000027941 */ /* 0x000fea0003800000 */
.L_x_645:
[----:B------:R-:W-:Y:S01]  /*111f0*/  BSSY B2, `(.L_x_647) ;  /* 0x000000b000027945 */ /* 0x000fe20003800000 */
[----:B------:R-:W-:Y:S02]  /*11200*/  IMAD.MOV.U32 R8, RZ, RZ, 0x0 ;  /* 0x00000000ff087424 */ /* 0x000fe400078e00ff */
[----:B------:R-:W-:Y:S01]  /*11210*/  IMAD.MOV.U32 R9, RZ, RZ, 0x12f00000 ;  /* 0x12f00000ff097424 */ /* 0x000fe200078e00ff */
[----:B------:R-:W-:Y:S06]  /*11220*/  @P2 BRA `(.L_x_648) ;  /* 0x00000000001c2947 */ /* 0x000fec0003800000 */
[----:B------:R-:W2:Y:S01]  /*11230*/  S2R R13, SR_TID.X ;  /* 0x00000000000d7919 */ /* 0x000ea20000002100 */
[----:B01----:R-:W-:-:S04]  /*11240*/  IMAD.MOV.U32 R10, RZ, RZ, 0x4000 ;  /* 0x00004000ff0a7424 */ /* 0x003fc800078e00ff */
[----:B------:R3:W-:Y:S01]  /*11250*/  SYNCS.ARRIVE.TRANS64 RZ, [R6+URZ+0x168b0], R10 ;  /* 0x0168b00a06ff79a7 */ /* 0x0007e2000800003f */
[----:B--2---:R-:W-:-:S04]  /*11260*/  LOP3.LUT R13, R13, 0x1f, RZ, 0xc0, !PT ;  /* 0x0000001f0d0d7812 */ /* 0x004fc800078ec0ff */
[----:B------:R-:W-:-:S13]  /*11270*/  ISETP.NE.AND P0, PT, R13, RZ, PT ;  /* 0x000000ff0d00720c */ /* 0x000fda0003f05270 */
[----:B---3--:R-:W-:Y:S05]  /*11280*/  @!P0 BRA `(.L_x_648) ;  /* 0x0000000000048947 */ /* 0x008fea0003800000 */
[----:B------:R-:W-:Y:S01]  /*11290*/  BPT.TRAP 0x1 ;  /* 0x000000040000795c */ /* 0x000fe20000300000 */
.L_x_648:
[----:B------:R-:W-:Y:S05]  /*112a0*/  BSYNC B2 ;  /* 0x0000000000027941 */ /* 0x000fea0003800000 */
.L_x_647:
[----:B------:R-:W-:Y:S01]  /*112b0*/  R2UR UR10, R12 ;  /* 0x000000000c0a72ca */ /* 0x000fe200000e0000 */
[----:B------:R-:W-:Y:S01]  /*112c0*/  UIADD3 UR4, UP0, UR40, 0x670, URZ ;  /* 0x0000067028047890 */ /* 0x000fe2000ff1e03f */
[----:B------:R-:W-:Y:S01]  /*112d0*/  R2UR UR7, R9 ;  /* 0x00000000090772ca */ /* 0x000fe200000e0000 */
[----:B01----:R-:W-:Y:S01]  /*112e0*/  VIADD R6, R6, 0x168b0 ;  /* 0x000168b006067836 */ /* 0x003fe20000000000 */
[----:B------:R-:W-:Y:S01]  /*112f0*/  R2UR UR6, R8 ;  /* 0x00000000080672ca */ /* 0x000fe200000e0000 */
[----:B------:R-:W-:Y:S01]  /*11300*/  IMAD R8, R11, 0x2, R16 ;  /* 0x000000020b087824 */ /* 0x000fe200078e0210 */
[----:B------:R-:W-:Y:S01]  /*11310*/  PLOP3.LUT P0, PT, PT, PT, PT, 0x80, 0x0 ;  /* 0x000000000000781c */ /* 0x000fe20003f0f070 */
[----:B------:R-:W-:Y:S02]  /*11320*/  UIADD3.X UR5, URZ, UR41, URZ, UP0, !UPT ;  /* 0x000000293f057290 */ /* 0x000fe400087fe43f */
[----:B------:R-:W-:-:S10]  /*11330*/  VIADD R8, R8, 0x400 ;  /* 0x0000040008087836 */ /* 0x000fd40000000000 */
.L_x_649:
        /* <DEDUP_REMOVED lines=10> */
.L_x_639:
[----:B------:R-:W-:Y:S05]  /*113e0*/  BSYNC B1 ;  /* 0x0000000000017941 */ /* 0x000fea0003800000 */
.L_x_638:
[----:B------:R-:W2:Y:S01]  /*113f0*/  LDL.LU R9, [R1+0x4] ;  /* 0x0000040001097983 */ /* 0x000ea20000300800 */
[----:B------:R-:W-:Y:S01]  /*11400*/  VIADD R28, R28, 0x1 ;  /* 0x000000011c1c7836 */ /* 0x000fe20000000000 */
[----:B------:R-:W-:Y:S01]  /*11410*/  PLOP3.LUT P0, PT, PT, PT, PT, 0x8, 0x0 ;  /* 0x000000000000781c */ /* 0x000fe20003f0e170 */
[----:B------:R-:W-:-:S03]  /*11420*/  VIADD R5, R5, 0xfffffffe ;  /* 0xfffffffe05057836 */ /* 0x000fc60000000000 */
[C---:B------:R-:W-:Y:S02]  /*11430*/  ISETP.NE.AND P2, PT, R28.reuse, 0x2, PT ;  /* 0x000000021c00780c */ /* 0x040fe40003f45270 */
[----:B------:R-:W-:Y:S02]  /*11440*/  ISETP.GE.AND P3, PT, R5, R3, PT ;  /* 0x000000030500720c */ /* 0x000fe40003f66270 */
[----:B0-----:R-:W-:Y:S02]  /*11450*/  SEL R6, RZ, 0x1, P2 ;  /* 0x00000001ff067807 */ /* 0x001fe40001000000 */
[----:B------:R-:W-:Y:S02]  /*11460*/  SEL R28, R28, RZ, P2 ;  /* 0x000000ff1c1c7207 */ /* 0x000fe40001000000 */
[----:B--2---:R-:W-:-:S05]  /*11470*/  LOP3.LUT R9, R9, R6, RZ, 0x3c, !PT ;  /* 0x0000000609097212 */ /* 0x004fca00078e3cff */
[----:B------:R0:W-:Y:S02]  /*11480*/  STL [R1+0x4], R9 ;  /* 0x0000040901007387 */ /* 0x0001e40000100800 */
[----:B------:R-:W-:Y:S05]  /*11490*/  @!P3 BRA `(.L_x_632) ;  /* 0x000000040064b947 */ /* 0x000fea0003800000 */
.L_x_662:
[----:B------:R-:W-:Y:S05]  /*114a0*/  YIELD ;  /* 0x0000000000007946 */ /* 0x000fea0003800000 */
[----:B------:R-:W-:Y:S04]  /*114b0*/  BSSY B1, `(.L_x_650) ;  /* 0x000004d000017945 */ /* 0x000fe80003800000 */
[----:B-1----:R-:W-:Y:S05]  /*114c0*/  @!P6 BRA `(.L_x_651) ;  /* 0x00000004002ce947 */ /* 0x002fea0003800000 */
[----:B------:R-:W2:Y:S01]  /*114d0*/  LDL R7, [R1+0x4] ;  /* 0x0000040001077983 */ /* 0x000ea20000100800 */
[----:B------:R-:W1:Y:S02]  /*114e0*/  S2R R6, SR_TID.X ;  /* 0x0000000000067919 */ /* 0x000e640000002100 */
[----:B-1----:R-:W-:Y:S02]  /*114f0*/  LOP3.LUT R8, R6, 0x7f, RZ, 0xc0, !PT ;  /* 0x0000007f06087812 */ /* 0x002fe400078ec0ff */
[----:B------:R-:W-:Y:S01]  /*11500*/  LEA R6, R28, R16, 0x3 ;  /* 0x000000101c067211 */ /* 0x000fe200078e18ff */
[----:B------:R-:W-:Y:S01]  /*11510*/  BSSY B2, `(.L_x_652) ;  /* 0x0000005000027945 */ /* 0x000fe20003800000 */
[----:B------:R-:W-:Y:S02]  /*11520*/  ISETP.NE.AND P3, PT, R8, RZ, PT ;  /* 0x000000ff0800720c */ /* 0x000fe40003f65270 */
[----:B--2---:R-:W-:-:S04]  /*11530*/  SHF.L.U32 R7, R7, 0x1f, RZ ;  /* 0x0000001f07077819 */ /* 0x004fc800000006ff */
[----:B------:R-:W1:Y:S02]  /*11540*/  SYNCS.PHASECHK.TRANS64.TRYWAIT P2, [R6+URZ+0x168a0], R7 ;  /* 0x0168a007060075a7 */ /* 0x000e64000804017f */
[----:B-1----:R-:W-:Y:S05]  /*11550*/  @!P2 BRA `(.L_x_653) ;  /* 0x0000006800f4a947 */ /* 0x002fea0003800000 */
.L_x_810:
[----:B------:R-:W-:Y:S05]  /*11560*/  BSYNC B2 ;  /* 0x0000000000027941 */ /* 0x000fea0003800000 */
.L_x_652:
[----:B------:R-:W-:Y:S04]  /*11570*/  BSSY B2, `(.L_x_654) ;  /* 0x0000009000027945 */ /* 0x000fe80003800000 */
[----:B------:R-:W-:Y:S05]  /*11580*/  @P3 BRA `(.L_x_655) ;  /* 0x00000000001c3947 */ /* 0x000fea0003800000 */
[----:B------:R-:W0:Y:S02]  /*11590*/  S2R R8, SR_TID.X ;  /* 0x0000000000087919 */ /* 0x000e240000002100 */
[----:B0-----:R-:W-:Y:S01]  /*115a0*/  LOP3.LUT R9, R8, 0x1f, RZ, 0xc0, !PT ;  /* 0x0000001f08097812 */ /* 0x001fe200078ec0ff */
[----:B------:R-:W-:-:S03]  /*115b0*/  IMAD.MOV.U32 R8, RZ, RZ, 0x4000 ;  /* 0x00004000ff087424 */ /* 0x000fc600078e00ff */
[----:B------:R-:W-:Y:S01]  /*115c0*/  ISETP.NE.AND P2, PT, R9, RZ, PT ;  /* 0x000000ff0900720c */ /* 0x000fe20003f45270 */
[----:B------:R2:W-:-:S12]  /*115d0*/  SYNCS.ARRIVE.TRANS64 RZ, [R6+URZ+0x16890], R8 ;  /* 0x0168900806ff79a7 */ /* 0x0005d8000800003f */
[----:B--2---:R-:W-:Y:S05]  /*115e0*/  @!P2 BRA `(.L_x_655) ;  /* 0x000000000004a947 */ /* 0x004fea0003800000 */
[----:B------:R-:W-:Y:S01]  /*115f0*/  BPT.TRAP 0x1 ;  /* 0x000000040000795c */ /* 0x000fe20000300000 */
.L_x_655:
[----:B------:R-:W-:Y:S05]  /*11600*/  BSYNC B2 ;  /* 0x0000000000027941 */ /* 0x000fea0003800000 */
.L_x_654:
[----:B------:R-:W-:Y:S01]  /*11610*/  IMAD.MOV.U32 R12, RZ, RZ, RZ ;  /* 0x000000ffff0c7224 */ /* 0x000fe200078e00ff */
[----:B------:R-:W-:Y:S01]  /*11620*/  UIADD3 UR4, UP0, UR40, 0x570, URZ ;  /* 0x0000057028047890 */ /* 0x000fe2000ff1e03f */
[----:B------:R-:W-:Y:S01]  /*11630*/  IMAD R8, R28, 0x4000, R16 ;  /* 0x000040001c087824 */ /* 0x000fe200078e0210 */
[----:B------:R-:W-:Y:S01]  /*11640*/  PLOP3.LUT P2, PT, PT, PT, PT, 0x80, 0x0 ;  /* 0x000000000000781c */ /* 0x000fe20003f4f070 */
[----:B0-----:R-:W-:Y:S01]  /*11650*/  IMAD R9, R5, 0x80, R0 ;  /* 0x0000008005097824 */ /* 0x001fe200078e0200 */
[----:B------:R-:W-:Y:S01]  /*11660*/  R2UR UR10, R12 ;  /* 0x000000000c0a72ca */ /* 0x000fe200000e0000 */
[----:B------:R-:W-:Y:S01]  /*11670*/  VIADD R10, R6, 0x16890 ;  /* 0x00016890060a7836 */ /* 0x000fe20000000000 */
[----:B------:R-:W-:Y:S01]  /*11680*/  UIADD3.X UR5, URZ, UR41, URZ, UP0, !UPT ;  /* 0x000000293f057290 */ /* 0x000fe200087fe43f */
[----:B------:R-:W-:Y:S01]  /*11690*/  VIADD R11, R8, 0xe400 ;  /* 0x0000e400080b7836 */ /* 0x000fe20000000000 */
[----:B------:R-:W-:Y:S01]  /*116a0*/  UMOV UR6, 0x0 ;  /* 0x0000000000067882 */ /* 0x000fe20000000000 */
[----:B------:R-:W-:-:S10]  /*116b0*/  UMOV UR7, 0x12f00000 ;  /* 0x12f0000000077882 */ /* 0x000fd40000000000 */
.L_x_656:
        /* <DEDUP_REMOVED lines=9> */
[----:B0-----:R-:W-:Y:S05]  /*11750*/  @P2 BRA.U.ANY `(.L_x_656) ;  /* 0xfffffffd00d82947 */ /* 0x001fea000393ffff */
[----:B------:R-:W0:Y:S01]  /*11760*/  SYNCS.PHASECHK.TRANS64.TRYWAIT P2, [R6+URZ+0x168c0], R7 ;  /* 0x0168c007060075a7 */ /* 0x000e22000804017f */
[----:B------:R-:W-:Y:S04]  /*11770*/  BSSY B2, `(.L_x_657) ;  /* 0x0000002000027945 */ /* 0x000fe80003800000 */
[----:B0-----:R-:W-:Y:S05]  /*11780*/  @!P2 BRA `(.L_x_658) ;  /* 0x00000068007ca947 */ /* 0x001fea0003800000 */
.L_x_811:
[----:B------:R-:W-:Y:S05]  /*11790*/  BSYNC B2 ;  /* 0x0000000000027941 */ /* 0x000fea0003800000 */
.L_x_657:
        /* <DEDUP_REMOVED lines=11> */
.L_x_660:
[----:B------:R-:W-:Y:S05]  /*11850*/  BSYNC B2 ;  /* 0x0000000000027941 */ /* 0x000fea0003800000 */
.L_x_659:
[----:B------:R-:W-:Y:S01]  /*11860*/  R2UR UR10, R12 ;  /* 0x000000000c0a72ca */ /* 0x000fe200000e0000 */
[----:B------:R-:W-:Y:S01]  /*11870*/  UIADD3 UR4, UP0, UR40, 0x670, URZ ;  /* 0x0000067028047890 */ /* 0x000fe2000ff1e03f */
[----:B------:R-:W-:Y:S01]  /*11880*/  R2UR UR6, R10 ;  /* 0x000000000a0672ca */ /* 0x000fe200000e0000 */
[----:B01----:R-:W-:Y:S01]  /*11890*/  VIADD R6, R6, 0x168b0 ;  /* 0x000168b006067836 */ /* 0x003fe20000000000 */
[----:B------:R-:W-:Y:S01]  /*118a0*/  R2UR UR7, R11 ;  /* 0x000000000b0772ca */ /* 0x000fe200000e0000 */
[----:B------:R-:W-:Y:S01]  /*118b0*/  UIADD3.X UR5, URZ, UR41, URZ, UP0, !UPT ;  /* 0x000000293f057290 */ /* 0x000fe200087fe43f */
[----:B------:R-:W-:Y:S02]  /*118c0*/  PLOP3.LUT P2, PT, PT, PT, PT, 0x80, 0x0 ;  /* 0x000000000000781c */ /* 0x000fe40003f4f070 */
[----:B------:R-:W-:-:S11]  /*118d0*/  IADD3 R8, R8, 0x400, RZ ;  /* 0x0000040008087810 */ /* 0x000fd60007ffe0ff */
.L_x_661:
        /* <DEDUP_REMOVED lines=10> */
.L_x_651:
[----:B------:R-:W-:Y:S05]  /*11980*/  BSYNC B1 ;  /* 0x0000000000017941 */ /* 0x000fea0003800000 */
.L_x_650:
[----:B------:R-:W2:Y:S01]  /*11990*/  LDL.LU R7, [R1+0x4] ;  /* 0x0000040001077983 */ /* 0x000ea20000300800 */
[----:B------:R-:W-:Y:S01]  /*119a0*/  VIADD R28, R28, 0x1 ;  /* 0x000000011c1c7836 */ /* 0x000fe20000000000 */
[C---:B------:R-:W-:Y:S01]  /*119b0*/  ISETP.GT.AND P3, PT, R5.reuse, R3, PT ;  /* 0x000000030500720c */ /* 0x040fe20003f64270 */
[----:B------:R-:W-:-:S03]  /*119c0*/  VIADD R5, R5, 0xffffffff ;  /* 0xffffffff05057836 */ /* 0x000fc60000000000 */
[----:B------:R-:W-:-:S04]  /*119d0*/  ISETP.NE.AND P2, PT, R28, 0x2, PT ;  /* 0x000000021c00780c */ /* 0x000fc80003f45270 */
[----:B------:R-:W-:Y:S02]  /*119e0*/  SEL R6, RZ, 0x1, P2 ;  /* 0x00000001ff067807 */ /* 0x000fe40001000000 */
[----:B------:R-:W-:Y:S02]  /*119f0*/  SEL R28, R28, RZ, P2 ;  /* 0x000000ff1c1c7207 */ /* 0x000fe40001000000 */
[----:B--2---:R-:W-:-:S05]  /*11a00*/  LOP3.LUT R7, R7, R6, RZ, 0x3c, !PT ;  /* 0x0000000607077212 */ /* 0x004fca00078e3cff */
[----:B------:R1:W-:Y:S01]  /*11a10*/  STL [R1+0x4], R7 ;  /* 0x0000040701007387 */ /* 0x0003e20000100800 */
[----:B------:R-:W-:Y:S05]  /*11a20*/  @P3 BRA `(.L_x_662) ;  /* 0xfffffff8009c3947 */ /* 0x000fea000383ffff */
.L_x_632:
[----:B------:R-:W-:Y:S05]  /*11a30*/  BSYNC B0 ;  /* 0x0000000000007941 */ /* 0x000fea0003800000 */
.L_x_631:
[----:B------:R-:W-:Y:S05]  /*11a40*/  @!P0 WARPSYNC.ALL ;  /* 0x0000000000008948 */ /* 0x000fea0003800000 */
[----:B------:R-:W-:Y:S01]  /*11a50*/  @!P0 BAR.SYNC.DEFER_BLOCKING 0xc, 0x200 ;  /* 0x0308000000008b1d */ /* 0x000fe20000010000 */
[----:B------:R-:W-:-:S05]  /*11a60*/  IMAD.MOV.U32 R0, RZ, RZ, RZ ;  /* 0x000000ffff007224 */ /* 0x000fca00078e00ff */
[----:B------:R-:W-:Y:S04]  /*11a70*/  BSSY B0, `(.L_x_663) ;  /* 0x000001e000007945 */ /* 0x000fe80003800000 */
[----:B------:R-:W-:Y:S05]  /*11a80*/  @!P1 BRA `(.L_x_664) ;  /* 0x0000000000709947 */ /* 0x000fea0003800000 */
[----:B------:R-:W-:-:S13]  /*11a90*/  ISETP.NE.AND P0, PT, R4, RZ, PT ;  /* 0x000000ff0400720c */ /* 0x000fda0003f05270 */
[----:B------:R-:W2:Y:S02]  /*11aa0*/  @!P0 LDC R4, c[0x0][0x9f0] ;  /* 0x00027c00ff048b82 */ /* 0x000ea40000000800 */
[-C--:B--2---:R-:W-:Y:S02]  /*11ab0*/  IABS R0, R4.reuse ;  /* 0x0000000400007213 */ /* 0x084fe40000000000 */
[----:B------:R-:W-:Y:S02]  /*11ac0*/  IABS R6, R4 ;  /* 0x0000000400067213 */ /* 0x000fe40000000000 */
[----:B------:R-:W2:Y:S03]  /*11ad0*/  I2F.RP R2, R0 ;  /* 0x0000000000027306 */ /* 0x000ea60000209400 */
[----:B------:R-:W-:-:S05]  /*11ae0*/  IMAD.MOV R6, RZ, RZ, -R6 ;  /* 0x000000ffff067224 */ /* 0x000fca00078e0a06 */
[----:B--2---:R-:W2:Y:S02]  /*11af0*/  MUFU.RCP R2, R2 ;  /* 0x0000000200027308 */ /* 0x004ea40000001000 */
[----:B--2---:R-:W-:-:S06]  /*11b00*/  VIADD R2, R2, 0xffffffe ;  /* 0x0ffffffe02027836 */ /* 0x004fcc0000000000 */
[----:B------:R-:W2:Y:S02]  /*11b10*/  F2I.FTZ.U32.TRUNC.NTZ R3, R2 ;  /* 0x0000000200037305 */ /* 0x000ea4000021f000 */
[----:B--2---:R-:W-:-:S04]  /*11b20*/  IMAD.MOV R2, RZ, RZ, -R3 ;  /* 0x000000ffff027224 */ /* 0x004fc800078e0a03 */
[----:B------:R-:W-:Y:S02]  /*11b30*/  IMAD R5, R2, R0, RZ ;  /* 0x0000000002057224 */ /* 0x000fe400078e02ff */
[----:B------:R-:W-:-:S04]  /*11b40*/  IMAD.MOV.U32 R2, RZ, RZ, RZ ;  /* 0x000000ffff027224 */ /* 0x000fc800078e00ff */
[----:B------:R-:W-:Y:S01]  /*11b50*/  IMAD.HI.U32 R5, R3, R5, R2 ;  /* 0x0000000503057227 */ /* 0x000fe200078e0002 */
[----:B------:R-:W-:-:S04]  /*11b60*/  IADD3 R3, R20, -0x1, R4 ;  /* 0xffffffff14037810 */ /* 0x000fc80007ffe004 */
[----:B------:R-:W-:Y:S02]  /*11b70*/  IABS R2, R3 ;  /* 0x0000000300027213 */ /* 0x000fe40000000000 */
[----:B------:R-:W-:-:S03]  /*11b80*/  LOP3.LUT R3, R3, R4, RZ, 0x3c, !PT ;  /* 0x0000000403037212 */ /* 0x000fc600078e3cff */
[----:B------:R-:W-:Y:S01]  /*11b90*/  IMAD.HI.U32 R5, R5, R2, RZ ;  /* 0x0000000205057227 */ /* 0x000fe200078e00ff */
[----:B------:R-:W-:-:S03]  /*11ba0*/  ISETP.GE.AND P2, PT, R3, RZ, PT ;  /* 0x000000ff0300720c */ /* 0x000fc60003f46270 */
[----:B------:R-:W-:-:S05]  /*11bb0*/  IMAD R2, R5, R6, R2 ;  /* 0x0000000605027224 */ /* 0x000fca00078e0202 */
[----:B------:R-:W-:-:S13]  /*11bc0*/  ISETP.GT.U32.AND P1, PT, R0, R2, PT ;  /* 0x000000020000720c */ /* 0x000fda0003f24070 */
[----:B------:R-:W-:Y:S01]  /*11bd0*/  @!P1 IMAD.IADD R2, R2, 0x1, -R0 ;  /* 0x0000000102029824 */ /* 0x000fe200078e0a00 */
[----:B------:R-:W-:Y:S02]  /*11be0*/  @!P1 IADD3 R5, R5, 0x1, RZ ;  /* 0x0000000105059810 */ /* 0x000fe40007ffe0ff */
[----:B------:R-:W-:Y:S02]  /*11bf0*/  ISETP.NE.AND P1, PT, R4, RZ, PT ;  /* 0x000000ff0400720c */ /* 0x000fe40003f25270 */
[----:B------:R-:W-:-:S13]  /*11c00*/  ISETP.GE.U32.AND P0, PT, R2, R0, PT ;  /* 0x000000000200720c */ /* 0x000fda0003f06070 */
[----:B------:R-:W-:-:S04]  /*11c10*/  @P0 VIADD R5, R5, 0x1 ;  /* 0x0000000105050836 */ /* 0x000fc80000000000 */
[----:B------:R-:W-:-:S04]  /*11c20*/  IMAD.MOV.U32 R0, RZ, RZ, R5 ;  /* 0x000000ffff007224 */ /* 0x000fc800078e0005 */
[----:B------:R-:W-:Y:S01]  /*11c30*/  @!P2 IMAD.MOV R0, RZ, RZ, -R0 ;  /* 0x000000ffff00a224 */ /* 0x000fe200078e0a00 */
[----:B------:R-:W-:-:S07]  /*11c40*/  @!P1 LOP3.LUT R0, RZ, R4, RZ, 0x33, !PT ;  /* 0x00000004ff009212 */ /* 0x000fce00078e33ff */
.L_x_664:
[----:B------:R-:W-:Y:S05]  /*11c50*/  BSYNC B0 ;  /* 0x0000000000007941 */ /* 0x000fea0003800000 */
.L_x_663:
[-C--:B------:R-:W-:Y:S01]  /*11c60*/  IMAD R2, R21, R0.reuse, RZ ;  /* 0x0000000015027224 */ /* 0x080fe200078e02ff */
[----:B------:R-:W-:Y:S04]  /*11c70*/  BSSY B7, `(.L_x_665) ;  /* 0x000039f000077945 */ /* 0x000fe80003800000 */
[----:B------:R-:W-:Y:S01]  /*11c80*/  VIADDMNMX R26, R2, R0, R20, PT ;  /* 0x00000000021a7246 */ /* 0x000fe20003800114 */
[----:B------:R2:W-:Y:S03]  /*11c90*/  STL [R1+0x18], R2 ;  /* 0x0000180201007387 */ /* 0x0005e60000100800 */
[----:B------:R-:W-:Y:S01]  /*11ca0*/  ISETP.GT.AND P0, PT, R26, R2, PT ;  /* 0x000000021a00720c */ /* 0x000fe20003f04270 */
[----:B------:R2:W-:-:S12]  /*11cb0*/  STL [R1+0x3c], R26 ;  /* 0x00003c1a01007387 */ /* 0x0005d80000100800 */
[----:B--2---:R-:W-:Y:S05]  /*11cc0*/  @P0 BRA `(.L_x_666) ;  /* 0x0000000000440947 */ /* 0x004fea0003800000 */
[----:B------:R-:W2:Y:S02]  /*11cd0*/  S2R R2, SR_TID.X ;  /* 0x0000000000027919 */ /* 0x000ea40000002100 */
[----:B--2---:R-:W-:-:S04]  /*11ce0*/  LOP3.LUT R2, R2, 0x7f, RZ, 0xc0, !PT ;  /* 0x0000007f02027812 */ /* 0x004fc800078ec0ff */
[----:B------:R-:W-:-:S13]  /*11cf0*/  ISETP.NE.AND P0, PT, R2, RZ, PT ;  /* 0x000000ff0200720c */ /* 0x000fda0003f05270 */
[----:B------:R-:W-:Y:S05]  /*11d00*/  @P0 BRA `(.L_x_667) ;  /* 0x0000003800540947 */ /* 0x000fea0003800000 */
[----:B------:R-:W2:Y:S01]  /*11d10*/  S2R R5, SR_LANEID ;  /* 0x0000000000057919 */ /* 0x000ea20000000000 */
[----:B------:R-:W-:Y:S01]  /*11d20*/  VOTEU.ANY UR4, UPT, PT ;  /* 0x0000000000047886 */ /* 0x000fe200038e0100 */
[----:B------:R-:W3:Y:S01]  /*11d30*/  LDC.64 R2, c[0x0][0xc60] ;  /* 0x00031800ff027b82 */ /* 0x000ee20000000a00 */
[----:B------:R-:W2:Y:S02]  /*11d40*/  FLO.U32 R0, UR4 ;  /* 0x0000000400007d00 */ /* 0x000ea400080e0000 */
[----:B--2---:R-:W-:-:S06]  /*11d50*/  ISETP.EQ.U32.AND P0, PT, R0, R5, PT ;  /* 0x000000050000720c */ /* 0x004fcc0003f02070 */
[----:B------:R-:W3:Y:S07]  /*11d60*/  POPC R5, UR4 ;  /* 0x0000000400057d09 */ /* 0x000eee0008000000 */
[----:B---3--:R-:W2:Y:S01]  /*11d70*/  @P0 ATOMG.E.ADD.STRONG.GPU PT, R3, desc[UR42][R2.64], R5 ;  /* 0x00000005020309a8 */ /* 0x008ea200081ee1ea */
[----:B------:R-:W3:Y:S02]  /*11d80*/  S2R R4, SR_LTMASK ;  /* 0x0000000000047919 */ /* 0x000ee40000003900 */
[----:B---3--:R-:W-:-:S04]  /*11d90*/  LOP3.LUT R4, R4, UR4, RZ, 0xc0, !PT ;  /* 0x0000000404047c12 */ /* 0x008fc8000f8ec0ff */
[----:B-1----:R-:W1:Y:S01]  /*11da0*/  POPC R7, R4 ;  /* 0x0000000400077309 */ /* 0x002e620000000000 */
[----:B--2---:R-:W1:Y:S02]  /*11db0*/  SHFL.IDX PT, R0, R3, R0, 0x1f ;  /* 0x00001f0003007589 */ /* 0x004e6400000e0000 */
[----:B-1----:R-:W-:Y:S01]  /*11dc0*/  IADD3 R24, R0, UR37, R7 ;  /* 0x0000002500187c10 */ /* 0x002fe2000fffe007 */
[----:B------:R-:W-:Y:S06]  /*11dd0*/  BRA `(.L_x_667) ;  /* 0x0000003800207947 */ /* 0x000fec0003800000 */
.L_x_666:
        /* <DEDUP_REMOVED lines=10> */
[----:B------:R-:W2:Y:S01]  /*11e80*/  LDC.64 R2, c[0x4][R2] ;  /* 0x0100000002027b82 */ /* 0x000ea20000000a00 */
[----:B------:R-:W-:Y:S02]  /*11e90*/  IMAD.U32 R5, RZ, RZ, UR7 ;  /* 0x00000007ff057e24 */ /* 0x000fe4000f8e00ff */
[----:B------:R-:W-:Y:S02]  /*11ea0*/  IMAD.U32 R6, RZ, RZ, UR8 ;  /* 0x00000008ff067e24 */ /* 0x000fe4000f8e00ff */
[----:B-1----:R-:W-:-:S02]  /*11eb0*/  IMAD.U32 R7, RZ, RZ, UR9 ;  /* 0x00000009ff077e24 */ /* 0x002fc4000f8e00ff */
[----:B------:R-:W-:Y:S02]  /*11ec0*/  IMAD.U32 R10, RZ, RZ, UR4 ;  /* 0x00000004ff0a7e24 */ /* 0x000fe4000f8e00ff */
[----:B------:R-:W-:Y:S02]  /*11ed0*/  IMAD.MOV.U32 R8, RZ, RZ, 0x70 ;  /* 0x00000070ff087424 */ /* 0x000fe400078e00ff */
[----:B------:R-:W-:Y:S02]  /*11ee0*/  IMAD.MOV.U32 R12, RZ, RZ, 0x1 ;  /* 0x00000001ff0c7424 */ /* 0x000fe400078e00ff */
[----:B------:R-:W-:-:S07]  /*11ef0*/  IMAD.MOV.U32 R13, RZ, RZ, RZ ;  /* 0x000000ffff0d7224 */ /* 0x000fce00078e00ff */
[----:B------:R-:W-:-:S07]  /*11f00*/  LEPC R20, `(.L_x_669) ;  /* 0x000000001014794e */ /* 0x000fce0000000000 */
[----:B0-2---:R-:W-:Y:S05]  /*11f10*/  CALL.ABS.NOINC R2 ;  /* 0x0000000002007343 */ /* 0x005fea0003c00000 */
.L_x_669:
[----:B------:R-:W-:Y:S05]  /*11f20*/  BSYNC B6 ;  /* 0x0000000000067941 */ /* 0x000fea0003800000 */
.L_x_668:
        /* <DEDUP_REMOVED lines=8> */
[----:B------:R2:W3:Y:S01]  /*11fb0*/  LDC.64 R2, c[0x4][R23] ;  /* 0x0100000017027b82 */ /* 0x0004e20000000a00 */
[----:B------:R-:W-:Y:S01]  /*11fc0*/  IMAD.U32 R4, RZ, RZ, UR6 ;  /* 0x00000006ff047e24 */ /* 0x000fe2000f8e00ff */
[----:B------:R-:W-:Y:S01]  /*11fd0*/  MOV R11, UR5 ;  /* 0x00000005000b7c02 */ /* 0x000fe20008000f00 */
[----:B------:R-:W-:Y:S02]  /*11fe0*/  IMAD.U32 R5, RZ, RZ, UR7 ;  /* 0x00000007ff057e24 */ /* 0x000fe4000f8e00ff */
[----:B------:R-:W-:Y:S02]  /*11ff0*/  IMAD.U32 R6, RZ, RZ, UR8 ;  /* 0x00000008ff067e24 */ /* 0x000fe4000f8e00ff */
[----:B-1----:R-:W-:-:S02]  /*12000*/  IMAD.U32 R7, RZ, RZ, UR9 ;  /* 0x00000009ff077e24 */ /* 0x002fc4000f8e00ff */
[----:B------:R-:W-:Y:S02]  /*12010*/  IMAD.U32 R10, RZ, RZ, UR4 ;  /* 0x00000004ff0a7e24 */ /* 0x000fe4000f8e00ff */
[----:B------:R-:W-:Y:S02]  /*12020*/  IMAD.MOV.U32 R8, RZ, RZ, 0x70 ;  /* 0x00000070ff087424 */ /* 0x000fe400078e00ff */
[----:B------:R-:W-:Y:S02]  /*12030*/  IMAD.MOV.U32 R12, RZ, RZ, 0x1 ;  /* 0x00000001ff0c7424 */ /* 0x000fe400078e00ff */
[----:B--2---:R-:W-:-:S07]  /*12040*/  IMAD.MOV.U32 R13, RZ, RZ, RZ ;  /* 0x000000ffff0d7224 */ /* 0x004fce00078e00ff */
[----:B------:R-:W-:-:S07]  /*12050*/  LEPC R20, `(.L_x_672) ;  /* 0x000000001014794e */ /* 0x000fce0000000000 */
[----:B0--3--:R-:W-:Y:S05]  /*12060*/  CALL.ABS.NOINC R2 ;  /* 0x0000000002007343 */ /* 0x009fea0003c00000 */
.L_x_672:
        /* <DEDUP_REMOVED lines=15> */
.L_x_671:
[----:B------:R-:W-:Y:S05]  /*12160*/  BSYNC B6 ;  /* 0x0000000000067941 */ /* 0x000fea0003800000 */
.L_x_670:
[----:B------:R2:W3:Y:S01]  /*12170*/  LDL R20, [R1+0xc] ;  /* 0x00000c0001147983 */ /* 0x0004e20000100800 */
[----:B------:R-:W-:Y:S01]  /*12180*/  ULDC.64 UR4, c[0x0][0x9f8] ;  /* 0x00027e0000047ab9 */ /* 0x000fe20000000a00 */
[----:B------:R-:W-:Y:S01]  /*12190*/  IMAD.MOV.U32 R2, RZ, RZ, R26 ;  /* 0x000000ffff027224 */ /* 0x000fe200078e001a */
[----:B------:R-:W-:Y:S01]  /*121a0*/  ISETP.NE.U32.AND P0, PT, RZ, UR4, PT ;  /* 0x00000004ff007c0c */ /* 0x000fe2000bf05070 */
[----:B------:R-:W4:Y:S01]  /*121b0*/  LDL R26, [R1+0x14] ;  /* 0x00001400011a7983 */ /* 0x000f220000100800 */
[----:B------:R-:W1:Y:S02]  /*121c0*/  LDC R6, c[0x0][0x430] ;  /* 0x00010c00ff067b82 */ /* 0x000e640000000800 */
[----:B------:R-:W-:Y:S01]  /*121d0*/  ISETP.NE.AND.EX P0, PT, RZ, UR5, PT, P0 ;  /* 0x00000005ff007c0c */ /* 0x000fe2000bf05300 */
[----:B------:R-:W2:Y:S01]  /*121e0*/  LDL R21, [R1+0x1c] ;  /* 0x00001c0001157983 */ /* 0x000ea20000100800 */
[----:B------:R-:W3:Y:S03]  /*121f0*/  S2R R23, SR_TID.X ;  /* 0x0000000000177919 */ /* 0x000ee60000002100 */
[----:B0-----:R-:W2:Y:S08]  /*12200*/  LDL.LU R9, [R1] ;  /* 0x0000000001097983 */ /* 0x001eb00000300800 */
[----:B------:R-:W-:-:S04]  /*12210*/  @P0 IADD3 R18, P1, R18, UR4, RZ ;  /* 0x0000000412120c10 */ /* 0x000fc8000ff3e0ff */
[----:B------:R-:W-:Y:S02]  /*12220*/  @P0 IADD3.X R19, R19, UR5, RZ, P1, !PT ;  /* 0x0000000513130c10 */ /* 0x000fe40008ffe4ff */
[----:B-1----:R-:W-:-:S13]  /*12230*/  ISETP.NE.AND P1, PT, R6, 0x1, PT ;  /* 0x000000010600780c */ /* 0x002fda0003f25270 */
[----:B------:R-:W0:Y:S01]  /*12240*/  @P1 LDC R3, c[0x0][0x434] ;  /* 0x00010d00ff031b82 */ /* 0x000e220000000800 */
[----:B---3--:R-:W3:Y:S01]  /*12250*/  @P0 LDG.E R20, desc[UR42][R18.64] ;  /* 0x0000002a12140981 */ /* 0x008ee2000c1e1900 */
[C---:B------:R-:W-:Y:S01]  /*12260*/  LOP3.LUT R0, R23.reuse, 0x7f, RZ, 0xc0, !PT ;  /* 0x0000007f17007812 */ /* 0x040fe200078ec0ff */
[----:B------:R-:W-:Y:S02]  /*12270*/  IMAD.SHL.U32 R4, R23, 0x10, RZ ;  /* 0x0000001017047824 */ /* 0x000fe400078e00ff */
[----:B------:R-:W-:-:S03]  /*12280*/  VIADD R23, R2, 0xffffffff ;  /* 0xffffffff02177836 */ /* 0x000fc60000000000 */
[----:B------:R-:W1:Y:S01]  /*12290*/  @P1 LDC R2, c[0x0][0x438] ;  /* 0x00010e00ff021b82 */ /* 0x000e620000000800 */
[----:B------:R-:W-:Y:S01]  /*122a0*/  SHF.R.U32.HI R0, RZ, 0x3, R0 ;  /* 0x00000003ff007819 */ /* 0x000fe20000011600 */
[----:B------:R-:W-:Y:S01]  /*122b0*/  IMAD.SHL.U32 R8, R23, 0x80, RZ ;  /* 0x0000008017087824 */ /* 0x000fe200078e00ff */
[----:B------:R-:W-:-:S04]  /*122c0*/  LOP3.LUT R4, R4, 0x70, RZ, 0xc0, !PT ;  /* 0x0000007004047812 */ /* 0x000fc800078ec0ff */
[----:B------:R-:W-:Y:S01]  /*122d0*/  LOP3.LUT R0, R8, R0, R4, 0xfe, !PT ;  /* 0x0000000008007212 */ /* 0x000fe200078efe04 */
[----:B---3--:R-:W-:Y:S03]  /*122e0*/  @P0 STL [R1+0xc], R20 ;  /* 0x00000c1401000387 */ /* 0x008fe60000100800 */
[C---:B----4-:R-:W-:Y:S01]  /*122f0*/  ISETP.GE.AND P0, PT, R0.reuse, R26, PT ;  /* 0x0000001a0000720c */ /* 0x050fe20003f06270 */
[----:B--2---:R-:W-:-:S04]  /*12300*/  IMAD.IADD R0, R0, 0x1, R21 ;  /* 0x0000000100007824 */ /* 0x004fc800078e0215 */
[----:B0-----:R-:W-:-:S04]  /*12310*/  @P1 IMAD.HI.U32 R3, R0, R3, RZ ;  /* 0x0000000300031227 */ /* 0x001fc800078e00ff */
[----:B------:R-:W-:Y:S01]  /*12320*/  IMAD.MOV.U32 R4, RZ, RZ, R0 ;  /* 0x000000ffff047224 */ /* 0x000fe200078e0000 */
[----:B-1----:R-:W-:-:S03]  /*12330*/  @P1 SHF.R.U32.HI R4, RZ, R2, R3 ;  /* 0x00000002ff041219 */ /* 0x002fc60000011603 */
[----:B------:R-:W0:Y:S01]  /*12340*/  @!P0 LDC.64 R2, c[0x0][0x428] ;  /* 0x00010a00ff028b82 */ /* 0x000e220000000a00 */
[----:B------:R-:W-:Y:S01]  /*12350*/  SHF.R.S32.HI R7, RZ, 0x1f, R20 ;  /* 0x0000001fff077819 */ /* 0x000fe20000011414 */
[----:B------:R-:W-:-:S04]  /*12360*/  IMAD.MOV R5, RZ, RZ, -R4 ;  /* 0x000000ffff057224 */ /* 0x000fc800078e0a04 */
[----:B------:R-:W-:Y:S01]  /*12370*/  IMAD R0, R6, R5, R0 ;  /* 0x0000000506007224 */ /* 0x000fe200078e0200 */
[--C-:B------:R-:W-:Y:S01]  /*12380*/  @!P0 SHF.R.S32.HI R5, RZ, 0x1f, R4.reuse ;  /* 0x0000001fff058819 */ /* 0x100fe20000011404 */
[----:B------:R0:W-:Y:S02]  /*12390*/  STL [R1+0x20], R7 ;  /* 0x0000200701007387 */ /* 0x0001e40000100800 */
[-C--:B0-----:R-:W-:Y:S02]  /*123a0*/  @!P0 IMAD R7, R7, R2.reuse, RZ ;  /* 0x0000000207078224 */ /* 0x081fe400078e02ff */
[----:B------:R-:W-:-:S04]  /*123b0*/  @!P0 IMAD.WIDE.U32 R4, R20, R2, R4 ;  /* 0x0000000214048225 */ /* 0x000fc800078e0004 */
[----:B------:R-:W-:Y:S02]  /*123c0*/  @!P0 IMAD R7, R20, R3, R7 ;  /* 0x0000000314078224 */ /* 0x000fe400078e0207 */
[----:B------:R-:W0:Y:S03]  /*123d0*/  @!P0 LDC.64 R2, c[0x0][0x418] ;  /* 0x00010600ff028b82 */ /* 0x000e260000000a00 */
[----:B------:R-:W-:Y:S02]  /*123e0*/  @!P0 IADD3 R7, R5, R7, RZ ;  /* 0x0000000705078210 */ /* 0x000fe40007ffe0ff */
[----:B0-----:R-:W-:Y:S01]  /*123f0*/  @!P0 LEA R6, P1, R4, R2, 0x2 ;  /* 0x0000000204068211 */ /* 0x001fe200078210ff */
[----:B------:R-:W-:-:S03]  /*12400*/  IMAD.MOV.U32 R2, RZ, RZ, RZ ;  /* 0x000000ffff027224 */ /* 0x000fc600078e00ff */
[----:B------:R-:W-:-:S05]  /*12410*/  @!P0 LEA.HI.X R7, R4, R3, R7, 0x2, P1 ;  /* 0x0000000304078211 */ /* 0x000fca00008f1407 */
[----:B------:R0:W5:Y:S01]  /*12420*/  @!P0 LDG.E R2, desc[UR42][R6.64] ;  /* 0x0000002a06028981 */ /* 0x000162000c1e1900 */
[----:B------:R-:W-:-:S05]  /*12430*/  IMAD.U32 R10, RZ, RZ, UR38 ;  /* 0x00000026ff0a7e24 */ /* 0x000fca000f8e00ff */
[----:B------:R-:W-:Y:S02]  /*12440*/  ISETP.NE.AND P2, PT, R10, 0x3, PT ;  /* 0x000000030a00780c */ /* 0x000fe40003f45270 */
[----:B------:R-:W-:-:S11]  /*12450*/  LOP3.LUT R9, R9, 0xfffffffd, RZ, 0xc0, !PT ;  /* 0xfffffffd09097812 */ /* 0x000fd600078ec0ff */
[----:B------:R-:W-:-:S05]  /*12460*/  @P2 LOP3.LUT R9, R9, 0x2, RZ, 0xfc, !PT ;  /* 0x0000000209092812 */ /* 0x000fca00078efcff */
[----:B------:R0:W-:Y:S01]  /*12470*/  STL [R1], R9 ;  /* 0x0000000901007387 */ /* 0x0001e20000100800 */
[----:B------:R-:W-:-:S03]  /*12480*/  UMOV UR4, 0xffffffff ;  /* 0xffffffff00047882 */ /* 0x000fc60000000000 */
[----:B------:R-:W-:Y:S05]  /*12490*/  BRA.DIV UR4, `(.L_x_673) ;  /* 0x0000005e044c7947 */ /* 0x000fea000b800000 */
.L_x_814:
[----:B------:R-:W-:Y:S05]  /*124a0*/  @!P2 BRA `(.L_x_674) ;  /* 0x000000000004a947 */ /* 0x000fea0003800000 */
[----:B------:R-:W-:Y:S01]  /*124b0*/  BPT.TRAP 0x1 ;  /* 0x000000040000795c */ /* 0x000fe20000300000 */
.L_x_674:
        /* <DEDUP_REMOVED lines=13> */
[----:B------:R-:W-:-:S03]  /*12590*/  ULDC.64 UR4, c[0x0][0x330] ;  /* 0x0000cc0000047ab9 */ /* 0x000fc60000000a00 */
[----:B------:R-:W-:Y:S02]  /*125a0*/  IMAD.IADD R5, R5, 0x1, R3 ;  /* 0x0000000105057824 */ /* 0x000fe400078e0203 */
        /* <DEDUP_REMOVED lines=8> */
.L_x_815:
[----:B------:R-:W-:Y:S05]  /*12630*/  BSYNC B0 ;  /* 0x0000000000007941 */ /* 0x000fea0003800000 */
.L_x_675:
[----:B------:R-:W2:Y:S01]  /*12640*/  LDL R14, [R1+0x14] ;  /* 0x00001400010e7983 */ /* 0x000ea20000100800 */
[----:B------:R-:W-:Y:S01]  /*12650*/  ULDC.64 UR4, c[0x0][0x300] ;  /* 0x0000c00000047ab9 */ /* 0x000fe20000000a00 */
[----:B------:R-:W-:Y:S02]  /*12660*/  ULDC.64 UR6, c[0x0][0x2e8] ;  /* 0x0000ba0000067ab9 */ /* 0x000fe40000000a00 */
[----:B------:R-:W3:Y:S01]  /*12670*/  LDL.LU R10, [R1] ;  /* 0x00000000010a7983 */ /* 0x000ee20000300800 */
[----:B------:R-:W-:Y:S02]  /*12680*/  IMAD R6, R6, UR4, RZ ;  /* 0x0000000406067c24 */ /* 0x000fe4000f8e02ff */
[C---:B0-----:R-:W-:Y:S01]  /*12690*/  IMAD.WIDE.U32 R4, R0.reuse, UR4, RZ ;  /* 0x0000000400047c25 */ /* 0x041fe2000f8e00ff */
[----:B------:R-:W0:Y:S03]  /*126a0*/  S2R R9, SR_TID.X ;  /* 0x0000000000097919 */ /* 0x000e260000002100 */
[----:B------:R-:W-:Y:S01]  /*126b0*/  IMAD R6, R0, UR5, R6 ;  /* 0x0000000500067c24 */ /* 0x000fe2000f8e0206 */
[----:B------:R-:W1:Y:S01]  /*126c0*/  S2R R13, SR_TID.X ;  /* 0x00000000000d7919 */ /* 0x000e620000002100 */
[----:B------:R-:W-:-:S02]  /*126d0*/  ULDC.64 UR4, c[0x0][0x310] ;  /* 0x0000c40000047ab9 */ /* 0x000fc40000000a00 */
[----:B------:R-:W-:Y:S02]  /*126e0*/  IMAD.IADD R5, R5, 0x1, R6 ;  /* 0x0000000105057824 */ /* 0x000fe400078e0206 */
[----:B------:R-:W-:Y:S02]  /*126f0*/  IMAD R7, R7, UR4, RZ ;  /* 0x0000000407077c24 */ /* 0x000fe4000f8e02ff */
[----:B------:R-:W-:-:S04]  /*12700*/  IMAD.WIDE.U32 R4, R2, UR4, R4 ;  /* 0x0000000402047c25 */ /* 0x000fc8000f8e0004 */
[----:B------:R-:W-:Y:S01]  /*12710*/  IMAD R7, R2, UR5, R7 ;  /* 0x0000000502077c24 */ /* 0x000fe2000f8e0207 */
[----:B------:R-:W-:-:S03]  /*12720*/  ULDC.64 UR4, c[0x0][0x308] ;  /* 0x0000c20000047ab9 */ /* 0x000fc60000000a00 */
[----:B------:R-:W-:Y:S02]  /*12730*/  IMAD.IADD R5, R5, 0x1, R7 ;  /* 0x0000000105057824 */ /* 0x000fe400078e0207 */
[----:B------:R-:W-:Y:S01]  /*12740*/  IMAD.WIDE.U32 R4, R17, UR4, R4 ;  /* 0x0000000411047c25 */ /* 0x000fe2000f8e0004 */
[----:B------:R-:W-:-:S03]  /*12750*/  ULDC UR4, c[0x0][0x2f4] ;  /* 0x0000bd0000047ab9 */ /* 0x000fc60000000800 */
[----:B------:R-:W-:Y:S01]  /*12760*/  IMAD R2, R17, UR5, R5 ;  /* 0x0000000511027c24 */ /* 0x000fe2000f8e0205 */
[C---:B------:R-:W-:Y:S02]  /*12770*/  LEA R0, P0, R4.reuse, UR6, 0x1 ;  /* 0x0000000604007c11 */ /* 0x040fe4000f8008ff */
[----:B0-----:R-:W-:Y:S02]  /*12780*/  LOP3.LUT R11, R9, 0x7f, RZ, 0xc0, !PT ;  /* 0x0000007f090b7812 */ /* 0x001fe400078ec0ff */
[----:B------:R-:W-:Y:S01]  /*12790*/  LEA.HI.X R2, R4, UR7, R2, 0x1, P0 ;  /* 0x0000000704027c11 */ /* 0x000fe200080f0c02 */
[----:B-1----:R-:W-:Y:S01]  /*127a0*/  IMAD.SHL.U32 R9, R13, 0x8, RZ ;  /* 0x000000080d097824 */ /* 0x002fe200078e00ff */
[----:B------:R-:W-:-:S04]  /*127b0*/  SHF.R.U32.HI R12, RZ, 0x3, R11 ;  /* 0x00000003ff0c7819 */ /* 0x000fc8000001160b */
[----:B------:R-:W-:-:S04]  /*127c0*/  LOP3.LUT R9, R9, 0x38, RZ, 0xc0, !PT ;  /* 0x0000003809097812 */ /* 0x000fc800078ec0ff */
[----:B------:R-:W-:Y:S01]  /*127d0*/  ISETP.GE.AND P2, PT, R9, UR4, PT ;  /* 0x0000000409007c0c */ /* 0x000fe2000bf46270 */
[----:B------:R-:W-:Y:S01]  /*127e0*/  UMOV UR4, 0xffffffff ;  /* 0xffffffff00047882 */ /* 0x000fe20000000000 */
[----:B--2---:R-:W-:Y:S01]  /*127f0*/  IADD3 R4, -R12, R14, -R8 ;  /* 0x0000000e0c047210 */ /* 0x004fe20007ffe908 */
[----:B------:R-:W-:Y:S01]  /*12800*/  IMAD.SHL.U32 R12, R11, 0x8, RZ ;  /* 0x000000080b0c7824 */ /* 0x000fe200078e00ff */
[----:B------:R-:W-:Y:S02]  /*12810*/  SHF.L.U32 R11, R13, 0x3, RZ ;  /* 0x000000030d0b7819 */ /* 0x000fe400000006ff */
[----:B---3--:R-:W-:Y:S02]  /*12820*/  LOP3.LUT R10, R10, 0xfffffffe, RZ, 0xc0, !PT ;  /* 0xfffffffe0a0a7812 */ /* 0x008fe400078ec0ff */
[----:B------:R-:W-:-:S05]  /*12830*/  LOP3.LUT R11, R11, 0x1f8, RZ, 0xc0, !PT ;  /* 0x000001f80b0b7812 */ /* 0x000fca00078ec0ff */
[----:B------:R-:W-:Y:S02]  /*12840*/  @P2 LOP3.LUT R10, R10, 0x1, RZ, 0xfc, !PT ;  /* 0x000000010a0a2812 */ /* 0x000fe400078efcff */
[----:B------:R-:W-:Y:S02]  /*12850*/  LOP3.LUT R11, R11, 0x38, R13, 0x78, !PT ;  /* 0x000000380b0b7812 */ /* 0x000fe400078e780d */
[----:B------:R-:W-:Y:S01]  /*12860*/  ISETP.GE.AND P0, PT, R4, 0x1, PT ;  /* 0x000000010400780c */ /* 0x000fe20003f06270 */
[----:B------:R0:W-:Y:S01]  /*12870*/  STL [R1], R10 ;  /* 0x0000000a01007387 */ /* 0x0001e20000100800 */
[----:B------:R-:W-:-:S05]  /*12880*/  LOP3.LUT R11, R11, 0x200, R12, 0xf8, !PT ;  /* 0x000002000b0b7812 */ /* 0x000fca00078ef80c */
[----:B------:R-:W-:Y:S01]  /*12890*/  IMAD R5, R22, 0x2000, R11 ;  /* 0x0000200016057824 */ /* 0x000fe200078e020b */
[----:B------:R-:W-:Y:S06]  /*128a0*/  BRA.DIV UR4, `(.L_x_677) ;  /* 0x0000005a04907947 */ /* 0x000fec000b800000 */
[----:B------:R-:W1:Y:S01]  /*128b0*/  SHFL.IDX PT, R7, R0, RZ, 0x181f ;  /* 0x00181fff00077589 */ /* 0x000e6200000e0000 */
[----:B------:R-:W-:-:S03]  /*128c0*/  @P0 IMAD R8, R5, 0x2, R16 ;  /* 0x0000000205080824 */ /* 0x000fc600078e0210 */
[----:B------:R-:W2:Y:S01]  /*128d0*/  SHFL.IDX PT, R6, R2, RZ, 0x181f ;  /* 0x00181fff02067589 */ /* 0x000ea200000e0000 */
[----:B-1----:R-:W-:-:S05]  /*128e0*/  @P0 LEA R7, P1, R9, R7, 0x1 ;  /* 0x0000000709070211 */ /* 0x002fca00078208ff */
[----:B--2---:R-:W-:-:S05]  /*128f0*/  @P0 IMAD.X R6, RZ, RZ, R6, P1 ;  /* 0x000000ffff060224 */ /* 0x004fca00008e0606 */
[----:B------:R-:W-:-:S04]  /*12900*/  @P0 LOP3.LUT R7, R7, R6, RZ, 0x3c, !PT ;  /* 0x0000000607070212 */ /* 0x000fc800078e3cff */
[----:B------:R-:W-:-:S04]  /*12910*/  @P0 LOP3.LUT R6, R7, R6, RZ, 0x3c, !PT ;  /* 0x0000000607060212 */ /* 0x000fc800078e3cff */
[----:B------:R-:W-:-:S05]  /*12920*/  @P0 LOP3.LUT R7, R7, R6, RZ, 0x3c, !PT ;  /* 0x0000000607070212 */ /* 0x000fca00078e3cff */
[----:B------:R-:W-:Y:S01]  /*12930*/  @!PT LDS RZ, [RZ] ;  /* 0x00000000fffff984 */ /* 0x000fe20000000800 */
        /* <DEDUP_REMOVED lines=63> */
.L_x_833:
[----:B------:R-:W-:-:S13]  /*12d30*/  ISETP.GE.AND P0, PT, R4, 0x71, PT ;  /* 0x000000710400780c */ /* 0x000fda0003f06270 */
[----:B01----:R-:W-:Y:S01]  /*12d40*/  @P0 LEA R6, P1, R9, R0, 0x1 ;  /* 0x0000000009060211 */ /* 0x003fe200078208ff */
[----:B------:R-:W-:-:S04]  /*12d50*/  @P0 IMAD R5, R5, 0x2, R16 ;  /* 0x0000000205050824 */ /* 0x000fc800078e0210 */
[----:B------:R-:W-:-:S05]  /*12d60*/  @P0 IMAD.X R7, RZ, RZ, R2, P1 ;  /* 0x000000ffff070224 */ /* 0x000fca00008e0602 */
[----:B------:R-:W-:Y:S01]  /*12d70*/  @!PT LDS RZ, [RZ] ;  /* 0x00000000fffff984 */ /* 0x000fe20000000800 */
[----:B------:R-:W-:Y:S01]  /*12d80*/  @!PT LDS RZ, [RZ] ;  /* 0x00000000fffff984 */ /* 0x000fe20000000800 */
[----:B------:R-:W-:Y:S01]  /*12d90*/  @!PT LDS RZ, [RZ] ;  /* 0x00000000fffff984 */ /* 0x000fe20000000800 */
[----:B------:R0:W-:Y:S01]  /*12da0*/  @P0 LDGSTS.E.BYPASS.LTC128B.128 [R5+0x11c00], desc[UR42][R6.64], !P2 ;  /* 0x11c0000006050fae */ /* 0x0001e2000d101d6a */
[----:B------:R-:W-:Y:S01]  /*12db0*/  PLOP3.LUT P0, PT, PT, PT, PT, 0x80, 0x0 ;  /* 0x000000000000781c */ /* 0x000fe20003f0f070 */
[----:B------:R-:W-:-:S12]  /*12dc0*/  NOP ;  /* 0x0000000000007918 */ /* 0x000fd80000000000 */
.L_x_678:
[----:B------:R-:W-:Y:S02]  /*12dd0*/  PLOP3.LUT P1, PT, P1, P0, PT, 0xa2, 0x0 ;  /* 0x000000000000781c */ /* 0x000fe40000f21472 */
[----:B------:R-:W-:-:S08]  /*12de0*/  @P0 R2UR P1, UR4, R3 ;  /* 0x00000000030402ca */ /* 0x000fd00000020000 */
[----:B------:R-:W-:-:S05]  /*12df0*/  @P0 PLOP3.LUT P0, PT, P1, PT, PT, 0x80, 0x0 ;  /* 0x000000000000081c */ /* 0x000fca0000f0f070 */
[----:B------:R-:W-:Y:S01]  /*12e00*/  @!P1 SYNCS.ARRIVE.TRANS64.RED.A0T1 RZ, [UR4+0x16830], RZ ;  /* 0x016830ffffff99a7 */ /* 0x000fe20008200404 */
[----:B------:R-:W-:Y:S07]  /*12e10*/  @!P1 ARRIVES.LDGSTSBAR.64.TRANSCNT [UR4+0x16830] ;  /* 0x01683000ff0099b0 */ /* 0x000fee0008000a84 */
[----:B------:R-:W-:Y:S05]  /*12e20*/  @P0 BRA.U.ANY `(.L_x_678) ;  /* 0xfffffffd00e80947 */ /* 0x000fea000393ffff */
[----:B------:R-:W-:Y:S01]  /*12e30*/  NOP ;  /* 0x0000000000007918 */ /* 0x000fe20000000000 */
[----:B------:R-:W-:-:S05]  /*12e40*/  IMAD.U32 R0, RZ, RZ, UR38 ;  /* 0x00000026ff007e24 */ /* 0x000fca000f8e00ff */
[----:B------:R-:W-:-:S13]  /*12e50*/  ISETP.NE.AND P2, PT, R0, 0x3, PT ;  /* 0x000000030000780c */ /* 0x000fda0003f45270 */
[----:B------:R-:W-:Y:S05]  /*12e60*/  @!P2 BRA `(.L_x_679) ;  /* 0x000000000004a947 */ /* 0x000fea0003800000 */
[----:B------:R-:W-:Y:S01]  /*12e70*/  BPT.TRAP 0x1 ;  /* 0x000000040000795c */ /* 0x000fe20000300000 */
.L_x_679:
[----:B------:R1:W5:Y:S01]  /*12e80*/  LDL.LU R4, [R1+0x2c] ;  /* 0x00002c0001047983 */ /* 0x0003620000300800 */
[----:B------:R1:W-:Y:S03]  /*12e90*/  SYNCS.ARRIVE.TRANS64.A1T0 RZ, [R3+URZ+0x16830], RZ ;  /* 0x016830ff03ff79a7 */ /* 0x0003e6000810003f */
[----:B0-----:R1:W5:Y:S04]  /*12ea0*/  LDL.LU R7, [R1+0x24] ;  /* 0x0000240001077983 */ /* 0x0013680000300800 */
[----:B------:R1:W5:Y:S02]  /*12eb0*/  LDL.LU R6, [R1+0x38] ;  /* 0x0000380001067983 */ /* 0x0003640000300800 */
[----:B------:R-:W-:Y:S05]  /*12ec0*/  WARPSYNC.ALL ;  /* 0x0000000000007948 */ /* 0x000fea0003800000 */
[----:B------:R-:W-:Y:S01]  /*12ed0*/  ULDC.64 UR4, c[0x0][0x298] ;  /* 0x0000a60000047ab9 */ /* 0x000fe20000000a00 */
[----:B------:R-:W-:Y:S01]  /*12ee0*/  VIADD R0, R16, 0x8400 ;  /* 0x0000840010007836 */ /* 0x000fe20000000000 */
[----:B------:R-:W-:Y:S01]  /*12ef0*/  ULDC.64 UR6, c[0x0][0xa00] ;  /* 0x0002800000067ab9 */ /* 0x000fe20000000a00 */
[----:B------:R-:W-:Y:S01]  /*12f00*/  BSSY B6, `(.L_x_680) ;  /* 0x0000020000067945 */ /* 0x000fe20003800000 */
[----:B------:R-:W-:Y:S01]  /*12f10*/  BAR.SYNC.DEFER_BLOCKING 0x8, 0x200 ;  /* 0x0208000000007b1d */ /* 0x000fe20000010000 */
[----:B------:R-:W-:-:S02]  /*12f20*/  ISETP.NE.U32.AND P0, PT, RZ, UR6, PT ;  /* 0x00000006ff007c0c */ /* 0x000fc4000bf05070 */
[----:B------:R-:W-:Y:S02]  /*12f30*/  LOP3.LUT P1, RZ, R0, 0x3ff, RZ, 0xc0, !PT ;  /* 0x000003ff00ff7812 */ /* 0x000fe4000782c0ff */
[----:B------:R-:W-:Y:S02]  /*12f40*/  ISETP.NE.AND.EX P0, PT, RZ, UR7, PT, P0 ;  /* 0x00000007ff007c0c */ /* 0x000fe4000bf05300 */
[----:B-----5:R-:W-:Y:S02]  /*12f50*/  SHF.R.S32.HI R2, RZ, 0x1f, R4 ;  /* 0x0000001fff027819 */ /* 0x020fe40000011404 */
[----:B------:R-:W-:-:S03]  /*12f60*/  SEL R26, R7, RZ, !P0 ;  /* 0x000000ff071a7207 */ /* 0x000fc60004000000 */
[----:B------:R-:W-:-:S04]  /*12f70*/  IMAD R2, R2, UR4, RZ ;  /* 0x0000000402027c24 */ /* 0x000fc8000f8e02ff */
[----:B------:R-:W-:Y:S01]  /*12f80*/  IMAD R0, R4, UR5, R2 ;  /* 0x0000000504007c24 */ /* 0x000fe2000f8e0202 */
[----:B------:R-:W-:Y:S01]  /*12f90*/  SEL R2, R6, RZ, !P0 ;  /* 0x000000ff06027207 */ /* 0x000fe20004000000 */
[----:B------:R-:W-:-:S05]  /*12fa0*/  IMAD.WIDE.U32 R4, R4, UR4, RZ ;  /* 0x0000000404047c25 */ /* 0x000fca000f8e00ff */
[----:B------:R-:W-:Y:S01]  /*12fb0*/  IADD3 R0, R5, R0, RZ ;  /* 0x0000000005007210 */ /* 0x000fe20007ffe0ff */
[----:B------:R0:W-:Y:S04]  /*12fc0*/  STL.64 [R1+0x30], R4 ;  /* 0x0000300401007387 */ /* 0x0001e80000100a00 */
[----:B------:R0:W-:Y:S04]  /*12fd0*/  STL [R1+0x2c], R2 ;  /* 0x00002c0201007387 */ /* 0x0001e80000100800 */
[----:B------:R0:W-:Y:S01]  /*12fe0*/  STL [R1+0x24], R0 ;  /* 0x0000240001007387 */ /* 0x0001e20000100800 */
[----:B------:R-:W-:Y:S05]  /*12ff0*/  @!P1 BRA `(.L_x_681) ;  /* 0x0000000000409947 */ /* 0x000fea0003800000 */
[----:B0-----:R-:W-:Y:S01]  /*13000*/  MOV R2, 0x0 ;  /* 0x0000000000027802 */ /* 0x001fe20000000f00 */
[----:B------:R-:W-:Y:S01]  /*13010*/  ULDC.64 UR4, c[0x4][0x88] ;  /* 0x0100220000047ab9 */ /* 0x000fe20000000a00 */
[----:B------:R-:W-:Y:S01]  /*13020*/  ULDC.64 UR6, c[0x4][0x90] ;  /* 0x0100240000067ab9 */ /* 0x000fe20000000a00 */
[----:B------:R-:W-:Y:S01]  /*13030*/  ULDC.64 UR8, c[0x4][0x20] ;  /* 0x0100080000087ab9 */ /* 0x000fe20000000a00 */
[----:B------:R-:W-:Y:S02]  /*13040*/  IMAD.U32 R4, RZ, RZ, UR4 ;  /* 0x00000004ff047e24 */ /* 0x000fe4000f8e00ff */
[----:B-1----:R-:W0:Y:S01]  /*13050*/  LDC.64 R2, c[0x4][R2] ;  /* 0x0100000002027b82 */ /* 0x002e220000000a00 */
[----:B------:R-:W-:Y:S02]  /*13060*/  IMAD.U32 R5, RZ, RZ, UR5 ;  /* 0x00000005ff057e24 */ /* 0x000fe4000f8e00ff */
[----:B------:R-:W-:Y:S02]  /*13070*/  IMAD.U32 R6, RZ, RZ, UR6 ;  /* 0x00000006ff067e24 */ /* 0x000fe4000f8e00ff */
[----:B------:R-:W-:-:S02]  /*13080*/  IMAD.U32 R7, RZ, RZ, UR7 ;  /* 0x00000007ff077e24 */ /* 0x000fc4000f8e00ff */
[----:B------:R-:W-:Y:S02]  /*13090*/  IMAD.U32 R10, RZ, RZ, UR8 ;  /* 0x00000008ff0a7e24 */ /* 0x000fe4000f8e00ff */
[----:B------:R-:W-:Y:S02]  /*130a0*/  IMAD.U32 R11, RZ, RZ, UR9 ;  /* 0x00000009ff0b7e24 */ /* 0x000fe4000f8e00ff */
[----:B------:R-:W-:Y:S02]  /*130b0*/  IMAD.MOV.U32 R8, RZ, RZ, 0x70 ;  /* 0x00000070ff087424 */ /* 0x000fe400078e00ff */
[----:B------:R-:W-:Y:S02]  /*130c0*/  IMAD.MOV.U32 R12, RZ, RZ, 0x1 ;  /* 0x00000001ff0c7424 */ /* 0x000fe400078e00ff */
[----:B------:R-:W-:-:S07]  /*130d0*/  IMAD.MOV.U32 R13, RZ, RZ, RZ ;  /* 0x000000ffff0d7224 */ /* 0x000fce00078e00ff */
[----:B------:R-:W-:-:S07]  /*130e0*/  LEPC R20, `(.L_x_681) ;  /* 0x000000001014794e */ /* 0x000fce0000000000 */
[----:B0-----:R-:W-:Y:S05]  /*130f0*/  CALL.ABS.NOINC R2 ;  /* 0x0000000002007343 */ /* 0x001fea0003c00000 */
.L_x_681:
[----:B------:R-:W-:Y:S05]  /*13100*/  BSYNC B6 ;  /* 0x0000000000067941 */ /* 0x000fea0003800000 */
.L_x_680:
[----:B0-----:R-:W1:Y:S01]  /*13110*/  LDL.LU R2, [R1+0x24] ;  /* 0x0000240001027983 */ /* 0x001e620000300800 */
[----:B------:R-:W-:Y:S01]  /*13120*/  ULDC.64 UR4, c[0x0][0x2d8] ;  /* 0x0000b60000047ab9 */ /* 0x000fe20000000a00 */
[----:B------:R-:W-:Y:S01]  /*13130*/  ULDC.64 UR6, c[0x0][0x2e0] ;  /* 0x0000b80000067ab9 */ /* 0x000fe20000000a00 */
[----:B------:R-:W0:Y:S01]  /*13140*/  LDC R10, c[0x0][0x448] ;  /* 0x00011200ff0a7b82 */ /* 0x000e220000000800 */
[----:B------:R-:W2:Y:S01]  /*13150*/  LDL.LU.64 R20, [R1+0x30] ;  /* 0x0000300001147983 */ /* 0x000ea20000300a00 */
[----:B------:R-:W-:-:S03]  /*13160*/  ULDC.64 UR8, c[0x0][0x280] ;  /* 0x0000a00000087ab9 */ /* 0x000fc60000000a00 */
[----:B------:R-:W3:Y:S01]  /*13170*/  LDL.LU R0, [R1+0x2c] ;  /* 0x00002c0001007983 */ /* 0x000ee20000300800 */
[----:B0-----:R-:W-:-:S13]  /*13180*/  ISETP.NE.AND P0, PT, R10, 0x1, PT ;  /* 0x000000010a00780c */ /* 0x001fda0003f05270 */
[----:B------:R-:W0:Y:S08]  /*13190*/  @P0 LDC R7, c[0x0][0x44c] ;  /* 0x00011300ff070b82 */ /* 0x000e300000000800 */
[----:B------:R-:W4:Y:S01]  /*131a0*/  @P0 LDC R8, c[0x0][0x450] ;  /* 0x00011400ff080b82 */ /* 0x000f220000000800 */
[----:B-1----:R-:W-:Y:S01]  /*131b0*/  MOV R3, R2 ;  /* 0x0000000200037202 */ /* 0x002fe20000000f00 */
[----:B--2---:R-:W-:Y:S01]  /*131c0*/  IMAD.MOV.U32 R2, RZ, RZ, R20 ;  /* 0x000000ffff027224 */ /* 0x004fe200078e0014 */
[----:B------:R-:W1:Y:S03]  /*131d0*/  S2R R21, SR_TID.X ;  /* 0x0000000000157919 */ /* 0x000e660000002100 */
[C---:B------:R-:W-:Y:S01]  /*131e0*/  IMAD.WIDE.U32 R2, R17.reuse, UR4, R2 ;  /* 0x0000000411027c25 */ /* 0x040fe2000f8e0002 */
[----:B------:R-:W2:Y:S03]  /*131f0*/  S2R R20, SR_TID.X ;  /* 0x0000000000147919 */ /* 0x000ea60000002100 */
[----:B------:R-:W-:Y:S01]  /*13200*/  IMAD R3, R17, UR5, R3 ;  /* 0x0000000511037c24 */ /* 0x000fe2000f8e0203 */
[----:B------:R-:W-:Y:S01]  /*13210*/  ULDC.64 UR4, c[0x0][0x2d0] ;  /* 0x0000b40000047ab9 */ /* 0x000fe20000000a00 */
[----:B---3--:R-:W-:-:S02]  /*13220*/  IMAD R0, R0, UR6, RZ ;  /* 0x0000000600007c24 */ /* 0x008fc4000f8e02ff */
[----:B------:R-:W-:-:S04]  /*13230*/  IMAD.WIDE.U32 R2, R26, UR6, R2 ;  /* 0x000000061a027c25 */ /* 0x000fc8000f8e0002 */
[----:B------:R-:W-:Y:S01]  /*13240*/  IMAD R0, R26, UR7, R0 ;  /* 0x000000071a007c24 */ /* 0x000fe2000f8e0200 */
[----:B------:R-:W-:Y:S01]  /*13250*/  ULDC.64 UR6, c[0x0][0x2c8] ;  /* 0x0000b20000067ab9 */ /* 0x000fe20000000a00 */
[----:B------:R3:W5:Y:S01]  /*13260*/  LDL R26, [R1+0x40] ;  /* 0x00004000011a7983 */ /* 0x0007620000100800 */
[----:B------:R-:W-:Y:S02]  /*13270*/  IMAD.MOV.U32 R4, RZ, RZ, R2 ;  /* 0x000000ffff047224 */ /* 0x000fe400078e0002 */
[----:B------:R-:W-:Y:S02]  /*13280*/  IMAD.IADD R5, R3, 0x1, R0 ;  /* 0x0000000103057824 */ /* 0x000fe400078e0200 */
[----:B-1----:R-:W-:Y:S01]  /*13290*/  IMAD.SHL.U32 R21, R21, 0x10, RZ ;  /* 0x0000001015157824 */ /* 0x002fe200078e00ff */
[----:B--2---:R-:W-:-:S04]  /*132a0*/  LOP3.LUT R20, R20, 0x7f, RZ, 0xc0, !PT ;  /* 0x0000007f14147812 */ /* 0x004fc800078ec0ff */
[----:B------:R-:W-:Y:S02]  /*132b0*/  LOP3.LUT R21, R21, 0x70, RZ, 0xc0, !PT ;  /* 0x0000007015157812 */ /* 0x000fe400078ec0ff */
[----:B------:R-:W-:-:S04]  /*132c0*/  SHF.R.U32.HI R20, RZ, 0x3, R20 ;  /* 0x00000003ff147819 */ /* 0x000fc80000011614 */
[----:B------:R-:W-:-:S05]  /*132d0*/  LOP3.LUT R20, R20, R21, RZ, 0xfc, !PT ;  /* 0x0000001514147212 */ /* 0x000fca00078efcff */
[----:B------:R-:W-:Y:S02]  /*132e0*/  IMAD R6, R25, 0xc0, R20 ;  /* 0x000000c019067824 */ /* 0x000fe400078e0214 */
[----:B------:R3:W5:Y:S02]  /*132f0*/  LDL R20, [R1+0x28] ;  /* 0x0000280001147983 */ /* 0x0007640000100800 */
[----:B0-----:R-:W-:-:S04]  /*13300*/  @P0 IMAD.HI.U32 R7, R6, R7, RZ ;  /* 0x0000000706070227 */ /* 0x001fc800078e00ff */
[----:B------:R-:W-:Y:S01]  /*13310*/  IMAD.MOV.U32 R2, RZ, RZ, R6 ;  /* 0x000000ffff027224 */ /* 0x000fe200078e0006 */
[----:B----4-:R-:W-:-:S04]  /*13320*/  @P0 SHF.R.U32.HI R2, RZ, R8, R7 ;  /* 0x00000008ff020219 */ /* 0x010fc80000011607 */
[----:B------:R-:W-:-:S05]  /*13330*/  SHF.R.S32.HI R0, RZ, 0x1f, R2 ;  /* 0x0000001fff007819 */ /* 0x000fca0000011402 */
[----:B------:R-:W-:-:S04]  /*13340*/  IMAD R0, R0, UR4, RZ ;  /* 0x0000000400007c24 */ /* 0x000fc8000f8e02ff */
[C---:B------:R-:W-:Y:S02]  /*13350*/  IMAD R7, R2.reuse, UR5, R0 ;  /* 0x0000000502077c24 */ /* 0x040fe4000f8e0200 */
[----:B------:R-:W-:Y:S02]  /*13360*/  IMAD.MOV R0, RZ, RZ, -R2 ;  /* 0x000000ffff007224 */ /* 0x000fe400078e0a02 */
[----:B------:R-:W-:-:S04]  /*13370*/  IMAD.WIDE.U32 R2, R2, UR4, R4 ;  /* 0x0000000402027c25 */ /* 0x000fc8000f8e0004 */
[----:B------:R-:W-:Y:S02]  /*13380*/  IMAD R0, R10, R0, R6 ;  /* 0x000000000a007224 */ /* 0x000fe400078e0206 */
[----:B------:R-:W-:-:S03]  /*13390*/  IMAD.IADD R3, R3, 0x1, R7 ;  /* 0x0000000103037824 */ /* 0x000fc600078e0207 */
[----:B------:R-:W-:Y:S01]  /*133a0*/  SHF.R.S32.HI R7, RZ, 0x1f, R0 ;  /* 0x0000001fff077819 */ /* 0x000fe20000011400 */
[----:B------:R-:W-:-:S04]  /*133b0*/  IMAD.WIDE.U32 R8, R0, UR6, R2 ;  /* 0x0000000600087c25 */ /* 0x000fc8000f8e0002 */
[----:B------:R-:W-:-:S04]  /*133c0*/  IMAD R7, R7, UR6, RZ ;  /* 0x0000000607077c24 */ /* 0x000fc8000f8e02ff */
[----:B------:R-:W-:Y:S01]  /*133d0*/  IMAD R0, R0, UR7, R7 ;  /* 0x0000000700007c24 */ /* 0x000fe2000f8e0207 */
[----:B------:R-:W-:Y:S01]  /*133e0*/  LEA R2, P1, R8, UR8, 0x1 ;  /* 0x0000000808027c11 */ /* 0x000fe2000f8208ff */
[----:B------:R-:W0:Y:S02]  /*133f0*/  @P0 LDC R7, c[0x0][0x44c] ;  /* 0x00011300ff070b82 */ /* 0x000e240000000800 */
[----:B------:R-:W-:-:S05]  /*13400*/  IMAD.IADD R0, R9, 0x1, R0 ;  /* 0x0000000109007824 */ /* 0x000fca00078e0200 */
[----:B------:R-:W-:Y:S02]  /*13410*/  LEA.HI.X R0, R8, UR9, R0, 0x1, P1 ;  /* 0x0000000908007c11 */ /* 0x000fe400088f0c00 */
[----:B------:R-:W1:Y:S01]  /*13420*/  @P0 LDC R8, c[0x0][0x450] ;  /* 0x00011400ff080b82 */ /* 0x000e620000000800 */
[----:B------:R-:W-:Y:S01]  /*13430*/  VIADD R3, R6, 0x80 ;  /* 0x0000008006037836 */ /* 0x000fe20000000000 */
[----:B------:R-:W2:Y:S04]  /*13440*/  S2R R11, SR_TID.X ;  /* 0x00000000000b7919 */ /* 0x000ea80000002100 */
[----:B------:R-:W-:Y:S01]  /*13450*/  MOV R6, R3 ;  /* 0x0000000300067202 */ /* 0x000fe20000000f00 */
[----:B0-----:R-:W-:-:S05]  /*13460*/  @P0 IMAD.HI.U32 R7, R3, R7, RZ ;  /* 0x0000000703070227 */ /* 0x001fca00078e00ff */
[----:B-1----:R-:W-:-:S05]  /*13470*/  @P0 SHF.R.U32.HI R6, RZ, R8, R7 ;  /* 0x00000008ff060219 */ /* 0x002fca0000011607 */
[----:B------:R-:W-:-:S04]  /*13480*/  IMAD.MOV R7, RZ, RZ, -R6 ;  /* 0x000000ffff077224 */ /* 0x000fc800078e0a06 */
[----:B------:R-:W-:Y:S01]  /*13490*/  IMAD R3, R10, R7, R3 ;  /* 0x000000070a037224 */ /* 0x000fe200078e0203 */
[----:B------:R-:W-:Y:S01]  /*134a0*/  SHF.R.S32.HI R7, RZ, 0x1f, R6 ;  /* 0x0000001fff077819 */ /* 0x000fe20000011406 */
[----:B------:R-:W-:-:S04]  /*134b0*/  IMAD.WIDE.U32 R4, R6, UR4, R4 ;  /* 0x0000000406047c25 */ /* 0x000fc8000f8e0004 */
[----:B------:R-:W-:Y:S01]  /*134c0*/  IMAD R7, R7, UR4, RZ ;  /* 0x0000000407077c24 */ /* 0x000fe2000f8e02ff */
[----:B------:R-:W-:Y:S01]  /*134d0*/  SHF.R.S32.HI R8, RZ, 0x1f, R3 ;  /* 0x0000001fff087819 */ /* 0x000fe20000011403 */
[----:B--2---:R-:W-:Y:S01]  /*134e0*/  IMAD.SHL.U32 R21, R11, 0x8, RZ ;  /* 0x000000080b157824 */ /* 0x004fe200078e00ff */
[----:B------:R-:W-:Y:S01]  /*134f0*/  ULDC UR4, c[0x0][0x2b8] ;  /* 0x0000ae0000047ab9 */ /* 0x000fe20000000800 */
[----:B------:R-:W-:Y:S02]  /*13500*/  IMAD R7, R6, UR5, R7 ;  /* 0x0000000506077c24 */ /* 0x000fe4000f8e0207 */
[----:B------:R-:W-:Y:S02]  /*13510*/  IMAD R8, R8, UR6, RZ ;  /* 0x0000000608087c24 */ /* 0x000fe4000f8e02ff */
[----:B------:R-:W-:Y:S02]  /*13520*/  IMAD.IADD R5, R5, 0x1, R7 ;  /* 0x0000000105057824 */ /* 0x000fe400078e0207 */
[----:B------:R-:W-:-:S02]  /*13530*/  IMAD R8, R3, UR7, R8 ;  /* 0x0000000703087c24 */ /* 0x000fc4000f8e0208 */
[----:B------:R-:W-:Y:S01]  /*13540*/  IMAD.WIDE.U32 R6, R3, UR6, R4 ;  /* 0x0000000603067c25 */ /* 0x000fe2000f8e0004 */
[----:B------:R-:W-:-:S03]  /*13550*/  LOP3.LUT R21, R21, 0x38, RZ, 0xc0, !PT ;  /* 0x0000003815157812 */ /* 0x000fc600078ec0ff */
[----:B------:R-:W-:Y:S01]  /*13560*/  IMAD.IADD R4, R7, 0x1, R8 ;  /* 0x0000000107047824 */ /* 0x000fe200078e0208 */
[C---:B------:R-:W-:Y:S02]  /*13570*/  LEA R5, P1, R6.reuse, UR8, 0x1 ;  /* 0x0000000806057c11 */ /* 0x040fe4000f8208ff */
[----:B------:R-:W-:Y:S01]  /*13580*/  ISETP.GE.AND P0, PT, R21, UR4, PT ;  /* 0x0000000415007c0c */ /* 0x000fe2000bf06270 */
[----:B------:R-:W-:Y:S01]  /*13590*/  UMOV UR4, 0xffffffff ;  /* 0xffffffff00047882 */ /* 0x000fe20000000000 */
[----:B------:R-:W-:Y:S02]  /*135a0*/  LOP3.LUT R11, R11, 0x7f, RZ, 0xc0, !PT ;  /* 0x0000007f0b0b7812 */ /* 0x000fe400078ec0ff */
[----:B------:R-:W-:Y:S02]  /*135b0*/  LEA.HI.X R4, R6, UR9, R4, 0x1, P1 ;  /* 0x0000000906047c11 */ /* 0x000fe400088f0c04 */
[----:B------:R-:W-:Y:S01]  /*135c0*/  SHF.R.U32.HI R9, RZ, 0x3, R11 ;  /* 0x00000003ff097819 */ /* 0x000fe2000001160b */
[----:B---3--:R-:W-:Y:S06]  /*135d0*/  BRA.DIV UR4, `(.L_x_682) ;  /* 0x0000005604f47947 */ /* 0x008fec000b800000 */
[----:B------:R-:W0:Y:S01]  /*135e0*/  SHFL.IDX PT, R7, R2, RZ, 0x181f ;  /* 0x00181fff02077589 */ /* 0x000e2200000e0000 */
[----:B-----5:R-:W-:Y:S02]  /*135f0*/  IMAD R3, R26, R10, RZ ;  /* 0x0000000a1a037224 */ /* 0x020fe400078e02ff */
[----:B------:R-:W-:Y:S01]  /*13600*/  IMAD R25, R25, 0xc0, R9 ;  /* 0x000000c019197824 */ /* 0x000fe200078e0209 */
[----:B------:R-:W1:Y:S04]  /*13610*/  SHFL.IDX PT, R6, R0, RZ, 0x181f ;  /* 0x00181fff00067589 */ /* 0x000e6800000e0000 */
[----:B------:R-:W-:Y:S01]  /*13620*/  ISETP.GE.AND P1, PT, R25, R3, PT ;  /* 0x000000031900720c */ /* 0x000fe20003f26270 */
[----:B------:R-:W-:-:S12]  /*13630*/  SHFL.IDX PT, R8, R5, RZ, 0x181f ;  /* 0x00181fff05087589 */ /* 0x000fd800000e0000 */
        /* <DEDUP_REMOVED lines=26> */
[----:B0-----:R-:W-:Y:S02]  /*137e0*/  IADD3 R6, R25, 0x30, RZ ;  /* 0x0000003019067810 */ /* 0x001fe40007ffe0ff */
[----:B------:R-:W0:Y:S02]  /*137f0*/  SHFL.IDX PT, R7, R2, 0x3, 0x181f ;  /* 0x00781f0002077f89 */ /* 0x000e2400000e0000 */
        /* <DEDUP_REMOVED lines=44> */
[----:B------:R-:W0:Y:S11]  /*13ac0*/  SHFL.IDX PT, R2, R4, RZ, 0x181f ;  /* 0x00181fff04027589 */ /* 0x000e3600000e0000 */
[----:B-1----:R-:W-:-:S04]  /*13ad0*/  @!P3 LEA R6, P2, R21, R6, 0x1 ;  /* 0x000000061506b211 */ /* 0x002fc800078408ff */
[----:B------:R-:W-:-:S05]  /*13ae0*/  @!P3 IADD3.X R0, RZ, R0, RZ, P2, !PT ;  /* 0x00000000ff00b210 */ /* 0x000fca00017fe4ff */
[----:B------:R-:W-:Y:S02]  /*13af0*/  @!P3 IMAD.MOV.U32 R7, RZ, RZ, R0 ;  /* 0x000000ffff07b224 */ /* 0x000fe400078e0000 */
[----:B------:R-:W-:-:S03]  /*13b00*/  VIADD R0, R25, 0x90 ;  /* 0x0000009019007836 */ /* 0x000fc60000000000 */
[----:B------:R1:W-:Y:S02]  /*13b10*/  @!P3 LDGSTS.E.BYPASS.LTC128B.128 [R20+0xbc00], desc[UR42][R6.64], !P0 ;  /* 0x0bc000000614bfae */ /* 0x0003e4000c101d6a */
[----:B-1----:R-:W-:-:S05]  /*13b20*/  @!P1 LEA R6, P2, R21, R8, 0x1 ;  /* 0x0000000815069211 */ /* 0x002fca00078408ff */
[----:B0-----:R-:W-:-:S04]  /*13b30*/  @!P1 IMAD.X R2, RZ, RZ, R2, P2 ;  /* 0x000000ffff029224 */ /* 0x001fc800010e0602 */
[----:B------:R-:W-:Y:S02]  /*13b40*/  @!P1 IMAD.MOV.U32 R7, RZ, RZ, R2 ;  /* 0x000000ffff079224 */ /* 0x000fe400078e0002 */
[----:B------:R-:W-:Y:S04]  /*13b50*/  SHFL.IDX PT, R2, R5, 0x3, 0x181f ;  /* 0x00781f0005027f89 */ /* 0x000fe800000e0000 */
        /* <DEDUP_REMOVED lines=11> */
[----:B------:R-:W-:Y:S04]  /*13c10*/  SHFL.IDX PT, R4, R4, 0x3, 0x181f ;  /* 0x00781f0004047f89 */ /* 0x000fe800000e0000 */
[----:B0-----:R-:W0:Y:S03]  /*13c20*/  SHFL.IDX PT, R6, R5, 0x2, 0x181f ;  /* 0x00581f0005067f89 */ /* 0x001e2600000e0000 */
[----:B0-----:R-:W-:-:S05]  /*13c30*/  @!P1 LEA R6, P2, R21, R6, 0x1 ;  /* 0x0000000615069211 */ /* 0x001fca00078408ff */
[----:B------:R-:W-:-:S04]  /*13c40*/  @!P1 IMAD.X R0, RZ, RZ, R0, P2 ;  /* 0x000000ffff009224 */ /* 0x000fc800010e0600 */
[----:B------:R-:W-:-:S05]  /*13c50*/  @!P1 IMAD.MOV.U32 R7, RZ, RZ, R0 ;  /* 0x000000ffff079224 */ /* 0x000fca00078e0000 */
[----:B------:R0:W-:Y:S02]  /*13c60*/  @!P1 LDGSTS.E.BYPASS.LTC128B.128 [R20+0xd400], desc[UR42][R6.64], !P0 ;  /* 0x0d40000006149fae */ /* 0x0001e4000c101d6a */
.L_x_858:
[----:B------:R-:W-:-:S04]  /*13c70*/  IADD3 R25, R25, 0xb0, RZ ;  /* 0x000000b019197810 */ /* 0x000fc80007ffe0ff */
[----:B------:R-:W-:-:S13]  /*13c80*/  ISETP.GE.AND P1, PT, R25, R3, PT ;  /* 0x000000031900720c */ /* 0x000fda0003f26270 */
[----:B------:R-:W-:-:S05]  /*13c90*/  @!P1 LEA R2, P2, R21, R2, 0x1 ;  /* 0x0000000215029211 */ /* 0x000fca00078408ff */
[----:B------:R-:W-:-:S05]  /*13ca0*/  @!P1 IMAD.X R3, RZ, RZ, R4, P2 ;  /* 0x000000ffff039224 */ /* 0x000fca00010e0604 */
[----:B------:R-:W-:Y:S01]  /*13cb0*/  @!PT LDS RZ, [RZ] ;  /* 0x00000000fffff984 */ /* 0x000fe20000000800 */
[----:B------:R-:W-:Y:S01]  /*13cc0*/  @!PT LDS RZ, [RZ] ;  /* 0x00000000fffff984 */ /* 0x000fe20000000800 */
[----:B------:R-:W-:Y:S01]  /*13cd0*/  @!PT LDS RZ, [RZ] ;  /* 0x00000000fffff984 */ /* 0x000fe20000000800 */
[----:B------:R1:W-:Y:S01]  /*13ce0*/  @!P1 LDGSTS.E.BYPASS.LTC128B.128 [R20+0xdc00], desc[UR42][R2.64], !P0 ;  /* 0x0dc0000002149fae */ /* 0x0003e2000c101d6a */
[----:B------:R-:W-:Y:S01]  /*13cf0*/  PLOP3.LUT P0, PT, PT, PT, PT, 0x80, 0x0 ;  /* 0x000000000000781c */ /* 0x000fe20003f0f070 */
[----:B------:R-:W-:-:S12]  /*13d00*/  NOP ;  /* 0x0000000000007918 */ /* 0x000fd80000000000 */
.L_x_683:
[----:B------:R-:W-:Y:S02]  /*13d10*/  PLOP3.LUT P1, PT, P1, P0, PT, 0xa2, 0x0 ;  /* 0x000000000000781c */ /* 0x000fe40000f21472 */
[----:B------:R-:W-:-:S08]  /*13d20*/  @P0 R2UR P1, UR4, R16 ;  /* 0x00000000100402ca */ /* 0x000fd00000020000 */
[----:B------:R-:W-:-:S05]  /*13d30*/  @P0 PLOP3.LUT P0, PT, P1, PT, PT, 0x80, 0x0 ;  /* 0x000000000000081c */ /* 0x000fca0000f0f070 */
[----:B------:R-:W-:Y:S01]  /*13d40*/  @!P1 SYNCS.ARRIVE.TRANS64.RED.A0T1 RZ, [UR4+0x16800], RZ ;  /* 0x016800ffffff99a7 */ /* 0x000fe20008200404 */
[----:B------:R-:W-:Y:S07]  /*13d50*/  @!P1 ARRIVES.LDGSTSBAR.64.TRANSCNT [UR4+0x16800] ;  /* 0x01680000ff0099b0 */ /* 0x000fee0008000a84 */
[----:B------:R-:W-:Y:S05]  /*13d60*/  @P0 BRA.U.ANY `(.L_x_683) ;  /* 0xfffffffd00e80947 */ /* 0x000fea000393ffff */
[----:B-1----:R-:W2:Y:S02]  /*13d70*/  LDL.LU R2, [R1+0x44] ;  /* 0x0000440001027983 */ /* 0x002ea40000300800 */
        /* <DEDUP_REMOVED lines=9> */
[----:B------:R-:W2:Y:S03]  /*13e10*/  SYNCS.PHASECHK.TRANS64.TRYWAIT P0, [R16+URZ+0x16820], R0 ;  /* 0x01682000100075a7 */ /* 0x000ea6000800017f */
[----:B-12---:R-:W-:Y:S05]  /*13e20*/  @!P0 BRA `(.L_x_685) ;  /* 0x0000005c00c48947 */ /* 0x006fea0003800000 */
.L_x_859:
[----:B------:R-:W-:Y:S05]  /*13e30*/  BSYNC B0 ;  /* 0x0000000000007941 */ /* 0x000fea0003800000 */
.L_x_684:
[----:B------:R-:W0:Y:S04]  /*13e40*/  LDL.LU R3, [R1+0x3c] ;  /* 0x00003c0001037983 */ /* 0x000e280000300800 */
[----:B------:R-:W2:Y:S01]  /*13e50*/  LDL R2, [R1+0x18] ;  /* 0x0000180001027983 */ /* 0x000ea20000100800 */
[----:B------:R-:W-:Y:S01]  /*13e60*/  BSSY B0, `(.L_x_686) ;  /* 0x0000109000007945 */ /* 0x000fe20003800000 */
[----:B0-----:R-:W-:-:S05]  /*13e70*/  VIADD R7, R3, 0xfffffffe ;  /* 0xfffffffe03077836 */ /* 0x001fca0000000000 */
[----:B--2---:R-:W-:-:S13]  /*13e80*/  ISETP.GE.AND P0, PT, R7, R2, PT ;  /* 0x000000020700720c */ /* 0x004fda0003f06270 */
[----:B------:R-:W-:Y:S05]  /*13e90*/  @!P0 BRA `(.L_x_687) ;  /* 0x0000001000148947 */ /* 0x000fea0003800000 */
[----:B------:R-:W0:Y:S01]  /*13ea0*/  S2R R2, SR_TID.X ;  /* 0x0000000000027919 */ /* 0x000e220000002100 */
[----:B------:R-:W-:Y:S01]  /*13eb0*/  ULDC UR4, c[0x0][0x2f4] ;  /* 0x0000bd0000047ab9 */ /* 0x000fe20000000800 */
[----:B------:R-:W-:Y:S02]  /*13ec0*/  IMAD.MOV.U32 R6, RZ, RZ, R22 ;  /* 0x000000ffff067224 */ /* 0x000fe400078e0016 */
[----:B------:R-:W-:Y:S02]  /*13ed0*/  IMAD.MOV.U32 R20, RZ, RZ, R29 ;  /* 0x000000ffff147224 */ /* 0x000fe400078e001d */
[----:B------:R-:W-:Y:S02]  /*13ee0*/  IMAD.MOV.U32 R26, RZ, RZ, R23 ;  /* 0x000000ffff1a7224 */ /* 0x000fe400078e0017 */
[----:B0-----:R-:W-:-:S05]  /*13ef0*/  IMAD.SHL.U32 R2, R2, 0x8, RZ ;  /* 0x0000000802027824 */ /* 0x001fca00078e00ff */
[----:B------:R-:W-:-:S04]  /*13f00*/  LOP3.LUT R2, R2, 0x38, RZ, 0xc0, !PT ;  /* 0x0000003802027812 */ /* 0x000fc800078ec0ff */
[----:B------:R-:W-:-:S13]  /*13f10*/  ISETP.GE.AND P1, PT, R2, UR4, PT ;  /* 0x0000000402007c0c */ /* 0x000fda000bf26270 */
.L_x_700:
[----:B------:R-:W2:Y:S01]  /*13f20*/  LDL R10, [R1+0x1c] ;  /* 0x00001c00010a7983 */ /* 0x000ea20000100800 */
[----:B-1----:R-:W0:Y:S03]  /*13f30*/  LDC R0, c[0x0][0x430] ;  /* 0x00010c00ff007b82 */ /* 0x002e260000000800 */
[----:B------:R-:W3:Y:S04]  /*13f40*/  LDL R9, [R1+0x20] ;  /* 0x0000200001097983 */ /* 0x000ee80000100800 */
[----:B------:R-:W4:Y:S01]  /*13f50*/  LDL R8, [R1+0xc] ;  /* 0x00000c0001087983 */ /* 0x000f220000100800 */
[----:B------:R-:W1:Y:S01]  /*13f60*/  S2R R2, SR_TID.X ;  /* 0x0000000000027919 */ /* 0x000e620000002100 */
[----:B0-----:R-:W-:-:S13]  /*13f70*/  ISETP.NE.AND P0, PT, R0, 0x1, PT ;  /* 0x000000010000780c */ /* 0x001fda0003f05270 */
[----:B------:R-:W0:Y:S01]  /*13f80*/  @P0 LDC R5, c[0x0][0x434] ;  /* 0x00010d00ff050b82 */ /* 0x000e220000000800 */
[----:B-1----:R-:W-:-:S04]  /*13f90*/  LOP3.LUT R3, R2, 0x7f, RZ, 0xc0, !PT ;  /* 0x0000007f02037812 */ /* 0x002fc800078ec0ff */
[----:B------:R-:W-:-:S03]  /*13fa0*/  SHF.R.U32.HI R4, RZ, 0x3, R3 ;  /* 0x00000003ff047819 */ /* 0x000fc60000011603 */
[----:B------:R-:W1:Y:S01]  /*13fb0*/  @P0 LDC R3, c[0x0][0x438] ;  /* 0x00010e00ff030b82 */ /* 0x000e620000000800 */
[----:B------:R-:W-:Y:S01]  /*13fc0*/  IMAD.SHL.U32 R2, R2, 0x10, RZ ;  /* 0x0000001002027824 */ /* 0x000fe200078e00ff */
[----:B------:R-:W-:-:S04]  /*13fd0*/  LEA R4, R7, R4, 0x7 ;  /* 0x0000000407047211 */ /* 0x000fc800078e38ff */
[----:B------:R-:W-:Y:S01]  /*13fe0*/  LOP3.LUT R2, R2, 0x70, RZ, 0xc0, !PT ;  /* 0x0000007002027812 */ /* 0x000fe200078ec0ff */
[----:B------:R-:W-:Y:S05]  /*13ff0*/  YIELD ;  /* 0x0000000000007946 */ /* 0x000fea0003800000 */
[----:B------:R-:W-:Y:S01]  /*14000*/  ULDC.64 UR4, c[0x0][0x428] ;  /* 0x00010a0000047ab9 */ /* 0x000fe20000000a00 */
[----:B--2---:R-:W-:-:S05]  /*14010*/  IADD3 R4, R2, R4, R10 ;  /* 0x0000000402047210 */ /* 0x004fca0007ffe00a */
[----:B0-----:R-:W-:-:S04]  /*14020*/  @P0 IMAD.HI.U32 R5, R4, R5, RZ ;  /* 0x0000000504050227 */ /* 0x001fc800078e00ff */
[----:B------:R-:W-:Y:S01]  /*14030*/  IMAD.MOV.U32 R2, RZ, RZ, R4 ;  /* 0x000000ffff027224 */ /* 0x000fe200078e0004 */
[----:B-1----:R-:W-:-:S05]  /*14040*/  @P0 SHF.R.U32.HI R2, RZ, R3, R5 ;  /* 0x00000003ff020219 */ /* 0x002fca0000011605 */
[----:B------:R-:W-:-:S04]  /*14050*/  IMAD.MOV R3, RZ, RZ, -R2 ;  /* 0x000000ffff037224 */ /* 0x000fc800078e0a02 */
[----:B------:R-:W-:Y:S01]  /*14060*/  IMAD R0, R0, R3, R4 ;  /* 0x0000000300007224 */ /* 0x000fe200078e0204 */
        /* <DEDUP_REMOVED lines=9> */
[----:B------:R-:W-:Y:S02]  /*14100*/  IMAD.U32 R8, RZ, RZ, UR38 ;  /* 0x00000026ff087e24 */ /* 0x000fe4000f8e00ff */
[----:B------:R-:W-:-:S03]  /*14110*/  VIADD R22, R6, 0x1 ;  /* 0x0000000106167836 */ /* 0x000fc60000000000 */
[----:B------:R-:W-:Y:S02]  /*14120*/  ISETP.NE.AND P2, PT, R8, 0x3, PT ;  /* 0x000000030800780c */ /* 0x000fe40003f45270 */
        /* <DEDUP_REMOVED lines=8> */
.L_x_688:
[----:B------:R-:W-:Y:S01]  /*141b0*/  IMAD R5, R22, 0x8, R16 ;  /* 0x0000000816057824 */ /* 0x000fe200078e0210 */
[----:B------:R-:W-:Y:S01]  /*141c0*/  SHF.L.U32 R2, R29, 0x1f, RZ ;  /* 0x0000001f1d027819 */ /* 0x000fe200000006ff */
[----:B------:R-:W-:Y:S03]  /*141d0*/  BSSY B1, `(.L_x_689) ;  /* 0x0000003000017945 */ /* 0x000fe60003800000 */
[----:B------:R-:W0:Y:S02]  /*141e0*/  SYNCS.PHASECHK.TRANS64.TRYWAIT P0, [R5+URZ+0x16840], R2 ;  /* 0x01684002050075a7 */ /* 0x000e24000800017f */
[----:B0-----:R-:W-:Y:S05]  /*141f0*/  @!P0 BRA `(.L_x_690) ;  /* 0x0000005800e48947 */ /* 0x001fea0003800000 */
.L_x_860:
[----:B------:R-:W-:Y:S05]  /*14200*/  BSYNC B1 ;  /* 0x0000000000017941 */ /* 0x000fea0003800000 */
.L_x_689:
[----:B------:R-:W2:Y:S01]  /*14210*/  LDL R3, [R1] ;  /* 0x0000000001037983 */ /* 0x000ea20000100800 */
[----:B------:R-:W-:Y:S01]  /*14220*/  SHF.R.S32.HI R21, RZ, 0x1f, R0 ;  /* 0x0000001fff157819 */ /* 0x000fe20000011400 */
[----:B------:R-:W-:Y:S01]  /*14230*/  ULDC.64 UR4, c[0x0][0x300] ;  /* 0x0000c00000047ab9 */ /* 0x000fe20000000a00 */
[----:B------:R-:W-:Y:S01]  /*14240*/  ULDC.64 UR6, c[0x0][0x2e8] ;  /* 0x0000ba0000067ab9 */ /* 0x000fe20000000a00 */
[----:B------:R-:W1:Y:S02]  /*14250*/  S2R R8, SR_TID.X ;  /* 0x0000000000087919 */ /* 0x000e640000002100 */
[----:B------:R-:W-:Y:S01]  /*14260*/  IMAD R7, R21, UR4, RZ ;  /* 0x0000000415077c24 */ /* 0x000fe2000f8e02ff */
[----:B------:R-:W3:Y:S03]  /*14270*/  S2R R9, SR_TID.X ;  /* 0x0000000000097919 */ /* 0x000ee60000002100 */
[----:B------:R-:W-:Y:S01]  /*14280*/  IMAD R7, R0, UR5, R7 ;  /* 0x0000000500077c24 */ /* 0x000fe2000f8e0207 */
[----:B-1----:R-:W-:-:S04]  /*14290*/  LOP3.LUT R8, R8, 0x7f, RZ, 0xc0, !PT ;  /* 0x0000007f08087812 */ /* 0x002fc800078ec0ff */
[----:B------:R-:W-:Y:S01]  /*142a0*/  SHF.L.U32 R11, R8, 0x3, RZ ;  /* 0x00000003080b7819 */ /* 0x000fe200000006ff */
[----:B---3--:R-:W-:-:S05]  /*142b0*/  IMAD.SHL.U32 R8, R9, 0x8, RZ ;  /* 0x0000000809087824 */ /* 0x008fca00078e00ff */
[----:B------:R-:W-:-:S04]  /*142c0*/  LOP3.LUT R8, R8, 0x1f8, RZ, 0xc0, !PT ;  /* 0x000001f808087812 */ /* 0x000fc800078ec0ff */
[----:B------:R-:W-:-:S04]  /*142d0*/  LOP3.LUT R8, R8, 0x38, R9, 0x78, !PT ;  /* 0x0000003808087812 */ /* 0x000fc800078e7809 */
[----:B------:R-:W-:-:S05]  /*142e0*/  LOP3.LUT R8, R8, 0x200, R11, 0xf8, !PT ;  /* 0x0000020008087812 */ /* 0x000fca00078ef80b */
[----:B------:R-:W-:Y:S01]  /*142f0*/  IMAD R8, R22, 0x2000, R8 ;  /* 0x0000200016087824 */ /* 0x000fe200078e0208 */
[----:B--2---:R-:W-:Y:S01]  /*14300*/  LOP3.LUT P2, RZ, R3, 0x1, RZ, 0xc0, !PT ;  /* 0x0000000103ff7812 */ /* 0x004fe2000784c0ff */
        /* <DEDUP_REMOVED lines=14> */
[----:B------:R-:W0:Y:S01]  /*143f0*/  S2R R3, SR_TID.X ;  /* 0x0000000000037919 */ /* 0x000e220000002100 */
[----:B------:R-:W-:Y:S01]  /*14400*/  IMAD R8, R8, 0x2, R16 ;  /* 0x0000000208087824 */ /* 0x000fe200078e0210 */
[----:B------:R-:W1:Y:S01]  /*14410*/  SHFL.IDX PT, R2, R9, RZ, 0x181f ;  /* 0x00181fff09027589 */ /* 0x000e6200000e0000 */
[----:B0-----:R-:W-:-:S03]  /*14420*/  IMAD.SHL.U32 R11, R3, 0x8, RZ ;  /* 0x00000008030b7824 */ /* 0x001fc600078e00ff */
[----:B------:R-:W0:Y:S02]  /*14430*/  SHFL.IDX PT, R3, R10, RZ, 0x181f ;  /* 0x00181fff0a037589 */ /* 0x000e2400000e0000 */
[----:B------:R-:W-:-:S05]  /*14440*/  LOP3.LUT R11, R11, 0x38, RZ, 0xc0, !PT ;  /* 0x000000380b0b7812 */ /* 0x000fca00078ec0ff */
[----:B------:R-:W-:-:S05]  /*14450*/  IMAD.SHL.U32 R7, R11, 0x2, RZ ;  /* 0x000000020b077824 */ /* 0x000fca00078e00ff */
[----:B-1----:R-:W-:-:S05]  /*14460*/  IADD3 R2, P0, R2, R7, RZ ;  /* 0x0000000702027210 */ /* 0x002fca0007f1e0ff */
[----:B0-----:R-:W-:-:S05]  /*14470*/  IMAD.X R3, RZ, RZ, R3, P0 ;  /* 0x000000ffff037224 */ /* 0x001fca00000e0603 */
        /* <DEDUP_REMOVED lines=34> */
.L_x_878:
        /* <DEDUP_REMOVED lines=8> */
.L_x_692:
[----:B------:R-:W-:Y:S02]  /*14720*/  PLOP3.LUT P2, PT, P2, P0, PT, 0xa2, 0x0 ;  /* 0x000000000000781c */ /* 0x000fe40001741472 */
[----:B------:R-:W-:-:S08]  /*14730*/  @P0 R2UR P2, UR4, R5 ;  /* 0x00000000050402ca */ /* 0x000fd00000040000 */
[----:B------:R-:W-:-:S05]  /*14740*/  @P0 PLOP3.LUT P0, PT, P2, PT, PT, 0x80, 0x0 ;  /* 0x000000000000081c */ /* 0x000fca000170f070 */
[----:B------:R-:W-:Y:S01]  /*14750*/  @!P2 SYNCS.ARRIVE.TRANS64.RED.A0T1 RZ, [UR4+0x16830], RZ ;  /* 0x016830ffffffa9a7 */ /* 0x000fe20008200404 */
[----:B------:R-:W-:Y:S07]  /*14760*/  @!P2 ARRIVES.LDGSTSBAR.64.TRANSCNT [UR4+0x16830] ;  /* 0x01683000ff00a9b0 */ /* 0x000fee0008000a84 */
[----:B------:R-:W-:Y:S05]  /*14770*/  @P0 BRA.U.ANY `(.L_x_692) ;  /* 0xfffffffd00e80947 */ /* 0x000fea000393ffff */
[----:B------:R-:W-:Y:S01]  /*14780*/  NOP ;  /* 0x0000000000007918 */ /* 0x000fe20000000000 */
[----:B-1----:R-:W-:-:S05]  /*14790*/  IMAD.U32 R2, RZ, RZ, UR38 ;  /* 0x00000026ff027e24 */ /* 0x002fca000f8e00ff */
[----:B------:R-:W-:-:S13]  /*147a0*/  ISETP.NE.AND P3, PT, R2, 0x3, PT ;  /* 0x000000030200780c */ /* 0x000fda0003f65270 */
[----:B------:R-:W-:Y:S05]  /*147b0*/  @!P3 BRA `(.L_x_693) ;  /* 0x000000000004b947 */ /* 0x000fea0003800000 */
[----:B------:R-:W-:Y:S01]  /*147c0*/  BPT.TRAP 0x1 ;  /* 0x000000040000795c */ /* 0x000fe20000300000 */
.L_x_693:
[----:B------:R1:W-:Y:S01]  /*147d0*/  SYNCS.ARRIVE.TRANS64.A1T0 RZ, [R5+URZ+0x16830], RZ ;  /* 0x016830ff05ff79a7 */ /* 0x0003e2000810003f */
[----:B------:R-:W-:Y:S05]  /*147e0*/  @!P3 BRA `(.L_x_694) ;  /* 0x000000000004b947 */ /* 0x000fea0003800000 */
[----:B------:R-:W-:Y:S01]  /*147f0*/  BPT.TRAP 0x1 ;  /* 0x000000040000795c */ /* 0x000fe20000300000 */
.L_x_694:
[----:B------:R-:W-:Y:S01]  /*14800*/  SHF.L.U32 R2, R20, 0x1f, RZ ;  /* 0x0000001f14027819 */ /* 0x000fe200000006ff */
[----:B-1----:R-:W-:Y:S01]  /*14810*/  IMAD R5, R6, 0x8, R16 ;  /* 0x0000000806057824 */ /* 0x002fe200078e0210 */
[----:B------:R-:W-:Y:S03]  /*14820*/  BSSY B1, `(.L_x_695) ;  /* 0x0000003000017945 */ /* 0x000fe60003800000 */
[----:B------:R-:W1:Y:S02]  /*14830*/  SYNCS.PHASECHK.TRANS64.TRYWAIT P0, [R5+URZ+0x16860], R2 ;  /* 0x01686002050075a7 */ /* 0x000e64000800017f */
[----:B-1----:R-:W-:Y:S05]  /*14840*/  @!P0 BRA `(.L_x_696) ;  /* 0x0000005c00a08947 */ /* 0x002fea0003800000 */
.L_x_879:
[----:B------:R-:W-:Y:S05]  /*14850*/  BSYNC B1 ;  /* 0x0000000000017941 */ /* 0x000fea0003800000 */
.L_x_695:
[----:B------:R-:W2:Y:S01]  /*14860*/  LDL R8, [R1+0x14] ;  /* 0x0000140001087983 */ /* 0x000ea20000100800 */
[----:B------:R-:W0:Y:S01]  /*14870*/  S2R R11, SR_TID.X ;  /* 0x00000000000b7919 */ /* 0x000e220000002100 */
[----:B------:R-:W-:Y:S01]  /*14880*/  UMOV UR4, 0xffffffff ;  /* 0xffffffff00047882 */ /* 0x000fe20000000000 */
[C---:B0-----:R-:W-:Y:S01]  /*14890*/  IMAD.SHL.U32 R9, R11.reuse, 0x8, RZ ;  /* 0x000000080b097824 */ /* 0x041fe200078e00ff */
[----:B------:R-:W-:-:S04]  /*148a0*/  LOP3.LUT R3, R11, 0x7f, RZ, 0xc0, !PT ;  /* 0x0000007f0b037812 */ /* 0x000fc800078ec0ff */
[----:B------:R-:W-:Y:S01]  /*148b0*/  LOP3.LUT R9, R9, 0x1f8, RZ, 0xc0, !PT ;  /* 0x000001f809097812 */ /* 0x000fe200078ec0ff */
[----:B------:R-:W-:-:S03]  /*148c0*/  IMAD.SHL.U32 R10, R3, 0x8, RZ ;  /* 0x00000008030a7824 */ /* 0x000fc600078e00ff */
        /* <DEDUP_REMOVED lines=11> */
[----:B0-----:R-:W-:-:S04]  /*14980*/  IADD3 R2, P2, R2, R7, RZ ;  /* 0x0000000702027210 */ /* 0x001fc80007f5e0ff */
[----:B-1----:R-:W-:-:S05]  /*14990*/  IADD3.X R3, RZ, R3, RZ, P2, !PT ;  /* 0x00000003ff037210 */ /* 0x002fca00017fe4ff */
[----:B------:R-:W-:Y:S01]  /*149a0*/  @!PT LDS RZ, [RZ] ;  /* 0x00000000fffff984 */ /* 0x000fe20000000800 */
        /* <DEDUP_REMOVED lines=39> */
.L_x_897:
        /* <DEDUP_REMOVED lines=19> */
[----:B------:R-:W-:-:S04]  /*14d50*/  ULDC.64 UR4, c[0x0][0x330] ;  /* 0x0000cc0000047ab9 */ /* 0x000fc80000000a00 */
[----:B------:R-:W-:-:S03]  /*14d60*/  IADD3 R3, R3, R0, RZ ;  /* 0x0000000003037210 */ /* 0x000fc60007ffe0ff */
[----:B------:R-:W-:-:S04]  /*14d70*/  IMAD.WIDE.U32 R2, R17, UR4, R2 ;  /* 0x0000000411027c25 */ /* 0x000fc8000f8e0002 */
[----:B------:R-:W-:Y:S01]  /*14d80*/  IMAD R0, R17, UR5, R3 ;  /* 0x0000000511007c24 */ /* 0x000fe2000f8e0203 */
[----:B0-----:R-:W-:-:S04]  /*14d90*/  LEA R18, P2, R2, UR6, 0x1 ;  /* 0x0000000602127c11 */ /* 0x001fc8000f8408ff */
[----:B------:R-:W-:-:S09]  /*14da0*/  LEA.HI.X R0, R2, UR7, R0, 0x1, P2 ;  /* 0x0000000702007c11 */ /* 0x000fd200090f0c00 */
.L_x_698:
[----:B------:R-:W-:Y:S02]  /*14db0*/  PLOP3.LUT P2, PT, P2, P0, PT, 0xa2, 0x0 ;  /* 0x000000000000781c */ /* 0x000fe40001741472 */
[----:B------:R-:W-:-:S08]  /*14dc0*/  @P0 R2UR P2, UR4, R5 ;  /* 0x00000000050402ca */ /* 0x000fd00000040000 */
[----:B------:R-:W-:-:S05]  /*14dd0*/  @P0 PLOP3.LUT P0, PT, P2, PT, PT, 0x80, 0x0 ;  /* 0x000000000000081c */ /* 0x000fca000170f070 */
[----:B------:R-:W-:Y:S01]  /*14de0*/  @!P2 SYNCS.ARRIVE.TRANS64.RED.A0T1 RZ, [UR4+0x16850], RZ ;  /* 0x016850ffffffa9a7 */ /* 0x000fe20008200404 */
[----:B------:R-:W-:Y:S07]  /*14df0*/  @!P2 ARRIVES.LDGSTSBAR.64.TRANSCNT [UR4+0x16850] ;  /* 0x01685000ff00a9b0 */ /* 0x000fee0008000a84 */
[----:B------:R-:W-:Y:S05]  /*14e00*/  @P0 BRA.U.ANY `(.L_x_698) ;  /* 0xfffffffd00e80947 */ /* 0x000fea000393ffff */
[----:B------:R-:W-:Y:S01]  /*14e10*/  NOP ;  /* 0x0000000000007918 */ /* 0x000fe20000000000 */
[----:B------:R-:W-:Y:S02]  /*14e20*/  IMAD.U32 R2, RZ, RZ, UR38 ;  /* 0x00000026ff027e24 */ /* 0x000fe4000f8e00ff */
[----:B------:R-:W-:-:S03]  /*14e30*/  IMAD.MOV.U32 R19, RZ, RZ, R0 ;  /* 0x000000ffff137224 */ /* 0x000fc600078e0000 */
[----:B------:R-:W-:-:S13]  /*14e40*/  ISETP.NE.AND P3, PT, R2, 0x3, PT ;  /* 0x000000030200780c */ /* 0x000fda0003f65270 */
[----:B------:R-:W-:Y:S05]  /*14e50*/  @!P3 BRA `(.L_x_699) ;  /* 0x000000000004b947 */ /* 0x000fea0003800000 */
[----:B------:R-:W-:Y:S01]  /*14e60*/  BPT.TRAP 0x1 ;  /* 0x000000040000795c */ /* 0x000fe20000300000 */
.L_x_699:
[----:B------:R-:W2:Y:S01]  /*14e70*/  LDL R0, [R1+0x18] ;  /* 0x0000180001007983 */ /* 0x000ea20000100800 */
[----:B------:R0:W-:Y:S01]  /*14e80*/  SYNCS.ARRIVE.TRANS64.A1T0 RZ, [R5+URZ+0x16850], RZ ;  /* 0x016850ff05ff79a7 */ /* 0x0001e2000810003f */
[C---:B------:R-:W-:Y:S02]  /*14e90*/  VIADD R7, R23.reuse, 0xffffffff ;  /* 0xffffffff17077836 */ /* 0x040fe40000000000 */
[----:B------:R-:W-:Y:S02]  /*14ea0*/  IMAD.MOV.U32 R6, RZ, RZ, R22 ;  /* 0x000000ffff067224 */ /* 0x000fe400078e0016 */
[----:B------:R-:W-:Y:S02]  /*14eb0*/  IMAD.MOV.U32 R20, RZ, RZ, R29 ;  /* 0x000000ffff147224 */ /* 0x000fe400078e001d */
[----:B------:R-:W-:Y:S01]  /*14ec0*/  IMAD.MOV.U32 R26, RZ, RZ, R23 ;  /* 0x000000ffff1a7224 */ /* 0x000fe200078e0017 */
[----:B--2---:R-:W-:-:S13]  /*14ed0*/  ISETP.GT.AND P0, PT, R23, R0, PT ;  /* 0x000000001700720c */ /* 0x004fda0003f04270 */
[----:B0-----:R-:W-:Y:S05]  /*14ee0*/  @P0 BRA `(.L_x_700) ;  /* 0xfffffff0000c0947 */ /* 0x001fea000383ffff */
.L_x_687:
[----:B------:R-:W-:Y:S05]  /*14ef0*/  BSYNC B0 ;  /* 0x0000000000007941 */ /* 0x000fea0003800000 */
.L_x_686:
[----:B-1----:R-:W0:Y:S01]  /*14f00*/  S2R R0, SR_TID.X ;  /* 0x0000000000007919 */ /* 0x002e220000002100 */
        /* <DEDUP_REMOVED lines=16> */
.L_x_702:
[----:B------:R-:W-:Y:S05]  /*15010*/  BSYNC B0 ;  /* 0x0000000000007941 */ /* 0x000fea0003800000 */
.L_x_701:
[----:B------:R-:W-:-:S05]  /*15020*/  IMAD.U32 R0, RZ, RZ, UR38 ;  /* 0x00000026ff007e24 */ /* 0x000fca000f8e00ff */
[----:B------:R-:W-:-:S13]  /*15030*/  ISETP.NE.AND P0, PT, R0, 0x3, PT ;  /* 0x000000030000780c */ /* 0x000fda0003f05270 */
[----:B------:R-:W-:Y:S05]  /*15040*/  @!P0 BRA `(.L_x_703) ;  /* 0x0000000000048947 */ /* 0x000fea0003800000 */
[----:B------:R-:W-:Y:S01]  /*15050*/  BPT.TRAP 0x1 ;  /* 0x000000040000795c */ /* 0x000fe20000300000 */
.L_x_703:
[----:B------:R-:W2:Y:S01]  /*15060*/  LDL.LU R2, [R1+0x14] ;  /* 0x0000140001027983 */ /* 0x000ea20000300800 */
[----:B------:R-:W-:Y:S01]  /*15070*/  IMAD R0, R22, 0x8, R16 ;  /* 0x0000000816007824 */ /* 0x000fe200078e0210 */
[----:B------:R-:W-:Y:S01]  /*15080*/  SHF.L.U32 R3, R29, 0x1f, RZ ;  /* 0x0000001f1d037819 */ /* 0x000fe200000006ff */
[----:B------:R-:W-:Y:S03]  /*15090*/  BSSY B0, `(.L_x_704) ;  /* 0x0000004000007945 */ /* 0x000fe60003800000 */
[----:B------:R-:W0:Y:S01]  /*150a0*/  SYNCS.PHASECHK.TRANS64.TRYWAIT P0, [R0+URZ+0x16860], R3 ;  /* 0x01686003000075a7 */ /* 0x000e22000800017f */
[----:B--2---:R-:W-:Y:S01]  /*150b0*/  IMAD R6, R23, -0x80, R2 ;  /* 0xffffff8017067824 */ /* 0x004fe200078e0202 */
[----:B0-----:R-:W-:Y:S06]  /*150c0*/  @!P0 BRA `(.L_x_705) ;  /* 0x0000005c00dc8947 */ /* 0x001fec0003800000 */
.L_x_898:
[----:B------:R-:W-:Y:S05]  /*150d0*/  BSYNC B0 ;  /* 0x0000000000007941 */ /* 0x000fea0003800000 */
.L_x_704:
[----:B------:R-:W1:Y:S01]  /*150e0*/  S2R R8, SR_TID.X ;  /* 0x0000000000087919 */ /* 0x000e620000002100 */
[----:B------:R-:W-:Y:S01]  /*150f0*/  ULDC UR4, c[0x0][0x2f4] ;  /* 0x0000bd0000047ab9 */ /* 0x000fe20000000800 */
[C---:B-1----:R-:W-:Y:S01]  /*15100*/  IMAD.SHL.U32 R2, R8.reuse, 0x8, RZ ;  /* 0x0000000808027824 */ /* 0x042fe200078e00ff */
[C---:B------:R-:W-:Y:S01]  /*15110*/  LOP3.LUT R5, R8.reuse, 0x7f, RZ, 0xc0, !PT ;  /* 0x0000007f08057812 */ /* 0x040fe200078ec0ff */
[----:B------:R-:W-:-:S03]  /*15120*/  IMAD.SHL.U32 R7, R8, 0x8, RZ ;  /* 0x0000000808077824 */ /* 0x000fc600078e00ff */
[----:B------:R-:W-:Y:S02]  /*15130*/  LOP3.LUT R2, R2, 0x1f8, RZ, 0xc0, !PT ;  /* 0x000001f802027812 */ /* 0x000fe400078ec0ff */
[----:B------:R-:W-:Y:S02]  /*15140*/  LOP3.LUT R7, R7, 0x38, RZ, 0xc0, !PT ;  /* 0x0000003807077812 */ /* 0x000fe400078ec0ff */
[----:B------:R-:W-:Y:S02]  /*15150*/  SHF.L.U32 R4, R5, 0x3, RZ ;  /* 0x0000000305047819 */ /* 0x000fe400000006ff */
[----:B------:R-:W-:Y:S02]  /*15160*/  LOP3.LUT R2, R2, 0x38, R8, 0x78, !PT ;  /* 0x0000003802027812 */ /* 0x000fe400078e7808 */
[----:B------:R-:W-:Y:S01]  /*15170*/  ISETP.GE.AND P0, PT, R7, UR4, PT ;  /* 0x0000000407007c0c */ /* 0x000fe2000bf06270 */
[----:B------:R-:W-:Y:S01]  /*15180*/  UMOV UR4, 0xffffffff ;  /* 0xffffffff00047882 */ /* 0x000fe20000000000 */
[----:B------:R-:W-:-:S02]  /*15190*/  SHF.R.U32.HI R5, RZ, 0x3, R5 ;  /* 0x00000003ff057819 */ /* 0x000fc40000011605 */
[----:B------:R-:W-:-:S03]  /*151a0*/  LOP3.LUT R2, R2, 0x200, R4, 0xf8, !PT ;  /* 0x0000020002027812 */ /* 0x000fc600078ef804 */
[----:B------:R-:W-:Y:S02]  /*151b0*/  IMAD.IADD R6, R6, 0x1, -R5 ;  /* 0x0000000106067824 */ /* 0x000fe400078e0a05 */
        /* <DEDUP_REMOVED lines=48> */
.L_x_916:
        /* <DEDUP_REMOVED lines=9> */
.L_x_707:
[----:B------:R-:W-:Y:S02]  /*15550*/  PLOP3.LUT P1, PT, P1, P0, PT, 0xa2, 0x0 ;  /* 0x000000000000781c */ /* 0x000fe40000f21472 */
[----:B------:R-:W-:-:S08]  /*15560*/  @P0 R2UR P1, UR4, R0 ;  /* 0x00000000000402ca */ /* 0x000fd00000020000 */
[----:B------:R-:W-:-:S05]  /*15570*/  @P0 PLOP3.LUT P0, PT, P1, PT, PT, 0x80, 0x0 ;  /* 0x000000000000081c */ /* 0x000fca0000f0f070 */
[----:B------:R-:W-:Y:S01]  /*15580*/  @!P1 SYNCS.ARRIVE.TRANS64.RED.A0T1 RZ, [UR4+0x16850], RZ ;  /* 0x016850ffffff99a7 */ /* 0x000fe20008200404 */
[----:B------:R-:W-:Y:S07]  /*15590*/  @!P1 ARRIVES.LDGSTSBAR.64.TRANSCNT [UR4+0x16850] ;  /* 0x01685000ff0099b0 */ /* 0x000fee0008000a84 */
[----:B------:R-:W-:Y:S05]  /*155a0*/  @P0 BRA.U.ANY `(.L_x_707) ;  /* 0xfffffffd00e80947 */ /* 0x000fea000393ffff */
[----:B------:R-:W-:Y:S01]  /*155b0*/  NOP ;  /* 0x0000000000007918 */ /* 0x000fe20000000000 */
[----:B0-----:R-:W-:-:S05]  /*155c0*/  IMAD.U32 R2, RZ, RZ, UR38 ;  /* 0x00000026ff027e24 */ /* 0x001fca000f8e00ff */
[----:B------:R-:W-:-:S13]  /*155d0*/  ISETP.NE.AND P2, PT, R2, 0x3, PT ;  /* 0x000000030200780c */ /* 0x000fda0003f45270 */
[----:B------:R-:W-:Y:S05]  /*155e0*/  @!P2 BRA `(.L_x_708) ;  /* 0x000000000004a947 */ /* 0x000fea0003800000 */
[----:B------:R-:W-:Y:S01]  /*155f0*/  BPT.TRAP 0x1 ;  /* 0x000000040000795c */ /* 0x000fe20000300000 */
.L_x_708:
[----:B------:R-:W-:Y:S01]  /*15600*/  VIADD R22, R22, 0x1 ;  /* 0x0000000116167836 */ /* 0x000fe20000000000 */
[----:B------:R0:W-:Y:S04]  /*15610*/  SYNCS.ARRIVE.TRANS64.A1T0 RZ, [R0+URZ+0x16850], RZ ;  /* 0x016850ff00ff79a7 */ /* 0x0001e8000810003f */
[----:B------:R-:W-:-:S04]  /*15620*/  ISETP.NE.AND P0, PT, R22, 0x2, PT ;  /* 0x000000021600780c */ /* 0x000fc80003f05270 */
[----:B0-----:R-:W-:Y:S02]  /*15630*/  SEL R0, RZ, 0x1, P0 ;  /* 0x00000001ff007807 */ /* 0x001fe40000000000 */
[----:B------:R-:W-:Y:S02]  /*15640*/  SEL R22, R22, RZ, P0 ;  /* 0x000000ff16167207 */ /* 0x000fe40000000000 */
[----:B------:R-:W-:-:S07]  /*15650*/  LOP3.LUT R29, R29, R0, RZ, 0x3c, !PT ;  /* 0x000000001d1d7212 */ /* 0x000fce00078e3cff */
.L_x_667:
[----:B------:R-:W-:Y:S05]  /*15660*/  BSYNC B7 ;  /* 0x0000000000077941 */ /* 0x000fea0003800000 */
.L_x_665:
[----:B------:R-:W2:Y:S02]  /*15670*/  LDL R0, [R1] ;  /* 0x0000000001007983 */ /* 0x000ea40000100800 */
[----:B--2---:R-:W-:-:S13]  /*15680*/  LOP3.LUT P0, RZ, R0, 0x4, RZ, 0xc0, !PT ;  /* 0x0000000400ff7812 */ /* 0x004fda000780c0ff */
[----:B------:R-:W-:Y:S05]  /*15690*/  @!P0 BRA `(.L_x_709) ;  /* 0x0000000000248947 */ /* 0x000fea0003800000 */
[----:B------:R-:W-:Y:S05]  /*156a0*/  WARPSYNC.ALL ;  /* 0x0000000000007948 */ /* 0x000fea0003800000 */
[----:B------:R-:W2:Y:S08]  /*156b0*/  S2UR UR5, SR_CgaCtaId ;  /* 0x00000000000579c3 */ /* 0x000eb00000008800 */
[----:B------:R-:W-:Y:S06]  /*156c0*/  BAR.SYNC.DEFER_BLOCKING 0x5, 0x200 ;  /* 0x0148000000007b1d */ /* 0x000fec0000010000 */
[----:B------:R-:W-:-:S02]  /*156d0*/  UMOV UR4, 0x400 ;  /* 0x0000040000047882 */ /* 0x000fc40000000000 */
[----:B--2---:R-:W-:-:S06]  /*156e0*/  ULEA UR4, UR5, UR4, 0x18 ;  /* 0x0000000405047291 */ /* 0x004fcc000f8ec03f */
[----:B------:R-:W-:-:S05]  /*156f0*/  IMAD.U32 R16, RZ, RZ, UR4 ;  /* 0x00000004ff107e24 */ /* 0x000fca000f8e00ff */
[----:B------:R2:W3:Y:S01]  /*15700*/  LDS.128 R24, [R16+0x168d0] ;  /* 0x0168d00010187984 */ /* 0x0004e20000000c00 */
[----:B------:R-:W-:Y:S06]  /*15710*/  BAR.ARV 0x4, 0x200 ;  /* 0x0108000000007b1d */ /* 0x000fec0000002000 */
[----:B------:R-:W-:Y:S05]  /*15720*/  BRA `(.L_x_710) ;  /* 0x0000000800d07947 */ /* 0x000fea0003800000 */
.L_x_709:
[----:B------:R-:W0:Y:S01]  /*15730*/  S2R R0, SR_TID.X ;  /* 0x0000000000007919 */ /* 0x000e220000002100 */
[----:B------:R-:W-:Y:S01]  /*15740*/  UMOV UR4, 0xffffffff ;  /* 0xffffffff00047882 */ /* 0x000fe20000000000 */
[----:B0-----:R-:W-:-:S04]  /*15750*/  LOP3.LUT R9, R0, 0x1f, RZ, 0xc0, !PT ;  /* 0x0000001f00097812 */ /* 0x001fc800078ec0ff */
[----:B------:R-:W-:Y:S01]  /*15760*/  ISETP.NE.AND P0, PT, R9, 0x1f, PT ;  /* 0x0000001f0900780c */ /* 0x000fe20003f05270 */
[----:B------:R-:W-:-:S12]  /*15770*/  BRA.DIV UR4, `(.L_x_711) ;  /* 0x0000006204707947 */ /* 0x000fd8000b800000 */
[----:B-1----:R-:W-:Y:S01]  /*15780*/  IMAD.IADD R7, R27, 0x1, R9 ;  /* 0x000000011b077824 */ /* 0x002fe200078e0209 */
        /* <DEDUP_REMOVED lines=9> */
[----:B------:R-:W-:Y:S02]  /*15820*/  MOV R4, RZ ;  /* 0x000000ff00047202 */ /* 0x000fe40000000f00 */
[C---:B------:R-:W-:Y:S01]  /*15830*/  ISETP.GE.U32.AND P2, PT, R9.reuse, 0x2, PT ;  /* 0x000000020900780c */ /* 0x040fe20003f46070 */
[----:B------:R-:W-:Y:S01]  /*15840*/  SHFL.IDX PT, R0, R24, RZ, 0x1f ;  /* 0x00001fff18007589 */ /* 0x000fe200000e0000 */
[C---:B------:R-:W-:Y:S02]  /*15850*/  ISETP.GE.U32.AND P3, PT, R9.reuse, 0x4, PT ;  /* 0x000000040900780c */ /* 0x040fe40003f66070 */
[C---:B------:R-:W-:Y:S01]  /*15860*/  ISETP.GE.U32.AND P4, PT, R9.reuse, 0x8, PT ;  /* 0x000000080900780c */ /* 0x040fe20003f86070 */
[----:B------:R0:W-:Y:S01]  /*15870*/  SHFL.IDX PT, R6, R24, 0x1, 0x1f ;  /* 0x00201f0018067f89 */ /* 0x0001e200000e0000 */
[----:B------:R-:W-:Y:S01]  /*15880*/  ISETP.GE.U32.AND P5, PT, R9, 0x10, PT ;  /* 0x000000100900780c */ /* 0x000fe20003fa6070 */
[----:B0-----:R-:W-:-:S02]  /*15890*/  IMAD.MOV.U32 R24, RZ, RZ, RZ ;  /* 0x000000ffff187224 */ /* 0x001fc400078e00ff */
[----:B--2---:R-:W-:Y:S02]  /*158a0*/  @!P1 IMAD.MOV.U32 R7, RZ, RZ, R8 ;  /* 0x000000ffff079224 */ /* 0x004fe400078e0008 */
        /* <DEDUP_REMOVED lines=19> */
.L_x_926:
[----:B------:R-:W-:Y:S02]  /*159e0*/  ULDC UR4, c[0x0][0xc38] ;  /* 0x00030e0000047ab9 */ /* 0x000fe40000000800 */
[----:B------:R-:W-:-:S04]  /*159f0*/  IMAD.U32 R2, RZ, RZ, UR4 ;  /* 0x00000004ff027e24 */ /* 0x000fc8000f8e00ff */
[----:B-1----:R-:W-:-:S04]  /*15a00*/  IMAD R5, R14, R2, RZ ;  /* 0x000000020e057224 */ /* 0x002fc800078e02ff */
[----:B------:R-:W-:-:S05]  /*15a10*/  IMAD.IADD R6, R6, 0x1, R5 ;  /* 0x0000000106067824 */ /* 0x000fca00078e0205 */
[----:B------:R-:W-:-:S13]  /*15a20*/  ISETP.GT.AND P6, PT, R6, R0, PT ;  /* 0x000000000600720c */ /* 0x000fda0003fc4270 */
[----:B------:R-:W-:Y:S05]  /*15a30*/  @P6 BRA `(.L_x_712) ;  /* 0x0000000000a46947 */ /* 0x000fea0003800000 */
.L_x_715:
        /* <DEDUP_REMOVED lines=35> */
.L_x_934:
[----:B------:R-:W-:Y:S02]  /*15c70*/  ULDC UR4, c[0x0][0xc38] ;  /* 0x00030e0000047ab9 */ /* 0x000fe40000000800 */
[----:B------:R-:W-:-:S04]  /*15c80*/  IMAD.U32 R2, RZ, RZ, UR4 ;  /* 0x00000004ff027e24 */ /* 0x000fc8000f8e00ff */
[----:B-1----:R-:W-:-:S05]  /*15c90*/  IMAD R5, R14, R2, RZ ;  /* 0x000000020e057224 */ /* 0x002fca00078e02ff */
[----:B------:R-:W-:-:S04]  /*15ca0*/  IADD3 R6, R5, R6, RZ ;  /* 0x0000000605067210 */ /* 0x000fc80007ffe0ff */
[----:B------:R-:W-:-:S13]  /*15cb0*/  ISETP.GT.AND P6, PT, R6, R0, PT ;  /* 0x000000000600720c */ /* 0x000fda0003fc4270 */
[----:B------:R-:W-:Y:S05]  /*15cc0*/  @!P6 BRA `(.L_x_715) ;  /* 0xfffffffc005ce947 */ /* 0x000fea000383ffff */
.L_x_712:
[----:B------:R-:W-:Y:S01]  /*15cd0*/  IMAD.IADD R6, R6, 0x1, -R5 ;  /* 0x0000000106067824 */ /* 0x000fe200078e0a05 */
[----:B------:R-:W-:-:S03]  /*15ce0*/  UMOV UR4, 0xffffffff ;  /* 0xffffffff00047882 */ /* 0x000fc60000000000 */
[----:B------:R-:W-:-:S05]  /*15cf0*/  IMAD R5, R3, R2, R6 ;  /* 0x0000000203057224 */ /* 0x000fca00078e0206 */
[----:B------:R-:W-:Y:S01]  /*15d00*/  ISETP.GT.AND P6, PT, R5, R0, PT ;  /* 0x000000000500720c */ /* 0x000fe20003fc4270 */
[----:B------:R-:W-:-:S12]  /*15d10*/  BRA.DIV UR4, `(.L_x_716) ;  /* 0x0000006204fc7947 */ /* 0x000fd8000b800000 */
[----:B------:R-:W-:-:S04]  /*15d20*/  VOTE.ANY R8, PT, !P6 ;  /* 0x0000000000087806 */ /* 0x000fc800070e0100 */
[----:B------:R-:W1:Y:S02]  /*15d30*/  POPC R5, R8 ;  /* 0x0000000800057309 */ /* 0x000e640000000000 */
[----:B-1----:R1:W2:Y:S04]  /*15d40*/  SHFL.IDX PT, R7, R7, R5, 0x1f ;  /* 0x00001f0507077589 */ /* 0x0022a800000e0000 */
[----:B------:R1:W3:Y:S02]  /*15d50*/  SHFL.IDX PT, R4, R4, R5, 0x1f ;  /* 0x00001f0504047589 */ /* 0x0002e400000e0000 */
.L_x_939:
[----:B------:R-:W-:-:S13]  /*15d60*/  ISETP.NE.AND P0, PT, R8, RZ, PT ;  /* 0x000000ff0800720c */ /* 0x000fda0003f05270 */
[----:B------:R-:W-:Y:S05]  /*15d70*/  @!P0 BRA `(.L_x_717) ;  /* 0x0000000000108947 */ /* 0x000fea0003800000 */
[----:B------:R-:W-:Y:S01]  /*15d80*/  UMOV UR4, 0xffffffff ;  /* 0xffffffff00047882 */ /* 0x000fe20000000000 */
[----:B------:R-:W-:Y:S02]  /*15d90*/  VIADD R12, R5, 0xffffffff ;  /* 0xffffffff050c7836 */ /* 0x000fe40000000000 */
[----:B------:R-:W-:Y:S05]  /*15da0*/  BRA.DIV UR4, `(.L_x_718) ;  /* 0x0000006604347947 */ /* 0x000fea000b800000 */
[----:B------:R4:W0:Y:S02]  /*15db0*/  SHFL.IDX PT, R24, R3, R12, 0x1f ;  /* 0x00001f0c03187589 */ /* 0x00082400000e0000 */
.L_x_717:
        /* <DEDUP_REMOVED lines=22> */
[----:B------:R-:W-:Y:S02]  /*15f20*/  @!P1 IMAD.IADD R11, R11, 0x1, -R8 ;  /* 0x000000010b0b9824 */ /* 0x000fe400078e0a08 */
[----:B------:R-:W-:Y:S01]  /*15f30*/  @!P1 VIADD R9, R9, 0x1 ;  /* 0x0000000109099836 */ /* 0x000fe20000000000 */
[----:B------:R-:W-:-:S02]  /*15f40*/  ISETP.NE.AND P1, PT, R7, RZ, PT ;  /* 0x000000ff0700720c */ /* 0x000fc40003f25270 */
[----:B------:R-:W-:Y:S02]  /*15f50*/  ISETP.GE.U32.AND P0, PT, R11, R8, PT ;  /* 0x000000080b00720c */ /* 0x000fe40003f06070 */
[----:B------:R-:W-:-:S05]  /*15f60*/  IABS R8, R4 ;  /* 0x0000000400087213 */ /* 0x000fca0000000000 */
[----:B------:R-:W-:Y:S02]  /*15f70*/  IMAD.MOV R8, RZ, RZ, -R8 ;  /* 0x000000ffff087224 */ /* 0x000fe400078e0a08 */
[----:B0-----:R-:W-:-:S04]  /*15f80*/  VIADD R12, R10, 0xffffffe ;  /* 0x0ffffffe0a0c7836 */ /* 0x001fc80000000000 */
[----:B------:R-:W-:Y:S01]  /*15f90*/  @P0 VIADD R9, R9, 0x1 ;  /* 0x0000000109090836 */ /* 0x000fe20000000000 */
[----:B------:R-:W0:Y:S02]  /*15fa0*/  F2I.FTZ.U32.TRUNC.NTZ R3, R12 ;  /* 0x0000000c00037305 */ /* 0x000e24000021f000 */
[----:B0-----:R-:W-:-:S05]  /*15fb0*/  IADD3 R11, RZ, -R3, RZ ;  /* 0x80000003ff0b7210 */ /* 0x001fca0007ffe0ff */
        /* <DEDUP_REMOVED lines=8> */
[----:B------:R-:W-:-:S04]  /*16040*/  IMAD.HI.U32 R2, R2, R3, RZ ;  /* 0x0000000302027227 */ /* 0x000fc800078e00ff */
[----:B------:R-:W-:Y:S02]  /*16050*/  IMAD R3, R2, R8, R3 ;  /* 0x0000000802037224 */ /* 0x000fe400078e0203 */
[----:B------:R-:W-:-:S03]  /*16060*/  IMAD.IADD R25, R0, 0x1, -R7 ;  /* 0x0000000100197824 */ /* 0x000fc600078e0a07 */
        /* <DEDUP_REMOVED lines=9> */
[----:B------:R-:W-:-:S04]  /*16100*/  @!P1 LOP3.LUT R2, RZ, R4, RZ, 0x33, !PT ;  /* 0x00000004ff029212 */ /* 0x000fc800078e33ff */
[----:B------:R-:W-:Y:S01]  /*16110*/  IADD3 R3, -R2, RZ, RZ ;  /* 0x000000ff02037210 */ /* 0x000fe20007ffe1ff */
[----:B------:R-:W-:-:S04]  /*16120*/  IMAD R2, R4, 0x1000000, R2 ;  /* 0x0100000004027824 */ /* 0x000fc800078e0202 */
[----:B------:R-:W-:-:S04]  /*16130*/  IMAD R9, R4, R3, R9 ;  /* 0x0000000304097224 */ /* 0x000fc800078e0209 */
[----:B------:R-:W-:Y:S01]  /*16140*/  IMAD R26, R9, 0x10000, R2 ;  /* 0x00010000091a7824 */ /* 0x000fe200078e0202 */
[----:B------:R-:W-:Y:S06]  /*16150*/  BRA `(.L_x_719) ;  /* 0x00000000001c7947 */ /* 0x000fec0003800000 */
.L_x_713:
[----:B------:R-:W-:Y:S01]  /*16160*/  UMOV UR4, URZ ;  /* 0x0000003f00047c82 */ /* 0x000fe20008000000 */
[----:B------:R-:W-:Y:S01]  /*16170*/  UMOV UR5, URZ ;  /* 0x0000003f00057c82 */ /* 0x000fe20008000000 */
[----:B------:R-:W-:Y:S01]  /*16180*/  ULDC UR6, c[0x0][0xc3c] ;  /* 0x00030f0000067ab9 */ /* 0x000fe20000000800 */
[----:B------:R-:W-:Y:S02]  /*16190*/  IMAD.MOV.U32 R24, RZ, RZ, R0 ;  /* 0x000000ffff187224 */ /* 0x000fe400078e0000 */
[----:B------:R-:W-:Y:S02]  /*161a0*/  IMAD.U32 R25, RZ, RZ, UR4 ;  /* 0x00000004ff197e24 */ /* 0x000fe4000f8e00ff */
[----:B------:R-:W-:Y:S02]  /*161b0*/  IMAD.U32 R26, RZ, RZ, UR5 ;  /* 0x00000005ff1a7e24 */ /* 0x000fe4000f8e00ff */
[----:B------:R-:W-:-:S07]  /*161c0*/  IMAD.U32 R27, RZ, RZ, UR6 ;  /* 0x00000006ff1b7e24 */ /* 0x000fce000f8e00ff */
.L_x_719:
        /* <DEDUP_REMOVED lines=10> */
.L_x_710:
[----:B------:R-:W-:Y:S02]  /*16270*/  ULDC UR4, c[0x0][0xc3c] ;  /* 0x00030f0000047ab9 */ /* 0x000fe40000000800 */
[----:B---3--:R-:W-:-:S13]  /*16280*/  ISETP.GE.AND P0, PT, R27, UR4, PT ;  /* 0x000000041b007c0c */ /* 0x008fda000bf06270 */
[----:B------:R-:W-:Y:S05]  /*16290*/  @!P0 BRA `(.L_x_720) ;  /* 0xffffffa000708947 */ /* 0x000fea000383ffff */
[----:B------:R-:W-:Y:S05]  /*162a0*/  BSYNC B8 ;  /* 0x0000000000087941 */ /* 0x000fea0003800000 */
.L_x_625:
[----:B0-----:R-:W3:Y:S01]  /*162b0*/  LDL.LU R0, [R1+0x44] ;  /* 0x0000440001007983 */ /* 0x001ee20000300800 */
[----:B------:R-:W-:Y:S01]  /*162c0*/  BSSY B0, `(.L_x_721) ;  /* 0x000000b000007945 */ /* 0x000fe20003800000 */
[----:B-1----:R-:W0:Y:S01]  /*162d0*/  S2R R5, SR_CgaCtaId ;  /* 0x0000000000057919 */ /* 0x002e220000008800 */
[----:B---3--:R-:W-:-:S05]  /*162e0*/  VIADD R0, R0, 0x1 ;  /* 0x0000000100007836 */ /* 0x008fca0000000000 */
[----:B------:R-:W-:-:S04]  /*162f0*/  LEA.HI R2, R0, R0, RZ, 0x1 ;  /* 0x0000000000027211 */ /* 0x000fc800078f08ff */
[----:B------:R-:W-:Y:S02]  /*16300*/  LOP3.LUT R3, R2, 0xfffffffe, RZ, 0xc0, !PT ;  /* 0xfffffffe02037812 */ /* 0x000fe400078ec0ff */
[----:B------:R-:W-:Y:S02]  /*16310*/  MOV R2, 0x400 ;  /* 0x0000040000027802 */ /* 0x000fe40000000f00 */
[----:B------:R-:W-:Y:S02]  /*16320*/  IADD3 R0, R0, -R3, RZ ;  /* 0x8000000300007210 */ /* 0x000fe40007ffe0ff */
[----:B0-----:R-:W-:Y:S02]  /*16330*/  LEA R5, R5, R2, 0x18 ;  /* 0x0000000205057211 */ /* 0x001fe400078ec0ff */
[----:B------:R-:W-:-:S04]  /*16340*/  SHF.L.U32 R0, R0, 0x1f, RZ ;  /* 0x0000001f00007819 */ /* 0x000fc800000006ff */
[----:B------:R-:W0:Y:S02]  /*16350*/  SYNCS.PHASECHK.TRANS64.TRYWAIT P0, [R5+URZ+0x16820], R0 ;  /* 0x01682000050075a7 */ /* 0x000e24000800017f */
[----:B0-----:R-:W-:Y:S05]  /*16360*/  @!P0 BRA `(.L_x_722) ;  /* 0x0000005c00ec8947 */ /* 0x001fea0003800000 */
.L_x_942:
[----:B------:R-:W-:Y:S05]  /*16370*/  BSYNC B0 ;  /* 0x0000000000007941 */ /* 0x000fea0003800000 */
.L_x_721:
[----:B------:R-:W-:-:S03]  /*16380*/  UMOV UR4, 0xffffffff ;  /* 0xffffffff00047882 */ /* 0x000fc60000000000 */
[----:B------:R-:W-:Y:S05]  /*16390*/  BRA.DIV UR4, `(.L_x_723) ;  /* 0x0000005e04f47947 */ /* 0x000fea000b800000 */
[----:B0-----:R-:W0:Y:S02]  /*163a0*/  S2R R0, SR_TID.X ;  /* 0x0000000000007919 */ /* 0x001e240000002100 */
[----:B0-----:R-:W-:-:S04]  /*163b0*/  SHF.R.U32.HI R0, RZ, 0x5, R0 ;  /* 0x00000005ff007819 */ /* 0x001fc80000011600 */
[----:B------:R-:W-:-:S05]  /*163c0*/  LOP3.LUT R0, R0, 0x3, RZ, 0xc0, !PT ;  /* 0x0000000300007812 */ /* 0x000fca00078ec0ff */
[----:B------:R0:W1:Y:S02]  /*163d0*/  SHFL.IDX PT, R14, R0, RZ, 0x1f ;  /* 0x00001fff000e7589 */ /* 0x00006400000e0000 */
.L_x_945:
[----:B-1----:R-:W-:-:S13]  /*163e0*/  ISETP.NE.AND P0, PT, R14, RZ, PT ;  /* 0x000000ff0e00720c */ /* 0x002fda0003f05270 */
[----:B------:R-:W-:Y:S05]  /*163f0*/  @P0 BRA `(.L_x_478) ;  /* 0x0000000000880947 */ /* 0x000fea0003800000 */
[----:B------:R-:W-:-:S03]  /*16400*/  UMOV UR4, 0xffffffff ;  /* 0xffffffff00047882 */ /* 0x000fc60000000000 */
[----:B------:R-:W-:Y:S05]  /*16410*/  BRA.DIV UR4, `(.L_x_724) ;  /* 0x0000006204087947 */ /* 0x000fea000b800000 */
[----:B------:R-:W-:-:S13]  /*16420*/  ELECT P6, URZ, PT ;  /* 0x00000000003f782f */ /* 0x000fda00038c0000 */
.L_x_948:
[----:B------:R-:W-:Y:S05]  /*16430*/  @!P6 BRA `(.L_x_478) ;  /* 0x000000000078e947 */ /* 0x000fea0003800000 */
[----:B------:R-:W-:-:S06]  /*16440*/  ULOP3.LUT UR4, UR36, 0x2, URZ, 0xfc, !UPT ;  /* 0x0000000224047892 */ /* 0x000fcc000f8efc3f */
[----:B0-----:R-:W-:-:S05]  /*16450*/  IMAD.U32 R0, RZ, RZ, UR4 ;  /* 0x00000004ff007e24 */ /* 0x001fca000f8e00ff */
[----:B------:R-:W-:-:S13]  /*16460*/  ISETP.NE.AND P0, PT, R0, 0x3, PT ;  /* 0x000000030000780c */ /* 0x000fda0003f05270 */
[----:B------:R-:W-:Y:S05]  /*16470*/  @!P0 BRA `(.L_x_725) ;  /* 0x0000000000048947 */ /* 0x000fea0003800000 */
[----:B------:R-:W-:Y:S01]  /*16480*/  BPT.TRAP 0x1 ;  /* 0x000000040000795c */ /* 0x000fe20000300000 */
.L_x_725:
[C---:B------:R-:W-:Y:S01]  /*16490*/  IMAD R3, R22.reuse, 0x8, R5 ;  /* 0x0000000816037824 */ /* 0x040fe200078e0205 */
[----:B------:R-:W-:Y:S01]  /*164a0*/  SHF.L.U32 R2, R29, 0x1f, RZ ;  /* 0x0000001f1d027819 */ /* 0x000fe200000006ff */
[----:B------:R-:W-:-:S03]  /*164b0*/  VIADD R22, R22, 0x1 ;  /* 0x0000000116167836 */ /* 0x000fc60000000000 */
[----:B------:R-:W0:Y:S02]  /*164c0*/  SYNCS.PHASECHK.TRANS64.TRYWAIT P1, [R3+URZ+0x16840], R2 ;  /* 0x01684002030075a7 */ /* 0x000e24000802017f */
[----:B------:R-:W-:-:S04]  /*164d0*/  ISETP.NE.AND P2, PT, R22, 0x2, PT ;  /* 0x000000021600780c */ /* 0x000fc80003f45270 */
[----:B------:R-:W-:Y:S01]  /*164e0*/  SEL R0, RZ, 0x1, P2 ;  /* 0x00000001ff007807 */ /* 0x000fe20001000000 */
[----:B0-----:R-:W-:Y:S08]  /*164f0*/  @!P1 BRA `(.L_x_726) ;  /* 0x0000005c00f09947 */ /* 0x001ff00003800000 */
.L_x_949:
[----:B------:R-:W-:Y:S02]  /*16500*/  SEL R22, R22, RZ, P2 ;  /* 0x000000ff16167207 */ /* 0x000fe40001000000 */
[----:B------:R-:W-:Y:S01]  /*16510*/  LOP3.LUT R0, R29, R0, RZ, 0x3c, !PT ;  /* 0x000000001d007212 */ /* 0x000fe200078e3cff */
[----:B------:R-:W-:Y:S06]  /*16520*/  @!P0 BRA `(.L_x_727) ;  /* 0x0000000000048947 */ /* 0x000fec0003800000 */
[----:B------:R-:W-:Y:S01]  /*16530*/  BPT.TRAP 0x1 ;  /* 0x000000040000795c */ /* 0x000fe20000300000 */
.L_x_727:
[----:B------:R-:W-:Y:S01]  /*16540*/  IMAD R5, R22, 0x8, R5 ;  /* 0x0000000816057824 */ /* 0x000fe200078e0205 */
[----:B------:R-:W-:-:S04]  /*16550*/  SHF.L.U32 R0, R0, 0x1f, RZ ;  /* 0x0000001f00007819 */ /* 0x000fc800000006ff */
[----:B------:R-:W1:Y:S02]  /*16560*/  SYNCS.PHASECHK.TRANS64.TRYWAIT P1, [R5+URZ+0x16840], R0 ;  /* 0x01684000050075a7 */ /* 0x000e64000802017f */
[----:B-1----:R-:W-:Y:S05]  /*16570*/  @!P1 BRA `(.L_x_728) ;  /* 0x0000005c00e49947 */ /* 0x002fea0003800000 */
.L_x_950:
[----:B------:R-:W-:Y:S05]  /*16580*/  @!P0 BRA `(.L_x_729) ;  /* 0x0000000000048947 */ /* 0x000fea0003800000 */
[----:B------:R-:W-:Y:S01]  /*16590*/  BPT.TRAP 0x1 ;  /* 0x000000040000795c */ /* 0x000fe20000300000 */
.L_x_729:
[----:B------:R-:W3:Y:S02]  /*165a0*/  SYNCS.PHASECHK.TRANS64.TRYWAIT P1, [R3+URZ+0x16860], R2 ;  /* 0x01686002030075a7 */ /* 0x000ee4000802017f */
[----:B---3--:R-:W-:Y:S05]  /*165b0*/  @!P1 BRA `(.L_x_730) ;  /* 0x0000005c00e89947 */ /* 0x008fea0003800000 */
.L_x_951:
[----:B------:R-:W-:Y:S05]  /*165c0*/  @!P0 BRA `(.L_x_731) ;  /* 0x0000000000048947 */ /* 0x000fea0003800000 */
[----:B------:R-:W-:Y:S01]  /*165d0*/  BPT.TRAP 0x1 ;  /* 0x000000040000795c */ /* 0x000fe20000300000 */
.L_x_731:
[----:B------:R0:W0:Y:S02]  /*165e0*/  SYNCS.PHASECHK.TRANS64.TRYWAIT P0, [R5+URZ+0x16860], R0 ;  /* 0x01686000050075a7 */ /* 0x000024000800017f */
[----:B0-----:R-:W-:Y:S05]  /*165f0*/  @!P0 NANOSLEEP.SYNCS 0x989680 ;  /* 0x009896800000895d */ /* 0x001fea0003900000 */
[----:B------:R-:W0:Y:S02]  /*16600*/  @!P0 SYNCS.PHASECHK.TRANS64 P0, [R5+URZ+0x16860], R0 ;  /* 0x01686000050085a7 */ /* 0x000e24000800007f */
[----:B0-----:R-:W-:Y:S05]  /*16610*/  @!P0 BRA `(.L_x_731) ;  /* 0xfffffffc00f08947 */ /* 0x001fea000383ffff */
.L_x_478:
[----:B------:R-:W-:Y:S05]  /*16620*/  BSYNC B9 ;  /* 0x0000000000097941 */ /* 0x000fea0003800000 */
.L_x_475:
[----:B------:R-:W-:Y:S05]  /*16630*/  EXIT ;  /* 0x000000000000794d */ /* 0x000fea0003800000 */
.L_x_498:
[----:B0-----:R0:W1:Y:S02]  /*16640*/  SYNCS.PHASECHK.TRANS64.TRYWAIT P6, [R70+URZ+0x16890], R79 ;  /* 0x0168904f460075a7 */ /* 0x00106400080c017f */
[----:B-1----:R-:W-:Y:S05]  /*16650*/  @!P6 NANOSLEEP.SYNCS 0x989680 ;  /* 0x009896800000e95d */ /* 0x002fea0003900000 */
[----:B------:R-:W1:Y:S02]  /*16660*/  @!P6 SYNCS.PHASECHK.TRANS64 P6, [R70+URZ+0x16890], R79 ;  /* 0x0168904f4600e5a7 */ /* 0x000e6400080c007f */
[----:B-1----:R-:W-:Y:S05]  /*16670*/  @!P6 BRA `(.L_x_498) ;  /* 0xfffffffc00f0e947 */ /* 0x002fea000383ffff */
[----:B------:R-:W-:Y:S05]  /*16680*/  BRA `(.L_x_732) ;  /* 0xfffffec400bc7947 */ /* 0x000fea000383ffff */
.L_x_499:
        /* <DEDUP_REMOVED lines=8> */
.L_x_734:
[----:B------:R-:W-:Y:S05]  /*16710*/  BSYNC B1 ;  /* 0x0000000000017941 */ /* 0x000fea0003800000 */
.L_x_733:
[----:B------:R-:W-:Y:S01]  /*16720*/  MOV R13, R84 ;  /* 0x00000054000d7202 */ /* 0x000fe20000000f00 */
[----:B------:R-:W-:Y:S02]  /*16730*/  IMAD.MOV.U32 R12, RZ, RZ, RZ ;  /* 0x000000ffff0c7224 */ /* 0x000fe400078e00ff */
[----:B------:R-:W-:Y:S02]  /*16740*/  IMAD.MOV.U32 R11, RZ, RZ, 0x1c1f ;  /* 0x00001c1fff0b7424 */ /* 0x000fe400078e00ff */
[----:B------:R-:W-:Y:S02]  /*16750*/  IMAD.MOV.U32 R15, RZ, RZ, -0x1 ;  /* 0xffffffffff0f7424 */ /* 0x000fe400078e00ff */
[----:B------:R-:W-:-:S07]  /*16760*/  IMAD.MOV.U32 R81, RZ, RZ, R14 ;  /* 0x000000ffff517224 */ /* 0x000fce00078e000e */
[----:B------:R-:W-:Y:S05]  /*16770*/  WARPSYNC.COLLECTIVE R15, `(.L_x_735) ;  /* 0x000000000f087348 */ /* 0x000fea0003c00000 */
[----:B------:R0:W1:Y:S02]  /*16780*/  SHFL.IDX P6, R14, R13, R12, R11 ;  /* 0x0000000c0d0e7389 */ /* 0x00006400000c000b */
[----:B01----:R-:W-:Y:S01]  /*16790*/  ENDCOLLECTIVE ;  /* 0x000000000000791b */ /* 0x003fe20003800000 */
.L_x_735:
[----:B------:R-:W-:Y:S05]  /*167a0*/  BRA `(.L_x_736) ;  /* 0xfffffec400887947 */ /* 0x000fea000383ffff */
.L_x_508:
[----:B------:R-:W-:Y:S01]  /*167b0*/  BSSY B1, `(.L_x_737) ;  /* 0x0000008000017945 */ /* 0x000fe20003800000 */
[----:B0---4-:R-:W-:Y:S02]  /*167c0*/  IMAD.MOV.U32 R13, RZ, RZ, R85 ;  /* 0x000000ffff0d7224 */ /* 0x011fe400078e0055 */
[----:B------:R-:W-:Y:S02]  /*167d0*/  IMAD.MOV.U32 R12, RZ, RZ, 0x1 ;  /* 0x00000001ff0c7424 */ /* 0x000fe400078e00ff */
[----:B------:R-:W-:Y:S02]  /*167e0*/  IMAD.MOV.U32 R11, RZ, RZ, 0x1c1f ;  /* 0x00001c1fff0b7424 */ /* 0x000fe400078e00ff */
[----:B------:R-:W-:-:S07]  /*167f0*/  IMAD.MOV.U32 R15, RZ, RZ, -0x1 ;  /* 0xffffffffff0f7424 */ /* 0x000fce00078e00ff */
[----:B-123--:R-:W-:Y:S05]  /*16800*/  WARPSYNC.COLLECTIVE R15, `(.L_x_738) ;  /* 0x000000000f087348 */ /* 0x00efea0003c00000 */
[----:B---3--:R0:W3:Y:S02]  /*16810*/  SHFL.IDX P6, R14, R13, R12, R11 ;  /* 0x0000000c0d0e7389 */ /* 0x0080e400000c000b */
[----:B0123--:R-:W-:Y:S01]  /*16820*/  ENDCOLLECTIVE ;  /* 0x000000000000791b */ /* 0x00ffe20003800000 */
.L_x_738:
[----:B------:R-:W-:Y:S05]  /*16830*/  BSYNC B1 ;  /* 0x0000000000017941 */ /* 0x000fea0003800000 */
.L_x_737:
[----:B------:R-:W-:Y:S01]  /*16840*/  IMAD.MOV.U32 R13, RZ, RZ, R84 ;  /* 0x000000ffff0d7224 */ /* 0x000fe200078e0054 */
[----:B------:R-:W-:Y:S01]  /*16850*/  MOV R12, 0x1 ;  /* 0x00000001000c7802 */ /* 0x000fe20000000f00 */
[----:B------:R-:W-:Y:S02]  /*16860*/  IMAD.MOV.U32 R11, RZ, RZ, 0x1c1f ;  /* 0x00001c1fff0b7424 */ /* 0x000fe400078e00ff */
[----:B------:R-:W-:Y:S02]  /*16870*/  IMAD.MOV.U32 R15, RZ, RZ, -0x1 ;  /* 0xffffffffff0f7424 */ /* 0x000fe400078e00ff */
[----:B------:R-:W-:-:S07]  /*16880*/  IMAD.MOV.U32 R85, RZ, RZ, R14 ;  /* 0x000000ffff557224 */ /* 0x000fce00078e000e */
[----:B------:R-:W-:Y:S05]  /*16890*/  WARPSYNC.COLLECTIVE R15, `(.L_x_739) ;  /* 0x000000000f087348 */ /* 0x000fea0003c00000 */
[----:B------:R0:W1:Y:S02]  /*168a0*/  SHFL.IDX P6, R14, R13, R12, R11 ;  /* 0x0000000c0d0e7389 */ /* 0x00006400000c000b */
[----:B01----:R-:W-:Y:S01]  /*168b0*/  ENDCOLLECTIVE ;  /* 0x000000000000791b */ /* 0x003fe20003800000 */
.L_x_739:
[----:B------:R-:W-:Y:S05]  /*168c0*/  BRA `(.L_x_740) ;  /* 0xfffffecc00187947 */ /* 0x000fea000383ffff */
.L_x_520:
[----:B-1----:R1:W2:Y:S02]  /*168d0*/  SYNCS.PHASECHK.TRANS64.TRYWAIT P4, [R70+URZ+0x16890], R79 ;  /* 0x0168904f460075a7 */ /* 0x0022a4000808017f */
[----:B--2---:R-:W-:Y:S05]  /*168e0*/  @!P4 NANOSLEEP.SYNCS 0x989680 ;  /* 0x009896800000c95d */ /* 0x004fea0003900000 */
[----:B------:R-:W2:Y:S02]  /*168f0*/  @!P4 SYNCS.PHASECHK.TRANS64 P4, [R70+URZ+0x16890], R79 ;  /* 0x0168904f4600c5a7 */ /* 0x000ea4000808007f */
[----:B--2---:R-:W-:Y:S05]  /*16900*/  @!P4 BRA `(.L_x_520) ;  /* 0xfffffffc00f0c947 */ /* 0x004fea000383ffff */
[----:B------:R-:W-:Y:S05]  /*16910*/  BRA `(.L_x_741) ;  /* 0xfffffed800387947 */ /* 0x000fea000383ffff */
.L_x_521:
[----:B------:R-:W-:Y:S01]  /*16920*/  BSSY B1, `(.L_x_742) ;  /* 0x0000008000017945 */ /* 0x000fe20003800000 */
[----:B------:R-:W-:Y:S02]  /*16930*/  IMAD.MOV.U32 R13, RZ, RZ, R85 ;  /* 0x000000ffff0d7224 */ /* 0x000fe400078e0055 */
[----:B------:R-:W-:Y:S02]  /*16940*/  IMAD.MOV.U32 R12, RZ, RZ, RZ ;  /* 0x000000ffff0c7224 */ /* 0x000fe400078e00ff */
[----:B------:R-:W-:Y:S02]  /*16950*/  IMAD.MOV.U32 R11, RZ, RZ, 0x1c1f ;  /* 0x00001c1fff0b7424 */ /* 0x000fe400078e00ff */
[----:B------:R-:W-:-:S07]  /*16960*/  IMAD.MOV.U32 R15, RZ, RZ, -0x1 ;  /* 0xffffffffff0f7424 */ /* 0x000fce00078e00ff */
[----:B-1----:R-:W-:Y:S05]  /*16970*/  WARPSYNC.COLLECTIVE R15, `(.L_x_743) ;  /* 0x000000000f087348 */ /* 0x002fea0003c00000 */
[----:B------:R0:W2:Y:S02]  /*16980*/  SHFL.IDX P6, R14, R13, R12, R11 ;  /* 0x0000000c0d0e7389 */ /* 0x0000a400000c000b */
[----:B012---:R-:W-:Y:S01]  /*16990*/  ENDCOLLECTIVE ;  /* 0x000000000000791b */ /* 0x007fe20003800000 */
.L_x_743:
[----:B------:R-:W-:Y:S05]  /*169a0*/  BSYNC B1 ;  /* 0x0000000000017941 */ /* 0x000fea0003800000 */
.L_x_742:
[----:B------:R-:W-:Y:S01]  /*169b0*/  IMAD.MOV.U32 R13, RZ, RZ, R84 ;  /* 0x000000ffff0d7224 */ /* 0x000fe200078e0054 */
[----:B------:R-:W-:Y:S01]  /*169c0*/  MOV R11, 0x1c1f ;  /* 0x00001c1f000b7802 */ /* 0x000fe20000000f00 */
[----:B------:R-:W-:Y:S02]  /*169d0*/  IMAD.MOV.U32 R12, RZ, RZ, RZ ;  /* 0x000000ffff0c7224 */ /* 0x000fe400078e00ff */
[----:B------:R-:W-:Y:S02]  /*169e0*/  IMAD.MOV.U32 R15, RZ, RZ, -0x1 ;  /* 0xffffffffff0f7424 */ /* 0x000fe400078e00ff */
[----:B------:R-:W-:-:S07]  /*169f0*/  IMAD.MOV.U32 R83, RZ, RZ, R14 ;  /* 0x000000ffff537224 */ /* 0x000fce00078e000e */
[----:B------:R-:W-:Y:S05]  /*16a00*/  WARPSYNC.COLLECTIVE R15, `(.L_x_744) ;  /* 0x000000000f087348 */ /* 0x000fea0003c00000 */
[----:B------:R0:W1:Y:S02]  /*16a10*/  SHFL.IDX P6, R14, R13, R12, R11 ;  /* 0x0000000c0d0e7389 */ /* 0x00006400000c000b */
[----:B01----:R-:W-:Y:S01]  /*16a20*/  ENDCOLLECTIVE ;  /* 0x000000000000791b */ /* 0x003fe20003800000 */
.L_x_744:
[----:B------:R-:W-:Y:S01]  /*16a30*/  IMAD.MOV.U32 R82, RZ, RZ, R14 ;  /* 0x000000ffff527224 */ /* 0x000fe200078e000e */
[----:B------:R-:W-:Y:S06]  /*16a40*/  BRA `(.L_x_745) ;  /* 0xfffffed800047947 */ /* 0x000fec000383ffff */
.L_x_526:
[----:B------:R-:W-:Y:S01]  /*16a50*/  BSSY B1, `(.L_x_746) ;  /* 0x0000008000017945 */ /* 0x000fe20003800000 */
[----:B---3--:R-:W-:Y:S02]  /*16a60*/  IMAD.MOV.U32 R13, RZ, RZ, R85 ;  /* 0x000000ffff0d7224 */ /* 0x008fe400078e0055 */
[----:B------:R-:W-:Y:S02]  /*16a70*/  IMAD.MOV.U32 R12, RZ, RZ, 0x1 ;  /* 0x00000001ff0c7424 */ /* 0x000fe400078e00ff */
[----:B--2---:R-:W-:Y:S02]  /*16a80*/  IMAD.MOV.U32 R11, RZ, RZ, 0x1c1f ;  /* 0x00001c1fff0b7424 */ /* 0x004fe400078e00ff */
[----:B------:R-:W-:-:S07]  /*16a90*/  IMAD.MOV.U32 R15, RZ, RZ, -0x1 ;  /* 0xffffffffff0f7424 */ /* 0x000fce00078e00ff */
[----:B01----:R-:W-:Y:S05]  /*16aa0*/  WARPSYNC.COLLECTIVE R15, `(.L_x_747) ;  /* 0x000000000f087348 */ /* 0x003fea0003c00000 */
[----:B------:R2:W3:Y:S02]  /*16ab0*/  SHFL.IDX P6, R14, R13, R12, R11 ;  /* 0x0000000c0d0e7389 */ /* 0x0004e400000c000b */
[----:B0123--:R-:W-:Y:S01]  /*16ac0*/  ENDCOLLECTIVE ;  /* 0x000000000000791b */ /* 0x00ffe20003800000 */
.L_x_747:
[----:B------:R-:W-:Y:S05]  /*16ad0*/  BSYNC B1 ;  /* 0x0000000000017941 */ /* 0x000fea0003800000 */
.L_x_746:
        /* <DEDUP_REMOVED lines=8> */
.L_x_748:
[----:B------:R-:W-:Y:S01]  /*16b60*/  IMAD.MOV.U32 R84, RZ, RZ, R14 ;  /* 0x000000ffff547224 */ /* 0x000fe200078e000e */
[----:B------:R-:W-:Y:S06]  /*16b70*/  BRA `(.L_x_749) ;  /* 0xfffffedc00bc7947 */ /* 0x000fec000383ffff */
.L_x_531:
[----:B0-----:R0:W1:Y:S02]  /*16b80*/  SYNCS.PHASECHK.TRANS64.TRYWAIT P3, [R70+URZ+0x16890], R79 ;  /* 0x0168904f460075a7 */ /* 0x001064000806017f */
[----:B-1----:R-:W-:Y:S05]  /*16b90*/  @!P3 NANOSLEEP.SYNCS 0x989680 ;  /* 0x009896800000b95d */ /* 0x002fea0003900000 */
[----:B------:R-:W1:Y:S02]  /*16ba0*/  @!P3 SYNCS.PHASECHK.TRANS64 P3, [R70+URZ+0x16890], R79 ;  /* 0x0168904f4600b5a7 */ /* 0x000e64000806007f */
[----:B-1----:R-:W-:Y:S05]  /*16bb0*/  @!P3 BRA `(.L_x_531) ;  /* 0xfffffffc00f0b947 */ /* 0x002fea000383ffff */
[----:B------:R-:W-:Y:S05]  /*16bc0*/  BRA `(.L_x_750) ;  /* 0xfffffee400cc7947 */ /* 0x000fea000383ffff */
.L_x_532:
        /* <DEDUP_REMOVED lines=8> */
.L_x_752:
[----:B------:R-:W-:Y:S05]  /*16c50*/  BSYNC B1 ;  /* 0x0000000000017941 */ /* 0x000fea0003800000 */
.L_x_751:
        /* <DEDUP_REMOVED lines=8> */
.L_x_753:
[----:B------:R-:W-:Y:S01]  /*16ce0*/  IMAD.MOV.U32 R7, RZ, RZ, R14 ;  /* 0x000000ffff077224 */ /* 0x000fe200078e000e */
[----:B------:R-:W-:Y:S06]  /*16cf0*/  BRA `(.L_x_754) ;  /* 0xfffffee400e87947 */ /* 0x000fec000383ffff */
.L_x_535:
[----:B------:R-:W-:Y:S01]  /*16d00*/  BSSY B1, `(.L_x_755) ;  /* 0x0000008000017945 */ /* 0x000fe20003800000 */
[----:B----4-:R-:W-:Y:S02]  /*16d10*/  IMAD.MOV.U32 R13, RZ, RZ, R37 ;  /* 0x000000ffff0d7224 */ /* 0x010fe400078e0025 */
[----:B------:R-:W-:Y:S02]  /*16d20*/  IMAD.MOV.U32 R12, RZ, RZ, 0x1 ;  /* 0x00000001ff0c7424 */ /* 0x000fe400078e00ff */
[----:B------:R-:W-:Y:S02]  /*16d30*/  IMAD.MOV.U32 R11, RZ, RZ, 0x1c1f ;  /* 0x00001c1fff0b7424 */ /* 0x000fe400078e00ff */
[----:B------:R-:W-:-:S07]  /*16d40*/  IMAD.MOV.U32 R15, RZ, RZ, -0x1 ;  /* 0xffffffffff0f7424 */ /* 0x000fce00078e00ff */
[----:B0123--:R-:W-:Y:S05]  /*16d50*/  WARPSYNC.COLLECTIVE R15, `(.L_x_756) ;  /* 0x000000000f087348 */ /* 0x00ffea0003c00000 */
[----:B------:R4:W0:Y:S02]  /*16d60*/  SHFL.IDX P6, R14, R13, R12, R11 ;  /* 0x0000000c0d0e7389 */ /* 0x00082400000c000b */
[----:B01234-:R-:W-:Y:S01]  /*16d70*/  ENDCOLLECTIVE ;  /* 0x000000000000791b */ /* 0x01ffe20003800000 */
.L_x_756:
[----:B------:R-:W-:Y:S05]  /*16d80*/  BSYNC B1 ;  /* 0x0000000000017941 */ /* 0x000fea0003800000 */
.L_x_755:
        /* <DEDUP_REMOVED lines=8> */
.L_x_757:
[----:B------:R-:W-:Y:S01]  /*16e10*/  IMAD.MOV.U32 R7, RZ, RZ, R14 ;  /* 0x000000ffff077224 */ /* 0x000fe200078e000e */
[----:B------:R-:W-:Y:S06]  /*16e20*/  BRA `(.L_x_758) ;  /* 0xfffffee400e47947 */ /* 0x000fec000383ffff */
.L_x_539:
[----:B0-----:R0:W4:Y:S02]  /*16e30*/  SYNCS.PHASECHK.TRANS64.TRYWAIT P4, [R70+URZ+0x168b0], R79 ;  /* 0x0168b04f460075a7 */ /* 0x001124000808017f */
[----:B----4-:R-:W-:Y:S05]  /*16e40*/  @!P4 NANOSLEEP.SYNCS 0x989680 ;  /* 0x009896800000c95d */ /* 0x010fea0003900000 */
[----:B------:R-:W4:Y:S02]  /*16e50*/  @!P4 SYNCS.PHASECHK.TRANS64 P4, [R70+URZ+0x168b0], R79 ;  /* 0x0168b04f4600c5a7 */ /* 0x000f24000808007f */
[----:B----4-:R-:W-:Y:S05]  /*16e60*/  @!P4 BRA `(.L_x_539) ;  /* 0xfffffffc00f0c947 */ /* 0x010fea000383ffff */
[----:B------:R-:W-:Y:S05]  /*16e70*/  BRA `(.L_x_759) ;  /* 0xfffffee8005c7947 */ /* 0x000fea000383ffff */
.L_x_549:
[----:B------:R-:W0:Y:S01]  /*16e80*/  S2R R0, SR_TID.X ;  /* 0x0000000000007919 */ /* 0x000e220000002100 */
[----:B------:R-:W-:Y:S01]  /*16e90*/  BSSY B0, `(.L_x_760) ;  /* 0x000000c000007945 */ /* 0x000fe20003800000 */
[----:B-1----:R-:W-:Y:S02]  /*16ea0*/  IMAD.MOV.U32 R12, RZ, RZ, RZ ;  /* 0x000000ffff0c7224 */ /* 0x002fe400078e00ff */
[----:B----4-:R-:W-:Y:S02]  /*16eb0*/  IMAD.MOV.U32 R11, RZ, RZ, 0x1f ;  /* 0x0000001fff0b7424 */ /* 0x010fe400078e00ff */
[----:B------:R-:W-:Y:S02]  /*16ec0*/  IMAD.MOV.U32 R15, RZ, RZ, -0x1 ;  /* 0xffffffffff0f7424 */ /* 0x000fe400078e00ff */
[----:B0-----:R-:W-:-:S05]  /*16ed0*/  VIADD R4, R0, 0xffffff80 ;  /* 0xffffff8000047836 */ /* 0x001fca0000000000 */
[----:B------:R-:W-:-:S04]  /*16ee0*/  SHF.R.S32.HI R0, RZ, 0x1f, R4 ;  /* 0x0000001fff007819 */ /* 0x000fc80000011404 */
[----:B------:R-:W-:-:S04]  /*16ef0*/  LEA.HI R0, R0, R4, RZ, 0x7 ;  /* 0x0000000400007211 */ /* 0x000fc800078f38ff */
[----:B------:R-:W-:-:S05]  /*16f00*/  SHF.R.S32.HI R0, RZ, 0x7, R0 ;  /* 0x00000007ff007819 */ /* 0x000fca0000011400 */
[----:B--2---:R-:W-:-:S07]  /*16f10*/  IMAD.MOV.U32 R13, RZ, RZ, R0 ;  /* 0x000000ffff0d7224 */ /* 0x004fce00078e0000 */
[----:B-----5:R-:W-:Y:S05]  /*16f20*/  WARPSYNC.COLLECTIVE R15, `(.L_x_761) ;  /* 0x000000000f087348 */ /* 0x020fea0003c00000 */
[----:B------:R0:W1:Y:S02]  /*16f30*/  SHFL.IDX P6, R14, R13, R12, R11 ;  /* 0x0000000c0d0e7389 */ /* 0x00006400000c000b */
[----:B01---5:R-:W-:Y:S01]  /*16f40*/  ENDCOLLECTIVE ;  /* 0x000000000000791b */ /* 0x023fe20003800000 */
.L_x_761:
[----:B------:R-:W-:Y:S05]  /*16f50*/  BSYNC B0 ;  /* 0x0000000000007941 */ /* 0x000fea0003800000 */
.L_x_760:
[----:B------:R3:W-:Y:S01]  /*16f60*/  STL [R1+0x28], R14 ;  /* 0x0000280e01007387 */ /* 0x0007e20000100800 */
[----:B------:R-:W-:Y:S05]  /*16f70*/  BRA `(.L_x_762) ;  /* 0xfffffef000647947 */ /* 0x000fea000383ffff */
.L_x_561:
[----:B------:R-:W-:Y:S01]  /*16f80*/  BSSY B1, `(.L_x_763) ;  /* 0x0000008000017945 */ /* 0x000fe20003800000 */
[----:B--2---:R-:W-:Y:S01]  /*16f90*/  IMAD.MOV.U32 R13, RZ, RZ, R26 ;  /* 0x000000ffff0d7224 */ /* 0x004fe200078e001a */
[----:B----4-:R-:W-:Y:S01]  /*16fa0*/  MOV R11, 0x1c1f ;  /* 0x00001c1f000b7802 */ /* 0x010fe20000000f00 */
[----:B------:R-:W-:Y:S02]  /*16fb0*/  IMAD.MOV.U32 R12, RZ, RZ, RZ ;  /* 0x000000ffff0c7224 */ /* 0x000fe400078e00ff */
[----:B------:R-:W-:-:S07]  /*16fc0*/  IMAD.MOV.U32 R15, RZ, RZ, -0x1 ;  /* 0xffffffffff0f7424 */ /* 0x000fce00078e00ff */
[----:B---3--:R-:W-:Y:S05]  /*16fd0*/  WARPSYNC.COLLECTIVE R15, `(.L_x_764) ;  /* 0x000000000f087348 */ /* 0x008fea0003c00000 */
[----:B---3--:R0:W1:Y:S02]  /*16fe0*/  SHFL.IDX P6, R14, R13, R12, R11 ;  /* 0x0000000c0d0e7389 */ /* 0x00806400000c000b */
[----:B01----:R-:W-:Y:S01]  /*16ff0*/  ENDCOLLECTIVE ;  /* 0x000000000000791b */ /* 0x003fe20003800000 */
.L_x_764:
[----:B------:R-:W-:Y:S05]  /*17000*/  BSYNC B1 ;  /* 0x0000000000017941 */ /* 0x000fea0003800000 */
.L_x_763:
[----:B------:R-:W-:Y:S02]  /*17010*/  IMAD.MOV.U32 R13, RZ, RZ, R25 ;  /* 0x000000ffff0d7224 */ /* 0x000fe400078e0019 */
[----:B------:R-:W-:Y:S02]  /*17020*/  IMAD.MOV.U32 R12, RZ, RZ, RZ ;  /* 0x000000ffff0c7224 */ /* 0x000fe400078e00ff */
[----:B------:R-:W-:Y:S02]  /*17030*/  IMAD.MOV.U32 R11, RZ, RZ, 0x1c1f ;  /* 0x00001c1fff0b7424 */ /* 0x000fe400078e00ff */
[----:B------:R-:W-:Y:S02]  /*17040*/  IMAD.MOV.U32 R15, RZ, RZ, -0x1 ;  /* 0xffffffffff0f7424 */ /* 0x000fe400078e00ff */
[----:B------:R-:W-:-:S07]  /*17050*/  IMAD.MOV.U32 R3, RZ, RZ, R14 ;  /* 0x000000ffff037224 */ /* 0x000fce00078e000e */
[----:B------:R-:W-:Y:S05]  /*17060*/  WARPSYNC.COLLECTIVE R15, `(.L_x_765) ;  /* 0x000000000f087348 */ /* 0x000fea0003c00000 */
[----:B------:R0:W1:Y:S02]  /*17070*/  SHFL.IDX P6, R14, R13, R12, R11 ;  /* 0x0000000c0d0e7389 */ /* 0x00006400000c000b */
[----:B01----:R-:W-:Y:S01]  /*17080*/  ENDCOLLECTIVE ;  /* 0x000000000000791b */ /* 0x003fe20003800000 */
.L_x_765:
[----:B------:R-:W-:Y:S02]  /*17090*/  IMAD.MOV.U32 R13, RZ, RZ, R28 ;  /* 0x000000ffff0d7224 */ /* 0x000fe400078e001c */
[----:B------:R-:W-:-:S07]  /*170a0*/  IMAD.MOV.U32 R0, RZ, RZ, R14 ;  /* 0x000000ffff007224 */ /* 0x000fce00078e000e */
[----:B------:R-:W-:Y:S05]  /*170b0*/  WARPSYNC.COLLECTIVE R15, `(.L_x_766) ;  /* 0x000000000f087348 */ /* 0x000fea0003c00000 */
[----:B------:R0:W1:Y:S02]  /*170c0*/  SHFL.IDX P6, R14, R13, R12, R11 ;  /* 0x0000000c0d0e7389 */ /* 0x00006400000c000b */
[----:B01----:R-:W-:Y:S01]  /*170d0*/  ENDCOLLECTIVE ;  /* 0x000000000000791b */ /* 0x003fe20003800000 */
.L_x_766:
[----:B------:R-:W-:Y:S01]  /*170e0*/  MOV R13, R27 ;  /* 0x0000001b000d7202 */ /* 0x000fe20000000f00 */
[----:B------:R-:W-:-:S07]  /*170f0*/  IMAD.MOV.U32 R5, RZ, RZ, R14 ;  /* 0x000000ffff057224 */ /* 0x000fce00078e000e */
[----:B------:R-:W-:Y:S05]  /*17100*/  WARPSYNC.COLLECTIVE R15, `(.L_x_767) ;  /* 0x000000000f087348 */ /* 0x000fea0003c00000 */
[----:B------:R0:W1:Y:S02]  /*17110*/  SHFL.IDX P6, R14, R13, R12, R11 ;  /* 0x0000000c0d0e7389 */ /* 0x00006400000c000b */
[----:B01----:R-:W-:Y:S01]  /*17120*/  ENDCOLLECTIVE ;  /* 0x000000000000791b */ /* 0x003fe20003800000 */
.L_x_767:
[----:B------:R-:W-:Y:S05]  /*17130*/  BRA `(.L_x_768) ;  /* 0xfffffef400747947 */ /* 0x000fea000383ffff */
.L_x_565:
[----:B0-----:R0:W1:Y:S02]  /*17140*/  SYNCS.PHASECHK.TRANS64.TRYWAIT P0, [R18+URZ+0x16800], R5 ;  /* 0x01680005120075a7 */ /* 0x001064000800017f */
[----:B-1----:R-:W-:Y:S05]  /*17150*/  @!P0 NANOSLEEP.SYNCS 0x989680 ;  /* 0x009896800000895d */ /* 0x002fea0003900000 */
[----:B------:R-:W1:Y:S02]  /*17160*/  @!P0 SYNCS.PHASECHK.TRANS64 P0, [R18+URZ+0x16800], R5 ;  /* 0x01680005120085a7 */ /* 0x000e64000800007f */
[----:B-1----:R-:W-:Y:S05]  /*17170*/  @!P0 BRA `(.L_x_565) ;  /* 0xfffffffc00f08947 */ /* 0x002fea000383ffff */
[----:B------:R-:W-:Y:S05]  /*17180*/  BRA `(.L_x_769) ;  /* 0xfffffef800a07947 */ /* 0x000fea000383ffff */
.L_x_573:
[----:B------:R-:W-:Y:S01]  /*17190*/  BSSY B1, `(.L_x_770) ;  /* 0x0000008000017945 */ /* 0x000fe20003800000 */
[----:B--2---:R-:W-:Y:S02]  /*171a0*/  IMAD.MOV.U32 R13, RZ, RZ, R26 ;  /* 0x000000ffff0d7224 */ /* 0x004fe400078e001a */
[----:B------:R-:W-:Y:S02]  /*171b0*/  IMAD.MOV.U32 R12, RZ, RZ, RZ ;  /* 0x000000ffff0c7224 */ /* 0x000fe400078e00ff */
[----:B----4-:R-:W-:Y:S02]  /*171c0*/  IMAD.MOV.U32 R11, RZ, RZ, 0x1c1f ;  /* 0x00001c1fff0b7424 */ /* 0x010fe400078e00ff */
[----:B------:R-:W-:-:S07]  /*171d0*/  IMAD.MOV.U32 R15, RZ, RZ, -0x1 ;  /* 0xffffffffff0f7424 */ /* 0x000fce00078e00ff */
[----:B---3--:R-:W-:Y:S05]  /*171e0*/  WARPSYNC.COLLECTIVE R15, `(.L_x_771) ;  /* 0x000000000f087348 */ /* 0x008fea0003c00000 */
[----:B---3--:R0:W1:Y:S02]  /*171f0*/  SHFL.IDX P6, R14, R13, R12, R11 ;  /* 0x0000000c0d0e7389 */ /* 0x00806400000c000b */
[----:B01----:R-:W-:Y:S01]  /*17200*/  ENDCOLLECTIVE ;  /* 0x000000000000791b */ /* 0x003fe20003800000 */
.L_x_771:
[----:B------:R-:W-:Y:S05]  /*17210*/  BSYNC B1 ;  /* 0x0000000000017941 */ /* 0x000fea0003800000 */
.L_x_770:
        /* <DEDUP_REMOVED lines=8> */
.L_x_772:
[----:B------:R-:W-:Y:S01]  /*172a0*/  IMAD.MOV.U32 R13, RZ, RZ, R28 ;  /* 0x000000ffff0d7224 */ /* 0x000fe200078e001c */
[----:B------:R-:W-:-:S07]  /*172b0*/  MOV R3, R14 ;  /* 0x0000000e00037202 */ /* 0x000fce0000000f00 */
[----:B------:R-:W-:Y:S05]  /*172c0*/  WARPSYNC.COLLECTIVE R15, `(.L_x_773) ;  /* 0x000000000f087348 */ /* 0x000fea0003c00000 */
[----:B------:R0:W1:Y:S02]  /*172d0*/  SHFL.IDX P6, R14, R13, R12, R11 ;  /* 0x0000000c0d0e7389 */ /* 0x00006400000c000b */
[----:B01----:R-:W-:Y:S01]  /*172e0*/  ENDCOLLECTIVE ;  /* 0x000000000000791b */ /* 0x003fe20003800000 */
.L_x_773:
[----:B------:R-:W-:Y:S02]  /*172f0*/  IMAD.MOV.U32 R13, RZ, RZ, R27 ;  /* 0x000000ffff0d7224 */ /* 0x000fe400078e001b */
[----:B------:R-:W-:-:S07]  /*17300*/  IMAD.MOV.U32 R20, RZ, RZ, R14 ;  /* 0x000000ffff147224 */ /* 0x000fce00078e000e */
[----:B------:R-:W-:Y:S05]  /*17310*/  WARPSYNC.COLLECTIVE R15, `(.L_x_774) ;  /* 0x000000000f087348 */ /* 0x000fea0003c00000 */
[----:B------:R0:W1:Y:S02]  /*17320*/  SHFL.IDX P6, R14, R13, R12, R11 ;  /* 0x0000000c0d0e7389 */ /* 0x00006400000c000b */
[----:B01----:R-:W-:Y:S01]  /*17330*/  ENDCOLLECTIVE ;  /* 0x000000000000791b */ /* 0x003fe20003800000 */
.L_x_774:
[----:B------:R-:W-:Y:S05]  /*17340*/  BRA `(.L_x_775) ;  /* 0xffffff0400107947 */ /* 0x000fea000383ffff */
.L_x_577:
[----:B0-----:R0:W1:Y:S02]  /*17350*/  SYNCS.PHASECHK.TRANS64.TRYWAIT P1, [R18+URZ+0x16800], R27 ;  /* 0x0168001b120075a7 */ /* 0x001064000802017f */
[----:B-1----:R-:W-:Y:S05]  /*17360*/  @!P1 NANOSLEEP.SYNCS 0x989680 ;  /* 0x009896800000995d */ /* 0x002fea0003900000 */
[----:B------:R-:W1:Y:S02]  /*17370*/  @!P1 SYNCS.PHASECHK.TRANS64 P1, [R18+URZ+0x16800], R27 ;  /* 0x0168001b120095a7 */ /* 0x000e64000802007f */
[----:B-1----:R-:W-:Y:S05]  /*17380*/  @!P1 BRA `(.L_x_577) ;  /* 0xfffffffc00f09947 */ /* 0x002fea000383ffff */
[----:B------:R-:W-:Y:S05]  /*17390*/  BRA `(.L_x_776) ;  /* 0xffffff0400f07947 */ /* 0x000fea000383ffff */
.L_x_583:
[----:B--2---:R2:W3:Y:S02]  /*173a0*/  SYNCS.PHASECHK.TRANS64.TRYWAIT P1, [R3+URZ+0x16830], R4 ;  /* 0x01683004030075a7 */ /* 0x0044e4000802017f */
[----:B---3--:R-:W-:Y:S05]  /*173b0*/  @!P1 NANOSLEEP.SYNCS 0x989680 ;  /* 0x009896800000995d */ /* 0x008fea0003900000 */
[----:B------:R-:W3:Y:S02]  /*173c0*/  @!P1 SYNCS.PHASECHK.TRANS64 P1, [R3+URZ+0x16830], R4 ;  /* 0x01683004030095a7 */ /* 0x000ee4000802007f */
[----:B---3--:R-:W-:Y:S05]  /*173d0*/  @!P1 BRA `(.L_x_583) ;  /* 0xfffffffc00f09947 */ /* 0x008fea000383ffff */
[----:B------:R-:W-:Y:S05]  /*173e0*/  BRA `(.L_x_582) ;  /* 0xffffff1400407947 */ /* 0x000fea000383ffff */
.L_x_590:
[----:B--2---:R2:W3:Y:S02]  /*173f0*/  SYNCS.PHASECHK.TRANS64.TRYWAIT P2, [R9+URZ+0x16830], R0 ;  /* 0x01683000090075a7 */ /* 0x0044e4000804017f */
[----:B---3--:R-:W-:Y:S05]  /*17400*/  @!P2 NANOSLEEP.SYNCS 0x989680 ;  /* 0x009896800000a95d */ /* 0x008fea0003900000 */
[----:B------:R-:W3:Y:S02]  /*17410*/  @!P2 SYNCS.PHASECHK.TRANS64 P2, [R9+URZ+0x16830], R0 ;  /* 0x016830000900a5a7 */ /* 0x000ee4000804007f */
[----:B---3--:R-:W-:Y:S05]  /*17420*/  @!P2 BRA `(.L_x_590) ;  /* 0xfffffffc00f0a947 */ /* 0x008fea000383ffff */
[----:B------:R-:W-:Y:S05]  /*17430*/  BRA `(.L_x_589) ;  /* 0xffffff3400947947 */ /* 0x000fea000383ffff */
.L_x_594:
[----:B-1----:R1:W2:Y:S02]  /*17440*/  SYNCS.PHASECHK.TRANS64.TRYWAIT P1, [R4+URZ+0x16850], R0 ;  /* 0x01685000040075a7 */ /* 0x0022a4000802017f */
[----:B--2---:R-:W-:Y:S05]  /*17450*/  @!P1 NANOSLEEP.SYNCS 0x989680 ;  /* 0x009896800000995d */ /* 0x004fea0003900000 */
[----:B------:R-:W2:Y:S02]  /*17460*/  @!P1 SYNCS.PHASECHK.TRANS64 P1, [R4+URZ+0x16850], R0 ;  /* 0x01685000040095a7 */ /* 0x000ea4000802007f */
[----:B--2---:R-:W-:Y:S05]  /*17470*/  @!P1 BRA `(.L_x_594) ;  /* 0xfffffffc00f09947 */ /* 0x004fea000383ffff */
[----:B------:R-:W-:Y:S05]  /*17480*/  BRA `(.L_x_591) ;  /* 0xffffff38006c7947 */ /* 0x000fea000383ffff */
.L_x_601:
[----:B-1----:R1:W2:Y:S02]  /*17490*/  SYNCS.PHASECHK.TRANS64.TRYWAIT P1, [R12+URZ+0x16850], R5 ;  /* 0x016850050c0075a7 */ /* 0x0022a4000802017f */
[----:B--2---:R-:W-:Y:S05]  /*174a0*/  @!P1 NANOSLEEP.SYNCS 0x989680 ;  /* 0x009896800000995d */ /* 0x004fea0003900000 */
[----:B------:R-:W2:Y:S02]  /*174b0*/  @!P1 SYNCS.PHASECHK.TRANS64 P1, [R12+URZ+0x16850], R5 ;  /* 0x016850050c0095a7 */ /* 0x000ea4000802007f */
[----:B--2---:R-:W-:Y:S05]  /*174c0*/  @!P1 BRA `(.L_x_601) ;  /* 0xfffffffc00f09947 */ /* 0x004fea000383ffff */
[----:B------:R-:W-:Y:S05]  /*174d0*/  BRA `(.L_x_600) ;  /* 0xffffff54003c7947 */ /* 0x000fea000383ffff */
.L_x_607:
[----:B------:R-:W-:Y:S02]  /*174e0*/  IMAD.MOV.U32 R13, RZ, RZ, R41 ;  /* 0x000000ffff0d7224 */ /* 0x000fe400078e0029 */
[----:B------:R-:W-:Y:S02]  /*174f0*/  IMAD.MOV.U32 R12, RZ, RZ, RZ ;  /* 0x000000ffff0c7224 */ /* 0x000fe400078e00ff */
[----:B------:R-:W-:Y:S02]  /*17500*/  IMAD.MOV.U32 R11, RZ, RZ, 0x181f ;  /* 0x0000181fff0b7424 */ /* 0x000fe400078e00ff */
[----:B------:R-:W-:Y:S02]  /*17510*/  IMAD.MOV.U32 R15, RZ, RZ, -0x1 ;  /* 0xffffffffff0f7424 */ /* 0x000fe400078e00ff */
[----:B------:R-:W-:-:S07]  /*17520*/  IMAD R42, R68, 0xc0, R70 ;  /* 0x000000c0442a7824 */ /* 0x000fce00078e0246 */
[----:B0----5:R-:W-:Y:S05]  /*17530*/  WARPSYNC.COLLECTIVE R15, `(.L_x_777) ;  /* 0x000000000f087348 */ /* 0x021fea0003c00000 */
[----:B------:R1:W2:Y:S02]  /*17540*/  SHFL.IDX P6, R14, R13, R12, R11 ;  /* 0x0000000c0d0e7389 */ /* 0x0002a400000c000b */
[----:B012--5:R-:W-:Y:S01]  /*17550*/  ENDCOLLECTIVE ;  /* 0x000000000000791b */ /* 0x027fe20003800000 */
.L_x_777:
[----:B------:R-:W-:Y:S02]  /*17560*/  VIADD R20, R42, 0x30 ;  /* 0x000000302a147836 */ /* 0x000fe40000000000 */
[----:B------:R-:W-:Y:S02]  /*17570*/  IMAD.MOV.U32 R13, RZ, RZ, R40 ;  /* 0x000000ffff0d7224 */ /* 0x000fe400078e0028 */
[----:B------:R-:W-:-:S07]  /*17580*/  IMAD.MOV.U32 R0, RZ, RZ, R14 ;  /* 0x000000ffff007224 */ /* 0x000fce00078e000e */
[----:B------:R-:W-:Y:S05]  /*17590*/  WARPSYNC.COLLECTIVE R15, `(.L_x_778) ;  /* 0x000000000f087348 */ /* 0x000fea0003c00000 */
[----:B------:R0:W1:Y:S02]  /*175a0*/  SHFL.IDX P6, R14, R13, R12, R11 ;  /* 0x0000000c0d0e7389 */ /* 0x00006400000c000b */
[----:B01----:R-:W-:Y:S01]  /*175b0*/  ENDCOLLECTIVE ;  /* 0x000000000000791b */ /* 0x003fe20003800000 */
.L_x_778:
[----:B------:R-:W-:Y:S02]  /*175c0*/  ULDC UR4, c[0x0][0xac8] ;  /* 0x0002b20000047ab9 */ /* 0x000fe40000000800 */
[----:B------:R-:W-:-:S04]  /*175d0*/  ISETP.GE.AND P0, PT, R59, UR4, PT ;  /* 0x000000043b007c0c */ /* 0x000fc8000bf06270 */
[-C--:B------:R-:W-:Y:S01]  /*175e0*/  ISETP.GE.OR P4, PT, R20, R61.reuse, P0 ;  /* 0x0000003d1400720c */ /* 0x080fe20000786670 */
[C---:B------:R-:W-:Y:S01]  /*175f0*/  VIADD R20, R42.reuse, 0x60 ;  /* 0x000000602a147836 */ /* 0x040fe20000000000 */
[----:B------:R-:W-:-:S04]  /*17600*/  ISETP.GE.OR P3, PT, R42, R61, P0 ;  /* 0x0000003d2a00720c */ /* 0x000fc80000766670 */
[----:B------:R-:W-:Y:S01]  /*17610*/  ISETP.GE.OR P2, PT, R20, R61, P0 ;  /* 0x0000003d1400720c */ /* 0x000fe20000746670 */
[----:B------:R-:W-:Y:S02]  /*17620*/  IMAD.MOV.U32 R13, RZ, RZ, R41 ;  /* 0x000000ffff0d7224 */ /* 0x000fe400078e0029 */
[----:B------:R-:W-:Y:S01]  /*17630*/  IMAD.MOV.U32 R12, RZ, RZ, 0x1 ;  /* 0x00000001ff0c7424 */ /* 0x000fe200078e00ff */
[----:B------:R-:W-:-:S09]  /*17640*/  MOV R3, R14 ;  /* 0x0000000e00037202 */ /* 0x000fd20000000f00 */
[----:B------:R-:W-:Y:S05]  /*17650*/  WARPSYNC.COLLECTIVE R15, `(.L_x_779) ;  /* 0x000000000f087348 */ /* 0x000fea0003c00000 */
[----:B------:R0:W1:Y:S02]  /*17660*/  SHFL.IDX P6, R14, R13, R12, R11 ;  /* 0x0000000c0d0e7389 */ /* 0x00006400000c000b */
[----:B01----:R-:W-:Y:S01]  /*17670*/  ENDCOLLECTIVE ;  /* 0x000000000000791b */ /* 0x003fe20003800000 */
.L_x_779:
[----:B------:R-:W-:-:S04]  /*17680*/  @!P3 LEA R32, P5, R59, R3, 0x1 ;  /* 0x000000033b20b211 */ /* 0x000fc800078a08ff */
[----:B------:R-:W-:Y:S01]  /*17690*/  @!P3 LEA.HI.X R3, R59, R0, R58, 0x1, P5 ;  /* 0x000000003b03b211 */ /* 0x000fe200028f0c3a */
[----:B------:R-:W-:Y:S02]  /*176a0*/  IMAD.MOV.U32 R13, RZ, RZ, R40 ;  /* 0x000000ffff0d7224 */ /* 0x000fe400078e0028 */
[----:B------:R-:W-:-:S07]  /*176b0*/  IMAD.MOV.U32 R8, RZ, RZ, R14 ;  /* 0x000000ffff087224 */ /* 0x000fce00078e000e */
[----:B------:R-:W-:Y:S05]  /*176c0*/  WARPSYNC.COLLECTIVE R15, `(.L_x_780) ;  /* 0x000000000f087348 */ /* 0x000fea0003c00000 */
[----:B------:R0:W1:Y:S02]  /*176d0*/  SHFL.IDX P6, R14, R13, R12, R11 ;  /* 0x0000000c0d0e7389 */ /* 0x00006400000c000b */
[----:B01----:R-:W-:Y:S01]  /*176e0*/  ENDCOLLECTIVE ;  /* 0x000000000000791b */ /* 0x003fe20003800000 */
.L_x_780:
[----:B------:R-:W-:Y:S02]  /*176f0*/  IMAD.MOV.U32 R13, RZ, RZ, R41 ;  /* 0x000000ffff0d7224 */ /* 0x000fe400078e0029 */
[----:B------:R-:W-:Y:S02]  /*17700*/  IMAD.MOV.U32 R12, RZ, RZ, 0x2 ;  /* 0x00000002ff0c7424 */ /* 0x000fe400078e00ff */
[----:B------:R-:W-:-:S07]  /*17710*/  IMAD.MOV.U32 R9, RZ, RZ, R14 ;  /* 0x000000ffff097224 */ /* 0x000fce00078e000e */
[----:B------:R-:W-:Y:S05]  /*17720*/  WARPSYNC.COLLECTIVE R15, `(.L_x_781) ;  /* 0x000000000f087348 */ /* 0x000fea0003c00000 */
[----:B------:R0:W1:Y:S02]  /*17730*/  SHFL.IDX P6, R14, R13, R12, R11 ;  /* 0x0000000c0d0e7389 */ /* 0x00006400000c000b */
[----:B01----:R-:W-:Y:S01]  /*17740*/  ENDCOLLECTIVE ;  /* 0x000000000000791b */ /* 0x003fe20003800000 */
.L_x_781:
[----:B------:R-:W-:Y:S01]  /*17750*/  @!P4 LEA R20, P1, R59, R9, 0x1 ;  /* 0x000000093b14c211 */ /* 0x000fe200078208ff */
[----:B------:R-:W-:-:S03]  /*17760*/  @!P3 IMAD.MOV.U32 R9, RZ, RZ, R3 ;  /* 0x000000ffff09b224 */ /* 0x000fc600078e0003 */
[----:B------:R-:W-:Y:S01]  /*17770*/  @!P4 LEA.HI.X R21, R59, R8, R58, 0x1, P1 ;  /* 0x000000083b15c211 */ /* 0x000fe200008f0c3a */
[----:B------:R-:W-:-:S05]  /*17780*/  @!P3 IMAD.MOV.U32 R8, RZ, RZ, R32 ;  /* 0x000000ffff08b224 */ /* 0x000fca00078e0020 */
[----:B------:R0:W-:Y:S01]  /*17790*/  @!P3 ST.E.128 desc[UR42][R8.64], R4 ;  /* 0x000000040800b985 */ /* 0x0001e2000c101d2a */
[----:B------:R-:W-:-:S03]  /*177a0*/  MOV R13, R40 ;  /* 0x00000028000d7202 */ /* 0x000fc60000000f00 */
[----:B------:R0:W-:Y:S01]  /*177b0*/  @!P4 ST.E.128 desc[UR42][R20.64], R24 ;  /* 0x000000181400c985 */ /* 0x0001e2000c101d2a */
[----:B------:R-:W-:-:S07]  /*177c0*/  IMAD.MOV.U32 R10, RZ, RZ, R14 ;  /* 0x000000ffff0a7224 */ /* 0x000fce00078e000e */
[----:B0-----:R-:W-:Y:S05]  /*177d0*/  WARPSYNC.COLLECTIVE R15, `(.L_x_782) ;  /* 0x000000000f087348 */ /* 0x001fea0003c00000 */
[----:B------:R1:W2:Y:S02]  /*177e0*/  SHFL.IDX P6, R14, R13, R12, R11 ;  /* 0x0000000c0d0e7389 */ /* 0x0002a400000c000b */
[----:B012---:R-:W-:Y:S01]  /*177f0*/  ENDCOLLECTIVE ;  /* 0x000000000000791b */ /* 0x007fe20003800000 */
.L_x_782:
[----:B------:R-:W-:Y:S02]  /*17800*/  IMAD.MOV.U32 R13, RZ, RZ, R41 ;  /* 0x000000ffff0d7224 */ /* 0x000fe400078e0029 */
[----:B------:R-:W-:Y:S01]  /*17810*/  IMAD.MOV.U32 R12, RZ, RZ, 0x3 ;  /* 0x00000003ff0c7424 */ /* 0x000fe200078e00ff */
[----:B------:R-:W-:-:S13]  /*17820*/  @!P2 LEA R43, P5, R59, R14, 0x1 ;  /* 0x0000000e3b2ba211 */ /* 0x000fda00078a08ff */
[----:B------:R-:W-:Y:S05]  /*17830*/  WARPSYNC.COLLECTIVE R15, `(.L_x_783) ;  /* 0x000000000f087348 */ /* 0x000fea0003c00000 */
[----:B------:R0:W1:Y:S02]  /*17840*/  SHFL.IDX P6, R14, R13, R12, R11 ;  /* 0x0000000c0d0e7389 */ /* 0x00006400000c000b */
[----:B01----:R-:W-:Y:S01]  /*17850*/  ENDCOLLECTIVE ;  /* 0x000000000000791b */ /* 0x003fe20003800000 */
.L_x_783:
[----:B------:R-:W-:Y:S02]  /*17860*/  @!P2 LEA.HI.X R10, R59, R10, R58, 0x1, P5 ;  /* 0x0000000a3b0aa211 */ /* 0x000fe400028f0c3a */
[----:B------:R-:W-:-:S03]  /*17870*/  @!P2 MOV R4, R43 ;  /* 0x0000002b0004a202 */ /* 0x000fc60000000f00 */
[----:B------:R-:W-:-:S05]  /*17880*/  @!P2 IMAD.MOV.U32 R5, RZ, RZ, R10 ;  /* 0x000000ffff05a224 */ /* 0x000fca00078e000a */
[----:B------:R0:W-:Y:S01]  /*17890*/  @!P2 ST.E.128 desc[UR42][R4.64], R28 ;  /* 0x0000001c0400a985 */ /* 0x0001e2000c101d2a */
[----:B------:R-:W-:Y:S02]  /*178a0*/  IMAD.MOV.U32 R13, RZ, RZ, R40 ;  /* 0x000000ffff0d7224 */ /* 0x000fe400078e0028 */
[----:B------:R-:W-:-:S07]  /*178b0*/  IMAD.MOV.U32 R0, RZ, RZ, R14 ;  /* 0x000000ffff007224 */ /* 0x000fce00078e000e */
[----:B0-----:R-:W-:Y:S05]  /*178c0*/  WARPSYNC.COLLECTIVE R15, `(.L_x_784) ;  /* 0x000000000f087348 */ /* 0x001fea0003c00000 */
[----:B------:R1:W2:Y:S02]  /*178d0*/  SHFL.IDX P6, R14, R13, R12, R11 ;  /* 0x0000000c0d0e7389 */ /* 0x0002a400000c000b */
[----:B012---:R-:W-:Y:S01]  /*178e0*/  ENDCOLLECTIVE ;  /* 0x000000000000791b */ /* 0x007fe20003800000 */
.L_x_784:
[----:B------:R-:W-:Y:S05]  /*178f0*/  BRA `(.L_x_785) ;  /* 0xffffff6800807947 */ /* 0x000fea000383ffff */
.L_x_609:
[----:B------:R-:W-:Y:S02]  /*17900*/  IMAD.MOV.U32 R13, RZ, RZ, R4 ;  /* 0x000000ffff0d7224 */ /* 0x000fe400078e0004 */
[----:B------:R-:W-:Y:S02]  /*17910*/  IMAD.MOV.U32 R12, RZ, RZ, RZ ;  /* 0x000000ffff0c7224 */ /* 0x000fe400078e00ff */
[----:B------:R-:W-:Y:S02]  /*17920*/  IMAD.MOV.U32 R11, RZ, RZ, 0x1c1f ;  /* 0x00001c1fff0b7424 */ /* 0x000fe400078e00ff */
[----:B------:R-:W-:-:S07]  /*17930*/  IMAD.MOV.U32 R15, RZ, RZ, -0x1 ;  /* 0xffffffffff0f7424 */ /* 0x000fce00078e00ff */
[----:B------:R-:W-:Y:S05]  /*17940*/  WARPSYNC.COLLECTIVE R15, `(.L_x_786) ;  /* 0x000000000f087348 */ /* 0x000fea0003c00000 */
[----:B------:R0:W1:Y:S02]  /*17950*/  SHFL.IDX P6, R14, R13, R12, R11 ;  /* 0x0000000c0d0e7389 */ /* 0x00006400000c000b */
[----:B01----:R-:W-:Y:S01]  /*17960*/  ENDCOLLECTIVE ;  /* 0x000000000000791b */ /* 0x003fe20003800000 */
.L_x_786:
[----:B------:R-:W-:Y:S02]  /*17970*/  IMAD.MOV.U32 R13, RZ, RZ, R0 ;  /* 0x000000ffff0d7224 */ /* 0x000fe400078e0000 */
[----:B------:R-:W-:-:S07]  /*17980*/  IMAD.MOV.U32 R3, RZ, RZ, R14 ;  /* 0x000000ffff037224 */ /* 0x000fce00078e000e */
[----:B------:R-:W-:Y:S05]  /*17990*/  WARPSYNC.COLLECTIVE R15, `(.L_x_787) ;  /* 0x000000000f087348 */ /* 0x000fea0003c00000 */
[----:B------:R0:W1:Y:S02]  /*179a0*/  SHFL.IDX P6, R14, R13, R12, R11 ;  /* 0x0000000c0d0e7389 */ /* 0x00006400000c000b */
[----:B01----:R-:W-:Y:S01]  /*179b0*/  ENDCOLLECTIVE ;  /* 0x000000000000791b */ /* 0x003fe20003800000 */
.L_x_787:
[----:B------:R-:W-:Y:S05]  /*179c0*/  BRA `(.L_x_788) ;  /* 0xffffff6c005c7947 */ /* 0x000fea000383ffff */
.L_x_612:
[----:B------:R-:W-:Y:S01]  /*179d0*/  BSSY B1, `(.L_x_789) ;  /* 0x0000008000017945 */ /* 0x000fe20003800000 */
[----:B---3--:R-:W-:Y:S01]  /*179e0*/  IMAD.MOV.U32 R13, RZ, RZ, R4 ;  /* 0x000000ffff0d7224 */ /* 0x008fe200078e0004 */
[----:B------:R-:W-:Y:S01]  /*179f0*/  MOV R12, 0x1 ;  /* 0x00000001000c7802 */ /* 0x000fe20000000f00 */
[----:B------:R-:W-:Y:S02]  /*17a00*/  IMAD.MOV.U32 R11, RZ, RZ, 0x1c1f ;  /* 0x00001c1fff0b7424 */ /* 0x000fe400078e00ff */
[----:B------:R-:W-:-:S07]  /*17a10*/  IMAD.MOV.U32 R15, RZ, RZ, -0x1 ;  /* 0xffffffffff0f7424 */ /* 0x000fce00078e00ff */
[----:B012---:R-:W-:Y:S05]  /*17a20*/  WARPSYNC.COLLECTIVE R15, `(.L_x_790) ;  /* 0x000000000f087348 */ /* 0x007fea0003c00000 */
[----:B--2---:R2:W3:Y:S02]  /*17a30*/  SHFL.IDX P6, R14, R13, R12, R11 ;  /* 0x0000000c0d0e7389 */ /* 0x0044e400000c000b */
[----:B0123--:R-:W-:Y:S01]  /*17a40*/  ENDCOLLECTIVE ;  /* 0x000000000000791b */ /* 0x00ffe20003800000 */
.L_x_790:
[----:B------:R-:W-:Y:S05]  /*17a50*/  BSYNC B1 ;  /* 0x0000000000017941 */ /* 0x000fea0003800000 */
.L_x_789:
[----:B------:R-:W-:Y:S02]  /*17a60*/  IMAD.MOV.U32 R13, RZ, RZ, R0 ;  /* 0x000000ffff0d7224 */ /* 0x000fe400078e0000 */
[----:B------:R-:W-:Y:S02]  /*17a70*/  IMAD.MOV.U32 R12, RZ, RZ, 0x1 ;  /* 0x00000001ff0c7424 */ /* 0x000fe400078e00ff */
[----:B------:R-:W-:Y:S02]  /*17a80*/  IMAD.MOV.U32 R11, RZ, RZ, 0x1c1f ;  /* 0x00001c1fff0b7424 */ /* 0x000fe400078e00ff */
[----:B------:R-:W-:Y:S02]  /*17a90*/  IMAD.MOV.U32 R15, RZ, RZ, -0x1 ;  /* 0xffffffffff0f7424 */ /* 0x000fe400078e00ff */
[----:B------:R-:W-:-:S07]  /*17aa0*/  IMAD.MOV.U32 R3, RZ, RZ, R14 ;  /* 0x000000ffff037224 */ /* 0x000fce00078e000e */
[----:B------:R-:W-:Y:S05]  /*17ab0*/  WARPSYNC.COLLECTIVE R15, `(.L_x_791) ;  /* 0x000000000f087348 */ /* 0x000fea0003c00000 */
[----:B------:R0:W1:Y:S02]  /*17ac0*/  SHFL.IDX P6, R14, R13, R12, R11 ;  /* 0x0000000c0d0e7389 */ /* 0x00006400000c000b */
[----:B01----:R-:W-:Y:S01]  /*17ad0*/  ENDCOLLECTIVE ;  /* 0x000000000000791b */ /* 0x003fe20003800000 */
.L_x_791:
[----:B------:R-:W-:Y:S05]  /*17ae0*/  BRA `(.L_x_792) ;  /* 0xffffff6c00b87947 */ /* 0x000fea000383ffff */
.L_x_616:
[----:B------:R-:W-:Y:S01]  /*17af0*/  IMAD.MOV.U32 R13, RZ, RZ, R20 ;  /* 0x000000ffff0d7224 */ /* 0x000fe200078e0014 */
[----:B------:R-:W-:Y:S01]  /*17b00*/  MOV R12, RZ ;  /* 0x000000ff000c7202 */ /* 0x000fe20000000f00 */
[----:B------:R-:W-:Y:S02]  /*17b10*/  IMAD.MOV.U32 R11, RZ, RZ, 0x181f ;  /* 0x0000181fff0b7424 */ /* 0x000fe400078e00ff */
[----:B------:R-:W-:Y:S02]  /*17b20*/  IMAD.MOV.U32 R15, RZ, RZ, -0x1 ;  /* 0xffffffffff0f7424 */ /* 0x000fe400078e00ff */
[----:B------:R-:W-:Y:S02]  /*17b30*/  IMAD R24, R27, 0xc0, R28 ;  /* 0x000000c01b187824 */ /* 0x000fe400078e021c */
[----:B------:R-:W-:-:S07]  /*17b40*/  IMAD R21, R25, R8, RZ ;  /* 0x0000000819157224 */ /* 0x000fce00078e02ff */
[----:B---3--:R-:W-:Y:S05]  /*17b50*/  WARPSYNC.COLLECTIVE R15, `(.L_x_793) ;  /* 0x000000000f087348 */ /* 0x008fea0003c00000 */
[----:B------:R0:W1:Y:S02]  /*17b60*/  SHFL.IDX P6, R14, R13, R12, R11 ;  /* 0x0000000c0d0e7389 */ /* 0x00006400000c000b */
[----:B01-3--:R-:W-:Y:S01]  /*17b70*/  ENDCOLLECTIVE ;  /* 0x000000000000791b */ /* 0x00bfe20003800000 */
.L_x_793:
[C---:B------:R-:W-:Y:S01]  /*17b80*/  VIADD R8, R24.reuse, 0x30 ;  /* 0x0000003018087836 */ /* 0x040fe20000000000 */
[----:B------:R-:W-:-:S04]  /*17b90*/  ISETP.GE.OR P3, PT, R24, R21, P0 ;  /* 0x000000151800720c */ /* 0x000fc80000766670 */
[----:B------:R-:W-:Y:S01]  /*17ba0*/  ISETP.GE.OR P4, PT, R8, R21, P0 ;  /* 0x000000150800720c */ /* 0x000fe20000786670 */
[----:B------:R-:W-:-:S05]  /*17bb0*/  VIADD R8, R24, 0x60 ;  /* 0x0000006018087836 */ /* 0x000fca0000000000 */
[----:B------:R-:W-:Y:S01]  /*17bc0*/  ISETP.GE.OR P2, PT, R8, R21, P0 ;  /* 0x000000150800720c */ /* 0x000fe20000746670 */
[----:B------:R-:W-:Y:S02]  /*17bd0*/  IMAD.MOV.U32 R13, RZ, RZ, R7 ;  /* 0x000000ffff0d7224 */ /* 0x000fe400078e0007 */
[----:B------:R-:W-:-:S10]  /*17be0*/  IMAD.MOV.U32 R0, RZ, RZ, R14 ;  /* 0x000000ffff007224 */ /* 0x000fd400078e000e */
[----:B------:R-:W-:Y:S05]  /*17bf0*/  WARPSYNC.COLLECTIVE R15, `(.L_x_794) ;  /* 0x000000000f087348 */ /* 0x000fea0003c00000 */
[----:B------:R0:W1:Y:S02]  /*17c00*/  SHFL.IDX P6, R14, R13, R12, R11 ;  /* 0x0000000c0d0e7389 */ /* 0x00006400000c000b */
[----:B01----:R-:W-:Y:S01]  /*17c10*/  ENDCOLLECTIVE ;  /* 0x000000000000791b */ /* 0x003fe20003800000 */
.L_x_794:
[----:B------:R-:W-:Y:S02]  /*17c20*/  IMAD.MOV.U32 R13, RZ, RZ, R20 ;  /* 0x000000ffff0d7224 */ /* 0x000fe400078e0014 */
[----:B------:R-:W-:Y:S02]  /*17c30*/  IMAD.MOV.U32 R12, RZ, RZ, 0x1 ;  /* 0x00000001ff0c7424 */ /* 0x000fe400078e00ff */
[----:B------:R-:W-:-:S07]  /*17c40*/  IMAD.MOV.U32 R3, RZ, RZ, R14 ;  /* 0x000000ffff037224 */ /* 0x000fce00078e000e */
[----:B------:R-:W-:Y:S05]  /*17c50*/  WARPSYNC.COLLECTIVE R15, `(.L_x_795) ;  /* 0x000000000f087348 */ /* 0x000fea0003c00000 */
[----:B------:R0:W1:Y:S02]  /*17c60*/  SHFL.IDX P6, R14, R13, R12, R11 ;  /* 0x0000000c0d0e7389 */ /* 0x00006400000c000b */
[----:B01----:R-:W-:Y:S01]  /*17c70*/  ENDCOLLECTIVE ;  /* 0x000000000000791b */ /* 0x003fe20003800000 */
.L_x_795:
[----:B------:R-:W-:-:S04]  /*17c80*/  @!P3 LEA R10, P5, R59, R3, 0x1 ;  /* 0x000000033b0ab211 */ /* 0x000fc800078a08ff */
[----:B------:R-:W-:Y:S02]  /*17c90*/  @!P3 LEA.HI.X R3, R59, R0, R58, 0x1, P5 ;  /* 0x000000003b03b211 */ /* 0x000fe400028f0c3a */
[----:B------:R-:W-:Y:S01]  /*17ca0*/  MOV R13, R7 ;  /* 0x00000007000d7202 */ /* 0x000fe20000000f00 */
[----:B------:R-:W-:-:S07]  /*17cb0*/  IMAD.MOV.U32 R4, RZ, RZ, R14 ;  /* 0x000000ffff047224 */ /* 0x000fce00078e000e */
[----:B------:R-:W-:Y:S05]  /*17cc0*/  WARPSYNC.COLLECTIVE R15, `(.L_x_796) ;  /* 0x000000000f087348 */ /* 0x000fea0003c00000 */
[----:B------:R0:W1:Y:S02]  /*17cd0*/  SHFL.IDX P6, R14, R13, R12, R11 ;  /* 0x0000000c0d0e7389 */ /* 0x00006400000c000b */
[----:B01----:R-:W-:Y:S01]  /*17ce0*/  ENDCOLLECTIVE ;  /* 0x000000000000791b */ /* 0x003fe20003800000 */
.L_x_796:
[----:B------:R-:W-:Y:S02]  /*17cf0*/  IMAD.MOV.U32 R13, RZ, RZ, R20 ;  /* 0x000000ffff0d7224 */ /* 0x000fe400078e0014 */
[----:B------:R-:W-:Y:S02]  /*17d00*/  IMAD.MOV.U32 R12, RZ, RZ, 0x2 ;  /* 0x00000002ff0c7424 */ /* 0x000fe400078e00ff */
[----:B------:R-:W-:-:S07]  /*17d10*/  IMAD.MOV.U32 R5, RZ, RZ, R14 ;  /* 0x000000ffff057224 */ /* 0x000fce00078e000e */
[----:B------:R-:W-:Y:S05]  /*17d20*/  WARPSYNC.COLLECTIVE R15, `(.L_x_797) ;  /* 0x000000000f087348 */ /* 0x000fea0003c00000 */
[----:B------:R0:W1:Y:S02]  /*17d30*/  SHFL.IDX P6, R14, R13, R12, R11 ;  /* 0x0000000c0d0e7389 */ /* 0x00006400000c000b */
[----:B01----:R-:W-:Y:S01]  /*17d40*/  ENDCOLLECTIVE ;  /* 0x000000000000791b */ /* 0x003fe20003800000 */
.L_x_797:
[----:B------:R-:W-:-:S04]  /*17d50*/  @!P4 LEA R8, P1, R59, R5, 0x1 ;  /* 0x000000053b08c211 */ /* 0x000fc800078208ff */
[----:B------:R-:W-:Y:S01]  /*17d60*/  @!P4 LEA.HI.X R9, R59, R4, R58, 0x1, P1 ;  /* 0x000000043b09c211 */ /* 0x000fe200008f0c3a */
[----:B------:R-:W-:Y:S02]  /*17d70*/  IMAD.MOV.U32 R13, RZ, RZ, R7 ;  /* 0x000000ffff0d7224 */ /* 0x000fe400078e0007 */
[----:B------:R-:W-:-:S07]  /*17d80*/  IMAD.MOV.U32 R6, RZ, RZ, R14 ;  /* 0x000000ffff067224 */ /* 0x000fce00078e000e */
[----:B------:R-:W-:Y:S05]  /*17d90*/  WARPSYNC.COLLECTIVE R15, `(.L_x_798) ;  /* 0x000000000f087348 */ /* 0x000fea0003c00000 */
[----:B------:R0:W1:Y:S02]  /*17da0*/  SHFL.IDX P6, R14, R13, R12, R11 ;  /* 0x0000000c0d0e7389 */ /* 0x00006400000c000b */
[----:B01----:R-:W-:Y:S01]  /*17db0*/  ENDCOLLECTIVE ;  /* 0x000000000000791b */ /* 0x003fe20003800000 */
.L_x_798:
[----:B------:R-:W-:Y:S01]  /*17dc0*/  @!P3 IMAD.MOV.U32 R11, RZ, RZ, R3 ;  /* 0x000000ffff0bb224 */ /* 0x000fe200078e0003 */
[----:B------:R-:W-:Y:S01]  /*17dd0*/  MOV R13, R20 ;  /* 0x00000014000d7202 */ /* 0x000fe20000000f00 */
[----:B------:R-:W-:-:S03]  /*17de0*/  IMAD.MOV.U32 R12, RZ, RZ, 0x3 ;  /* 0x00000003ff0c7424 */ /* 0x000fc600078e00ff */
[----:B------:R0:W-:Y:S04]  /*17df0*/  @!P3 ST.E.128 desc[UR42][R10.64], RZ ;  /* 0x000000ff0a00b985 */ /* 0x0001e8000c101d2a */
[----:B------:R1:W-:Y:S01]  /*17e00*/  @!P4 ST.E.128 desc[UR42][R8.64], RZ ;  /* 0x000000ff0800c985 */ /* 0x0003e2000c101d2a */
[----:B------:R-:W-:-:S04]  /*17e10*/  @!P2 LEA R25, P5, R59, R14, 0x1 ;  /* 0x0000000e3b19a211 */ /* 0x000fc800078a08ff */
[----:B------:R-:W-:Y:S01]  /*17e20*/  @!P2 LEA.HI.X R5, R59, R6, R58, 0x1, P5 ;  /* 0x000000063b05a211 */ /* 0x000fe200028f0c3a */
[----:B0-----:R-:W-:Y:S02]  /*17e30*/  IMAD.MOV.U32 R11, RZ, RZ, 0x181f ;  /* 0x0000181fff0b7424 */ /* 0x001fe400078e00ff */
[----:B------:R-:W-:-:S07]  /*17e40*/  @!P2 IMAD.MOV.U32 R4, RZ, RZ, R25 ;  /* 0x000000ffff04a224 */ /* 0x000fce00078e0019 */
[----:B-1----:R-:W-:Y:S05]  /*17e50*/  WARPSYNC.COLLECTIVE R15, `(.L_x_799) ;  /* 0x000000000f087348 */ /* 0x002fea0003c00000 */
[----:B------:R0:W2:Y:S02]  /*17e60*/  SHFL.IDX P6, R14, R13, R12, R11 ;  /* 0x0000000c0d0e7389 */ /* 0x0000a400000c000b */
[----:B012---:R-:W-:Y:S01]  /*17e70*/  ENDCOLLECTIVE ;  /* 0x000000000000791b */ /* 0x007fe20003800000 */
.L_x_799:
[----:B------:R0:W-:Y:S01]  /*17e80*/  @!P2 ST.E.128 desc[UR42][R4.64], RZ ;  /* 0x000000ff0400a985 */ /* 0x0001e2000c101d2a */
[----:B------:R-:W-:Y:S02]  /*17e90*/  IMAD.MOV.U32 R13, RZ, RZ, R7 ;  /* 0x000000ffff0d7224 */ /* 0x000fe400078e0007 */
[----:B------:R-:W-:-:S07]  /*17ea0*/  IMAD.MOV.U32 R0, RZ, RZ, R14 ;  /* 0x000000ffff007224 */ /* 0x000fce00078e000e */
[----:B0-----:R-:W-:Y:S05]  /*17eb0*/  WARPSYNC.COLLECTIVE R15, `(.L_x_800) ;  /* 0x000000000f087348 */ /* 0x001fea0003c00000 */
[----:B------:R1:W2:Y:S02]  /*17ec0*/  SHFL.IDX P6, R14, R13, R12, R11 ;  /* 0x0000000c0d0e7389 */ /* 0x0002a400000c000b */
[----:B012---:R-:W-:Y:S01]  /*17ed0*/  ENDCOLLECTIVE ;  /* 0x000000000000791b */ /* 0x007fe20003800000 */
.L_x_800:
[----:B------:R-:W-:Y:S05]  /*17ee0*/  BRA `(.L_x_801) ;  /* 0xffffff7400d87947 */ /* 0x000fea000383ffff */
.L_x_633:
[----:B------:R-:W0:Y:S01]  /*17ef0*/  S2R R7, SR_TID.X ;  /* 0x0000000000077919 */ /* 0x000e220000002100 */
[----:B------:R-:W-:Y:S01]  /*17f00*/  BSSY B1, `(.L_x_802) ;  /* 0x000000a000017945 */ /* 0x000fe20003800000 */
[----:B------:R-:W-:Y:S01]  /*17f10*/  IMAD.MOV.U32 R12, RZ, RZ, RZ ;  /* 0x000000ffff0c7224 */ /* 0x000fe200078e00ff */
[----:B------:R-:W-:Y:S01]  /*17f20*/  MOV R15, 0xffffffff ;  /* 0xffffffff000f7802 */ /* 0x000fe20000000f00 */
[----:B------:R-:W-:Y:S01]  /*17f30*/  IMAD.MOV.U32 R11, RZ, RZ, 0x1f ;  /* 0x0000001fff0b7424 */ /* 0x000fe200078e00ff */
[----:B0-----:R-:W-:-:S04]  /*17f40*/  SHF.R.U32.HI R7, RZ, 0x5, R7 ;  /* 0x00000005ff077819 */ /* 0x001fc80000011607 */
[----:B------:R-:W-:-:S05]  /*17f50*/  LOP3.LUT R7, R7, 0x3, RZ, 0xc0, !PT ;  /* 0x0000000307077812 */ /* 0x000fca00078ec0ff */
[----:B------:R-:W-:-:S07]  /*17f60*/  IMAD.MOV.U32 R13, RZ, RZ, R7 ;  /* 0x000000ffff0d7224 */ /* 0x000fce00078e0007 */
[----:B------:R-:W-:Y:S05]  /*17f70*/  WARPSYNC.COLLECTIVE R15, `(.L_x_803) ;  /* 0x000000000f087348 */ /* 0x000fea0003c00000 */
[----:B------:R0:W1:Y:S02]  /*17f80*/  SHFL.IDX P6, R14, R13, R12, R11 ;  /* 0x0000000c0d0e7389 */ /* 0x00006400000c000b */
[----:B01----:R-:W-:Y:S01]  /*17f90*/  ENDCOLLECTIVE ;  /* 0x000000000000791b */ /* 0x003fe20003800000 */
.L_x_803:
[----:B------:R-:W-:Y:S05]  /*17fa0*/  BSYNC B1 ;  /* 0x0000000000017941 */ /* 0x000fea0003800000 */
.L_x_802:
[----:B------:R-:W-:Y:S05]  /*17fb0*/  BRA `(.L_x_804) ;  /* 0xffffff8c00887947 */ /* 0x000fea000383ffff */
.L_x_635:
[----:B------:R-:W-:Y:S01]  /*17fc0*/  BSSY B1, `(.L_x_805) ;  /* 0x0000006000017945 */ /* 0x000fe20003800000 */
[----:B------:R-:W-:-:S07]  /*17fd0*/  IMAD.MOV.U32 R15, RZ, RZ, -0x1 ;  /* 0xffffffffff0f7424 */ /* 0x000fce00078e00ff */
[----:B0-----:R-:W-:Y:S05]  /*17fe0*/  WARPSYNC.COLLECTIVE R15, `(.L_x_806) ;  /* 0x000000000f0c7348 */ /* 0x001fea0003c00000 */
[----:B------:R-:W-:Y:S02]  /*17ff0*/  ELECT P6, UR62, PT ;  /* 0x00000000003e782f */ /* 0x000fe400038c0000 */
[----:B------:R-:W-:Y:S01]  /*18000*/  MOV R14, UR62 ;  /* 0x0000003e000e7c02 */ /* 0x000fe20008000f00 */
[----:B0-----:R-:W-:Y:S10]  /*18010*/  ENDCOLLECTIVE ;  /* 0x000000000000791b */ /* 0x001ff40003800000 */
.L_x_806:
[----:B------:R-:W-:Y:S05]  /*18020*/  BSYNC B1 ;  /* 0x0000000000017941 */ /* 0x000fea0003800000 */
.L_x_805:
[----:B------:R-:W-:Y:S05]  /*18030*/  BRA `(.L_x_634) ;  /* 0xffffff8c00807947 */ /* 0x000fea000383ffff */
.L_x_637:
[----:B0-----:R0:W1:Y:S02]  /*18040*/  SYNCS.PHASECHK.TRANS64.TRYWAIT P0, [R16+URZ+0x16820], R6 ;  /* 0x01682006100075a7 */ /* 0x001064000800017f */
[----:B-1----:R-:W-:Y:S05]  /*18050*/  @!P0 NANOSLEEP.SYNCS 0x989680 ;  /* 0x009896800000895d */ /* 0x002fea0003900000 */
[----:B------:R-:W1:Y:S02]  /*18060*/  @!P0 SYNCS.PHASECHK.TRANS64 P0, [R16+URZ+0x16820], R6 ;  /* 0x01682006100085a7 */ /* 0x000e64000800007f */
[----:B-1----:R-:W-:Y:S05]  /*18070*/  @!P0 BRA `(.L_x_637) ;  /* 0xfffffffc00f08947 */ /* 0x002fea000383ffff */
[----:B------:R-:W-:Y:S05]  /*18080*/  BRA `(.L_x_807) ;  /* 0xffffff8c00907947 */ /* 0x000fea000383ffff */
.L_x_641:
[----:B0-----:R0:W1:Y:S02]  /*18090*/  SYNCS.PHASECHK.TRANS64.TRYWAIT P0, [R6+URZ+0x168a0], R10 ;  /* 0x0168a00a060075a7 */ /* 0x001064000800017f */
[----:B-1----:R-:W-:Y:S05]  /*180a0*/  @!P0 NANOSLEEP.SYNCS 0x989680 ;  /* 0x009896800000895d */ /* 0x002fea0003900000 */
[----:B------:R-:W1:Y:S02]  /*180b0*/  @!P0 SYNCS.PHASECHK.TRANS64 P0, [R6+URZ+0x168a0], R10 ;  /* 0x0168a00a060085a7 */ /* 0x000e64000800007f */
[----:B-1----:R-:W-:Y:S05]  /*180c0*/  @!P0 BRA `(.L_x_641) ;  /* 0xfffffffc00f08947 */ /* 0x002fea000383ffff */
[----:B------:R-:W-:Y:S05]  /*180d0*/  BRA `(.L_x_808) ;  /* 0xffffff8c00ac7947 */ /* 0x000fea000383ffff */
.L_x_646:
[----:B-1----:R1:W2:Y:S02]  /*180e0*/  SYNCS.PHASECHK.TRANS64.TRYWAIT P0, [R6+URZ+0x168c0], R10 ;  /* 0x0168c00a060075a7 */ /* 0x0022a4000800017f */
[----:B--2---:R-:W-:Y:S05]  /*180f0*/  @!P0 NANOSLEEP.SYNCS 0x989680 ;  /* 0x009896800000895d */ /* 0x004fea0003900000 */
[----:B------:R-:W2:Y:S02]  /*18100*/  @!P0 SYNCS.PHASECHK.TRANS64 P0, [R6+URZ+0x168c0], R10 ;  /* 0x0168c00a060085a7 */ /* 0x000ea4000800007f */
[----:B--2---:R-:W-:Y:S05]  /*18110*/  @!P0 BRA `(.L_x_646) ;  /* 0xfffffffc00f08947 */ /* 0x004fea000383ffff */
[----:B------:R-:W-:Y:S05]  /*18120*/  BRA `(.L_x_809) ;  /* 0xffffff90002c7947 */ /* 0x000fea000383ffff */
.L_x_653:
[----:B-1----:R1:W2:Y:S02]  /*18130*/  SYNCS.PHASECHK.TRANS64.TRYWAIT P2, [R6+URZ+0x168a0], R7 ;  /* 0x0168a007060075a7 */ /* 0x0022a4000804017f */
[----:B--2---:R-:W-:Y:S05]  /*18140*/  @!P2 NANOSLEEP.SYNCS 0x989680 ;  /* 0x009896800000a95d */ /* 0x004fea0003900000 */
[----:B------:R-:W2:Y:S02]  /*18150*/  @!P2 SYNCS.PHASECHK.TRANS64 P2, [R6+URZ+0x168a0], R7 ;  /* 0x0168a0070600a5a7 */ /* 0x000ea4000804007f */
[----:B--2---:R-:W-:Y:S05]  /*18160*/  @!P2 BRA `(.L_x_653) ;  /* 0xfffffffc00f0a947 */ /* 0x004fea000383ffff */
[----:B------:R-:W-:Y:S05]  /*18170*/  BRA `(.L_x_810) ;  /* 0xffffff9000f87947 */ /* 0x000fea000383ffff */
.L_x_658:
[----:B0-----:R0:W2:Y:S02]  /*18180*/  SYNCS.PHASECHK.TRANS64.TRYWAIT P2, [R6+URZ+0x168c0], R7 ;  /* 0x0168c007060075a7 */ /* 0x0010a4000804017f */
[----:B--2---:R-:W-:Y:S05]  /*18190*/  @!P2 NANOSLEEP.SYNCS 0x989680 ;  /* 0x009896800000a95d */ /* 0x004fea0003900000 */
[----:B------:R-:W2:Y:S02]  /*181a0*/  @!P2 SYNCS.PHASECHK.TRANS64 P2, [R6+URZ+0x168c0], R7 ;  /* 0x0168c0070600a5a7 */ /* 0x000ea4000804007f */
[----:B--2---:R-:W-:Y:S05]  /*181b0*/  @!P2 BRA `(.L_x_658) ;  /* 0xfffffffc00f0a947 */ /* 0x004fea000383ffff */
[----:B------:R-:W-:Y:S05]  /*181c0*/  BRA `(.L_x_811) ;  /* 0xffffff9400707947 */ /* 0x000fea000383ffff */
.L_x_673:
[----:B------:R-:W0:Y:S01]  /*181d0*/  S2R R20, SR_TID.X ;  /* 0x0000000000147919 */ /* 0x000e220000002100 */
        /* <DEDUP_REMOVED lines=10> */
.L_x_813:
[----:B------:R-:W-:Y:S05]  /*18280*/  BSYNC B0 ;  /* 0x0000000000007941 */ /* 0x000fea0003800000 */
.L_x_812:
[----:B------:R-:W-:Y:S05]  /*18290*/  BRA `(.L_x_814) ;  /* 0xffffffa000807947 */ /* 0x000fea000383ffff */
.L_x_676:
[----:B0-----:R0:W1:Y:S02]  /*182a0*/  SYNCS.PHASECHK.TRANS64.TRYWAIT P0, [R3+URZ+0x16840], R4 ;  /* 0x01684004030075a7 */ /* 0x001064000800017f */
[----:B-1----:R-:W-:Y:S05]  /*182b0*/  @!P0 NANOSLEEP.SYNCS 0x989680 ;  /* 0x009896800000895d */ /* 0x002fea0003900000 */
[----:B------:R-:W1:Y:S02]  /*182c0*/  @!P0 SYNCS.PHASECHK.TRANS64 P0, [R3+URZ+0x16840], R4 ;  /* 0x01684004030085a7 */ /* 0x000e64000800007f */
[----:B-1----:R-:W-:Y:S05]  /*182d0*/  @!P0 BRA `(.L_x_676) ;  /* 0xfffffffc00f08947 */ /* 0x002fea000383ffff */
[----:B------:R-:W-:Y:S05]  /*182e0*/  BRA `(.L_x_815) ;  /* 0xffffffa000d07947 */ /* 0x000fea000383ffff */
.L_x_677:
[----:B------:R-:W-:Y:S01]  /*182f0*/  BSSY B0, `(.L_x_816) ;  /* 0x0000008000007945 */ /* 0x000fe20003800000 */
[----:B------:R-:W-:Y:S01]  /*18300*/  IMAD.MOV.U32 R13, RZ, RZ, R2 ;  /* 0x000000ffff0d7224 */ /* 0x000fe200078e0002 */
[----:B------:R-:W-:Y:S01]  /*18310*/  MOV R15, 0xffffffff ;  /* 0xffffffff000f7802 */ /* 0x000fe20000000f00 */
[----:B------:R-:W-:Y:S02]  /*18320*/  IMAD.MOV.U32 R12, RZ, RZ, RZ ;  /* 0x000000ffff0c7224 */ /* 0x000fe400078e00ff */
[----:B------:R-:W-:-:S07]  /*18330*/  IMAD.MOV.U32 R11, RZ, RZ, 0x181f ;  /* 0x0000181fff0b7424 */ /* 0x000fce00078e00ff */
[----:B0-----:R-:W-:Y:S05]  /*18340*/  WARPSYNC.COLLECTIVE R15, `(.L_x_817) ;  /* 0x000000000f087348 */ /* 0x001fea0003c00000 */
[----:B------:R1:W2:Y:S02]  /*18350*/  SHFL.IDX P6, R14, R13, R12, R11 ;  /* 0x0000000c0d0e7389 */ /* 0x0002a400000c000b */
[----:B012---:R-:W-:Y:S01]  /*18360*/  ENDCOLLECTIVE ;  /* 0x000000000000791b */ /* 0x007fe20003800000 */
.L_x_817:
[----:B------:R-:W-:Y:S05]  /*18370*/  BSYNC B0 ;  /* 0x0000000000007941 */ /* 0x000fea0003800000 */
.L_x_816:
[----:B------:R-:W-:Y:S02]  /*18380*/  IMAD.MOV.U32 R13, RZ, RZ, R0 ;  /* 0x000000ffff0d7224 */ /* 0x000fe400078e0000 */
[----:B------:R-:W-:Y:S02]  /*18390*/  IMAD.MOV.U32 R12, RZ, RZ, RZ ;  /* 0x000000ffff0c7224 */ /* 0x000fe400078e00ff */
[----:B------:R-:W-:Y:S02]  /*183a0*/  IMAD.MOV.U32 R11, RZ, RZ, 0x181f ;  /* 0x0000181fff0b7424 */ /* 0x000fe400078e00ff */
[----:B------:R-:W-:Y:S02]  /*183b0*/  IMAD.MOV.U32 R15, RZ, RZ, -0x1 ;  /* 0xffffffffff0f7424 */ /* 0x000fe400078e00ff */
[----:B------:R-:W-:Y:S02]  /*183c0*/  IMAD.MOV.U32 R6, RZ, RZ, R14 ;  /* 0x000000ffff067224 */ /* 0x000fe400078e000e */
[----:B------:R-:W-:-:S07]  /*183d0*/  @P0 IMAD R8, R5, 0x2, R16 ;  /* 0x0000000205080824 */ /* 0x000fce00078e0210 */
[----:B------:R-:W-:Y:S05]  /*183e0*/  WARPSYNC.COLLECTIVE R15, `(.L_x_818) ;  /* 0x000000000f087348 */ /* 0x000fea0003c00000 */
[----:B------:R0:W1:Y:S02]  /*183f0*/  SHFL.IDX P6, R14, R13, R12, R11 ;  /* 0x0000000c0d0e7389 */ /* 0x00006400000c000b */
[----:B01----:R-:W-:Y:S01]  /*18400*/  ENDCOLLECTIVE ;  /* 0x000000000000791b */ /* 0x003fe20003800000 */
.L_x_818:
[----:B------:R-:W-:Y:S01]  /*18410*/  MOV R13, R2 ;  /* 0x00000002000d7202 */ /* 0x000fe20000000f00 */
[----:B------:R-:W-:Y:S02]  /*18420*/  IMAD.MOV.U32 R12, RZ, RZ, 0x1 ;  /* 0x00000001ff0c7424 */ /* 0x000fe400078e00ff */
[----:B------:R-:W-:-:S07]  /*18430*/  IMAD.MOV.U32 R7, RZ, RZ, R14 ;  /* 0x000000ffff077224 */ /* 0x000fce00078e000e */
[----:B------:R-:W-:Y:S05]  /*18440*/  WARPSYNC.COLLECTIVE R15, `(.L_x_819) ;  /* 0x000000000f087348 */ /* 0x000fea0003c00000 */
[----:B------:R0:W1:Y:S02]  /*18450*/  SHFL.IDX P6, R14, R13, R12, R11 ;  /* 0x0000000c0d0e7389 */ /* 0x00006400000c000b */
[----:B01----:R-:W-:Y:S01]  /*18460*/  ENDCOLLECTIVE ;  /* 0x000000000000791b */ /* 0x003fe20003800000 */
.L_x_819:
        /* <DEDUP_REMOVED lines=15> */
.L_x_820:
[----:B------:R-:W-:Y:S02]  /*18560*/  @P0 IMAD R8, R5, 0x2, R16 ;  /* 0x0000000205080824 */ /* 0x000fe400078e0210 */
[----:B------:R-:W-:Y:S02]  /*18570*/  IMAD.MOV.U32 R13, RZ, RZ, R2 ;  /* 0x000000ffff0d7224 */ /* 0x000fe400078e0002 */
[----:B------:R-:W-:Y:S02]  /*18580*/  IMAD.MOV.U32 R12, RZ, RZ, 0x2 ;  /* 0x00000002ff0c7424 */ /* 0x000fe400078e00ff */
[----:B------:R-:W-:-:S07]  /*18590*/  IMAD.MOV.U32 R7, RZ, RZ, R14 ;  /* 0x000000ffff077224 */ /* 0x000fce00078e000e */
[----:B------:R-:W-:Y:S05]  /*185a0*/  WARPSYNC.COLLECTIVE R15, `(.L_x_821) ;  /* 0x000000000f087348 */ /* 0x000fea0003c00000 */
[----:B------:R0:W1:Y:S02]  /*185b0*/  SHFL.IDX P6, R14, R13, R12, R11 ;  /* 0x0000000c0d0e7389 */ /* 0x00006400000c000b */
[----:B01----:R-:W-:Y:S01]  /*185c0*/  ENDCOLLECTIVE ;  /* 0x000000000000791b */ /* 0x003fe20003800000 */
.L_x_821:
        /* <DEDUP_REMOVED lines=15> */
.L_x_822:
[----:B------:R-:W-:Y:S02]  /*186c0*/  @P0 IMAD R8, R5, 0x2, R16 ;  /* 0x0000000205080824 */ /* 0x000fe400078e0210 */
[----:B------:R-:W-:Y:S02]  /*186d0*/  IMAD.MOV.U32 R13, RZ, RZ, R2 ;  /* 0x000000ffff0d7224 */ /* 0x000fe400078e0002 */
[----:B------:R-:W-:Y:S02]  /*186e0*/  IMAD.MOV.U32 R12, RZ, RZ, 0x3 ;  /* 0x00000003ff0c7424 */ /* 0x000fe400078e00ff */
[----:B------:R-:W-:-:S07]  /*186f0*/  IMAD.MOV.U32 R7, RZ, RZ, R14 ;  /* 0x000000ffff077224 */ /* 0x000fce00078e000e */
[----:B------:R-:W-:Y:S05]  /*18700*/  WARPSYNC.COLLECTIVE R15, `(.L_x_823) ;  /* 0x000000000f087348 */ /* 0x000fea0003c00000 */
[----:B------:R0:W1:Y:S02]  /*18710*/  SHFL.IDX P6, R14, R13, R12, R11 ;  /* 0x0000000c0d0e7389 */ /* 0x00006400000c000b */
[----:B01----:R-:W-:Y:S01]  /*18720*/  ENDCOLLECTIVE ;  /* 0x000000000000791b */ /* 0x003fe20003800000 */
.L_x_823:
        /* <DEDUP_REMOVED lines=15> */
.L_x_824:
[----:B------:R-:W-:Y:S02]  /*18820*/  @P0 IMAD R8, R5, 0x2, R16 ;  /* 0x0000000205080824 */ /* 0x000fe400078e0210 */
[----:B------:R-:W-:Y:S02]  /*18830*/  IMAD.MOV.U32 R13, RZ, RZ, R2 ;  /* 0x000000ffff0d7224 */ /* 0x000fe400078e0002 */
[----:B------:R-:W-:Y:S01]  /*18840*/  IMAD.MOV.U32 R12, RZ, RZ, 0x4 ;  /* 0x00000004ff0c7424 */ /* 0x000fe200078e00ff */
[----:B------:R-:W-:-:S07]  /*18850*/  MOV R7, R14 ;  /* 0x0000000e00077202 */ /* 0x000fce0000000f00 */
[----:B------:R-:W-:Y:S05]  /*18860*/  WARPSYNC.COLLECTIVE R15, `(.L_x_825) ;  /* 0x000000000f087348 */ /* 0x000fea0003c00000 */
[----:B------:R0:W1:Y:S02]  /*18870*/  SHFL.IDX P6, R14, R13, R12, R11 ;  /* 0x0000000c0d0e7389 */ /* 0x00006400000c000b */
[----:B01----:R-:W-:Y:S01]  /*18880*/  ENDCOLLECTIVE ;  /* 0x000000000000791b */ /* 0x003fe20003800000 */
.L_x_825:
        /* <DEDUP_REMOVED lines=15> */
.L_x_826:
[----:B------:R-:W-:Y:S01]  /*18980*/  @P0 LEA R8, R5, R16, 0x1 ;  /* 0x0000001005080211 */ /* 0x000fe200078e08ff */
[----:B------:R-:W-:Y:S02]  /*18990*/  IMAD.MOV.U32 R13, RZ, RZ, R2 ;  /* 0x000000ffff0d7224 */ /* 0x000fe400078e0002 */
[----:B------:R-:W-:Y:S02]  /*189a0*/  IMAD.MOV.U32 R12, RZ, RZ, 0x5 ;  /* 0x00000005ff0c7424 */ /* 0x000fe400078e00ff */
[----:B------:R-:W-:-:S07]  /*189b0*/  IMAD.MOV.U32 R7, RZ, RZ, R14 ;  /* 0x000000ffff077224 */ /* 0x000fce00078e000e */
[----:B------:R-:W-:Y:S05]  /*189c0*/  WARPSYNC.COLLECTIVE R15, `(.L_x_827) ;  /* 0x000000000f087348 */ /* 0x000fea0003c00000 */
[----:B------:R0:W1:Y:S02]  /*189d0*/  SHFL.IDX P6, R14, R13, R12, R11 ;  /* 0x0000000c0d0e7389 */ /* 0x00006400000c000b */
[----:B01----:R-:W-:Y:S01]  /*189e0*/  ENDCOLLECTIVE ;  /* 0x000000000000791b */ /* 0x003fe20003800000 */
.L_x_827:
        /* <DEDUP_REMOVED lines=15> */
.L_x_828:
[----:B------:R-:W-:Y:S02]  /*18ae0*/  @P0 IMAD R8, R5, 0x2, R16 ;  /* 0x0000000205080824 */ /* 0x000fe400078e0210 */
[----:B------:R-:W-:Y:S01]  /*18af0*/  IMAD.MOV.U32 R13, RZ, RZ, R2 ;  /* 0x000000ffff0d7224 */ /* 0x000fe200078e0002 */
[----:B------:R-:W-:Y:S01]  /*18b00*/  MOV R12, 0x6 ;  /* 0x00000006000c7802 */ /* 0x000fe20000000f00 */
[----:B------:R-:W-:-:S07]  /*18b10*/  IMAD.MOV.U32 R7, RZ, RZ, R14 ;  /* 0x000000ffff077224 */ /* 0x000fce00078e000e */
[----:B------:R-:W-:Y:S05]  /*18b20*/  WARPSYNC.COLLECTIVE R15, `(.L_x_829) ;  /* 0x000000000f087348 */ /* 0x000fea0003c00000 */
[----:B------:R0:W1:Y:S02]  /*18b30*/  SHFL.IDX P6, R14, R13, R12, R11 ;  /* 0x0000000c0d0e7389 */ /* 0x00006400000c000b */
[----:B01----:R-:W-:Y:S01]  /*18b40*/  ENDCOLLECTIVE ;  /* 0x000000000000791b */ /* 0x003fe20003800000 */
.L_x_829:
        /* <DEDUP_REMOVED lines=15> */
.L_x_830:
[----:B------:R-:W-:Y:S02]  /*18c40*/  @P0 IMAD R8, R5, 0x2, R16 ;  /* 0x0000000205080824 */ /* 0x000fe400078e0210 */
[----:B------:R-:W-:Y:S02]  /*18c50*/  IMAD.MOV.U32 R13, RZ, RZ, R2 ;  /* 0x000000ffff0d7224 */ /* 0x000fe400078e0002 */
[----:B------:R-:W-:Y:S02]  /*18c60*/  IMAD.MOV.U32 R12, RZ, RZ, 0x7 ;  /* 0x00000007ff0c7424 */ /* 0x000fe400078e00ff */
[----:B------:R-:W-:-:S07]  /*18c70*/  IMAD.MOV.U32 R7, RZ, RZ, R14 ;  /* 0x000000ffff077224 */ /* 0x000fce00078e000e */
[----:B------:R-:W-:Y:S05]  /*18c80*/  WARPSYNC.COLLECTIVE R15, `(.L_x_831) ;  /* 0x000000000f087348 */ /* 0x000fea0003c00000 */
[----:B------:R0:W1:Y:S02]  /*18c90*/  SHFL.IDX P6, R14, R13, R12, R11 ;  /* 0x0000000c0d0e7389 */ /* 0x00006400000c000b */
[----:B01----:R-:W-:Y:S01]  /*18ca0*/  ENDCOLLECTIVE ;  /* 0x000000000000791b */ /* 0x003fe20003800000 */
.L_x_831:
[----:B------:R-:W-:-:S05]  /*18cb0*/  @P0 LEA R7, P1, R9, R7, 0x1 ;  /* 0x0000000709070211 */ /* 0x000fca00078208ff */
[----:B------:R-:W-:-:S05]  /*18cc0*/  @P0 IMAD.X R6, RZ, RZ, R6, P1 ;  /* 0x000000ffff060224 */ /* 0x000fca00008e0606 */
[----:B------:R-:W-:Y:S02]  /*18cd0*/  @P0 LOP3.LUT R7, R7, R6, RZ, 0x3c, !PT ;  /* 0x0000000607070212 */ /* 0x000fe400078e3cff */
[----:B------:R-:W-:Y:S02]  /*18ce0*/  MOV R13, R0 ;  /* 0x00000000000d7202 */ /* 0x000fe40000000f00 */
[----:B------:R-:W-:-:S04]  /*18cf0*/  @P0 LOP3.LUT R6, R7, R6, RZ, 0x3c, !PT ;  /* 0x0000000607060212 */ /* 0x000fc800078e3cff */
[----:B------:R-:W-:Y:S01]  /*18d00*/  @P0 LOP3.LUT R7, R7, R6, RZ, 0x3c, !PT ;  /* 0x0000000607070212 */ /* 0x000fe200078e3cff */
[----:B------:R-:W-:-:S07]  /*18d10*/  IMAD.MOV.U32 R2, RZ, RZ, R14 ;  /* 0x000000ffff027224 */ /* 0x000fce00078e000e */
[----:B------:R-:W-:Y:S05]  /*18d20*/  WARPSYNC.COLLECTIVE R15, `(.L_x_832) ;  /* 0x000000000f087348 */ /* 0x000fea0003c00000 */
[----:B------:R0:W1:Y:S02]  /*18d30*/  SHFL.IDX P6, R14, R13, R12, R11 ;  /* 0x0000000c0d0e7389 */ /* 0x00006400000c000b */
[----:B01----:R-:W-:Y:S01]  /*18d40*/  ENDCOLLECTIVE ;  /* 0x000000000000791b */ /* 0x003fe20003800000 */
.L_x_832:
[----:B------:R-:W-:Y:S01]  /*18d50*/  @!PT LDS RZ, [RZ] ;  /* 0x00000000fffff984 */ /* 0x000fe20000000800 */
[----:B------:R-:W-:Y:S01]  /*18d60*/  @!PT LDS RZ, [RZ] ;  /* 0x00000000fffff984 */ /* 0x000fe20000000800 */
[----:B------:R-:W-:Y:S01]  /*18d70*/  @!PT LDS RZ, [RZ] ;  /* 0x00000000fffff984 */ /* 0x000fe20000000800 */
[----:B------:R0:W-:Y:S01]  /*18d80*/  @P0 LDGSTS.E.BYPASS.LTC128B.128 [R8+0x11400], desc[UR42][R6.64], !P2 ;  /* 0x1140000006080fae */ /* 0x0001e2000d101d6a */
[----:B------:R-:W-:Y:S01]  /*18d90*/  IMAD.MOV.U32 R0, RZ, RZ, R14 ;  /* 0x000000ffff007224 */ /* 0x000fe200078e000e */
[----:B------:R-:W-:Y:S06]  /*18da0*/  BRA `(.L_x_833) ;  /* 0xffffff9c00e07947 */ /* 0x000fec000383ffff */
.L_x_682:
[----:B------:R-:W-:Y:S02]  /*18db0*/  IMAD.MOV.U32 R13, RZ, RZ, R0 ;  /* 0x000000ffff0d7224 */ /* 0x000fe400078e0000 */
[----:B------:R-:W-:Y:S02]  /*18dc0*/  IMAD.MOV.U32 R12, RZ, RZ, RZ ;  /* 0x000000ffff0c7224 */ /* 0x000fe400078e00ff */
[----:B------:R-:W-:Y:S02]  /*18dd0*/  IMAD.MOV.U32 R11, RZ, RZ, 0x181f ;  /* 0x0000181fff0b7424 */ /* 0x000fe400078e00ff */
[----:B------:R-:W-:Y:S02]  /*18de0*/  IMAD.MOV.U32 R15, RZ, RZ, -0x1 ;  /* 0xffffffffff0f7424 */ /* 0x000fe400078e00ff */
[----:B-----5:R-:W-:Y:S02]  /*18df0*/  IMAD R3, R26, R10, RZ ;  /* 0x0000000a1a037224 */ /* 0x020fe400078e02ff */
[----:B------:R-:W-:-:S07]  /*18e00*/  IMAD R25, R25, 0xc0, R9 ;  /* 0x000000c019197824 */ /* 0x000fce00078e0209 */
[----:B------:R-:W-:Y:S05]  /*18e10*/  WARPSYNC.COLLECTIVE R15, `(.L_x_834) ;  /* 0x000000000f087348 */ /* 0x000fea0003c00000 */
[----:B------:R0:W1:Y:S02]  /*18e20*/  SHFL.IDX P6, R14, R13, R12, R11 ;  /* 0x0000000c0d0e7389 */ /* 0x00006400000c000b */
[----:B01----:R-:W-:Y:S01]  /*18e30*/  ENDCOLLECTIVE ;  /* 0x000000000000791b */ /* 0x003fe20003800000 */
.L_x_834:
[C---:B------:R-:W-:Y:S01]  /*18e40*/  VIADD R8, R25.reuse, 0x10 ;  /* 0x0000001019087836 */ /* 0x040fe20000000000 */
[----:B------:R-:W-:Y:S01]  /*18e50*/  ISETP.GE.AND P1, PT, R25, R3, PT ;  /* 0x000000031900720c */ /* 0x000fe20003f26270 */
[----:B------:R-:W-:Y:S02]  /*18e60*/  IMAD.MOV.U32 R13, RZ, RZ, R2 ;  /* 0x000000ffff0d7224 */ /* 0x000fe400078e0002 */
[----:B------:R-:W-:-:S10]  /*18e70*/  IMAD.MOV.U32 R6, RZ, RZ, R14 ;  /* 0x000000ffff067224 */ /* 0x000fd400078e000e */
[----:B------:R-:W-:Y:S05]  /*18e80*/  WARPSYNC.COLLECTIVE R15, `(.L_x_835) ;  /* 0x000000000f087348 */ /* 0x000fea0003c00000 */
[----:B------:R0:W1:Y:S02]  /*18e90*/  SHFL.IDX P6, R14, R13, R12, R11 ;  /* 0x0000000c0d0e7389 */ /* 0x00006400000c000b */
[----:B01----:R-:W-:Y:S01]  /*18ea0*/  ENDCOLLECTIVE ;  /* 0x000000000000791b */ /* 0x003fe20003800000 */
.L_x_835:
[----:B------:R-:W-:Y:S02]  /*18eb0*/  IMAD.MOV.U32 R13, RZ, RZ, R0 ;  /* 0x000000ffff0d7224 */ /* 0x000fe400078e0000 */
[----:B------:R-:W-:Y:S02]  /*18ec0*/  IMAD.MOV.U32 R12, RZ, RZ, 0x1 ;  /* 0x00000001ff0c7424 */ /* 0x000fe400078e00ff */
[----:B------:R-:W-:-:S07]  /*18ed0*/  IMAD.MOV.U32 R7, RZ, RZ, R14 ;  /* 0x000000ffff077224 */ /* 0x000fce00078e000e */
[----:B------:R-:W-:Y:S05]  /*18ee0*/  WARPSYNC.COLLECTIVE R15, `(.L_x_836) ;  /* 0x000000000f087348 */ /* 0x000fea0003c00000 */
[----:B------:R0:W1:Y:S02]  /*18ef0*/  SHFL.IDX P6, R14, R13, R12, R11 ;  /* 0x0000000c0d0e7389 */ /* 0x00006400000c000b */
[----:B01----:R-:W-:Y:S01]  /*18f00*/  ENDCOLLECTIVE ;  /* 0x000000000000791b */ /* 0x003fe20003800000 */
.L_x_836:
        /* <DEDUP_REMOVED lines=9> */
[----:B------:R0:W-:Y:S01]  /*18fa0*/  @!P1 LDGSTS.E.BYPASS.LTC128B.128 [R20+0x8400], desc[UR42][R6.64], !P0 ;  /* 0x0840000006149fae */ /* 0x0001e2000c101d6a */
[----:B------:R-:W-:Y:S01]  /*18fb0*/  ISETP.GE.AND P1, PT, R8, R3, PT ;  /* 0x000000030800720c */ /* 0x000fe20003f26270 */
[----:B0-----:R-:W-:-:S12]  /*18fc0*/  IMAD.MOV.U32 R6, RZ, RZ, R14 ;  /* 0x000000ffff067224 */ /* 0x001fd800078e000e */
[----:B------:R-:W-:Y:S05]  /*18fd0*/  WARPSYNC.COLLECTIVE R15, `(.L_x_837) ;  /* 0x000000000f087348 */ /* 0x000fea0003c00000 */
[----:B------:R0:W1:Y:S02]  /*18fe0*/  SHFL.IDX P6, R14, R13, R12, R11 ;  /* 0x0000000c0d0e7389 */ /* 0x00006400000c000b */
[----:B01----:R-:W-:Y:S01]  /*18ff0*/  ENDCOLLECTIVE ;  /* 0x000000000000791b */ /* 0x003fe20003800000 */
.L_x_837:
[----:B------:R-:W-:Y:S01]  /*19000*/  MOV R13, R0 ;  /* 0x00000000000d7202 */ /* 0x000fe20000000f00 */
[----:B------:R-:W-:Y:S02]  /*19010*/  IMAD.MOV.U32 R12, RZ, RZ, 0x2 ;  /* 0x00000002ff0c7424 */ /* 0x000fe400078e00ff */
[----:B------:R-:W-:-:S07]  /*19020*/  IMAD.MOV.U32 R7, RZ, RZ, R14 ;  /* 0x000000ffff077224 */ /* 0x000fce00078e000e */
[----:B------:R-:W-:Y:S05]  /*19030*/  WARPSYNC.COLLECTIVE R15, `(.L_x_838) ;  /* 0x000000000f087348 */ /* 0x000fea0003c00000 */
[----:B------:R0:W1:Y:S02]  /*19040*/  SHFL.IDX P6, R14, R13, R12, R11 ;  /* 0x0000000c0d0e7389 */ /* 0x00006400000c000b */
[----:B01----:R-:W-:Y:S01]  /*19050*/  ENDCOLLECTIVE ;  /* 0x000000000000791b */ /* 0x003fe20003800000 */
.L_x_838:
        /* <DEDUP_REMOVED lines=16> */
.L_x_839:
[----:B------:R-:W-:Y:S02]  /*19160*/  IMAD.MOV.U32 R13, RZ, RZ, R0 ;  /* 0x000000ffff0d7224 */ /* 0x000fe400078e0000 */
[----:B------:R-:W-:Y:S02]  /*19170*/  IMAD.MOV.U32 R12, RZ, RZ, 0x3 ;  /* 0x00000003ff0c7424 */ /* 0x000fe400078e00ff */
[----:B------:R-:W-:-:S07]  /*19180*/  IMAD.MOV.U32 R7, RZ, RZ, R14 ;  /* 0x000000ffff077224 */ /* 0x000fce00078e000e */
[----:B------:R-:W-:Y:S05]  /*19190*/  WARPSYNC.COLLECTIVE R15, `(.L_x_840) ;  /* 0x000000000f087348 */ /* 0x000fea0003c00000 */
[----:B------:R0:W1:Y:S02]  /*191a0*/  SHFL.IDX P6, R14, R13, R12, R11 ;  /* 0x0000000c0d0e7389 */ /* 0x00006400000c000b */
[----:B01----:R-:W-:Y:S01]  /*191b0*/  ENDCOLLECTIVE ;  /* 0x000000000000791b */ /* 0x003fe20003800000 */
.L_x_840:
        /* <DEDUP_REMOVED lines=16> */
.L_x_841:
[----:B------:R-:W-:Y:S02]  /*192c0*/  IMAD.MOV.U32 R13, RZ, RZ, R0 ;  /* 0x000000ffff0d7224 */ /* 0x000fe400078e0000 */
[----:B------:R-:W-:Y:S02]  /*192d0*/  IMAD.MOV.U32 R12, RZ, RZ, 0x4 ;  /* 0x00000004ff0c7424 */ /* 0x000fe400078e00ff */
[----:B------:R-:W-:-:S07]  /*192e0*/  IMAD.MOV.U32 R7, RZ, RZ, R14 ;  /* 0x000000ffff077224 */ /* 0x000fce00078e000e */
[----:B------:R-:W-:Y:S05]  /*192f0*/  WARPSYNC.COLLECTIVE R15, `(.L_x_842) ;  /* 0x000000000f087348 */ /* 0x000fea0003c00000 */
[----:B------:R0:W1:Y:S02]  /*19300*/  SHFL.IDX P6, R14, R13, R12, R11 ;  /* 0x0000000c0d0e7389 */ /* 0x00006400000c000b */
[----:B01----:R-:W-:Y:S01]  /*19310*/  ENDCOLLECTIVE ;  /* 0x000000000000791b */ /* 0x003fe20003800000 */
.L_x_842:
        /* <DEDUP_REMOVED lines=16> */
.L_x_843:
[----:B------:R-:W-:Y:S02]  /*19420*/  IMAD.MOV.U32 R13, RZ, RZ, R0 ;  /* 0x000000ffff0d7224 */ /* 0x000fe400078e0000 */
[----:B------:R-:W-:Y:S01]  /*19430*/  IMAD.MOV.U32 R12, RZ, RZ, 0x5 ;  /* 0x00000005ff0c7424 */ /* 0x000fe200078e00ff */
[----:B------:R-:W-:-:S07]  /*19440*/  MOV R7, R14 ;  /* 0x0000000e00077202 */ /* 0x000fce0000000f00 */
[----:B------:R-:W-:Y:S05]  /*19450*/  WARPSYNC.COLLECTIVE R15, `(.L_x_844) ;  /* 0x000000000f087348 */ /* 0x000fea0003c00000 */
[----:B------:R0:W1:Y:S02]  /*19460*/  SHFL.IDX P6, R14, R13, R12, R11 ;  /* 0x0000000c0d0e7389 */ /* 0x00006400000c000b */
[----:B01----:R-:W-:Y:S01]  /*19470*/  ENDCOLLECTIVE ;  /* 0x000000000000791b */ /* 0x003fe20003800000 */
.L_x_844:
        /* <DEDUP_REMOVED lines=16> */
.L_x_845:
[----:B------:R-:W-:Y:S02]  /*19580*/  IMAD.MOV.U32 R13, RZ, RZ, R0 ;  /* 0x000000ffff0d7224 */ /* 0x000fe400078e0000 */
[----:B------:R-:W-:Y:S02]  /*19590*/  IMAD.MOV.U32 R12, RZ, RZ, 0x6 ;  /* 0x00000006ff0c7424 */ /* 0x000fe400078e00ff */
[----:B------:R-:W-:-:S07]  /*195a0*/  IMAD.MOV.U32 R7, RZ, RZ, R14 ;  /* 0x000000ffff077224 */ /* 0x000fce00078e000e */
[----:B------:R-:W-:Y:S05]  /*195b0*/  WARPSYNC.COLLECTIVE R15, `(.L_x_846) ;  /* 0x000000000f087348 */ /* 0x000fea0003c00000 */
[----:B------:R0:W1:Y:S02]  /*195c0*/  SHFL.IDX P6, R14, R13, R12, R11 ;  /* 0x0000000c0d0e7389 */ /* 0x00006400000c000b */
[----:B01----:R-:W-:Y:S01]  /*195d0*/  ENDCOLLECTIVE ;  /* 0x000000000000791b */ /* 0x003fe20003800000 */
.L_x_846:
        /* <DEDUP_REMOVED lines=16> */
.L_x_847:
[----:B------:R-:W-:Y:S02]  /*196e0*/  IMAD.MOV.U32 R13, RZ, RZ, R0 ;  /* 0x000000ffff0d7224 */ /* 0x000fe400078e0000 */
[----:B------:R-:W-:Y:S02]  /*196f0*/  IMAD.MOV.U32 R12, RZ, RZ, 0x7 ;  /* 0x00000007ff0c7424 */ /* 0x000fe400078e00ff */
[----:B------:R-:W-:-:S07]  /*19700*/  IMAD.MOV.U32 R7, RZ, RZ, R14 ;  /* 0x000000ffff077224 */ /* 0x000fce00078e000e */
[----:B------:R-:W-:Y:S05]  /*19710*/  WARPSYNC.COLLECTIVE R15, `(.L_x_848) ;  /* 0x000000000f087348 */ /* 0x000fea0003c00000 */
[----:B------:R0:W1:Y:S02]  /*19720*/  SHFL.IDX P6, R14, R13, R12, R11 ;  /* 0x0000000c0d0e7389 */ /* 0x00006400000c000b */
[----:B01----:R-:W-:Y:S01]  /*19730*/  ENDCOLLECTIVE ;  /* 0x000000000000791b */ /* 0x003fe20003800000 */
.L_x_848:
        /* <DEDUP_REMOVED lines=11> */
.L_x_849:
[----:B------:R-:W-:Y:S01]  /*197f0*/  @!PT LDS RZ, [RZ] ;  /* 0x00000000fffff984 */ /* 0x000fe20000000800 */
[----:B------:R-:W-:Y:S01]  /*19800*/  @!PT LDS RZ, [RZ] ;  /* 0x00000000fffff984 */ /* 0x000fe20000000800 */
[----:B------:R-:W-:Y:S01]  /*19810*/  @!PT LDS RZ, [RZ] ;  /* 0x00000000fffff984 */ /* 0x000fe20000000800 */
[----:B------:R0:W-:Y:S01]  /*19820*/  @!P1 LDGSTS.E.BYPASS.LTC128B.128 [R20+0xb400], desc[UR42][R6.64], !P0 ;  /* 0x0b40000006149fae */ /* 0x0001e2000c101d6a */
[----:B------:R-:W-:Y:S01]  /*19830*/  ISETP.GE.AND P1, PT, R2, R3, PT ;  /* 0x000000030200720c */ /* 0x000fe20003f26270 */
[----:B------:R-:W-:Y:S02]  /*19840*/  IMAD.MOV.U32 R13, RZ, RZ, R4 ;  /* 0x000000ffff0d7224 */ /* 0x000fe400078e0004 */
[----:B------:R-:W-:Y:S02]  /*19850*/  IMAD.MOV.U32 R12, RZ, RZ, RZ ;  /* 0x000000ffff0c7224 */ /* 0x000fe400078e00ff */
[----:B0-----:R-:W-:-:S08]  /*19860*/  IMAD.MOV.U32 R6, RZ, RZ, R14 ;  /* 0x000000ffff067224 */ /* 0x001fd000078e000e */
[----:B------:R-:W-:Y:S05]  /*19870*/  WARPSYNC.COLLECTIVE R15, `(.L_x_850) ;  /* 0x000000000f087348 */ /* 0x000fea0003c00000 */
[----:B------:R0:W1:Y:S02]  /*19880*/  SHFL.IDX P6, R14, R13, R12, R11 ;  /* 0x0000000c0d0e7389 */ /* 0x00006400000c000b */
[----:B01----:R-:W-:Y:S01]  /*19890*/  ENDCOLLECTIVE ;  /* 0x000000000000791b */ /* 0x003fe20003800000 */
.L_x_850:
[----:B------:R-:W-:-:S05]  /*198a0*/  @!P1 LEA R6, P2, R21, R6, 0x1 ;  /* 0x0000000615069211 */ /* 0x000fca00078408ff */
[----:B------:R-:W-:-:S04]  /*198b0*/  @!P1 IMAD.X R0, RZ, RZ, R0, P2 ;  /* 0x000000ffff009224 */ /* 0x000fc800010e0600 */
[----:B------:R-:W-:Y:S02]  /*198c0*/  @!P1 IMAD.MOV.U32 R7, RZ, RZ, R0 ;  /* 0x000000ffff079224 */ /* 0x000fe400078e0000 */
[----:B------:R-:W-:Y:S02]  /*198d0*/  IMAD.MOV.U32 R13, RZ, RZ, R5 ;  /* 0x000000ffff0d7224 */ /* 0x000fe400078e0005 */
[C---:B------:R-:W-:Y:S01]  /*198e0*/  VIADD R0, R25.reuse, 0x80 ;  /* 0x0000008019007836 */ /* 0x040fe20000000000 */
[----:B------:R-:W-:Y:S01]  /*198f0*/  @!PT LDS RZ, [RZ] ;  /* 0x00000000fffff984 */ /* 0x000fe20000000800 */
[----:B------:R-:W-:Y:S01]  /*19900*/  @!PT LDS RZ, [RZ] ;  /* 0x00000000fffff984 */ /* 0x000fe20000000800 */
[----:B------:R-:W-:Y:S01]  /*19910*/  @!PT LDS RZ, [RZ] ;  /* 0x00000000fffff984 */ /* 0x000fe20000000800 */
[----:B------:R0:W-:Y:S04]  /*19920*/  @!P1 LDGSTS.E.BYPASS.LTC128B.128 [R20+0xbc00], desc[UR42][R6.64], !P0 ;  /* 0x0bc0000006149fae */ /* 0x0001e8000c101d6a */
[----:B------:R-:W-:Y:S01]  /*19930*/  ISETP.GE.AND P1, PT, R0, R3, PT ;  /* 0x000000030000720c */ /* 0x000fe20003f26270 */
[----:B------:R-:W-:Y:S01]  /*19940*/  VIADD R0, R25, 0x90 ;  /* 0x0000009019007836 */ /* 0x000fe20000000000 */
[----:B------:R-:W-:-:S11]  /*19950*/  MOV R2, R14 ;  /* 0x0000000e00027202 */ /* 0x000fd60000000f00 */
[----:B0-----:R-:W-:Y:S05]  /*19960*/  WARPSYNC.COLLECTIVE R15, `(.L_x_851) ;  /* 0x000000000f087348 */ /* 0x001fea0003c00000 */
[----:B------:R1:W2:Y:S02]  /*19970*/  SHFL.IDX P6, R14, R13, R12, R11 ;  /* 0x0000000c0d0e7389 */ /* 0x0002a400000c000b */
[----:B012---:R-:W-:Y:S01]  /*19980*/  ENDCOLLECTIVE ;  /* 0x000000000000791b */ /* 0x007fe20003800000 */
.L_x_851:
[----:B------:R-:W-:Y:S02]  /*19990*/  IMAD.MOV.U32 R13, RZ, RZ, R4 ;  /* 0x000000ffff0d7224 */ /* 0x000fe400078e0004 */
[----:B------:R-:W-:Y:S02]  /*199a0*/  IMAD.MOV.U32 R12, RZ, RZ, 0x1 ;  /* 0x00000001ff0c7424 */ /* 0x000fe400078e00ff */
[----:B------:R-:W-:-:S07]  /*199b0*/  IMAD.MOV.U32 R8, RZ, RZ, R14 ;  /* 0x000000ffff087224 */ /* 0x000fce00078e000e */
[----:B------:R-:W-:Y:S05]  /*199c0*/  WARPSYNC.COLLECTIVE R15, `(.L_x_852) ;  /* 0x000000000f087348 */ /* 0x000fea0003c00000 */
[----:B------:R0:W1:Y:S02]  /*199d0*/  SHFL.IDX P6, R14, R13, R12, R11 ;  /* 0x0000000c0d0e7389 */ /* 0x00006400000c000b */
[----:B01----:R-:W-:Y:S01]  /*199e0*/  ENDCOLLECTIVE ;  /* 0x000000000000791b */ /* 0x003fe20003800000 */
.L_x_852:
[----:B------:R-:W-:-:S05]  /*199f0*/  @!P1 LEA R6, P2, R21, R8, 0x1 ;  /* 0x0000000815069211 */ /* 0x000fca00078408ff */
[----:B------:R-:W-:-:S04]  /*19a00*/  @!P1 IMAD.X R2, RZ, RZ, R2, P2 ;  /* 0x000000ffff029224 */ /* 0x000fc800010e0602 */
[----:B------:R-:W-:Y:S01]  /*19a10*/  @!P1 IMAD.MOV.U32 R7, RZ, RZ, R2 ;  /* 0x000000ffff079224 */ /* 0x000fe200078e0002 */
[----:B------:R-:W-:Y:S02]  /*19a20*/  IADD3 R2, R25, 0xa0, RZ ;  /* 0x000000a019027810 */ /* 0x000fe40007ffe0ff */
[----:B------:R-:W-:Y:S02]  /*19a30*/  MOV R13, R5 ;  /* 0x00000005000d7202 */ /* 0x000fe40000000f00 */
[----:B------:R-:W-:Y:S01]  /*19a40*/  @!PT LDS RZ, [RZ] ;  /* 0x00000000fffff984 */ /* 0x000fe20000000800 */
[----:B------:R-:W-:Y:S01]  /*19a50*/  @!PT LDS RZ, [RZ] ;  /* 0x00000000fffff984 */ /* 0x000fe20000000800 */
[----:B------:R-:W-:Y:S01]  /*19a60*/  @!PT LDS RZ, [RZ] ;  /* 0x00000000fffff984 */ /* 0x000fe20000000800 */
[----:B------:R0:W-:Y:S01]  /*19a70*/  @!P1 LDGSTS.E.BYPASS.LTC128B.128 [R20+0xc400], desc[UR42][R6.64], !P0 ;  /* 0x0c40000006149fae */ /* 0x0001e2000c101d6a */
[----:B------:R-:W-:Y:S01]  /*19a80*/  ISETP.GE.AND P1, PT, R0, R3, PT ;  /* 0x000000030000720c */ /* 0x000fe20003f26270 */
[----:B------:R-:W-:-:S12]  /*19a90*/  IMAD.MOV.U32 R0, RZ, RZ, R14 ;  /* 0x000000ffff007224 */ /* 0x000fd800078e000e */
[----:B0-----:R-:W-:Y:S05]  /*19aa0*/  WARPSYNC.COLLECTIVE R15, `(.L_x_853) ;  /* 0x000000000f087348 */ /* 0x001fea0003c00000 */
[----:B------:R1:W2:Y:S02]  /*19ab0*/  SHFL.IDX P6, R14, R13, R12, R11 ;  /* 0x0000000c0d0e7389 */ /* 0x0002a400000c000b */
[----:B012---:R-:W-:Y:S01]  /*19ac0*/  ENDCOLLECTIVE ;  /* 0x000000000000791b */ /* 0x007fe20003800000 */
.L_x_853:
[----:B------:R-:W-:Y:S02]  /*19ad0*/  IMAD.MOV.U32 R13, RZ, RZ, R4 ;  /* 0x000000ffff0d7224 */ /* 0x000fe400078e0004 */
[----:B------:R-:W-:Y:S02]  /*19ae0*/  IMAD.MOV.U32 R12, RZ, RZ, 0x2 ;  /* 0x00000002ff0c7424 */ /* 0x000fe400078e00ff */
[----:B------:R-:W-:-:S07]  /*19af0*/  IMAD.MOV.U32 R6, RZ, RZ, R14 ;  /* 0x000000ffff067224 */ /* 0x000fce00078e000e */
[----:B------:R-:W-:Y:S05]  /*19b00*/  WARPSYNC.COLLECTIVE R15, `(.L_x_854) ;  /* 0x000000000f087348 */ /* 0x000fea0003c00000 */
[----:B------:R0:W1:Y:S02]  /*19b10*/  SHFL.IDX P6, R14, R13, R12, R11 ;  /* 0x0000000c0d0e7389 */ /* 0x00006400000c000b */
[----:B01----:R-:W-:Y:S01]  /*19b20*/  ENDCOLLECTIVE ;  /* 0x000000000000791b */ /* 0x003fe20003800000 */
.L_x_854:
        /* <DEDUP_REMOVED lines=13> */
.L_x_855:
[----:B------:R-:W-:Y:S02]  /*19c00*/  IMAD.MOV.U32 R13, RZ, RZ, R4 ;  /* 0x000000ffff0d7224 */ /* 0x000fe400078e0004 */
[----:B------:R-:W-:Y:S02]  /*19c10*/  IMAD.MOV.U32 R12, RZ, RZ, 0x3 ;  /* 0x00000003ff0c7424 */ /* 0x000fe400078e00ff */
[----:B------:R-:W-:-:S07]  /*19c20*/  IMAD.MOV.U32 R6, RZ, RZ, R14 ;  /* 0x000000ffff067224 */ /* 0x000fce00078e000e */
[----:B------:R-:W-:Y:S05]  /*19c30*/  WARPSYNC.COLLECTIVE R15, `(.L_x_856) ;  /* 0x000000000f087348 */ /* 0x000fea0003c00000 */
[----:B------:R0:W1:Y:S02]  /*19c40*/  SHFL.IDX P6, R14, R13, R12, R11 ;  /* 0x0000000c0d0e7389 */ /* 0x00006400000c000b */
[----:B01----:R-:W-:Y:S01]  /*19c50*/  ENDCOLLECTIVE ;  /* 0x000000000000791b */ /* 0x003fe20003800000 */
.L_x_856:
        /* <DEDUP_REMOVED lines=12> */
.L_x_857:
[----:B------:R-:W-:Y:S01]  /*19d20*/  IMAD.MOV.U32 R2, RZ, RZ, R14 ;  /* 0x000000ffff027224 */ /* 0x000fe200078e000e */
[----:B------:R-:W-:Y:S06]  /*19d30*/  BRA `(.L_x_858) ;  /* 0xffffff9c00cc7947 */ /* 0x000fec000383ffff */
.L_x_685:
[----:B-1----:R1:W2:Y:S02]  /*19d40*/  SYNCS.PHASECHK.TRANS64.TRYWAIT P0, [R16+URZ+0x16820], R0 ;  /* 0x01682000100075a7 */ /* 0x0022a4000800017f */
[----:B--2---:R-:W-:Y:S05]  /*19d50*/  @!P0 NANOSLEEP.SYNCS 0x989680 ;  /* 0x009896800000895d */ /* 0x004fea0003900000 */
[----:B------:R-:W2:Y:S02]  /*19d60*/  @!P0 SYNCS.PHASECHK.TRANS64 P0, [R16+URZ+0x16820], R0 ;  /* 0x01682000100085a7 */ /* 0x000ea4000800007f */
[----:B--2---:R-:W-:Y:S05]  /*19d70*/  @!P0 BRA `(.L_x_685) ;  /* 0xfffffffc00f08947 */ /* 0x004fea000383ffff */
[----:B------:R-:W-:Y:S05]  /*19d80*/  BRA `(.L_x_859) ;  /* 0xffffffa000287947 */ /* 0x000fea000383ffff */
.L_x_690:
[----:B0-----:R0:W1:Y:S02]  /*19d90*/  SYNCS.PHASECHK.TRANS64.TRYWAIT P0, [R5+URZ+0x16840], R2 ;  /* 0x01684002050075a7 */ /* 0x001064000800017f */
[----:B-1----:R-:W-:Y:S05]  /*19da0*/  @!P0 NANOSLEEP.SYNCS 0x989680 ;  /* 0x009896800000895d */ /* 0x002fea0003900000 */
[----:B------:R-:W1:Y:S02]  /*19db0*/  @!P0 SYNCS.PHASECHK.TRANS64 P0, [R5+URZ+0x16840], R2 ;  /* 0x01684002050085a7 */ /* 0x000e64000800007f */
[----:B-1----:R-:W-:Y:S05]  /*19dc0*/  @!P0 BRA `(.L_x_690) ;  /* 0xfffffffc00f08947 */ /* 0x002fea000383ffff */
[----:B------:R-:W-:Y:S05]  /*19dd0*/  BRA `(.L_x_860) ;  /* 0xffffffa400087947 */ /* 0x000fea000383ffff */
.L_x_691:
        /* <DEDUP_REMOVED lines=8> */
.L_x_862:
[----:B------:R-:W-:Y:S05]  /*19e60*/  BSYNC B1 ;  /* 0x0000000000017941 */ /* 0x000fea0003800000 */
.L_x_861:
[----:B------:R-:W0:Y:S01]  /*19e70*/  S2R R7, SR_TID.X ;  /* 0x0000000000077919 */ /* 0x000e220000002100 */
[----:B------:R-:W-:Y:S02]  /*19e80*/  IMAD.MOV.U32 R13, RZ, RZ, R9 ;  /* 0x000000ffff0d7224 */ /* 0x000fe400078e0009 */
[----:B------:R-:W-:Y:S02]  /*19e90*/  IMAD.MOV.U32 R12, RZ, RZ, RZ ;  /* 0x000000ffff0c7224 */ /* 0x000fe400078e00ff */
[----:B------:R-:W-:Y:S02]  /*19ea0*/  IMAD.MOV.U32 R11, RZ, RZ, 0x181f ;  /* 0x0000181fff0b7424 */ /* 0x000fe400078e00ff */
[----:B------:R-:W-:Y:S02]  /*19eb0*/  IMAD.MOV.U32 R15, RZ, RZ, -0x1 ;  /* 0xffffffffff0f7424 */ /* 0x000fe400078e00ff */
[----:B------:R-:W-:Y:S02]  /*19ec0*/  IMAD.MOV.U32 R3, RZ, RZ, R14 ;  /* 0x000000ffff037224 */ /* 0x000fe400078e000e */
[----:B------:R-:W-:-:S07]  /*19ed0*/  IMAD R8, R8, 0x2, R16 ;  /* 0x0000000208087824 */ /* 0x000fce00078e0210 */
[----:B0-----:R-:W-:Y:S05]  /*19ee0*/  WARPSYNC.COLLECTIVE R15, `(.L_x_863) ;  /* 0x000000000f087348 */ /* 0x001fea0003c00000 */
[----:B------:R1:W2:Y:S02]  /*19ef0*/  SHFL.IDX P6, R14, R13, R12, R11 ;  /* 0x0000000c0d0e7389 */ /* 0x0002a400000c000b */
[----:B012---:R-:W-:Y:S01]  /*19f00*/  ENDCOLLECTIVE ;  /* 0x000000000000791b */ /* 0x007fe20003800000 */
.L_x_863:
[----:B------:R-:W-:Y:S02]  /*19f10*/  IMAD.MOV.U32 R13, RZ, RZ, R10 ;  /* 0x000000ffff0d7224 */ /* 0x000fe400078e000a */
[----:B------:R-:W-:Y:S02]  /*19f20*/  IMAD.MOV.U32 R12, RZ, RZ, 0x1 ;  /* 0x00000001ff0c7424 */ /* 0x000fe400078e00ff */
[----:B------:R-:W-:Y:S01]  /*19f30*/  IMAD.SHL.U32 R7, R7, 0x8, RZ ;  /* 0x0000000807077824 */ /* 0x000fe200078e00ff */
[----:B------:R-:W-:-:S07]  /*19f40*/  MOV R2, R14 ;  /* 0x0000000e00027202 */ /* 0x000fce0000000f00 */
[----:B------:R-:W-:Y:S05]  /*19f50*/  WARPSYNC.COLLECTIVE R15, `(.L_x_864) ;  /* 0x000000000f087348 */ /* 0x000fea0003c00000 */
[----:B------:R0:W1:Y:S02]  /*19f60*/  SHFL.IDX P6, R14, R13, R12, R11 ;  /* 0x0000000c0d0e7389 */ /* 0x00006400000c000b */
[----:B01----:R-:W-:Y:S01]  /*19f70*/  ENDCOLLECTIVE ;  /* 0x000000000000791b */ /* 0x003fe20003800000 */
.L_x_864:
[----:B------:R-:W-:-:S05]  /*19f80*/  LOP3.LUT R7, R7, 0x38, RZ, 0xc0, !PT ;  /* 0x0000003807077812 */ /* 0x000fca00078ec0ff */
[----:B------:R-:W-:-:S05]  /*19f90*/  IMAD.SHL.U32 R7, R7, 0x2, RZ ;  /* 0x0000000207077824 */ /* 0x000fca00078e00ff */
[----:B------:R-:W-:Y:S01]  /*19fa0*/  IADD3 R2, P0, R2, R7, RZ ;  /* 0x0000000702027210 */ /* 0x000fe20007f1e0ff */
[----:B------:R-:W-:-:S04]  /*19fb0*/  IMAD.MOV.U32 R13, RZ, RZ, R9 ;  /* 0x000000ffff0d7224 */ /* 0x000fc800078e0009 */
[----:B------:R-:W-:-:S05]  /*19fc0*/  IMAD.X R3, RZ, RZ, R3, P0 ;  /* 0x000000ffff037224 */ /* 0x000fca00000e0603 */
[----:B------:R-:W-:Y:S01]  /*19fd0*/  @!PT LDS RZ, [RZ] ;  /* 0x00000000fffff984 */ /* 0x000fe20000000800 */
[----:B------:R-:W-:Y:S01]  /*19fe0*/  @!PT LDS RZ, [RZ] ;  /* 0x00000000fffff984 */ /* 0x000fe20000000800 */
[----:B------:R-:W-:Y:S01]  /*19ff0*/  @!PT LDS RZ, [RZ] ;  /* 0x00000000fffff984 */ /* 0x000fe20000000800 */
[----:B------:R0:W-:Y:S02]  /*1a000*/  LDGSTS.E.BYPASS.LTC128B.128 [R8+0xe400], desc[UR42][R2.64], !P2 ;  /* 0x0e40000002087fae */ /* 0x0001e4000d101d6a */
[----:B0-----:R-:W-:-:S07]  /*1a010*/  IMAD.MOV.U32 R3, RZ, RZ, R14 ;  /* 0x000000ffff037224 */ /* 0x001fce00078e000e */
[----:B------:R-:W-:Y:S05]  /*1a020*/  WARPSYNC.COLLECTIVE R15, `(.L_x_865) ;  /* 0x000000000f087348 */ /* 0x000fea0003c00000 */
[----:B------:R0:W1:Y:S02]  /*1a030*/  SHFL.IDX P6, R14, R13, R12, R11 ;  /* 0x0000000c0d0e7389 */ /* 0x00006400000c000b */
[----:B01----:R-:W-:Y:S01]  /*1a040*/  ENDCOLLECTIVE ;  /* 0x000000000000791b */ /* 0x003fe20003800000 */
.L_x_865:
[----:B------:R-:W-:Y:S02]  /*1a050*/  IMAD.MOV.U32 R13, RZ, RZ, R10 ;  /* 0x000000ffff0d7224 */ /* 0x000fe400078e000a */
[----:B------:R-:W-:Y:S02]  /*1a060*/  IMAD.MOV.U32 R12, RZ, RZ, 0x2 ;  /* 0x00000002ff0c7424 */ /* 0x000fe400078e00ff */
[----:B------:R-:W-:-:S07]  /*1a070*/  IMAD.MOV.U32 R2, RZ, RZ, R14 ;  /* 0x000000ffff027224 */ /* 0x000fce00078e000e */
[----:B------:R-:W-:Y:S05]  /*1a080*/  WARPSYNC.COLLECTIVE R15, `(.L_x_866) ;  /* 0x000000000f087348 */ /* 0x000fea0003c00000 */
[----:B------:R0:W1:Y:S02]  /*1a090*/  SHFL.IDX P6, R14, R13, R12, R11 ;  /* 0x0000000c0d0e7389 */ /* 0x00006400000c000b */
[----:B01----:R-:W-:Y:S01]  /*1a0a0*/  ENDCOLLECTIVE ;  /* 0x000000000000791b */ /* 0x003fe20003800000 */
.L_x_866:
[----:B------:R-:W-:-:S04]  /*1a0b0*/  IADD3 R2, P0, R2, R7, RZ ;  /* 0x0000000702027210 */ /* 0x000fc80007f1e0ff */
[----:B------:R-:W-:-:S05]  /*1a0c0*/  IADD3.X R3, RZ, R3, RZ, P0, !PT ;  /* 0x00000003ff037210 */ /* 0x000fca00007fe4ff */
        /* <DEDUP_REMOVED lines=9> */
.L_x_867:
[----:B------:R-:W-:Y:S02]  /*1a160*/  IMAD.MOV.U32 R13, RZ, RZ, R10 ;  /* 0x000000ffff0d7224 */ /* 0x000fe400078e000a */
[----:B------:R-:W-:Y:S02]  /*1a170*/  IMAD.MOV.U32 R12, RZ, RZ, 0x3 ;  /* 0x00000003ff0c7424 */ /* 0x000fe400078e00ff */
[----:B------:R-:W-:-:S07]  /*1a180*/  IMAD.MOV.U32 R2, RZ, RZ, R14 ;  /* 0x000000ffff027224 */ /* 0x000fce00078e000e */
[----:B------:R-:W-:Y:S05]  /*1a190*/  WARPSYNC.COLLECTIVE R15, `(.L_x_868) ;  /* 0x000000000f087348 */ /* 0x000fea0003c00000 */
[----:B------:R0:W1:Y:S02]  /*1a1a0*/  SHFL.IDX P6, R14, R13, R12, R11 ;  /* 0x0000000c0d0e7389 */ /* 0x00006400000c000b */
[----:B01----:R-:W-:Y:S01]  /*1a1b0*/  ENDCOLLECTIVE ;  /* 0x000000000000791b */ /* 0x003fe20003800000 */
.L_x_868:
        /* <DEDUP_REMOVED lines=11> */
.L_x_869:
[----:B------:R-:W-:Y:S02]  /*1a270*/  IMAD.MOV.U32 R13, RZ, RZ, R10 ;  /* 0x000000ffff0d7224 */ /* 0x000fe400078e000a */
[----:B------:R-:W-:Y:S02]  /*1a280*/  IMAD.MOV.U32 R12, RZ, RZ, 0x4 ;  /* 0x00000004ff0c7424 */ /* 0x000fe400078e00ff */
[----:B------:R-:W-:-:S07]  /*1a290*/  IMAD.MOV.U32 R2, RZ, RZ, R14 ;  /* 0x000000ffff027224 */ /* 0x000fce00078e000e */
[----:B------:R-:W-:Y:S05]  /*1a2a0*/  WARPSYNC.COLLECTIVE R15, `(.L_x_870) ;  /* 0x000000000f087348 */ /* 0x000fea0003c00000 */
[----:B------:R0:W1:Y:S02]  /*1a2b0*/  SHFL.IDX P6, R14, R13, R12, R11 ;  /* 0x0000000c0d0e7389 */ /* 0x00006400000c000b */
[----:B01----:R-:W-:Y:S01]  /*1a2c0*/  ENDCOLLECTIVE ;  /* 0x000000000000791b */ /* 0x003fe20003800000 */
.L_x_870:
        /* <DEDUP_REMOVED lines=11> */
.L_x_871:
[----:B------:R-:W-:Y:S02]  /*1a380*/  IMAD.MOV.U32 R13, RZ, RZ, R10 ;  /* 0x000000ffff0d7224 */ /* 0x000fe400078e000a */
[----:B------:R-:W-:Y:S02]  /*1a390*/  IMAD.MOV.U32 R12, RZ, RZ, 0x5 ;  /* 0x00000005ff0c7424 */ /* 0x000fe400078e00ff */
[----:B------:R-:W-:-:S07]  /*1a3a0*/  IMAD.MOV.U32 R2, RZ, RZ, R14 ;  /* 0x000000ffff027224 */ /* 0x000fce00078e000e */
[----:B------:R-:W-:Y:S05]  /*1a3b0*/  WARPSYNC.COLLECTIVE R15, `(.L_x_872) ;  /* 0x000000000f087348 */ /* 0x000fea0003c00000 */
[----:B------:R0:W1:Y:S02]  /*1a3c0*/  SHFL.IDX P6, R14, R13, R12, R11 ;  /* 0x0000000c0d0e7389 */ /* 0x00006400000c000b */
[----:B01----:R-:W-:Y:S01]  /*1a3d0*/  ENDCOLLECTIVE ;  /* 0x000000000000791b */ /* 0x003fe20003800000 */
.L_x_872:
        /* <DEDUP_REMOVED lines=11> */
.L_x_873:
[----:B------:R-:W-:Y:S02]  /*1a490*/  IMAD.MOV.U32 R13, RZ, RZ, R10 ;  /* 0x000000ffff0d7224 */ /* 0x000fe400078e000a */
[----:B------:R-:W-:Y:S02]  /*1a4a0*/  IMAD.MOV.U32 R12, RZ, RZ, 0x6 ;  /* 0x00000006ff0c7424 */ /* 0x000fe400078e00ff */
[----:B------:R-:W-:-:S07]  /*1a4b0*/  IMAD.MOV.U32 R2, RZ, RZ, R14 ;  /* 0x000000ffff027224 */ /* 0x000fce00078e000e */
[----:B------:R-:W-:Y:S05]  /*1a4c0*/  WARPSYNC.COLLECTIVE R15, `(.L_x_874) ;  /* 0x000000000f087348 */ /* 0x000fea0003c00000 */
[----:B------:R0:W1:Y:S02]  /*1a4d0*/  SHFL.IDX P6, R14, R13, R12, R11 ;  /* 0x0000000c0d0e7389 */ /* 0x00006400000c000b */
[----:B01----:R-:W-:Y:S01]  /*1a4e0*/  ENDCOLLECTIVE ;  /* 0x000000000000791b */ /* 0x003fe20003800000 */
.L_x_874:
        /* <DEDUP_REMOVED lines=11> */
.L_x_875:
[----:B------:R-:W-:Y:S02]  /*1a5a0*/  IMAD.MOV.U32 R13, RZ, RZ, R10 ;  /* 0x000000ffff0d7224 */ /* 0x000fe400078e000a */
[----:B------:R-:W-:Y:S02]  /*1a5b0*/  IMAD.MOV.U32 R12, RZ, RZ, 0x7 ;  /* 0x00000007ff0c7424 */ /* 0x000fe400078e00ff */
[----:B------:R-:W-:-:S07]  /*1a5c0*/  IMAD.MOV.U32 R2, RZ, RZ, R14 ;  /* 0x000000ffff027224 */ /* 0x000fce00078e000e */
[----:B------:R-:W-:Y:S05]  /*1a5d0*/  WARPSYNC.COLLECTIVE R15, `(.L_x_876) ;  /* 0x000000000f087348 */ /* 0x000fea0003c00000 */
[----:B------:R0:W1:Y:S02]  /*1a5e0*/  SHFL.IDX P6, R14, R13, R12, R11 ;  /* 0x0000000c0d0e7389 */ /* 0x00006400000c000b */
[----:B01----:R-:W-:Y:S01]  /*1a5f0*/  ENDCOLLECTIVE ;  /* 0x000000000000791b */ /* 0x003fe20003800000 */
.L_x_876:
        /* <DEDUP_REMOVED lines=11> */
.L_x_877:
[----:B------:R-:W-:Y:S01]  /*1a6b0*/  IMAD.MOV.U32 R2, RZ, RZ, R14 ;  /* 0x000000ffff027224 */ /* 0x000fe200078e000e */
[----:B------:R-:W-:Y:S06]  /*1a6c0*/  BRA `(.L_x_878) ;  /* 0xffffff9c00f47947 */ /* 0x000fec000383ffff */
.L_x_696:
[----:B-1----:R1:W2:Y:S02]  /*1a6d0*/  SYNCS.PHASECHK.TRANS64.TRYWAIT P0, [R5+URZ+0x16860], R2 ;  /* 0x01686002050075a7 */ /* 0x0022a4000800017f */
[----:B--2---:R-:W-:Y:S05]  /*1a6e0*/  @!P0 NANOSLEEP.SYNCS 0x989680 ;  /* 0x009896800000895d */ /* 0x004fea0003900000 */
[----:B------:R-:W2:Y:S02]  /*1a6f0*/  @!P0 SYNCS.PHASECHK.TRANS64 P0, [R5+URZ+0x16860], R2 ;  /* 0x01686002050085a7 */ /* 0x000ea4000800007f */
[----:B--2---:R-:W-:Y:S05]  /*1a700*/  @!P0 BRA `(.L_x_696) ;  /* 0xfffffffc00f08947 */ /* 0x004fea000383ffff */
[----:B------:R-:W-:Y:S05]  /*1a710*/  BRA `(.L_x_879) ;  /* 0xffffffa0004c7947 */ /* 0x000fea000383ffff */
.L_x_697:
[----:B------:R-:W-:Y:S01]  /*1a720*/  BSSY B1, `(.L_x_880) ;  /* 0x0000008000017945 */ /* 0x000fe20003800000 */
[----:B------:R-:W-:Y:S01]  /*1a730*/  MOV R13, R19 ;  /* 0x00000013000d7202 */ /* 0x000fe20000000f00 */
[----:B------:R-:W-:Y:S02]  /*1a740*/  IMAD.MOV.U32 R12, RZ, RZ, RZ ;  /* 0x000000ffff0c7224 */ /* 0x000fe400078e00ff */
[----:B------:R-:W-:Y:S02]  /*1a750*/  IMAD.MOV.U32 R11, RZ, RZ, 0x181f ;  /* 0x0000181fff0b7424 */ /* 0x000fe400078e00ff */
[----:B------:R-:W-:-:S07]  /*1a760*/  IMAD.MOV.U32 R15, RZ, RZ, -0x1 ;  /* 0xffffffffff0f7424 */ /* 0x000fce00078e00ff */
[----:B-1----:R-:W-:Y:S05]  /*1a770*/  WARPSYNC.COLLECTIVE R15, `(.L_x_881) ;  /* 0x000000000f087348 */ /* 0x002fea0003c00000 */
[----:B------:R0:W2:Y:S02]  /*1a780*/  SHFL.IDX P6, R14, R13, R12, R11 ;  /* 0x0000000c0d0e7389 */ /* 0x0000a400000c000b */
[----:B012---:R-:W-:Y:S01]  /*1a790*/  ENDCOLLECTIVE ;  /* 0x000000000000791b */ /* 0x007fe20003800000 */
.L_x_881:
[----:B------:R-:W-:Y:S05]  /*1a7a0*/  BSYNC B1 ;  /* 0x0000000000017941 */ /* 0x000fea0003800000 */
.L_x_880:
[----:B------:R-:W-:Y:S01]  /*1a7b0*/  IMAD.MOV.U32 R13, RZ, RZ, R18 ;  /* 0x000000ffff0d7224 */ /* 0x000fe200078e0012 */
[----:B------:R-:W-:Y:S01]  /*1a7c0*/  ISETP.LT.OR P2, PT, R8, 0x1, P1 ;  /* 0x000000010800780c */ /* 0x000fe20000f41670 */
[----:B------:R-:W-:Y:S02]  /*1a7d0*/  IMAD.MOV.U32 R12, RZ, RZ, RZ ;  /* 0x000000ffff0c7224 */ /* 0x000fe400078e00ff */
[----:B------:R-:W-:Y:S02]  /*1a7e0*/  IMAD.MOV.U32 R11, RZ, RZ, 0x181f ;  /* 0x0000181fff0b7424 */ /* 0x000fe400078e00ff */
[----:B------:R-:W-:Y:S02]  /*1a7f0*/  IMAD.MOV.U32 R15, RZ, RZ, -0x1 ;  /* 0xffffffffff0f7424 */ /* 0x000fe400078e00ff */
[----:B------:R-:W-:Y:S02]  /*1a800*/  IMAD.MOV.U32 R3, RZ, RZ, R14 ;  /* 0x000000ffff037224 */ /* 0x000fe400078e000e */
[----:B------:R-:W-:-:S07]  /*1a810*/  IMAD R6, R6, 0x2, R16 ;  /* 0x0000000206067824 */ /* 0x000fce00078e0210 */
[----:B------:R-:W-:Y:S05]  /*1a820*/  WARPSYNC.COLLECTIVE R15, `(.L_x_882) ;  /* 0x000000000f087348 */ /* 0x000fea0003c00000 */
[----:B------:R0:W1:Y:S02]  /*1a830*/  SHFL.IDX P6, R14, R13, R12, R11 ;  /* 0x0000000c0d0e7389 */ /* 0x00006400000c000b */
[----:B01----:R-:W-:Y:S01]  /*1a840*/  ENDCOLLECTIVE ;  /* 0x000000000000791b */ /* 0x003fe20003800000 */
.L_x_882:
[----:B------:R-:W-:Y:S02]  /*1a850*/  IMAD.MOV.U32 R13, RZ, RZ, R19 ;  /* 0x000000ffff0d7224 */ /* 0x000fe400078e0013 */
[----:B------:R-:W-:Y:S01]  /*1a860*/  IMAD.MOV.U32 R12, RZ, RZ, 0x1 ;  /* 0x00000001ff0c7424 */ /* 0x000fe200078e00ff */
[----:B------:R-:W-:-:S07]  /*1a870*/  MOV R2, R14 ;  /* 0x0000000e00027202 */ /* 0x000fce0000000f00 */
[----:B------:R-:W-:Y:S05]  /*1a880*/  WARPSYNC.COLLECTIVE R15, `(.L_x_883) ;  /* 0x000000000f087348 */ /* 0x000fea0003c00000 */
[----:B------:R0:W1:Y:S02]  /*1a890*/  SHFL.IDX P6, R14, R13, R12, R11 ;  /* 0x0000000c0d0e7389 */ /* 0x00006400000c000b */
[----:B01----:R-:W-:Y:S01]  /*1a8a0*/  ENDCOLLECTIVE ;  /* 0x000000000000791b */ /* 0x003fe20003800000 */
.L_x_883:
[----:B------:R-:W-:-:S05]  /*1a8b0*/  IADD3 R2, P0, R2, R7, RZ ;  /* 0x0000000702027210 */ /* 0x000fca0007f1e0ff */
        /* <DEDUP_REMOVED lines=11> */
.L_x_884:
[----:B------:R-:W-:Y:S01]  /*1a970*/  MOV R13, R19 ;  /* 0x00000013000d7202 */ /* 0x000fe20000000f00 */
[----:B------:R-:W-:Y:S02]  /*1a980*/  IMAD.MOV.U32 R12, RZ, RZ, 0x2 ;  /* 0x00000002ff0c7424 */ /* 0x000fe400078e00ff */
[----:B------:R-:W-:-:S07]  /*1a990*/  IMAD.MOV.U32 R2, RZ, RZ, R14 ;  /* 0x000000ffff027224 */ /* 0x000fce00078e000e */
[----:B------:R-:W-:Y:S05]  /*1a9a0*/  WARPSYNC.COLLECTIVE R15, `(.L_x_885) ;  /* 0x000000000f087348 */ /* 0x000fea0003c00000 */
[----:B------:R0:W1:Y:S02]  /*1a9b0*/  SHFL.IDX P6, R14, R13, R12, R11 ;  /* 0x0000000c0d0e7389 */ /* 0x00006400000c000b */
[----:B01----:R-:W-:Y:S01]  /*1a9c0*/  ENDCOLLECTIVE ;  /* 0x000000000000791b */ /* 0x003fe20003800000 */
.L_x_885:
        /* <DEDUP_REMOVED lines=12> */
.L_x_886:
[----:B------:R-:W-:Y:S02]  /*1aa90*/  IMAD.MOV.U32 R13, RZ, RZ, R19 ;  /* 0x000000ffff0d7224 */ /* 0x000fe400078e0013 */
[----:B------:R-:W-:Y:S02]  /*1aaa0*/  IMAD.MOV.U32 R12, RZ, RZ, 0x3 ;  /* 0x00000003ff0c7424 */ /* 0x000fe400078e00ff */
[----:B------:R-:W-:-:S07]  /*1aab0*/  IMAD.MOV.U32 R2, RZ, RZ, R14 ;  /* 0x000000ffff027224 */ /* 0x000fce00078e000e */
[----:B------:R-:W-:Y:S05]  /*1aac0*/  WARPSYNC.COLLECTIVE R15, `(.L_x_887) ;  /* 0x000000000f087348 */ /* 0x000fea0003c00000 */
[----:B------:R0:W1:Y:S02]  /*1aad0*/  SHFL.IDX P6, R14, R13, R12, R11 ;  /* 0x0000000c0d0e7389 */ /* 0x00006400000c000b */
[----:B01----:R-:W-:Y:S01]  /*1aae0*/  ENDCOLLECTIVE ;  /* 0x000000000000791b */ /* 0x003fe20003800000 */
.L_x_887:
        /* <DEDUP_REMOVED lines=12> */
.L_x_888:
[----:B------:R-:W-:Y:S02]  /*1abb0*/  IMAD.MOV.U32 R13, RZ, RZ, R19 ;  /* 0x000000ffff0d7224 */ /* 0x000fe400078e0013 */
[----:B------:R-:W-:Y:S02]  /*1abc0*/  IMAD.MOV.U32 R12, RZ, RZ, 0x4 ;  /* 0x00000004ff0c7424 */ /* 0x000fe400078e00ff */
[----:B------:R-:W-:-:S07]  /*1abd0*/  IMAD.MOV.U32 R2, RZ, RZ, R14 ;  /* 0x000000ffff027224 */ /* 0x000fce00078e000e */
[----:B------:R-:W-:Y:S05]  /*1abe0*/  WARPSYNC.COLLECTIVE R15, `(.L_x_889) ;  /* 0x000000000f087348 */ /* 0x000fea0003c00000 */
[----:B------:R0:W1:Y:S02]  /*1abf0*/  SHFL.IDX P6, R14, R13, R12, R11 ;  /* 0x0000000c0d0e7389 */ /* 0x00006400000c000b */
[----:B01----:R-:W-:Y:S01]  /*1ac00*/  ENDCOLLECTIVE ;  /* 0x000000000000791b */ /* 0x003fe20003800000 */
.L_x_889:
        /* <DEDUP_REMOVED lines=12> */
.L_x_890:
[----:B------:R-:W-:Y:S01]  /*1acd0*/  MOV R13, R19 ;  /* 0x00000013000d7202 */ /* 0x000fe20000000f00 */
[----:B------:R-:W-:Y:S02]  /*1ace0*/  IMAD.MOV.U32 R12, RZ, RZ, 0x5 ;  /* 0x00000005ff0c7424 */ /* 0x000fe400078e00ff */
[----:B------:R-:W-:-:S07]  /*1acf0*/  IMAD.MOV.U32 R2, RZ, RZ, R14 ;  /* 0x000000ffff027224 */ /* 0x000fce00078e000e */
[----:B------:R-:W-:Y:S05]  /*1ad00*/  WARPSYNC.COLLECTIVE R15, `(.L_x_891) ;  /* 0x000000000f087348 */ /* 0x000fea0003c00000 */
[----:B------:R0:W1:Y:S02]  /*1ad10*/  SHFL.IDX P6, R14, R13, R12, R11 ;  /* 0x0000000c0d0e7389 */ /* 0x00006400000c000b */
[----:B01----:R-:W-:Y:S01]  /*1ad20*/  ENDCOLLECTIVE ;  /* 0x000000000000791b */ /* 0x003fe20003800000 */
.L_x_891:
        /* <DEDUP_REMOVED lines=12> */
.L_x_892:
[----:B------:R-:W-:Y:S02]  /*1adf0*/  IMAD.MOV.U32 R13, RZ, RZ, R19 ;  /* 0x000000ffff0d7224 */ /* 0x000fe400078e0013 */
[----:B------:R-:W-:Y:S02]  /*1ae00*/  IMAD.MOV.U32 R12, RZ, RZ, 0x6 ;  /* 0x00000006ff0c7424 */ /* 0x000fe400078e00ff */
[----:B------:R-:W-:-:S07]  /*1ae10*/  IMAD.MOV.U32 R2, RZ, RZ, R14 ;  /* 0x000000ffff027224 */ /* 0x000fce00078e000e */
[----:B------:R-:W-:Y:S05]  /*1ae20*/  WARPSYNC.COLLECTIVE R15, `(.L_x_893) ;  /* 0x000000000f087348 */ /* 0x000fea0003c00000 */
[----:B------:R0:W1:Y:S02]  /*1ae30*/  SHFL.IDX P6, R14, R13, R12, R11 ;  /* 0x0000000c0d0e7389 */ /* 0x00006400000c000b */
[----:B01----:R-:W-:Y:S01]  /*1ae40*/  ENDCOLLECTIVE ;  /* 0x000000000000791b */ /* 0x003fe20003800000 */
.L_x_893:
        /* <DEDUP_REMOVED lines=12> */
.L_x_894:
[----:B------:R-:W-:Y:S02]  /*1af10*/  IMAD.MOV.U32 R13, RZ, RZ, R19 ;  /* 0x000000ffff0d7224 */ /* 0x000fe400078e0013 */
[----:B------:R-:W-:Y:S02]  /*1af20*/  IMAD.MOV.U32 R12, RZ, RZ, 0x7 ;  /* 0x00000007ff0c7424 */ /* 0x000fe400078e00ff */
[----:B------:R-:W-:-:S07]  /*1af30*/  IMAD.MOV.U32 R2, RZ, RZ, R14 ;  /* 0x000000ffff027224 */ /* 0x000fce00078e000e */
[----:B------:R-:W-:Y:S05]  /*1af40*/  WARPSYNC.COLLECTIVE R15, `(.L_x_895) ;  /* 0x000000000f087348 */ /* 0x000fea0003c00000 */
[----:B------:R0:W1:Y:S02]  /*1af50*/  SHFL.IDX P6, R14, R13, R12, R11 ;  /* 0x0000000c0d0e7389 */ /* 0x00006400000c000b */
[----:B01----:R-:W-:Y:S01]  /*1af60*/  ENDCOLLECTIVE ;  /* 0x000000000000791b */ /* 0x003fe20003800000 */
.L_x_895:
        /* <DEDUP_REMOVED lines=11> */
.L_x_896:
[----:B------:R-:W-:Y:S01]  /*1b020*/  IMAD.MOV.U32 R2, RZ, RZ, R14 ;  /* 0x000000ffff027224 */ /* 0x000fe200078e000e */
[----:B------:R-:W-:Y:S06]  /*1b030*/  BRA `(.L_x_897) ;  /* 0xffffff9800f87947 */ /* 0x000fec000383ffff */
.L_x_705:
[----:B0-----:R0:W1:Y:S02]  /*1b040*/  SYNCS.PHASECHK.TRANS64.TRYWAIT P0, [R0+URZ+0x16860], R3 ;  /* 0x01686003000075a7 */ /* 0x001064000800017f */
[----:B-1----:R-:W-:Y:S05]  /*1b050*/  @!P0 NANOSLEEP.SYNCS 0x989680 ;  /* 0x009896800000895d */ /* 0x002fea0003900000 */
[----:B------:R-:W1:Y:S02]  /*1b060*/  @!P0 SYNCS.PHASECHK.TRANS64 P0, [R0+URZ+0x16860], R3 ;  /* 0x01686003000085a7 */ /* 0x000e64000800007f */
[----:B-1----:R-:W-:Y:S05]  /*1b070*/  @!P0 BRA `(.L_x_705) ;  /* 0xfffffffc00f08947 */ /* 0x002fea000383ffff */
[----:B------:R-:W-:Y:S05]  /*1b080*/  BRA `(.L_x_898) ;  /* 0xffffffa000107947 */ /* 0x000fea000383ffff */
.L_x_706:
        /* <DEDUP_REMOVED lines=8> */
.L_x_900:
[----:B------:R-:W-:Y:S05]  /*1b110*/  BSYNC B0 ;  /* 0x0000000000007941 */ /* 0x000fea0003800000 */
.L_x_899:
[----:B------:R-:W-:Y:S01]  /*1b120*/  IMAD.MOV.U32 R13, RZ, RZ, R18 ;  /* 0x000000ffff0d7224 */ /* 0x000fe200078e0012 */
[----:B------:R-:W-:Y:S01]  /*1b130*/  ISETP.LT.OR P2, PT, R6, 0x1, P0 ;  /* 0x000000010600780c */ /* 0x000fe20000741670 */
        /* <DEDUP_REMOVED lines=8> */
.L_x_901:
[----:B------:R-:W-:Y:S02]  /*1b1c0*/  IMAD R4, R4, 0x2, R16 ;  /* 0x0000000204047824 */ /* 0x000fe400078e0210 */
[----:B------:R-:W-:Y:S02]  /*1b1d0*/  IMAD.MOV.U32 R13, RZ, RZ, R19 ;  /* 0x000000ffff0d7224 */ /* 0x000fe400078e0013 */
[----:B------:R-:W-:Y:S01]  /*1b1e0*/  IMAD.MOV.U32 R12, RZ, RZ, 0x1 ;  /* 0x00000001ff0c7424 */ /* 0x000fe200078e00ff */
[----:B------:R-:W-:-:S13]  /*1b1f0*/  IADD3 R2, P1, R14, R5, RZ ;  /* 0x000000050e027210 */ /* 0x000fda0007f3e0ff */
[----:B------:R-:W-:Y:S05]  /*1b200*/  WARPSYNC.COLLECTIVE R15, `(.L_x_902) ;  /* 0x000000000f087348 */ /* 0x000fea0003c00000 */
[----:B------:R0:W1:Y:S02]  /*1b210*/  SHFL.IDX P6, R14, R13, R12, R11 ;  /* 0x0000000c0d0e7389 */ /* 0x00006400000c000b */
[----:B01----:R-:W-:Y:S01]  /*1b220*/  ENDCOLLECTIVE ;  /* 0x000000000000791b */ /* 0x003fe20003800000 */
.L_x_902:
        /* <DEDUP_REMOVED lines=11> */
.L_x_903:
[----:B------:R-:W-:Y:S02]  /*1b2e0*/  IMAD.MOV.U32 R13, RZ, RZ, R19 ;  /* 0x000000ffff0d7224 */ /* 0x000fe400078e0013 */
[----:B------:R-:W-:Y:S01]  /*1b2f0*/  IMAD.MOV.U32 R12, RZ, RZ, 0x2 ;  /* 0x00000002ff0c7424 */ /* 0x000fe200078e00ff */
[----:B------:R-:W-:-:S13]  /*1b300*/  IADD3 R2, P1, R14, R5, RZ ;  /* 0x000000050e027210 */ /* 0x000fda0007f3e0ff */
[----:B------:R-:W-:Y:S05]  /*1b310*/  WARPSYNC.COLLECTIVE R15, `(.L_x_904) ;  /* 0x000000000f087348 */ /* 0x000fea0003c00000 */
[----:B------:R0:W1:Y:S02]  /*1b320*/  SHFL.IDX P6, R14, R13, R12, R11 ;  /* 0x0000000c0d0e7389 */ /* 0x00006400000c000b */
[----:B01----:R-:W-:Y:S01]  /*1b330*/  ENDCOLLECTIVE ;  /* 0x000000000000791b */ /* 0x003fe20003800000 */
.L_x_904:
[----:B------:R-:W-:-:S05]  /*1b340*/  IMAD.X R3, RZ, RZ, R3, P1 ;  /* 0x000000ffff037224 */ /* 0x000fca00008e0603 */
[----:B------:R-:W-:Y:S01]  /*1b350*/  @!PT LDS RZ, [RZ] ;  /* 0x00000000fffff984 */ /* 0x000fe20000000800 */
[----:B------:R-:W-:Y:S01]  /*1b360*/  @!PT LDS RZ, [RZ] ;  /* 0x00000000fffff984 */ /* 0x000fe20000000800 */
[----:B------:R-:W-:Y:S01]  /*1b370*/  @!PT LDS RZ, [RZ] ;  /* 0x00000000fffff984 */ /* 0x000fe20000000800 */
[----:B------:R0:W-:Y:S01]  /*1b380*/  LDGSTS.E.BYPASS.LTC128B.128 [R4+0xc00], desc[UR42][R2.64], !P2 ;  /* 0x00c0000002047fae */ /* 0x0001e2000d101d6a */
[----:B------:R-:W-:Y:S01]  /*1b390*/  ISETP.LT.OR P2, PT, R6, 0x21, P0 ;  /* 0x000000210600780c */ /* 0x000fe20000741670 */
[----:B------:R-:W-:Y:S01]  /*1b3a0*/  IMAD.MOV.U32 R13, RZ, RZ, R18 ;  /* 0x000000ffff0d7224 */ /* 0x000fe200078e0012 */
[----:B0-----:R-:W-:-:S11]  /*1b3b0*/  MOV R3, R14 ;  /* 0x0000000e00037202 */ /* 0x001fd60000000f00 */
[----:B------:R-:W-:Y:S05]  /*1b3c0*/  WARPSYNC.COLLECTIVE R15, `(.L_x_905) ;  /* 0x000000000f087348 */ /* 0x000fea0003c00000 */
[----:B------:R0:W1:Y:S02]  /*1b3d0*/  SHFL.IDX P6, R14, R13, R12, R11 ;  /* 0x0000000c0d0e7389 */ /* 0x00006400000c000b */
[----:B01----:R-:W-:Y:S01]  /*1b3e0*/  ENDCOLLECTIVE ;  /* 0x000000000000791b */ /* 0x003fe20003800000 */
.L_x_905:
[----:B------:R-:W-:Y:S02]  /*1b3f0*/  IMAD.MOV.U32 R13, RZ, RZ, R19 ;  /* 0x000000ffff0d7224 */ /* 0x000fe400078e0013 */
[----:B------:R-:W-:Y:S01]  /*1b400*/  IMAD.MOV.U32 R12, RZ, RZ, 0x3 ;  /* 0x00000003ff0c7424 */ /* 0x000fe200078e00ff */
[----:B------:R-:W-:-:S13]  /*1b410*/  IADD3 R2, P1, R14, R5, RZ ;  /* 0x000000050e027210 */ /* 0x000fda0007f3e0ff */
[----:B------:R-:W-:Y:S05]  /*1b420*/  WARPSYNC.COLLECTIVE R15, `(.L_x_906) ;  /* 0x000000000f087348 */ /* 0x000fea0003c00000 */
[----:B------:R0:W1:Y:S02]  /*1b430*/  SHFL.IDX P6, R14, R13, R12, R11 ;  /* 0x0000000c0d0e7389 */ /* 0x00006400000c000b */
[----:B01----:R-:W-:Y:S01]  /*1b440*/  ENDCOLLECTIVE ;  /* 0x000000000000791b */ /* 0x003fe20003800000 */
.L_x_906:
        /* <DEDUP_REMOVED lines=11> */
.L_x_907:
[----:B------:R-:W-:Y:S01]  /*1b500*/  IMAD.MOV.U32 R13, RZ, RZ, R19 ;  /* 0x000000ffff0d7224 */ /* 0x000fe200078e0013 */
[----:B------:R-:W-:Y:S02]  /*1b510*/  MOV R12, 0x4 ;  /* 0x00000004000c7802 */ /* 0x000fe40000000f00 */
[----:B------:R-:W-:-:S13]  /*1b520*/  IADD3 R2, P1, R14, R5, RZ ;  /* 0x000000050e027210 */ /* 0x000fda0007f3e0ff */
[----:B------:R-:W-:Y:S05]  /*1b530*/  WARPSYNC.COLLECTIVE R15, `(.L_x_908) ;  /* 0x000000000f087348 */ /* 0x000fea0003c00000 */
[----:B------:R0:W1:Y:S02]  /*1b540*/  SHFL.IDX P6, R14, R13, R12, R11 ;  /* 0x0000000c0d0e7389 */ /* 0x00006400000c000b */
[----:B01----:R-:W-:Y:S01]  /*1b550*/  ENDCOLLECTIVE ;  /* 0x000000000000791b */ /* 0x003fe20003800000 */
.L_x_908:
        /* <DEDUP_REMOVED lines=11> */
.L_x_909:
[----:B------:R-:W-:Y:S02]  /*1b610*/  IMAD.MOV.U32 R13, RZ, RZ, R19 ;  /* 0x000000ffff0d7224 */ /* 0x000fe400078e0013 */
[----:B------:R-:W-:Y:S01]  /*1b620*/  IMAD.MOV.U32 R12, RZ, RZ, 0x5 ;  /* 0x00000005ff0c7424 */ /* 0x000fe200078e00ff */
[----:B------:R-:W-:-:S13]  /*1b630*/  IADD3 R2, P1, R14, R5, RZ ;  /* 0x000000050e027210 */ /* 0x000fda0007f3e0ff */
[----:B------:R-:W-:Y:S05]  /*1b640*/  WARPSYNC.COLLECTIVE R15, `(.L_x_910) ;  /* 0x000000000f087348 */ /* 0x000fea0003c00000 */
[----:B------:R0:W1:Y:S02]  /*1b650*/  SHFL.IDX P6, R14, R13, R12, R11 ;  /* 0x0000000c0d0e7389 */ /* 0x00006400000c000b */
[----:B01----:R-:W-:Y:S01]  /*1b660*/  ENDCOLLECTIVE ;  /* 0x000000000000791b */ /* 0x003fe20003800000 */
.L_x_910:
        /* <DEDUP_REMOVED lines=11> */
.L_x_911:
[----:B------:R-:W-:Y:S01]  /*1b720*/  MOV R13, R19 ;  /* 0x00000013000d7202 */ /* 0x000fe20000000f00 */
[----:B------:R-:W-:Y:S01]  /*1b730*/  IMAD.MOV.U32 R12, RZ, RZ, 0x6 ;  /* 0x00000006ff0c7424 */ /* 0x000fe200078e00ff */
[----:B------:R-:W-:-:S13]  /*1b740*/  IADD3 R2, P1, R14, R5, RZ ;  /* 0x000000050e027210 */ /* 0x000fda0007f3e0ff */
[----:B------:R-:W-:Y:S05]  /*1b750*/  WARPSYNC.COLLECTIVE R15, `(.L_x_912) ;  /* 0x000000000f087348 */ /* 0x000fea0003c00000 */
[----:B------:R0:W1:Y:S02]  /*1b760*/  SHFL.IDX P6, R14, R13, R12, R11 ;  /* 0x0000000c0d0e7389 */ /* 0x00006400000c000b */
[----:B01----:R-:W-:Y:S01]  /*1b770*/  ENDCOLLECTIVE ;  /* 0x000000000000791b */ /* 0x003fe20003800000 */
.L_x_912:
        /* <DEDUP_REMOVED lines=11> */
.L_x_913:
[----:B------:R-:W-:Y:S02]  /*1b830*/  IMAD.MOV.U32 R13, RZ, RZ, R19 ;  /* 0x000000ffff0d7224 */ /* 0x000fe400078e0013 */
[----:B------:R-:W-:Y:S01]  /*1b840*/  IMAD.MOV.U32 R12, RZ, RZ, 0x7 ;  /* 0x00000007ff0c7424 */ /* 0x000fe200078e00ff */
[----:B------:R-:W-:-:S13]  /*1b850*/  IADD3 R2, P1, R14, R5, RZ ;  /* 0x000000050e027210 */ /* 0x000fda0007f3e0ff */
[----:B------:R-:W-:Y:S05]  /*1b860*/  WARPSYNC.COLLECTIVE R15, `(.L_x_914) ;  /* 0x000000000f087348 */ /* 0x000fea0003c00000 */
[----:B------:R0:W1:Y:S02]  /*1b870*/  SHFL.IDX P6, R14, R13, R12, R11 ;  /* 0x0000000c0d0e7389 */ /* 0x00006400000c000b */
[----:B01----:R-:W-:Y:S01]  /*1b880*/  ENDCOLLECTIVE ;  /* 0x000000000000791b */ /* 0x003fe20003800000 */
.L_x_914:
        /* <DEDUP_REMOVED lines=10> */
.L_x_915:
[----:B------:R-:W-:Y:S05]  /*1b930*/  BRA `(.L_x_916) ;  /* 0xffffff9800e07947 */ /* 0x000fea000383ffff */
.L_x_711:
        /* <DEDUP_REMOVED lines=8> */
.L_x_918:
[----:B------:R-:W-:Y:S05]  /*1b9c0*/  BSYNC B0 ;  /* 0x0000000000007941 */ /* 0x000fea0003800000 */
.L_x_917:
        /* <DEDUP_REMOVED lines=9> */
.L_x_919:
[----:B------:R-:W-:Y:S02]  /*1ba60*/  ULDC UR4, c[0x0][0xc3c] ;  /* 0x00030f0000047ab9 */ /* 0x000fe40000000800 */
[----:B------:R-:W-:-:S13]  /*1ba70*/  ISETP.GE.OR P1, PT, R7, UR4, !P0 ;  /* 0x0000000407007c0c */ /* 0x000fda000c726670 */
[----:B------:R-:W0:Y:S08]  /*1ba80*/  @!P1 LDC.64 R2, c[0x0][0xc80] ;  /* 0x00032000ff029b82 */ /* 0x000e300000000a00 */
[----:B------:R-:W1:Y:S01]  /*1ba90*/  @!P1 LDC.64 R4, c[0x0][0xc78] ;  /* 0x00031e00ff049b82 */ /* 0x000e620000000a00 */
[----:B------:R-:W-:Y:S01]  /*1baa0*/  IMAD.MOV.U32 R11, RZ, RZ, RZ ;  /* 0x000000ffff0b7224 */ /* 0x000fe200078e00ff */
[----:B------:R-:W-:Y:S01]  /*1bab0*/  MOV R6, R14 ;  /* 0x0000000e00067202 */ /* 0x000fe20000000f00 */
        /* <DEDUP_REMOVED lines=8> */
[----:B------:R-:W-:Y:S01]  /*1bb40*/  IMAD.MOV.U32 R24, RZ, RZ, RZ ;  /* 0x000000ffff187224 */ /* 0x000fe200078e00ff */
[C---:B------:R-:W-:Y:S02]  /*1bb50*/  ISETP.GE.U32.AND P4, PT, R9.reuse, 0x8, PT ;  /* 0x000000080900780c */ /* 0x040fe40003f86070 */
[C---:B------:R-:W-:Y:S01]  /*1bb60*/  ISETP.GE.U32.AND P5, PT, R9.reuse, 0x10, PT ;  /* 0x000000100900780c */ /* 0x040fe20003fa6070 */
[----:B--2---:R-:W-:Y:S02]  /*1bb70*/  @!P1 IMAD.MOV.U32 R7, RZ, RZ, R8 ;  /* 0x000000ffff079224 */ /* 0x004fe400078e0008 */
[----:B---3--:R-:W-:Y:S01]  /*1bb80*/  @!P1 IMAD.MOV.U32 R4, RZ, RZ, R5 ;  /* 0x000000ffff049224 */ /* 0x008fe200078e0005 */
[----:B------:R-:W-:-:S03]  /*1bb90*/  ISETP.NE.AND P1, PT, R9, RZ, PT ;  /* 0x000000ff0900720c */ /* 0x000fc60003f25270 */
[----:B------:R-:W-:-:S10]  /*1bba0*/  IMAD R13, R4, R7, RZ ;  /* 0x00000007040d7224 */ /* 0x000fd400078e02ff */
[----:B------:R-:W-:Y:S05]  /*1bbb0*/  WARPSYNC.COLLECTIVE R15, `(.L_x_920) ;  /* 0x000000000f087348 */ /* 0x000fea0003c00000 */
[----:B------:R0:W1:Y:S02]  /*1bbc0*/  SHFL.UP P6, R14, R13, R12, R11 ;  /* 0x0400000c0d0e7389 */ /* 0x00006400000c000b */
[----:B01----:R-:W-:Y:S01]  /*1bbd0*/  ENDCOLLECTIVE ;  /* 0x000000000000791b */ /* 0x003fe20003800000 */
.L_x_920:
[----:B------:R-:W-:Y:S02]  /*1bbe0*/  MOV R12, 0x2 ;  /* 0x00000002000c7802 */ /* 0x000fe40000000f00 */
[----:B------:R-:W-:-:S05]  /*1bbf0*/  SEL R14, R14, RZ, P1 ;  /* 0x000000ff0e0e7207 */ /* 0x000fca0000800000 */
[----:B------:R-:W-:-:S04]  /*1bc00*/  IMAD.IADD R5, R13, 0x1, R14 ;  /* 0x000000010d057824 */ /* 0x000fc800078e020e */
[----:B------:R-:W-:-:S07]  /*1bc10*/  IMAD.MOV.U32 R13, RZ, RZ, R5 ;  /* 0x000000ffff0d7224 */ /* 0x000fce00078e0005 */
[----:B------:R-:W-:Y:S05]  /*1bc20*/  WARPSYNC.COLLECTIVE R15, `(.L_x_921) ;  /* 0x000000000f087348 */ /* 0x000fea0003c00000 */
[----:B------:R0:W1:Y:S02]  /*1bc30*/  SHFL.UP P6, R14, R13, R12, R11 ;  /* 0x0400000c0d0e7389 */ /* 0x00006400000c000b */
[----:B01----:R-:W-:Y:S01]  /*1bc40*/  ENDCOLLECTIVE ;  /* 0x000000000000791b */ /* 0x003fe20003800000 */
.L_x_921:
[----:B------:R-:W-:Y:S01]  /*1bc50*/  IMAD.MOV.U32 R12, RZ, RZ, 0x4 ;  /* 0x00000004ff0c7424 */ /* 0x000fe200078e00ff */
[----:B------:R-:W-:-:S05]  /*1bc60*/  SEL R2, R14, RZ, P2 ;  /* 0x000000ff0e027207 */ /* 0x000fca0001000000 */
[----:B------:R-:W-:-:S04]  /*1bc70*/  IMAD.IADD R2, R5, 0x1, R2 ;  /* 0x0000000105027824 */ /* 0x000fc800078e0202 */
[----:B------:R-:W-:-:S07]  /*1bc80*/  IMAD.MOV.U32 R13, RZ, RZ, R2 ;  /* 0x000000ffff0d7224 */ /* 0x000fce00078e0002 */
[----:B------:R-:W-:Y:S05]  /*1bc90*/  WARPSYNC.COLLECTIVE R15, `(.L_x_922) ;  /* 0x000000000f087348 */ /* 0x000fea0003c00000 */
[----:B------:R0:W1:Y:S02]  /*1bca0*/  SHFL.UP P6, R14, R13, R12, R11 ;  /* 0x0400000c0d0e7389 */ /* 0x00006400000c000b */
[----:B01----:R-:W-:Y:S01]  /*1bcb0*/  ENDCOLLECTIVE ;  /* 0x000000000000791b */ /* 0x003fe20003800000 */
.L_x_922:
[----:B------:R-:W-:Y:S01]  /*1bcc0*/  IMAD.MOV.U32 R12, RZ, RZ, 0x8 ;  /* 0x00000008ff0c7424 */ /* 0x000fe200078e00ff */
[----:B------:R-:W-:-:S05]  /*1bcd0*/  SEL R3, R14, RZ, P3 ;  /* 0x000000ff0e037207 */ /* 0x000fca0001800000 */
[----:B------:R-:W-:-:S04]  /*1bce0*/  IMAD.IADD R8, R2, 0x1, R3 ;  /* 0x0000000102087824 */ /* 0x000fc800078e0203 */
[----:B------:R-:W-:-:S07]  /*1bcf0*/  IMAD.MOV.U32 R13, RZ, RZ, R8 ;  /* 0x000000ffff0d7224 */ /* 0x000fce00078e0008 */
[----:B------:R-:W-:Y:S05]  /*1bd00*/  WARPSYNC.COLLECTIVE R15, `(.L_x_923) ;  /* 0x000000000f087348 */ /* 0x000fea0003c00000 */
[----:B------:R0:W1:Y:S02]  /*1bd10*/  SHFL.UP P6, R14, R13, R12, R11 ;  /* 0x0400000c0d0e7389 */ /* 0x00006400000c000b */
[----:B01----:R-:W-:Y:S01]  /*1bd20*/  ENDCOLLECTIVE ;  /* 0x000000000000791b */ /* 0x003fe20003800000 */
.L_x_923:
[----:B------:R-:W-:Y:S02]  /*1bd30*/  MOV R12, 0x10 ;  /* 0x00000010000c7802 */ /* 0x000fe40000000f00 */
[----:B------:R-:W-:-:S05]  /*1bd40*/  SEL R5, R14, RZ, P4 ;  /* 0x000000ff0e057207 */ /* 0x000fca0002000000 */
[----:B------:R-:W-:-:S04]  /*1bd50*/  IMAD.IADD R5, R8, 0x1, R5 ;  /* 0x0000000108057824 */ /* 0x000fc800078e0205 */
[----:B------:R-:W-:-:S07]  /*1bd60*/  IMAD.MOV.U32 R13, RZ, RZ, R5 ;  /* 0x000000ffff0d7224 */ /* 0x000fce00078e0005 */
[----:B------:R-:W-:Y:S05]  /*1bd70*/  WARPSYNC.COLLECTIVE R15, `(.L_x_924) ;  /* 0x000000000f087348 */ /* 0x000fea0003c00000 */
[----:B------:R0:W1:Y:S02]  /*1bd80*/  SHFL.UP P6, R14, R13, R12, R11 ;  /* 0x0400000c0d0e7389 */ /* 0x00006400000c000b */
[----:B01----:R-:W-:Y:S01]  /*1bd90*/  ENDCOLLECTIVE ;  /* 0x000000000000791b */ /* 0x003fe20003800000 */
.L_x_924:
        /* <DEDUP_REMOVED lines=8> */
.L_x_925:
[----:B------:R-:W-:Y:S05]  /*1be20*/  BRA `(.L_x_926) ;  /* 0xffffff9800ec7947 */ /* 0x000fea000383ffff */
.L_x_714:
[----:B------:R-:W-:Y:S01]  /*1be30*/  BSSY B0, `(.L_x_927) ;  /* 0x0000007000007945 */ /* 0x000fe20003800000 */
[----:B------:R-:W-:Y:S02]  /*1be40*/  IMAD.MOV.U32 R12, RZ, RZ, 0x1 ;  /* 0x00000001ff0c7424 */ /* 0x000fe400078e00ff */
[----:B------:R-:W-:Y:S02]  /*1be50*/  IMAD.MOV.U32 R11, RZ, RZ, RZ ;  /* 0x000000ffff0b7224 */ /* 0x000fe400078e00ff */
[----:B------:R-:W-:-:S07]  /*1be60*/  IMAD.MOV.U32 R15, RZ, RZ, -0x1 ;  /* 0xffffffffff0f7424 */ /* 0x000fce00078e00ff */
[----:B------:R-:W-:Y:S05]  /*1be70*/  WARPSYNC.COLLECTIVE R15, `(.L_x_928) ;  /* 0x000000000f087348 */ /* 0x000fea0003c00000 */
[----:B------:R0:W1:Y:S02]  /*1be80*/  SHFL.UP P6, R14, R13, R12, R11 ;  /* 0x0400000c0d0e7389 */ /* 0x00006400000c000b */
[----:B01----:R-:W-:Y:S01]  /*1be90*/  ENDCOLLECTIVE ;  /* 0x000000000000791b */ /* 0x003fe20003800000 */
.L_x_928:
[----:B------:R-:W-:Y:S05]  /*1bea0*/  BSYNC B0 ;  /* 0x0000000000007941 */ /* 0x000fea0003800000 */
.L_x_927:
[----:B------:R-:W-:Y:S01]  /*1beb0*/  SEL R14, R14, RZ, P1 ;  /* 0x000000ff0e0e7207 */ /* 0x000fe20000800000 */
[----:B------:R-:W-:Y:S02]  /*1bec0*/  IMAD.MOV.U32 R12, RZ, RZ, 0x2 ;  /* 0x00000002ff0c7424 */ /* 0x000fe400078e00ff */
[----:B------:R-:W-:Y:S01]  /*1bed0*/  IMAD.MOV.U32 R11, RZ, RZ, RZ ;  /* 0x000000ffff0b7224 */ /* 0x000fe200078e00ff */
[----:B------:R-:W-:Y:S01]  /*1bee0*/  IADD3 R13, R13, R14, RZ ;  /* 0x0000000e0d0d7210 */ /* 0x000fe20007ffe0ff */
[----:B------:R-:W-:-:S07]  /*1bef0*/  IMAD.MOV.U32 R15, RZ, RZ, -0x1 ;  /* 0xffffffffff0f7424 */ /* 0x000fce00078e00ff */
[----:B------:R-:W-:Y:S05]  /*1bf00*/  WARPSYNC.COLLECTIVE R15, `(.L_x_929) ;  /* 0x000000000f087348 */ /* 0x000fea0003c00000 */
[----:B------:R0:W1:Y:S02]  /*1bf10*/  SHFL.UP P6, R14, R13, R12, R11 ;  /* 0x0400000c0d0e7389 */ /* 0x00006400000c000b */
[----:B01----:R-:W-:Y:S01]  /*1bf20*/  ENDCOLLECTIVE ;  /* 0x000000000000791b */ /* 0x003fe20003800000 */
.L_x_929:
[----:B------:R-:W-:Y:S01]  /*1bf30*/  IMAD.MOV.U32 R12, RZ, RZ, 0x4 ;  /* 0x00000004ff0c7424 */ /* 0x000fe200078e00ff */
[----:B------:R-:W-:-:S05]  /*1bf40*/  SEL R2, R14, RZ, P2 ;  /* 0x000000ff0e027207 */ /* 0x000fca0001000000 */
[----:B------:R-:W-:-:S04]  /*1bf50*/  IMAD.IADD R2, R13, 0x1, R2 ;  /* 0x000000010d027824 */ /* 0x000fc800078e0202 */
[----:B------:R-:W-:-:S07]  /*1bf60*/  IMAD.MOV.U32 R13, RZ, RZ, R2 ;  /* 0x000000ffff0d7224 */ /* 0x000fce00078e0002 */
[----:B------:R-:W-:Y:S05]  /*1bf70*/  WARPSYNC.COLLECTIVE R15, `(.L_x_930) ;  /* 0x000000000f087348 */ /* 0x000fea0003c00000 */
[----:B------:R0:W1:Y:S02]  /*1bf80*/  SHFL.UP P6, R14, R13, R12, R11 ;  /* 0x0400000c0d0e7389 */ /* 0x00006400000c000b */
[----:B01----:R-:W-:Y:S01]  /*1bf90*/  ENDCOLLECTIVE ;  /* 0x000000000000791b */ /* 0x003fe20003800000 */
.L_x_930:
[----:B------:R-:W-:Y:S02]  /*1bfa0*/  MOV R12, 0x8 ;  /* 0x00000008000c7802 */ /* 0x000fe40000000f00 */
[----:B------:R-:W-:-:S05]  /*1bfb0*/  SEL R3, R14, RZ, P3 ;  /* 0x000000ff0e037207 */ /* 0x000fca0001800000 */
[----:B------:R-:W-:-:S04]  /*1bfc0*/  IMAD.IADD R3, R2, 0x1, R3 ;  /* 0x0000000102037824 */ /* 0x000fc800078e0203 */
[----:B------:R-:W-:-:S07]  /*1bfd0*/  IMAD.MOV.U32 R13, RZ, RZ, R3 ;  /* 0x000000ffff0d7224 */ /* 0x000fce00078e0003 */
[----:B------:R-:W-:Y:S05]  /*1bfe0*/  WARPSYNC.COLLECTIVE R15, `(.L_x_931) ;  /* 0x000000000f087348 */ /* 0x000fea0003c00000 */
[----:B------:R0:W1:Y:S02]  /*1bff0*/  SHFL.UP P6, R14, R13, R12, R11 ;  /* 0x0400000c0d0e7389 */ /* 0x00006400000c000b */
[----:B01----:R-:W-:Y:S01]  /*1c000*/  ENDCOLLECTIVE ;  /* 0x000000000000791b */ /* 0x003fe20003800000 */
.L_x_931:
[----:B------:R-:W-:Y:S01]  /*1c010*/  IMAD.MOV.U32 R12, RZ, RZ, 0x10 ;  /* 0x00000010ff0c7424 */ /* 0x000fe200078e00ff */
[----:B------:R-:W-:-:S05]  /*1c020*/  SEL R14, R14, RZ, P4 ;  /* 0x000000ff0e0e7207 */ /* 0x000fca0002000000 */
[----:B------:R-:W-:-:S04]  /*1c030*/  IMAD.IADD R5, R3, 0x1, R14 ;  /* 0x0000000103057824 */ /* 0x000fc800078e020e */
[----:B------:R-:W-:-:S07]  /*1c040*/  IMAD.MOV.U32 R13, RZ, RZ, R5 ;  /* 0x000000ffff0d7224 */ /* 0x000fce00078e0005 */
[----:B------:R-:W-:Y:S05]  /*1c050*/  WARPSYNC.COLLECTIVE R15, `(.L_x_932) ;  /* 0x000000000f087348 */ /* 0x000fea0003c00000 */
[----:B------:R0:W1:Y:S02]  /*1c060*/  SHFL.UP P6, R14, R13, R12, R11 ;  /* 0x0400000c0d0e7389 */ /* 0x00006400000c000b */
[----:B01----:R-:W-:Y:S01]  /*1c070*/  ENDCOLLECTIVE ;  /* 0x000000000000791b */ /* 0x003fe20003800000 */
.L_x_932:
        /* <DEDUP_REMOVED lines=8> */
.L_x_933:
[----:B------:R-:W-:Y:S05]  /*1c100*/  BRA `(.L_x_934) ;  /* 0xffffff9800d87947 */ /* 0x000fea000383ffff */
.L_x_716:
[----:B------:R-:W-:Y:S01]  /*1c110*/  BSSY B0, `(.L_x_935) ;  /* 0x0000006000007945 */ /* 0x000fe20003800000 */
[----:B------:R-:W-:Y:S01]  /*1c120*/  PLOP3.LUT P6, PT, P6, PT, PT, 0x8, 0x0 ;  /* 0x000000000000781c */ /* 0x000fe200037ce170 */
[----:B------:R-:W-:-:S12]  /*1c130*/  IMAD.MOV.U32 R15, RZ, RZ, -0x1 ;  /* 0xffffffffff0f7424 */ /* 0x000fd800078e00ff */
[----:B0-----:R-:W-:Y:S05]  /*1c140*/  WARPSYNC.COLLECTIVE R15, `(.L_x_936) ;  /* 0x000000000f087348 */ /* 0x001fea0003c00000 */
[----:B------:R-:W-:Y:S01]  /*1c150*/  VOTE.ANY R14, PT, P6 ;  /* 0x00000000000e7806 */ /* 0x000fe200030e0100 */
[----:B0-----:R-:W-:Y:S06]  /*1c160*/  ENDCOLLECTIVE ;  /* 0x000000000000791b */ /* 0x001fec0003800000 */
.L_x_936:
[----:B------:R-:W-:Y:S05]  /*1c170*/  BSYNC B0 ;  /* 0x0000000000007941 */ /* 0x000fea0003800000 */
.L_x_935:
[----:B------:R-:W-:Y:S01]  /*1c180*/  MOV R8, R14 ;  /* 0x0000000e00087202 */ /* 0x000fe20000000f00 */
[----:B------:R-:W-:Y:S02]  /*1c190*/  IMAD.MOV.U32 R13, RZ, RZ, R7 ;  /* 0x000000ffff0d7224 */ /* 0x000fe400078e0007 */
[----:B------:R-:W-:Y:S01]  /*1c1a0*/  IMAD.MOV.U32 R11, RZ, RZ, 0x1f ;  /* 0x0000001fff0b7424 */ /* 0x000fe200078e00ff */
[----:B------:R-:W0:Y:S01]  /*1c1b0*/  POPC R5, R8 ;  /* 0x0000000800057309 */ /* 0x000e220000000000 */
[----:B------:R-:W-:Y:S02]  /*1c1c0*/  IMAD.MOV.U32 R15, RZ, RZ, -0x1 ;  /* 0xffffffffff0f7424 */ /* 0x000fe400078e00ff */
[----:B0-----:R-:W-:-:S07]  /*1c1d0*/  IMAD.MOV.U32 R12, RZ, RZ, R5 ;  /* 0x000000ffff0c7224 */ /* 0x001fce00078e0005 */
[----:B------:R-:W-:Y:S05]  /*1c1e0*/  WARPSYNC.COLLECTIVE R15, `(.L_x_937) ;  /* 0x000000000f087348 */ /* 0x000fea0003c00000 */
[----:B------:R0:W1:Y:S02]  /*1c1f0*/  SHFL.IDX P6, R14, R13, R12, R11 ;  /* 0x0000000c0d0e7389 */ /* 0x00006400000c000b */
[----:B01----:R-:W-:Y:S01]  /*1c200*/  ENDCOLLECTIVE ;  /* 0x000000000000791b */ /* 0x003fe20003800000 */
.L_x_937:
[----:B------:R-:W-:Y:S02]  /*1c210*/  IMAD.MOV.U32 R13, RZ, RZ, R4 ;  /* 0x000000ffff0d7224 */ /* 0x000fe400078e0004 */
[----:B------:R-:W-:-:S07]  /*1c220*/  IMAD.MOV.U32 R7, RZ, RZ, R14 ;  /* 0x000000ffff077224 */ /* 0x000fce00078e000e */
[----:B------:R-:W-:Y:S05]  /*1c230*/  WARPSYNC.COLLECTIVE R15, `(.L_x_938) ;  /* 0x000000000f087348 */ /* 0x000fea0003c00000 */
[----:B------:R0:W1:Y:S02]  /*1c240*/  SHFL.IDX P6, R14, R13, R12, R11 ;  /* 0x0000000c0d0e7389 */ /* 0x00006400000c000b */
[----:B01----:R-:W-:Y:S01]  /*1c250*/  ENDCOLLECTIVE ;  /* 0x000000000000791b */ /* 0x003fe20003800000 */
.L_x_938:
[----:B------:R-:W-:Y:S01]  /*1c260*/  IMAD.MOV.U32 R4, RZ, RZ, R14 ;  /* 0x000000ffff047224 */ /* 0x000fe200078e000e */
[----:B------:R-:W-:Y:S06]  /*1c270*/  BRA `(.L_x_939) ;  /* 0xffffff9800b87947 */ /* 0x000fec000383ffff */
.L_x_718:
[----:B------:R-:W-:Y:S01]  /*1c280*/  BSSY B0, `(.L_x_940) ;  /* 0x0000007000007945 */ /* 0x000fe20003800000 */
[----:B------:R-:W-:Y:S01]  /*1c290*/  IMAD.MOV.U32 R13, RZ, RZ, R3 ;  /* 0x000000ffff0d7224 */ /* 0x000fe200078e0003 */
[----:B------:R-:W-:Y:S01]  /*1c2a0*/  MOV R11, 0x1f ;  /* 0x0000001f000b7802 */ /* 0x000fe20000000f00 */
[----:B------:R-:W-:-:S07]  /*1c2b0*/  IMAD.MOV.U32 R15, RZ, RZ, -0x1 ;  /* 0xffffffffff0f7424 */ /* 0x000fce00078e00ff */
[----:B0123--:R-:W-:Y:S05]  /*1c2c0*/  WARPSYNC.COLLECTIVE R15, `(.L_x_941) ;  /* 0x000000000f087348 */ /* 0x00ffea0003c00000 */
[----:B------:R4:W0:Y:S02]  /*1c2d0*/  SHFL.IDX P6, R14, R13, R12, R11 ;  /* 0x0000000c0d0e7389 */ /* 0x00082400000c000b */
[----:B01234-:R-:W-:Y:S01]  /*1c2e0*/  ENDCOLLECTIVE ;  /* 0x000000000000791b */ /* 0x01ffe20003800000 */
.L_x_941:
[----:B------:R-:W-:Y:S05]  /*1c2f0*/  BSYNC B0 ;  /* 0x0000000000007941 */ /* 0x000fea0003800000 */
.L_x_940:
[----:B------:R-:W-:Y:S01]  /*1c300*/  IMAD.MOV.U32 R24, RZ, RZ, R14 ;  /* 0x000000ffff187224 */ /* 0x000fe200078e000e */
[----:B------:R-:W-:Y:S06]  /*1c310*/  BRA `(.L_x_717) ;  /* 0xffffff9800a87947 */ /* 0x000fec000383ffff */
.L_x_722:
[----:B0-----:R0:W1:Y:S02]  /*1c320*/  SYNCS.PHASECHK.TRANS64.TRYWAIT P0, [R5+URZ+0x16820], R0 ;  /* 0x01682000050075a7 */ /* 0x001064000800017f */
[----:B-1----:R-:W-:Y:S05]  /*1c330*/  @!P0 NANOSLEEP.SYNCS 0x989680 ;  /* 0x009896800000895d */ /* 0x002fea0003900000 */
[----:B------:R-:W1:Y:S02]  /*1c340*/  @!P0 SYNCS.PHASECHK.TRANS64 P0, [R5+URZ+0x16820], R0 ;  /* 0x01682000050085a7 */ /* 0x000e64000800007f */
[----:B-1----:R-:W-:Y:S05]  /*1c350*/  @!P0 BRA `(.L_x_722) ;  /* 0xfffffffc00f08947 */ /* 0x002fea000383ffff */
[----:B------:R-:W-:Y:S05]  /*1c360*/  BRA `(.L_x_942) ;  /* 0xffffffa000007947 */ /* 0x000fea000383ffff */
.L_x_723:
        /* <DEDUP_REMOVED lines=8> */
[----:B0-2-4-:R-:W-:Y:S05]  /*1c3f0*/  WARPSYNC.COLLECTIVE R15, `(.L_x_944) ;  /* 0x000000000f087348 */ /* 0x015fea0003c00000 */
[----:B------:R1:W3:Y:S02]  /*1c400*/  SHFL.IDX P6, R14, R13, R12, R11 ;  /* 0x0000000c0d0e7389 */ /* 0x0002e400000c000b */
[----:B01234-:R-:W-:Y:S01]  /*1c410*/  ENDCOLLECTIVE ;  /* 0x000000000000791b */ /* 0x01ffe20003800000 */
.L_x_944:
[----:B------:R-:W-:Y:S05]  /*1c420*/  BSYNC B0 ;  /* 0x0000000000007941 */ /* 0x000fea0003800000 */
.L_x_943:
[----:B------:R-:W-:Y:S05]  /*1c430*/  BRA `(.L_x_945) ;  /* 0xffffff9c00e87947 */ /* 0x000fea000383ffff */
.L_x_724:
[----:B------:R-:W-:Y:S01]  /*1c440*/  BSSY B0, `(.L_x_946) ;  /* 0x0000006000007945 */ /* 0x000fe20003800000 */
[----:B------:R-:W-:-:S07]  /*1c450*/  IMAD.MOV.U32 R15, RZ, RZ, -0x1 ;  /* 0xffffffffff0f7424 */ /* 0x000fce00078e00ff */
[----:B0-2-4-:R-:W-:Y:S05]  /*1c460*/  WARPSYNC.COLLECTIVE R15, `(.L_x_947) ;  /* 0x000000000f0c7348 */ /* 0x015fea0003c00000 */
[----:B------:R-:W-:Y:S02]  /*1c470*/  ELECT P6, UR62, PT ;  /* 0x00000000003e782f */ /* 0x000fe400038c0000 */
[----:B------:R-:W-:Y:S01]  /*1c480*/  MOV R14, UR62 ;  /* 0x0000003e000e7c02 */ /* 0x000fe20008000f00 */
[----:B0-2-4-:R-:W-:Y:S10]  /*1c490*/  ENDCOLLECTIVE ;  /* 0x000000000000791b */ /* 0x015ff40003800000 */
.L_x_947:
[----:B------:R-:W-:Y:S05]  /*1c4a0*/  BSYNC B0 ;  /* 0x0000000000007941 */ /* 0x000fea0003800000 */
.L_x_946:
[----:B------:R-:W-:Y:S05]  /*1c4b0*/  BRA `(.L_x_948) ;  /* 0xffffff9c00dc7947 */ /* 0x000fea000383ffff */
.L_x_726:
[----:B0-----:R0:W1:Y:S02]  /*1c4c0*/  SYNCS.PHASECHK.TRANS64.TRYWAIT P1, [R3+URZ+0x16840], R2 ;  /* 0x01684002030075a7 */ /* 0x001064000802017f */
[----:B-1----:R-:W-:Y:S05]  /*1c4d0*/  @!P1 NANOSLEEP.SYNCS 0x989680 ;  /* 0x009896800000995d */ /* 0x002fea0003900000 */
[----:B------:R-:W1:Y:S02]  /*1c4e0*/  @!P1 SYNCS.PHASECHK.TRANS64 P1, [R3+URZ+0x16840], R2 ;  /* 0x01684002030095a7 */ /* 0x000e64000802007f */
[----:B-1----:R-:W-:Y:S05]  /*1c4f0*/  @!P1 BRA `(.L_x_726) ;  /* 0xfffffffc00f09947 */ /* 0x002fea000383ffff */
[----:B------:R-:W-:Y:S05]  /*1c500*/  BRA `(.L_x_949) ;  /* 0xffffff9c00fc7947 */ /* 0x000fea000383ffff */
.L_x_728:
[----:B-1----:R1:W3:Y:S02]  /*1c510*/  SYNCS.PHASECHK.TRANS64.TRYWAIT P1, [R5+URZ+0x16840], R0 ;  /* 0x01684000050075a7 */ /* 0x0022e4000802017f */
[----:B---3--:R-:W-:Y:S05]  /*1c520*/  @!P1 NANOSLEEP.SYNCS 0x989680 ;  /* 0x009896800000995d */ /* 0x008fea0003900000 */
[----:B------:R-:W3:Y:S02]  /*1c530*/  @!P1 SYNCS.PHASECHK.TRANS64 P1, [R5+URZ+0x16840], R0 ;  /* 0x01684000050095a7 */ /* 0x000ee4000802007f */
[----:B---3--:R-:W-:Y:S05]  /*1c540*/  @!P1 BRA `(.L_x_728) ;  /* 0xfffffffc00f09947 */ /* 0x008fea000383ffff */
[----:B------:R-:W-:Y:S05]  /*1c550*/  BRA `(.L_x_950) ;  /* 0xffffffa000087947 */ /* 0x000fea000383ffff */
.L_x_730:
[----:B---3--:R3:W0:Y:S02]  /*1c560*/  SYNCS.PHASECHK.TRANS64.TRYWAIT P1, [R3+URZ+0x16860], R2 ;  /* 0x01686002030075a7 */ /* 0x008624000802017f */
[----:B0-----:R-:W-:Y:S05]  /*1c570*/  @!P1 NANOSLEEP.SYNCS 0x989680 ;  /* 0x009896800000995d */ /* 0x001fea0003900000 */
[----:B------:R-:W0:Y:S02]  /*1c580*/  @!P1 SYNCS.PHASECHK.TRANS64 P1, [R3+URZ+0x16860], R2 ;  /* 0x01686002030095a7 */ /* 0x000e24000802007f */
[----:B0-----:R-:W-:Y:S05]  /*1c590*/  @!P1 BRA `(.L_x_730) ;  /* 0xfffffffc00f09947 */ /* 0x001fea000383ffff */
[----:B------:R-:W-:Y:S05]  /*1c5a0*/  BRA `(.L_x_951) ;  /* 0xffffffa000047947 */ /* 0x000fea000383ffff */
.L_x_952:
        /* <DEDUP_REMOVED lines=13> */
.L_x_3168:


//--------------------- .text._ZN7cutlass13device_kernelIN5flash11enable_sm90INS1_16FlashAttnFwdSm90INS1_25CollectiveMainloopFwdSm90ILi2EN4cute5tupleIJNS5_1CILi1EEES8_S8_EEENS6_IJNS7_ILi192EEENS7_ILi128EEENS7_ILi64EEEEEELi64ENS_10bfloat16_tEfNS_4arch4Sm90ELb0ELb1ELb0ELb0ELb1ELb0ELb0ELb1ELb1ELb1ELb1ELb0EEENS1_21CollectiveEpilogueFwdINS6_IJSA_SC_SB_EEES9_SE_SG_Li384ELb0ELb1ELb1ELb0EEENS1_19SingleTileSchedulerILb0ELb1ELb1ELi192EEEEEEEEEvNT_6ParamsE --------------------------
	.section	.text._ZN7cutlass13device_kernelIN5flash11enable_sm90INS1_16FlashAttnFwdSm90INS1_25CollectiveMainloopFwdSm90ILi2EN4cute5tupleIJNS5_1CILi1EEES8_S8_EEENS6_IJNS7_ILi192EEENS7_ILi128EEENS7_ILi64EEEEEELi64ENS_10bfloat16_tEfNS_4arch4Sm90ELb0ELb1ELb0ELb0ELb1ELb0ELb0ELb1ELb1ELb1ELb1ELb0EEENS1_21CollectiveEpilogueFwdINS6_IJSA_SC_SB_EEES9_SE_SG_Li384ELb0ELb1ELb1ELb0EEENS1_19SingleTileSchedulerILb0ELb1ELb1ELi192EEEEEEEEEvNT_6ParamsE,"ax",@progbits
	.align	128
.text._ZN7cutlass13device_kernelIN5flash11enable_sm90INS1_16FlashAttnFwdSm90INS1_25CollectiveMainloopFwdSm90ILi2EN4cute5tupleIJNS5_1CILi1EEES8_S8_EEENS6_IJNS7_ILi192EEENS7_ILi128EEENS7_ILi64EEEEEELi64ENS_10bfloat16_tEfNS_4arch4Sm90ELb0ELb1ELb0ELb0ELb1ELb0ELb0ELb1ELb1ELb1ELb1ELb0EEENS1_21CollectiveEpilogueFwdINS6_IJSA_SC_SB_EEES9_SE_SG_Li384ELb0ELb1ELb1ELb0EEENS1_19SingleTileSchedulerILb0ELb1ELb1ELi192EEEEEEEEEvNT_6ParamsE:
        .type           _ZN7cutlass13device_kernelIN5flash11enable_sm90INS1_16FlashAttnFwdSm90INS1_25CollectiveMainloopFwdSm90ILi2EN4cute5tupleIJNS5_1CILi1EEES8_S8_EEENS6_IJNS7_ILi192EEENS7_ILi128EEENS7_ILi64EEEEEELi64ENS_10bfloat16_tEfNS_4arch4Sm90ELb0ELb1ELb0ELb0ELb1ELb0ELb0ELb1ELb1ELb1ELb1ELb0EEENS1_21CollectiveEpilogueFwdINS6_IJSA_SC_SB_EEES9_SE_SG_Li384ELb0ELb1ELb1ELb0EEENS1_19SingleTileSchedulerILb0ELb1ELb1ELi192EEEEEEEEEvNT_6ParamsE,@function
        .size           _ZN7cutlass13device_kernelIN5flash11enable_sm90INS1_16FlashAttnFwdSm90INS1_25CollectiveMainloopFwdSm90ILi2EN4cute5tupleIJNS5_1CILi1EEES8_S8_EEENS6_IJNS7_ILi192EEENS7_ILi128EEENS7_ILi64EEEEEELi64ENS_10bfloat16_tEfNS_4arch4Sm90ELb0ELb1ELb0ELb0ELb1ELb0ELb0ELb1ELb1ELb1ELb1ELb0EEENS1_21CollectiveEpilogueFwdINS6_IJSA_SC_SB_EEES9_SE_SG_Li384ELb0ELb1ELb1ELb0EEENS1_19SingleTileSchedulerILb0ELb1ELb1ELi192EEEEEEEEEvNT_6ParamsE,(.L_x_3169 - _ZN7cutlass13device_kernelIN5flash11enable_sm90INS1_16FlashAttnFwdSm90INS1_25CollectiveMainloopFwdSm90ILi2EN4cute5tupleIJNS5_1CILi1EEES8_S8_EEENS6_IJNS7_ILi192EEENS7_ILi128EEENS7_ILi64EEEEEELi64ENS_10bfloat16_tEfNS_4arch4Sm90ELb0ELb1ELb0ELb0ELb1ELb0ELb0ELb1ELb1ELb1ELb1ELb0EEENS1_21CollectiveEpilogueFwdINS6_IJSA_SC_SB_EEES9_SE_SG_Li384ELb0ELb1ELb1ELb0EEENS1_19SingleTileSchedulerILb0ELb1ELb1ELi192EEEEEEEEEvNT_6ParamsE)
        .other          _ZN7cutlass13device_kernelIN5flash11enable_sm90INS1_16FlashAttnFwdSm90INS1_25CollectiveMainloopFwdSm90ILi2EN4cute5tupleIJNS5_1CILi1EEES8_S8_EEENS6_IJNS7_ILi192EEENS7_ILi128EEENS7_ILi64EEEEEELi64ENS_10bfloat16_tEfNS_4arch4Sm90ELb0ELb1ELb0ELb0ELb1ELb0ELb0ELb1ELb1ELb1ELb1ELb0EEENS1_21CollectiveEpilogueFwdINS6_IJSA_SC_SB_EEES9_SE_SG_Li384ELb0ELb1ELb1ELb0EEENS1_19SingleTileSchedulerILb0ELb1ELb1ELi192EEEEEEEEEvNT_6ParamsE,@"STO_CUDA_ENTRY STV_DEFAULT"
_ZN7cutlass13device_kernelIN5flash11enable_sm90INS1_16FlashAttnFwdSm90INS1_25CollectiveMainloopFwdSm90ILi2EN4cute5tupleIJNS5_1CILi1EEES8_S8_EEENS6_IJNS7_ILi192EEENS7_ILi128EEENS7_ILi64EEEEEELi64ENS_10bfloat16_tEfNS_4arch4Sm90ELb0ELb1ELb0ELb0ELb1ELb0ELb0ELb1ELb1ELb1ELb1ELb0EEENS1_21CollectiveEpilogueFwdINS6_IJSA_SC_SB_EEES9_SE_SG_Li384ELb0ELb1ELb1ELb0EEENS1_19SingleTileSchedulerILb0ELb1ELb1ELi192EEEEEEEEEvNT_6ParamsE:
        /* <DEDUP_REMOVED lines=45> */
.L_x_953:
        /* <DEDUP_REMOVED lines=22> */
.L_x_954:
        /* <DEDUP_REMOVED lines=18> */
.L_x_955:
        /* <DEDUP_REMOVED lines=22> */
.L_x_956:
        /* <DEDUP_REMOVED lines=23> */
.L_x_957:
        /* <DEDUP_REMOVED lines=9> */
.L_x_960:
        /* <DEDUP_REMOVED lines=21> */
[----:B------:R-:W0:Y:S01]  /*0a00*/  LDC.64 R2, c[0x0][0x418] ;  /* 0x00010600ff027b82 */ /* 0x000e220000000a00 */
[----:B------:R-:W-:Y:S01]  /*0a10*/  ULDC UR4, c[0x0][0x448] ;  /* 0x0001120000047ab9 */ /* 0x000fe20000000800 */
[----:B------:R-:W-:Y:S01]  /*0a20*/  VIADD R16, R23, 0xffffff80 ;  /* 0xffffff8017107836 */ /* 0x000fe20000000000 */
[----:B------:R-:W-:-:S03]  /*0a30*/  UISETP.NE.AND UP0, UPT, UR4, 0x1, UPT ;  /* 0x000000010400788c */ /* 0x000fc6000bf05270 */
[----:B------:R-:W-:Y:S01]  /*0a40*/  ULDC.64 UR4, c[0x0][0x9e0] ;  /* 0x0002780000047ab9 */ /* 0x000fe20000000a00 */
[----:B------:R-:W-:Y:S01]  /*0a50*/  UP2UR UR40, UPR, URZ, 0x1 ;  /* 0x000000013f287883 */ /* 0x000fe20008000000 */
[----:B------:R-:W1:Y:S06]  /*0a60*/  LDC R22, c[0x0][0x288] ;  /* 0x0000a200ff167b82 */ /* 0x000e6c0000000800 */
[----:B------:R-:W-:Y:S01]  /*0a70*/  @UP0 ULDC UR9, c[0x0][0x44c] ;  /* 0x0001130000090ab9 */ /* 0x000fe20000000800 */
[----:B------:R-:W-:Y:S01]  /*0a80*/  @UP0 ULDC UR11, c[0x0][0x450] ;  /* 0x00011400000b0ab9 */ /* 0x000fe20000000800 */
[----:B------:R-:W2:Y:S08]  /*0a90*/  LDC R17, c[0x0][0x424] ;  /* 0x00010900ff117b82 */ /* 0x000eb00000000800 */
[----:B------:R-:W3:Y:S01]  /*0aa0*/  S2UR UR45, SR_CTAID.X ;  /* 0x00000000002d79c3 */ /* 0x000ee20000002500 */
[----:B0-----:R-:W-:-:S04]  /*0ab0*/  ISETP.NE.U32.AND P0, PT, R2, RZ, PT ;  /* 0x000000ff0200720c */ /* 0x001fc80003f05070 */
[----:B------:R-:W-:-:S03]  /*0ac0*/  ISETP.NE.AND.EX P0, PT, R3, RZ, PT, P0 ;  /* 0x000000ff0300720c */ /* 0x000fc60003f05300 */
[----:B------:R-:W0:Y:S01]  /*0ad0*/  LDC R4, c[0x0][0x2f0] ;  /* 0x0000bc00ff047b82 */ /* 0x000e220000000800 */
[----:B-1----:R-:W-:Y:S02]  /*0ae0*/  IADD3 R0, -R22, 0x1, RZ ;  /* 0x0000000116007810 */ /* 0x002fe40007ffe1ff */
[----:B--2---:R-:W-:Y:S01]  /*0af0*/  SEL R17, R17, 0x1, P0 ;  /* 0x0000000111117807 */ /* 0x004fe20000000000 */
[----:B---3--:R-:W-:-:S04]  /*0b00*/  UIMAD UR45, UR45, 0xc0, URZ ;  /* 0x000000c02d2d78a4 */ /* 0x008fc8000f8e023f */
[----:B------:R-:W-:Y:S02]  /*0b10*/  @UP0 UIADD3 UR8, UR45, 0xbf, URZ ;  /* 0x000000bf2d080890 */ /* 0x000fe4000fffe03f */
[----:B------:R-:W-:Y:S01]  /*0b20*/  UIADD3 UR7, UR45, 0xbf, URZ ;  /* 0x000000bf2d077890 */ /* 0x000fe2000fffe03f */
[----:B0-----:R-:W-:Y:S01]  /*0b30*/  IMAD R0, R17, R4, R0 ;  /* 0x0000000411007224 */ /* 0x001fe200078e0200 */
[----:B------:R-:W-:-:S04]  /*0b40*/  UIMAD.WIDE.U32 UR8, UR8, UR9, URZ ;  /* 0x00000009080872a5 */ /* 0x000fc8000f8e003f */
[----:B------:R-:W-:Y:S01]  /*0b50*/  R2UR UR10, R0 ;  /* 0x00000000000a72ca */ /* 0x000fe200000e0000 */
[----:B------:R-:W-:Y:S02]  /*0b60*/  @UP0 USHF.R.U32.HI UR7, URZ, UR11, UR9 ;  /* 0x0000000b3f070299 */ /* 0x000fe40008011609 */
[----:B------:R-:W-:-:S04]  /*0b70*/  UISETP.GE.AND UP0, UPT, UR5, 0x1, UPT ;  /* 0x000000010500788c */ /* 0x000fc8000bf06270 */
[----:B------:R-:W-:Y:S02]  /*0b80*/  UP2UR UR44, UPR, URZ, 0x1 ;  /* 0x000000013f2c7883 */ /* 0x000fe40008000000 */
[----:B------:R-:W-:-:S04]  /*0b90*/  PLOP3.LUT P0, PT, PT, PT, UP0, 0x40, 0x0 ;  /* 0x000000000000781c */ /* 0x000fc80003f0e808 */
[----:B------:R-:W-:-:S04]  /*0ba0*/  UIADD3 UR7, UR10, UR7, URZ ;  /* 0x000000070a077290 */ /* 0x000fc8000fffe03f */
[----:B------:R-:W-:-:S06]  /*0bb0*/  UIADD3 UR4, UR7, UR4, URZ ;  /* 0x0000000407047290 */ /* 0x000fcc000fffe03f */
[----:B------:R-:W-:Y:S01]  /*0bc0*/  IMAD.U32 R0, RZ, RZ, UR4 ;  /* 0x00000004ff007e24 */ /* 0x000fe2000f8e00ff */
[----:B------:R-:W-:Y:S06]  /*0bd0*/  @P0 BRA `(.L_x_962) ;  /* 0x0000000000400947 */ /* 0x000fec0003800000 */
[----:B------:R-:W-:Y:S01]  /*0be0*/  ISETP.LT.AND P0, PT, RZ, UR7, PT ;  /* 0x00000007ff007c0c */ /* 0x000fe2000bf01270 */
[----:B------:R-:W-:-:S12]  /*0bf0*/  UIADD3 UR4, UR7, -0x1, URZ ;  /* 0xffffffff07047890 */ /* 0x000fd8000fffe03f */
[----:B------:R-:W-:Y:S05]  /*0c00*/  @P0 BRA `(.L_x_963) ;  /* 0x00000000001c0947 */ /* 0x000fea0003800000 */
[----:B------:R-:W-:Y:S02]  /*0c10*/  UISETP.NE.AND UP0, UPT, UR5, 0x1, UPT ;  /* 0x000000010500788c */ /* 0x000fe4000bf05270 */
[----:B------:R-:W-:-:S09]  /*0c20*/  UIADD3 UR4, -UR7, URZ, URZ ;  /* 0x0000003f07047290 */ /* 0x000fd2000fffe13f */
[----:B------:R-:W-:Y:S02]  /*0c30*/  @UP0 ULDC.64 UR10, c[0x0][0x9e8] ;  /* 0x00027a00000a0ab9 */ /* 0x000fe40000000a00 */
[----:B------:R-:W-:-:S04]  /*0c40*/  UIMAD.WIDE.U32 UR8, UR4, UR10, URZ ;  /* 0x0000000a040872a5 */ /* 0x000fc8000f8e003f */
[----:B------:R-:W-:-:S04]  /*0c50*/  @UP0 USHF.R.U32.HI UR4, URZ, UR11, UR9 ;  /* 0x0000000b3f040299 */ /* 0x000fc80008011609 */
[----:B------:R-:W-:Y:S01]  /*0c60*/  ULOP3.LUT UR4, URZ, UR4, URZ, 0x33, !UPT ;  /* 0x000000043f047292 */ /* 0x000fe2000f8e333f */
[----:B------:R-:W-:Y:S11]  /*0c70*/  BRA `(.L_x_964) ;  /* 0x0000000000107947 */ /* 0x000ff60003800000 */
.L_x_963:
[----:B------:R-:W-:-:S11]  /*0c80*/  UISETP.NE.AND UP0, UPT, UR5, 0x1, UPT ;  /* 0x000000010500788c */ /* 0x000fd6000bf05270 */
[----:B------:R-:W-:Y:S02]  /*0c90*/  @UP0 ULDC.64 UR10, c[0x0][0x9e8] ;  /* 0x00027a00000a0ab9 */ /* 0x000fe40000000a00 */
[----:B------:R-:W-:-:S04]  /*0ca0*/  UIMAD.WIDE.U32 UR8, UR4, UR10, URZ ;  /* 0x0000000a040872a5 */ /* 0x000fc8000f8e003f */
[----:B------:R-:W-:-:S12]  /*0cb0*/  @UP0 USHF.R.U32.HI UR4, URZ, UR11, UR9 ;  /* 0x0000000b3f040299 */ /* 0x000fd80008011609 */
.L_x_964:
[----:B------:R-:W-:-:S06]  /*0cc0*/  UIMAD UR4, UR4, UR5, UR5 ;  /* 0x00000005040472a4 */ /* 0x000fcc000f8e0205 */
[----:B------:R-:W-:-:S07]  /*0cd0*/  VIMNMX R0, R0, UR4, PT ;  /* 0x0000000400007c48 */ /* 0x000fce000bfe0100 */
.L_x_962:
[----:B------:R-:W-:Y:S01]  /*0ce0*/  UISETP.NE.AND UP0, UPT, UR40, URZ, UPT ;  /* 0x0000003f2800728c */ /* 0x000fe2000bf05270 */
[CC--:B------:R-:W-:Y:S01]  /*0cf0*/  IMAD R22, R17.reuse, R4.reuse, -R22 ;  /* 0x0000000411167224 */ /* 0x0c0fe200078e0a16 */
[----:B------:R-:W-:Y:S01]  /*0d00*/  UMOV UR4, UR45 ;  /* 0x0000002d00047c82 */ /* 0x000fe20008000000 */
[----:B------:R-:W-:Y:S02]  /*0d10*/  VIADD R2, R0, 0x7f ;  /* 0x0000007f00027836 */ /* 0x000fe40000000000 */
[----:B------:R-:W-:Y:S01]  /*0d20*/  IMAD R0, R17, R4, 0x7f ;  /* 0x0000007f11007424 */ /* 0x000fe200078e0204 */
[----:B------:R-:W-:Y:S02]  /*0d30*/  R2UR UR7, R22 ;  /* 0x00000000160772ca */ /* 0x000fe400000e0000 */
[----:B------:R-:W-:Y:S02]  /*0d40*/  SHF.R.S32.HI R5, RZ, 0x1f, R2 ;  /* 0x0000001fff057819 */ /* 0x000fe40000011402 */
[----:B------:R-:W-:Y:S01]  /*0d50*/  SHF.R.S32.HI R3, RZ, 0x1f, R0 ;  /* 0x0000001fff037819 */ /* 0x000fe20000011400 */
[----:B------:R-:W-:Y:S01]  /*0d60*/  @UP0 ULDC UR8, c[0x0][0x44c] ;  /* 0x0001130000080ab9 */ /* 0x000fe20000000800 */
[----:B------:R-:W-:Y:S01]  /*0d70*/  @UP0 ULDC UR10, c[0x0][0x450] ;  /* 0x00011400000a0ab9 */ /* 0x000fe20000000800 */
[----:B------:R-:W-:Y:S01]  /*0d80*/  UIMAD.WIDE.U32 UR8, UR45, UR8, URZ ;  /* 0x000000082d0872a5 */ /* 0x000fe2000f8e003f */
[----:B------:R-:W-:-:S02]  /*0d90*/  LEA.HI R5, R5, R2, RZ, 0x7 ;  /* 0x0000000205057211 */ /* 0x000fc400078f38ff */
[----:B------:R-:W-:Y:S01]  /*0da0*/  LEA.HI R3, R3, R0, RZ, 0x7 ;  /* 0x0000000003037211 */ /* 0x000fe200078f38ff */
[----:B------:R-:W-:Y:S01]  /*0db0*/  @UP0 USHF.R.U32.HI UR4, URZ, UR10, UR9 ;  /* 0x0000000a3f040299 */ /* 0x000fe20008011609 */
[----:B------:R-:W-:Y:S01]  /*0dc0*/  SHF.R.S32.HI R0, RZ, 0x7, R5 ;  /* 0x00000007ff007819 */ /* 0x000fe20000011405 */
[----:B------:R-:W-:Y:S01]  /*0dd0*/  UISETP.GE.AND UP0, UPT, UR5, 0x1, UPT ;  /* 0x000000010500788c */ /* 0x000fe2000bf06270 */
[----:B------:R-:W-:Y:S01]  /*0de0*/  SHF.R.S32.HI R3, RZ, 0x7, R3 ;  /* 0x00000007ff037819 */ /* 0x000fe20000011403 */
[----:B------:R-:W-:-:S03]  /*0df0*/  UIADD3 UR4, UR7, UR4, URZ ;  /* 0x0000000407047290 */ /* 0x000fc6000fffe03f */
[----:B------:R-:W-:Y:S01]  /*0e00*/  ULDC UR7, c[0x0][0x9dc] ;  /* 0x0002770000077ab9 */ /* 0x000fe20000000800 */
[----:B------:R-:W-:Y:S01]  /*0e10*/  PLOP3.LUT P0, PT, PT, PT, UP0, 0x40, 0x0 ;  /* 0x000000000000781c */ /* 0x000fe20003f0e808 */
[----:B------:R-:W-:Y:S01]  /*0e20*/  UIADD3 UR7, UR4, -UR7, URZ ;  /* 0x8000000704077290 */ /* 0x000fe2000fffe03f */
[----:B------:R-:W-:-:S11]  /*0e30*/  VIMNMX R19, R3, R0, PT ;  /* 0x0000000003137248 */ /* 0x000fd60003fe0100 */
[----:B------:R-:W-:Y:S05]  /*0e40*/  @P0 BRA `(.L_x_965) ;  /* 0x0000000000440947 */ /* 0x000fea0003800000 */
[----:B------:R-:W-:-:S06]  /*0e50*/  UISETP.GT.AND UP0, UPT, UR4, -0x1, UPT ;  /* 0xffffffff0400788c */ /* 0x000fcc000bf04270 */
[----:B------:R-:W-:-:S13]  /*0e60*/  PLOP3.LUT P0, PT, PT, PT, UP0, 0x80, 0x0 ;  /* 0x000000000000781c */ /* 0x000fda0003f0f008 */
[----:B------:R-:W-:Y:S05]  /*0e70*/  @P0 BRA `(.L_x_966) ;  /* 0x00000000001c0947 */ /* 0x000fea0003800000 */
[----:B------:R-:W-:Y:S02]  /*0e80*/  UISETP.NE.AND UP0, UPT, UR5, 0x1, UPT ;  /* 0x000000010500788c */ /* 0x000fe4000bf05270 */
[----:B------:R-:W-:-:S09]  /*0e90*/  ULOP3.LUT UR4, URZ, UR4, URZ, 0x33, !UPT ;  /* 0x000000043f047292 */ /* 0x000fd2000f8e333f */
[----:B------:R-:W-:Y:S02]  /*0ea0*/  @UP0 ULDC.64 UR10, c[0x0][0x9e8] ;  /* 0x00027a00000a0ab9 */ /* 0x000fe40000000a00 */
[----:B------:R-:W-:-:S04]  /*0eb0*/  UIMAD.WIDE.U32 UR8, UR4, UR10, URZ ;  /* 0x0000000a040872a5 */ /* 0x000fc8000f8e003f */
[----:B------:R-:W-:-:S04]  /*0ec0*/  @UP0 USHF.R.U32.HI UR4, URZ, UR11, UR9 ;  /* 0x0000000b3f040299 */ /* 0x000fc80008011609 */
[----:B------:R-:W-:Y:S01]  /*0ed0*/  ULOP3.LUT UR4, URZ, UR4, URZ, 0x33, !UPT ;  /* 0x000000043f047292 */ /* 0x000fe2000f8e333f */
[----:B------:R-:W-:Y:S11]  /*0ee0*/  BRA `(.L_x_967) ;  /* 0x0000000000107947 */ /* 0x000ff60003800000 */
.L_x_966:
[----:B------:R-:W-:-:S11]  /*0ef0*/  UISETP.NE.AND UP0, UPT, UR5, 0x1, UPT ;  /* 0x000000010500788c */ /* 0x000fd6000bf05270 */
[----:B------:R-:W-:Y:S02]  /*0f00*/  @UP0 ULDC.64 UR10, c[0x0][0x9e8] ;  /* 0x00027a00000a0ab9 */ /* 0x000fe40000000a00 */
[----:B------:R-:W-:-:S04]  /*0f10*/  UIMAD.WIDE.U32 UR8, UR4, UR10, URZ ;  /* 0x0000000a040872a5 */ /* 0x000fc8000f8e003f */
[----:B------:R-:W-:-:S12]  /*0f20*/  @UP0 USHF.R.U32.HI UR4, URZ, UR11, UR9 ;  /* 0x0000000b3f040299 */ /* 0x000fd80008011609 */
.L_x_967:
[----:B------:R-:W-:-:S04]  /*0f30*/  UIMAD UR4, UR4, UR5, URZ ;  /* 0x00000005040472a4 */ /* 0x000fc8000f8e023f */
[----:B------:R-:W-:-:S04]  /*0f40*/  UISETP.LT.AND UP0, UPT, UR7, UR4, UPT ;  /* 0x000000040700728c */ /* 0x000fc8000bf01270 */
[----:B------:R-:W-:-:S12]  /*0f50*/  USEL UR7, UR7, UR4, !UP0 ;  /* 0x0000000407077287 */ /* 0x000fd8000c000000 */
.L_x_965:
[----:B------:R-:W-:Y:S02]  /*0f60*/  USHF.R.S32.HI UR4, URZ, 0x1f, UR7 ;  /* 0x0000001f3f047899 */ /* 0x000fe40008011407 */
[----:B------:R-:W-:Y:S02]  /*0f70*/  USHF.R.U32.HI UR10, URZ, 0x10, UR6 ;  /* 0x000000103f0a7899 */ /* 0x000fe40008011606 */
[----:B------:R-:W-:Y:S02]  /*0f80*/  ULEA.HI UR4, UR4, UR7, URZ, 0x7 ;  /* 0x0000000704047291 */ /* 0x000fe4000f8f383f */
[----:B------:R-:W-:Y:S02]  /*0f90*/  ULOP3.LUT UR41, UR6, 0xffff, URZ, 0xc0, !UPT ;  /* 0x0000ffff06297892 */ /* 0x000fe4000f8ec03f */
[----:B------:R-:W-:-:S04]  /*0fa0*/  USHF.R.S32.HI UR4, URZ, 0x7, UR4 ;  /* 0x000000073f047899 */ /* 0x000fc80008011404 */
[----:B------:R-:W-:-:S04]  /*0fb0*/  UISETP.LT.AND UP0, UPT, URZ, UR4, UPT ;  /* 0x000000043f00728c */ /* 0x000fc8000bf01270 */
[----:B------:R-:W-:Y:S02]  /*0fc0*/  USEL UR9, URZ, UR4, !UP0 ;  /* 0x000000043f097287 */ /* 0x000fe4000c000000 */
[----:B------:R-:W-:Y:S01]  /*0fd0*/  UISETP.NE.AND UP0, UPT, UR10, URZ, UPT ;  /* 0x0000003f0a00728c */ /* 0x000fe2000bf05270 */
[----:B------:R-:W-:-:S03]  /*0fe0*/  UMOV UR4, URZ ;  /* 0x0000003f00047c82 */ /* 0x000fc60008000000 */
[----:B------:R-:W-:-:S07]  /*0ff0*/  ISETP.GT.AND P0, PT, R19, UR9, PT ;  /* 0x0000000913007c0c */ /* 0x000fce000bf04270 */
[----:B------:R-:W-:-:S06]  /*1000*/  @!UP0 ULDC UR10, c[0x0][0x9f0] ;  /* 0x00027c00000a8ab9 */ /* 0x000fcc0000000800 */
[----:B------:R-:W-:Y:S05]  /*1010*/  @!P0 BRA `(.L_x_968) ;  /* 0x00000000008c8947 */ /* 0x000fea0003800000 */
[----:B------:R-:W-:Y:S01]  /*1020*/  IMAD.U32 R4, RZ, RZ, UR10 ;  /* 0x0000000aff047e24 */ /* 0x000fe2000f8e00ff */
[----:B------:R-:W-:-:S04]  /*1030*/  UMOV UR4, URZ ;  /* 0x0000003f00047c82 */ /* 0x000fc80008000000 */
[----:B------:R-:W-:-:S04]  /*1040*/  IABS R0, R4 ;  /* 0x0000000400007213 */ /* 0x000fc80000000000 */
[----:B------:R-:W-:Y:S02]  /*1050*/  R2UR UR11, R0 ;  /* 0x00000000000b72ca */ /* 0x000fe400000e0000 */
[----:B------:R-:W-:Y:S02]  /*1060*/  IADD3 R0, R4, -0x1, R19 ;  /* 0xffffffff04007810 */ /* 0x000fe40007ffe013 */
[----:B------:R-:W-:Y:S02]  /*1070*/  IABS R4, R4 ;  /* 0x0000000400047213 */ /* 0x000fe40000000000 */
[----:B------:R-:W-:-:S03]  /*1080*/  R2UR UR6, R0 ;  /* 0x00000000000672ca */ /* 0x000fc600000e0000 */
[----:B------:R-:W-:-:S04]  /*1090*/  IMAD.MOV R4, RZ, RZ, -R4 ;  /* 0x000000ffff047224 */ /* 0x000fc800078e0a04 */
[----:B------:R-:W0:Y:S06]  /*10a0*/  I2F.RP R2, UR11 ;  /* 0x0000000b00027d06 */ /* 0x000e2c0008209400 */
[----:B------:R-:W-:-:S06]  /*10b0*/  UIADD3 UR6, -UR9, UR6, URZ ;  /* 0x0000000609067290 */ /* 0x000fcc000fffe13f */
[----:B------:R-:W-:Y:S01]  /*10c0*/  IMAD.U32 R0, RZ, RZ, UR6 ;  /* 0x00000006ff007e24 */ /* 0x000fe2000f8e00ff */
[----:B------:R-:W-:Y:S01]  /*10d0*/  ULOP3.LUT UR6, UR6, UR10, URZ, 0x3c, !UPT ;  /* 0x0000000a06067292 */ /* 0x000fe2000f8e3c3f */
[----:B0-----:R-:W0:Y:S03]  /*10e0*/  MUFU.RCP R2, R2 ;  /* 0x0000000200027308 */ /* 0x001e260000001000 */
[----:B------:R-:W-:-:S04]  /*10f0*/  IABS R0, R0 ;  /* 0x0000000000007213 */ /* 0x000fc80000000000 */
[----:B------:R-:W-:Y:S01]  /*1100*/  R2UR UR8, R0 ;  /* 0x00000000000872ca */ /* 0x000fe200000e0000 */
[----:B------:R-:W-:Y:S02]  /*1110*/  IMAD.MOV.U32 R0, RZ, RZ, R4 ;  /* 0x000000ffff007224 */ /* 0x000fe400078e0004 */
[----:B0-----:R-:W-:-:S06]  /*1120*/  VIADD R3, R2, 0xffffffe ;  /* 0x0ffffffe02037836 */ /* 0x001fcc0000000000 */
        /* <DEDUP_REMOVED lines=18> */
.L_x_968:
[----:B------:R-:W-:Y:S02]  /*1250*/  UIMAD UR41, UR41, UR4, UR9 ;  /* 0x00000004292972a4 */ /* 0x000fe4000f8e0209 */
[----:B------:R-:W-:Y:S01]  /*1260*/  IMAD.U32 R0, RZ, RZ, UR4 ;  /* 0x00000004ff007e24 */ /* 0x000fe2000f8e00ff */
[----:B------:R-:W-:Y:S01]  /*1270*/  PLOP3.LUT P0, PT, PT, PT, PT, 0x80, 0x0 ;  /* 0x000000000000781c */ /* 0x000fe20003f0f070 */
[----:B------:R-:W-:Y:S01]  /*1280*/  IMAD.MOV.U32 R3, RZ, RZ, RZ ;  /* 0x000000ffff037224 */ /* 0x000fe200078e00ff */
[----:B------:R-:W-:Y:S01]  /*1290*/  CS2R R118, SRZ ;  /* 0x0000000000767805 */ /* 0x000fe2000001ff00 */
[----:B------:R-:W-:Y:S01]  /*12a0*/  IMAD.MOV.U32 R4, RZ, RZ, RZ ;  /* 0x000000ffff047224 */ /* 0x000fe200078e00ff */
[----:B------:R-:W-:Y:S02]  /*12b0*/  VIADDMNMX R19, R0, UR41, R19, PT ;  /* 0x0000002900137c46 */ /* 0x000fe4000b800113 */
[----:B------:R-:W-:Y:S02]  /*12c0*/  CS2R R116, SRZ ;  /* 0x0000000000747805 */ /* 0x000fe4000001ff00 */
[----:B------:R-:W-:-:S02]  /*12d0*/  CS2R R114, SRZ ;  /* 0x0000000000727805 */ /* 0x000fc4000001ff00 */
[----:B------:R-:W-:Y:S02]  /*12e0*/  CS2R R112, SRZ ;  /* 0x0000000000707805 */ /* 0x000fe4000001ff00 */
[----:B------:R-:W-:Y:S02]  /*12f0*/  ISETP.GT.AND P1, PT, R19, UR41, PT ;  /* 0x0000002913007c0c */ /* 0x000fe4000bf24270 */
        /* <DEDUP_REMOVED lines=12> */
[----:B------:R-:W-:Y:S06]  /*13c0*/  @!P1 BRA `(.L_x_969) ;  /* 0x000000b8007c9947 */ /* 0x000fec0003800000 */
[----:B------:R-:W-:Y:S01]  /*13d0*/  SHF.R.S32.HI R89, RZ, 0x1f, R16 ;  /* 0x0000001fff597819 */ /* 0x000fe20000011410 */
[----:B------:R-:W0:Y:S01]  /*13e0*/  S2UR UR6, SR_CgaCtaId ;  /* 0x00000000000679c3 */ /* 0x000e220000008800 */
[----:B------:R-:W-:Y:S02]  /*13f0*/  UMOV UR43, 0x400 ;  /* 0x00000400002b7882 */ /* 0x000fe40000000000 */
[----:B------:R-:W-:-:S04]  /*1400*/  LEA.HI R88, R89, R16, RZ, 0x7 ;  /* 0x0000001059587211 */ /* 0x000fc800078f38ff */
[----:B------:R-:W-:-:S05]  /*1410*/  SHF.R.S32.HI R90, RZ, 0x7, R88 ;  /* 0x00000007ff5a7819 */ /* 0x000fca0000011458 */
        /* <DEDUP_REMOVED lines=17> */
[----:B------:R0:W1:Y:S01]  /*1530*/  LDC.64 R2, c[0x4][R0] ;  /* 0x0100000000027b82 */ /* 0x0000620000000a00 */
        /* <DEDUP_REMOVED lines=11> */
.L_x_970:
[----:B------:R-:W-:-:S04]  /*15f0*/  SHF.L.U32 R0, RZ, 0x1f, RZ ;  /* 0x0000001fff007819 */ /* 0x000fc800000006ff */
[----:B------:R-:W0:Y:S02]  /*1600*/  SYNCS.PHASECHK.TRANS64.TRYWAIT P0, [UR43+0x16800], R0 ;  /* 0x01680000ff0075a7 */ /* 0x000e24000800016b */
[----:B0-----:R-:W-:Y:S05]  /*1610*/  @!P0 BRA `(.L_x_971) ;  /* 0x0000010800c08947 */ /* 0x001fea0003800000 */
.L_x_1102:
[----:B------:R-:W-:-:S06]  /*1620*/  ULOP3.LUT UR4, UR38, 0x1, URZ, 0xfc, !UPT ;  /* 0x0000000126047892 */ /* 0x000fcc000f8efc3f */
[----:B------:R-:W-:-:S05]  /*1630*/  IMAD.U32 R2, RZ, RZ, UR4 ;  /* 0x00000004ff027e24 */ /* 0x000fca000f8e00ff */
[----:B------:R-:W-:-:S13]  /*1640*/  ISETP.NE.AND P0, PT, R2, 0x3, PT ;  /* 0x000000030200780c */ /* 0x000fda0003f05270 */
[----:B------:R-:W-:Y:S05]  /*1650*/  @!P0 BRA `(.L_x_972) ;  /* 0x0000000000048947 */ /* 0x000fea0003800000 */
[----:B------:R-:W-:Y:S01]  /*1660*/  BPT.TRAP 0x1 ;  /* 0x000000040000795c */ /* 0x000fe20000300000 */
.L_x_972:
[----:B------:R1:W2:Y:S01]  /*1670*/  SYNCS.PHASECHK.TRANS64.TRYWAIT P1, [UR43+0x16830], R0 ;  /* 0x01683000ff0075a7 */ /* 0x0002a2000802016b */
[----:B------:R-:W-:Y:S05]  /*1680*/  @!P0 BRA `(.L_x_973) ;  /* 0x0000000000048947 */ /* 0x000fea0003800000 */
[----:B------:R-:W-:Y:S01]  /*1690*/  BPT.TRAP 0x1 ;  /* 0x000000040000795c */ /* 0x000fe20000300000 */
.L_x_973:
[----:B------:R-:W-:-:S05]  /*16a0*/  IMAD.U32 R6, RZ, RZ, UR46 ;  /* 0x0000002eff067e24 */ /* 0x000fca000f8e00ff */
[----:B------:R-:W-:Y:S01]  /*16b0*/  LOP3.LUT R6, R6, 0x10000, RZ, 0xfc, !PT ;  /* 0x0001000006067812 */ /* 0x000fe200078efcff */
[----:B--2---:R-:W-:Y:S06]  /*16c0*/  @P1 BRA `(.L_x_974) ;  /* 0x0000000000081947 */ /* 0x004fec0003800000 */
[----:B------:R-:W2:Y:S02]  /*16d0*/  SYNCS.PHASECHK.TRANS64.TRYWAIT P1, [UR43+0x16830], R0 ;  /* 0x01683000ff0075a7 */ /* 0x000ea4000802016b */
[----:B--2---:R-:W-:Y:S05]  /*16e0*/  @!P1 BRA `(.L_x_975) ;  /* 0x0000010800a49947 */ /* 0x004fea0003800000 */
.L_x_974:
[----:B------:R-:W-:Y:S05]  /*16f0*/  WARPSYNC.ALL ;  /* 0x0000000000007948 */ /* 0x000fea0003800000 */
[----:B------:R-:W-:Y:S01]  /*1700*/  IMAD.MOV.U32 R7, RZ, RZ, 0x40000040 ;  /* 0x40000040ff077424 */ /* 0x000fe200078e00ff */
[----:B------:R-:W-:Y:S01]  /*1710*/  UIADD3 UR4, UR43, 0xe400, URZ ;  /* 0x0000e4002b047890 */ /* 0x000fe2000fffe03f */
[C---:B------:R-:W-:Y:S01]  /*1720*/  R2UR UR8, R6.reuse ;  /* 0x00000000060872ca */ /* 0x040fe200000e0000 */
[----:B------:R-:W-:Y:S02]  /*1730*/  WARPGROUP.ARRIVE ;  /* 0x00000000000079c5 */ /* 0x000fe40000000000 */
[----:B------:R-:W-:Y:S01]  /*1740*/  R2UR UR9, R7 ;  /* 0x00000000070972ca */ /* 0x000fe200000e0000 */
[----:B------:R-:W-:Y:S01]  /*1750*/  USHF.R.U32.HI UR4, URZ, 0x4, UR4 ;  /* 0x000000043f047899 */ /* 0x000fe20008011604 */
[----:B------:R-:W-:Y:S01]  /*1760*/  R2UR UR16, R6 ;  /* 0x00000000061072ca */ /* 0x000fe200000e0000 */
[----:B------:R-:W-:Y:S01]  /*1770*/  UMOV UR11, 0x40000040 ;  /* 0x40000040000b7882 */ /* 0x000fe20000000000 */
[----:B------:R-:W-:Y:S01]  /*1780*/  UMOV UR13, 0x40000040 ;  /* 0x40000040000d7882 */ /* 0x000fe20000000000 */
[----:B------:R-:W-:Y:S01]  /*1790*/  ULOP3.LUT UR4, UR4, 0x3fff, URZ, 0xc0, !UPT ;  /* 0x00003fff04047892 */ /* 0x000fe2000f8ec03f */
[----:B------:R-:W2:Y:S01]  /*17a0*/  S2UR UR5, SR_CgaCtaId ;  /* 0x00000000000579c3 */ /* 0x000ea20000008800 */
        /* <DEDUP_REMOVED lines=24> */
[----:B--2---:R-:W-:Y:S05]  /*1930*/  @!P0 BRA `(.L_x_976) ;  /* 0x0000000000048947 */ /* 0x004fea0003800000 */
[----:B------:R-:W-:Y:S01]  /*1940*/  BPT.TRAP 0x1 ;  /* 0x000000040000795c */ /* 0x000fe20000300000 */
.L_x_976:
[----:B0-----:R-:W-:Y:S01]  /*1950*/  LOP3.LUT R3, R88, 0xffffff80, RZ, 0xc0, !PT ;  /* 0xffffff8058037812 */ /* 0x001fe200078ec0ff */
[----:B------:R-:W-:Y:S01]  /*1960*/  IMAD.HI R8, R90, 0x55555556, RZ ;  /* 0x555555565a087827 */ /* 0x000fe200078e02ff */
[----:B------:R-:W-:Y:S01]  /*1970*/  LEA.HI R89, R89, R16, RZ, 0x2 ;  /* 0x0000001059597211 */ /* 0x000fe200078f10ff */
[----:B------:R-:W-:Y:S01]  /*1980*/  UISETP.NE.AND UP1, UPT, UR40, URZ, UPT ;  /* 0x0000003f2800728c */ /* 0x000fe2000bf25270 */
[----:B------:R-:W-:Y:S01]  /*1990*/  LEA R12, R19, 0xffffff80, 0x7 ;  /* 0xffffff80130c7811 */ /* 0x000fe200078e38ff */
[----:B------:R-:W-:Y:S01]  /*19a0*/  IMAD.IADD R3, R16, 0x1, -R3 ;  /* 0x0000000110037824 */ /* 0x000fe200078e0a03 */
[----:B------:R-:W-:Y:S01]  /*19b0*/  LOP3.LUT R89, R89, 0xfffffffc, RZ, 0xc0, !PT ;  /* 0xfffffffc59597812 */ /* 0x000fe200078ec0ff */
[----:B------:R-:W-:Y:S01]  /*19c0*/  UISETP.NE.AND UP0, UPT, UR44, URZ, UPT ;  /* 0x0000003f2c00728c */ /* 0x000fe2000bf05270 */
[----:B------:R-:W-:Y:S01]  /*19d0*/  LEA.HI R9, R8, R8, RZ, 0x1 ;  /* 0x0000000808097211 */ /* 0x000fe200078f08ff */
[----:B------:R-:W-:Y:S01]  /*19e0*/  ULDC UR28, c[0x0][0x2f0] ;  /* 0x0000bc00001c7ab9 */ /* 0x000fe20000000800 */
[----:B-1----:R-:W-:Y:S01]  /*19f0*/  SHF.R.S32.HI R0, RZ, 0x1f, R3 ;  /* 0x0000001fff007819 */ /* 0x002fe20000011403 */
[----:B------:R-:W-:Y:S01]  /*1a00*/  IMAD.IADD R89, R16, 0x1, -R89 ;  /* 0x0000000110597824 */ /* 0x000fe200078e0a59 */
[----:B------:R-:W-:Y:S01]  /*1a10*/  PLOP3.LUT P1, PT, PT, PT, UP1, 0x80, 0x0 ;  /* 0x000000000000781c */ /* 0x000fe20003f2f018 */
[----:B------:R-:W-:Y:S01]  /*1a20*/  IMAD R9, R9, -0x3, R90 ;  /* 0xfffffffd09097824 */ /* 0x000fe200078e025a */
[CC--:B------:R-:W-:Y:S01]  /*1a30*/  LEA.HI R2, R0.reuse, R3.reuse, RZ, 0x2 ;  /* 0x0000000300027211 */ /* 0x0c0fe200078f10ff */
[----:B------:R-:W-:Y:S01]  /*1a40*/  @UP1 ULDC UR4, c[0x0][0x44c] ;  /* 0x0001130000041ab9 */ /* 0x000fe20000000800 */
[----:B------:R-:W-:Y:S01]  /*1a50*/  LEA.HI R4, R0, R3, RZ, 0x5 ;  /* 0x0000000300047211 */ /* 0x000fe200078f28ff */
[----:B------:R-:W-:Y:S01]  /*1a60*/  @UP1 ULDC UR7, c[0x0][0x450] ;  /* 0x0001140000071ab9 */ /* 0x000fe20000000800 */
[--C-:B------:R-:W-:Y:S01]  /*1a70*/  SHF.R.S32.HI R0, RZ, 0x2, R2.reuse ;  /* 0x00000002ff007819 */ /* 0x100fe20000011402 */
[----:B------:R-:W-:Y:S01]  /*1a80*/  ULDC UR24, c[0x0][0x9dc] ;  /* 0x0002770000187ab9 */ /* 0x000fe20000000800 */
[----:B------:R-:W-:Y:S01]  /*1a90*/  SHF.R.S32.HI R5, RZ, 0x1f, R2 ;  /* 0x0000001fff057819 */ /* 0x000fe20000011402 */
[----:B------:R-:W-:Y:S01]  /*1aa0*/  ULOP3.LUT UR24, URZ, UR24, URZ, 0x33, !UPT ;  /* 0x000000183f187292 */ /* 0x000fe2000f8e333f */
[----:B------:R-:W-:-:S02]  /*1ab0*/  SHF.R.S32.HI R4, RZ, 0x5, R4 ;  /* 0x00000005ff047819 */ /* 0x000fc40000011404 */
[-C--:B------:R-:W-:Y:S02]  /*1ac0*/  LEA.HI R5, R5, R0.reuse, RZ, 0x3 ;  /* 0x0000000005057211 */ /* 0x080fe400078f18ff */
[----:B------:R-:W-:Y:S02]  /*1ad0*/  LEA.HI R8, R89, R89, RZ, 0x1 ;  /* 0x0000005959087211 */ /* 0x000fe400078f08ff */
[----:B------:R-:W-:Y:S02]  /*1ae0*/  LEA R4, R4, UR45, 0x4 ;  /* 0x0000002d04047c11 */ /* 0x000fe4000f8e20ff */
[----:B------:R-:W-:Y:S02]  /*1af0*/  LOP3.LUT R5, R5, 0xfffffff8, RZ, 0xc0, !PT ;  /* 0xfffffff805057812 */ /* 0x000fe400078ec0ff */
[----:B------:R-:W-:Y:S02]  /*1b00*/  LOP3.LUT R8, R8, 0x1ffffffe, RZ, 0xc0, !PT ;  /* 0x1ffffffe08087812 */ /* 0x000fe400078ec0ff */
[----:B------:R-:W-:-:S02]  /*1b10*/  IADD3 R4, R4, R0, -R5 ;  /* 0x0000000004047210 */ /* 0x000fc40007ffe805 */
[----:B------:R-:W-:Y:S01]  /*1b20*/  PLOP3.LUT P2, PT, PT, PT, UP1, 0x80, 0x0 ;  /* 0x000000000000781c */ /* 0x000fe20003f4f018 */
[----:B------:R-:W-:Y:S02]  /*1b30*/  IMAD.IADD R8, R89, 0x1, -R8 ;  /* 0x0000000159087824 */ /* 0x000fe400078e0a08 */
[----:B------:R-:W-:Y:S02]  /*1b40*/  IMAD R9, R9, 0x40, R4 ;  /* 0x0000004009097824 */ /* 0x000fe400078e0204 */
[----:B------:R-:W-:Y:S02]  /*1b50*/  IMAD.MOV.U32 R4, RZ, RZ, -0x80 ;  /* 0xffffff80ff047424 */ /* 0x000fe400078e00ff */
[----:B------:R-:W-:Y:S01]  /*1b60*/  IMAD R9, R8, 0x8, R9 ;  /* 0x0000000808097824 */ /* 0x000fe200078e0209 */
[----:B------:R-:W-:Y:S01]  /*1b70*/  LOP3.LUT R8, R2, 0x7ffffffc, RZ, 0xc0, !PT ;  /* 0x7ffffffc02087812 */ /* 0x000fe200078ec0ff */
[----:B------:R-:W-:Y:S02]  /*1b80*/  IMAD R14, R19, R4, 0x80 ;  /* 0x00000080130e7424 */ /* 0x000fe400078e0204 */
[----:B------:R-:W-:Y:S01]  /*1b90*/  @P1 IMAD.HI.U32 R5, R9, UR4, RZ ;  /* 0x0000000409051c27 */ /* 0x000fe2000f8e00ff */
[----:B------:R-:W-:Y:S01]  /*1ba0*/  UIADD3 UR4, UR43, 0x16840, URZ ;  /* 0x000168402b047890 */ /* 0x000fe2000fffe03f */
[----:B------:R-:W-:-:S02]  /*1bb0*/  PLOP3.LUT P1, PT, PT, PT, UP0, 0x40, 0x0 ;  /* 0x000000000000781c */ /* 0x000fc40003f2e808 */
[----:B------:R-:W-:Y:S01]  /*1bc0*/  IMAD.MOV.U32 R0, RZ, RZ, R9 ;  /* 0x000000ffff007224 */ /* 0x000fe200078e0009 */
[----:B------:R-:W-:Y:S01]  /*1bd0*/  @P2 SHF.R.U32.HI R0, RZ, UR7, R5 ;  /* 0x00000007ff002c19 */ /* 0x000fe20008011605 */
[----:B------:R-:W-:Y:S01]  /*1be0*/  UPRMT UR4, UR5, 0x654, UR4 ;  /* 0x0000065405047896 */ /* 0x000fe20008000004 */
[----:B------:R-:W-:Y:S02]  /*1bf0*/  IMAD.IADD R8, R3, 0x1, -R8 ;  /* 0x0000000103087824 */ /* 0x000fe400078e0a08 */
[----:B------:R-:W-:Y:S01]  /*1c00*/  VIADD R3, R14, 0x1 ;  /* 0x000000010e037836 */ /* 0x000fe20000000000 */
[----:B------:R-:W0:Y:S03]  /*1c10*/  SHFL.IDX PT, R10, R0, RZ, 0x1c1f ;  /* 0x001c1fff000a7589 */ /* 0x000e2600000e0000 */
[----:B------:R-:W-:Y:S02]  /*1c20*/  IMAD R2, R8, -0x2, R3 ;  /* 0xfffffffe08027824 */ /* 0x000fe400078e0203 */
[----:B------:R-:W-:Y:S01]  /*1c30*/  SYNCS.ARRIVE.TRANS64.RED.A1T0 RZ, [UR4], RZ ;  /* 0x000000ffffff79a7 */ /* 0x000fe20008100404 */
[----:B------:R-:W-:Y:S01]  /*1c40*/  ULDC UR4, c[0x0][0x288] ;  /* 0x0000a20000047ab9 */ /* 0x000fe20000000800 */
[----:B------:R-:W-:-:S02]  /*1c50*/  IMAD R2, R17, UR28, R2 ;  /* 0x0000001c11027c24 */ /* 0x000fc4000f8e0202 */
[----:B------:R-:W-:Y:S01]  /*1c60*/  IMAD.U32 R5, RZ, RZ, UR4 ;  /* 0x00000004ff057e24 */ /* 0x000fe2000f8e00ff */
[----:B------:R-:W-:Y:S01]  /*1c70*/  ULDC UR4, c[0x0][0x9e0] ;  /* 0x0002780000047ab9 */ /* 0x000fe20000000800 */
[----:B------:R-:W-:Y:S02]  /*1c80*/  IMAD R3, R17, UR28, R14 ;  /* 0x0000001c11037c24 */ /* 0x000fe4000f8e020e */
[----:B------:R-:W-:Y:S02]  /*1c90*/  IMAD.IADD R2, R2, 0x1, -R5 ;  /* 0x0000000102027824 */ /* 0x000fe400078e0a05 */
[----:B------:R-:W-:Y:S02]  /*1ca0*/  IMAD R20, R8, -0x2, R3 ;  /* 0xfffffffe08147824 */ /* 0x000fe400078e0203 */
[C---:B------:R-:W-:Y:S02]  /*1cb0*/  VIADD R99, R2.reuse, UR4 ;  /* 0x0000000402637c36 */ /* 0x040fe40008000000 */
[----:B------:R-:W-:-:S03]  /*1cc0*/  VIADD R88, R2, UR24 ;  /* 0x0000001802587c36 */ /* 0x000fc60008000000 */
[----:B0-----:R-:W-:Y:S01]  /*1cd0*/  VIADDMNMX R2, R10, R99, R20, PT ;  /* 0x000000630a027246 */ /* 0x001fe20003800114 */
[----:B------:R-:W-:Y:S01]  /*1ce0*/  IMAD.IADD R4, R88, 0x1, R10 ;  /* 0x0000000158047824 */ /* 0x000fe200078e020a */
[----:B------:R-:W-:Y:S06]  /*1cf0*/  @P1 BRA `(.L_x_977) ;  /* 0x0000000000641947 */ /* 0x000fec0003800000 */
[----:B------:R-:W-:Y:S01]  /*1d00*/  IMAD R10, R17, UR28, R10 ;  /* 0x0000001c110a7c24 */ /* 0x000fe2000f8e020a */
[----:B------:R-:W-:Y:S03]  /*1d10*/  BSSY B0, `(.L_x_978) ;  /* 0x0000013000007945 */ /* 0x000fe60003800000 */
[----:B------:R-:W-:-:S05]  /*1d20*/  IMAD.IADD R3, R10, 0x1, -R5 ;  /* 0x000000010a037824 */ /* 0x000fca00078e0a05 */
[----:B------:R-:W-:-:S13]  /*1d30*/  ISETP.GT.AND P1, PT, R3, -0x1, PT ;  /* 0xffffffff0300780c */ /* 0x000fda0003f24270 */
[----:B------:R-:W-:Y:S05]  /*1d40*/  @P1 BRA `(.L_x_979) ;  /* 0x0000000000241947 */ /* 0x000fea0003800000 */
[----:B------:R-:W-:Y:S01]  /*1d50*/  ULDC UR7, c[0x0][0x9e4] ;  /* 0x0002790000077ab9 */ /* 0x000fe20000000800 */
[----:B------:R-:W-:Y:S01]  /*1d60*/  LOP3.LUT R3, RZ, R3, RZ, 0x33, !PT ;  /* 0x00000003ff037212 */ /* 0x000fe200078e33ff */
[----:B------:R-:W-:-:S05]  /*1d70*/  IMAD.U32 R11, RZ, RZ, UR7 ;  /* 0x00000007ff0b7e24 */ /* 0x000fca000f8e00ff */
[----:B------:R-:W-:-:S13]  /*1d80*/  ISETP.NE.AND P1, PT, R11, 0x1, PT ;  /* 0x000000010b00780c */ /* 0x000fda0003f25270 */
[----:B------:R-:W0:Y:S02]  /*1d90*/  @P1 LDC.64 R90, c[0x0][0x9e8] ;  /* 0x00027a00ff5a1b82 */ /* 0x000e240000000a00 */
[----:B0-----:R-:W-:-:S05]  /*1da0*/  @P1 IMAD.HI.U32 R10, R3, R90, RZ ;  /* 0x0000005a030a1227 */ /* 0x001fca00078e00ff */
[----:B------:R-:W-:-:S04]  /*1db0*/  @P1 SHF.R.U32.HI R3, RZ, R91, R10 ;  /* 0x0000005bff031219 */ /* 0x000fc8000001160a */
[----:B------:R-:W-:Y:S01]  /*1dc0*/  LOP3.LUT R3, RZ, R3, RZ, 0x33, !PT ;  /* 0x00000003ff037212 */ /* 0x000fe200078e33ff */
[----:B------:R-:W-:Y:S06]  /*1dd0*/  BRA `(.L_x_980) ;  /* 0x0000000000187947 */ /* 0x000fec0003800000 */
.L_x_979:
[----:B------:R-:W-:Y:S02]  /*1de0*/  ULDC UR7, c[0x0][0x9e4] ;  /* 0x0002790000077ab9 */ /* 0x000fe40000000800 */
[----:B------:R-:W-:-:S05]  /*1df0*/  IMAD.U32 R11, RZ, RZ, UR7 ;  /* 0x00000007ff0b7e24 */ /* 0x000fca000f8e00ff */
[----:B------:R-:W-:-:S13]  /*1e00*/  ISETP.NE.AND P1, PT, R11, 0x1, PT ;  /* 0x000000010b00780c */ /* 0x000fda0003f25270 */
[----:B------:R-:W0:Y:S02]  /*1e10*/  @P1 LDC.64 R90, c[0x0][0x9e8] ;  /* 0x00027a00ff5a1b82 */ /* 0x000e240000000a00 */
[----:B0-----:R-:W-:-:S05]  /*1e20*/  @P1 IMAD.HI.U32 R10, R3, R90, RZ ;  /* 0x0000005a030a1227 */ /* 0x001fca00078e00ff */
[----:B------:R-:W-:-:S07]  /*1e30*/  @P1 SHF.R.U32.HI R3, RZ, R91, R10 ;  /* 0x0000005bff031219 */ /* 0x000fce000001160a */
.L_x_980:
[----:B------:R-:W-:Y:S05]  /*1e40*/  BSYNC B0 ;  /* 0x0000000000007941 */ /* 0x000fea0003800000 */
.L_x_978:
[----:B------:R-:W-:-:S04]  /*1e50*/  IMAD R3, R3, R11, -R12 ;  /* 0x0000000b03037224 */ /* 0x000fc800078e0a0c */
[----:B------:R-:W-:-:S05]  /*1e60*/  IMAD R3, R8, -0x2, R3 ;  /* 0xfffffffe08037824 */ /* 0x000fca00078e0203 */
[----:B------:R-:W-:Y:S02]  /*1e70*/  VIADDMNMX R2, R3, R11, R2, PT ;  /* 0x0000000b03027246 */ /* 0x000fe40003800102 */
[----:B------:R-:W-:-:S07]  /*1e80*/  VIMNMX R4, R4, R3, !PT ;  /* 0x0000000304047248 */ /* 0x000fce0007fe0100 */
.L_x_977:
[C---:B------:R-:W-:Y:S01]  /*1e90*/  ISETP.GE.AND P6, PT, R14.reuse, 0xa, PT ;  /* 0x0000000a0e00780c */ /* 0x040fe20003fc6270 */
[----:B------:R-:W0:Y:S01]  /*1ea0*/  SHFL.IDX PT, R0, R0, 0x1, 0x1c1f ;  /* 0x003c1f0000007f89 */ /* 0x000e2200000e0000 */
[C---:B------:R-:W-:Y:S01]  /*1eb0*/  ISETP.GE.AND P1, PT, R14.reuse, 0x2, PT ;  /* 0x000000020e00780c */ /* 0x040fe20003f26270 */
[----:B------:R-:W-:Y:S01]  /*1ec0*/  UISETP.NE.AND UP0, UPT, UR44, URZ, UPT ;  /* 0x0000003f2c00728c */ /* 0x000fe2000bf05270 */
[C---:B------:R-:W-:Y:S02]  /*1ed0*/  ISETP.GE.AND P2, PT, R14.reuse, 0x9, PT ;  /* 0x000000090e00780c */ /* 0x040fe40003f46270 */
[----:B------:R-:W-:Y:S02]  /*1ee0*/  ISETP.GE.AND P5, PT, R14, 0x11, PT ;  /* 0x000000110e00780c */ /* 0x000fe40003fa6270 */
[----:B------:R-:W-:Y:S02]  /*1ef0*/  LOP3.LUT R16, R16, 0xfffffffb, RZ, 0xc0, !PT ;  /* 0xfffffffb10107812 */ /* 0x000fe400078ec0ff */
[----:B------:R-:W-:-:S02]  /*1f00*/  ISETP.GT.AND P4, PT, R4, 0x1, !P1 ;  /* 0x000000010400780c */ /* 0x000fc40004f84270 */
[----:B------:R-:W-:Y:S02]  /*1f10*/  ISETP.GT.AND P3, PT, R4, 0x8, !P2 ;  /* 0x000000080400780c */ /* 0x000fe40005764270 */
[----:B------:R-:W-:Y:S02]  /*1f20*/  @P6 LOP3.LUT R16, R16, 0x4, RZ, 0xfc, !PT ;  /* 0x0000000410106812 */ /* 0x000fe400078efcff */
[C---:B------:R-:W-:Y:S02]  /*1f30*/  ISETP.LT.OR P4, PT, R2.reuse, 0x2, P4 ;  /* 0x000000020200780c */ /* 0x040fe40002781670 */
[----:B------:R-:W-:Y:S02]  /*1f40*/  ISETP.LT.OR P3, PT, R2, 0x9, P3 ;  /* 0x000000090200780c */ /* 0x000fe40001f61670 */
[----:B------:R-:W-:Y:S02]  /*1f50*/  LOP3.LUT R16, R16, 0xfffffff7, RZ, 0xc0, !PT ;  /* 0xfffffff710107812 */ /* 0x000fe400078ec0ff */
[----:B------:R-:W-:-:S02]  /*1f60*/  FSEL R131, R25, -INF , !P4 ;  /* 0xff80000019837808 */ /* 0x000fc40006000000 */
[----:B------:R-:W-:Y:S01]  /*1f70*/  FSEL R127, R28, -INF , !P3 ;  /* 0xff8000001c7f7808 */ /* 0x000fe20005800000 */
[----:B0-----:R-:W-:Y:S01]  /*1f80*/  IMAD.IADD R10, R88, 0x1, R0 ;  /* 0x00000001580a7824 */ /* 0x001fe200078e0200 */
[----:B------:R-:W-:Y:S02]  /*1f90*/  ISETP.GT.AND P4, PT, R4, 0x9, !P6 ;  /* 0x000000090400780c */ /* 0x000fe40007784270 */
[----:B------:R-:W-:Y:S02]  /*1fa0*/  @P5 LOP3.LUT R16, R16, 0x8, RZ, 0xfc, !PT ;  /* 0x0000000810105812 */ /* 0x000fe400078efcff */
[----:B------:R-:W-:Y:S02]  /*1fb0*/  ISETP.GT.AND P3, PT, R4, 0x10, !P5 ;  /* 0x000000100400780c */ /* 0x000fe40006f64270 */
[----:B------:R-:W-:Y:S02]  /*1fc0*/  ISETP.GE.AND P5, PT, R14, 0x12, PT ;  /* 0x000000120e00780c */ /* 0x000fe40003fa6270 */
[----:B------:R-:W-:-:S02]  /*1fd0*/  ISETP.LT.OR P4, PT, R2, 0xa, P4 ;  /* 0x0000000a0200780c */ /* 0x000fc40002781670 */
[----:B------:R-:W-:Y:S02]  /*1fe0*/  ISETP.LT.OR P3, PT, R2, 0x11, P3 ;  /* 0x000000110200780c */ /* 0x000fe40001f61670 */
[----:B------:R-:W-:Y:S02]  /*1ff0*/  FSEL R129, R29, -INF , !P4 ;  /* 0xff8000001d817808 */ /* 0x000fe40006000000 */
[----:B------:R-:W-:Y:S02]  /*2000*/  ISETP.GE.AND P4, PT, R14, 0x19, PT ;  /* 0x000000190e00780c */ /* 0x000fe40003f86270 */
[----:B------:R-:W-:Y:S02]  /*2010*/  LOP3.LUT R16, R16, 0xffffffef, RZ, 0xc0, !PT ;  /* 0xffffffef10107812 */ /* 0x000fe400078ec0ff */
[----:B------:R-:W-:Y:S02]  /*2020*/  FSEL R125, R32, -INF , !P3 ;  /* 0xff800000207d7808 */ /* 0x000fe40005800000 */
[----:B------:R-:W-:-:S02]  /*2030*/  ISETP.GT.AND P3, PT, R4, 0x11, !P5 ;  /* 0x000000110400780c */ /* 0x000fc40006f64270 */
[----:B------:R-:W-:Y:S02]  /*2040*/  @P5 LOP3.LUT R16, R16, 0x10, RZ, 0xfc, !PT ;  /* 0x0000001010105812 */ /* 0x000fe400078efcff */
[----:B------:R-:W-:Y:S02]  /*2050*/  ISETP.LT.OR P3, PT, R2, 0x12, P3 ;  /* 0x000000120200780c */ /* 0x000fe40001f61670 */
[----:B------:R-:W-:Y:S02]  /*2060*/  LOP3.LUT R16, R16, 0xfdffffff, RZ, 0xc0, !PT ;  /* 0xfdffffff10107812 */ /* 0x000fe400078ec0ff */
[----:B------:R-:W-:Y:S02]  /*2070*/  FSEL R119, R33, -INF , !P3 ;  /* 0xff80000021777808 */ /* 0x000fe40005800000 */
[----:B------:R-:W-:Y:S02]  /*2080*/  @P4 LOP3.LUT R16, R16, 0x2000000, RZ, 0xfc, !PT ;  /* 0x0200000010104812 */ /* 0x000fe400078efcff */
[----:B------:R-:W-:-:S02]  /*2090*/  ISETP.GT.AND P3, PT, R4, 0x18, !P4 ;  /* 0x000000180400780c */ /* 0x000fc40006764270 */
[----:B------:R-:W-:Y:S02]  /*20a0*/  ISETP.GE.AND P4, PT, R14, 0x1a, PT ;  /* 0x0000001a0e00780c */ /* 0x000fe40003f86270 */
[----:B------:R-:W-:Y:S02]  /*20b0*/  ISETP.LT.OR P3, PT, R2, 0x19, P3 ;  /* 0x000000190200780c */ /* 0x000fe40001f61670 */
[----:B------:R-:W-:Y:S02]  /*20c0*/  LOP3.LUT R16, R16, 0xfeffffff, RZ, 0xc0, !PT ;  /* 0xfeffffff10107812 */ /* 0x000fe400078ec0ff */
[----:B------:R-:W-:Y:S02]  /*20d0*/  FSEL R97, R36, -INF , !P3 ;  /* 0xff80000024617808 */ /* 0x000fe40005800000 */
[----:B------:R-:W-:-:S04]  /*20e0*/  ISETP.GT.AND P3, PT, R4, 0x19, !P4 ;  /* 0x000000190400780c */ /* 0x000fc80006764270 */
[----:B------:R-:W-:Y:S02]  /*20f0*/  ISETP.LT.OR P3, PT, R2, 0x1a, P3 ;  /* 0x0000001a0200780c */ /* 0x000fe40001f61670 */
[----:B------:R-:W-:Y:S02]  /*2100*/  @P4 LOP3.LUT R16, R16, 0x1000000, RZ, 0xfc, !PT ;  /* 0x0100000010104812 */ /* 0x000fe400078efcff */
[----:B------:R-:W-:Y:S02]  /*2110*/  ISETP.GE.AND P4, PT, R14, 0x21, PT ;  /* 0x000000210e00780c */ /* 0x000fe40003f86270 */
[----:B------:R-:W-:Y:S02]  /*2120*/  LOP3.LUT R16, R16, 0xff7fffff, RZ, 0xc0, !PT ;  /* 0xff7fffff10107812 */ /* 0x000fe400078ec0ff */
[----:B------:R-:W-:Y:S02]  /*2130*/  FSEL R37, R37, -INF , !P3 ;  /* 0xff80000025257808 */ /* 0x000fe40005800000 */
[----:B------:R-:W-:-:S04]  /*2140*/  ISETP.GT.AND P3, PT, R4, 0x20, !P4 ;  /* 0x000000200400780c */ /* 0x000fc80006764270 */
[----:B------:R-:W-:-:S03]  /*2150*/  ISETP.LT.OR P3, PT, R2, 0x21, P3 ;  /* 0x000000210200780c */ /* 0x000fc60001f61670 */
        /* <DEDUP_REMOVED lines=104> */
[----:B------:R-:W-:Y:S02]  /*27e0*/  FSEL R73, R73, -INF , !P3 ;  /* 0xff80000049497808 */ /* 0x000fe40005800000 */
[----:B------:R-:W-:Y:S02]  /*27f0*/  LOP3.LUT R16, R16, 0xfbffffff, RZ, 0xc0, !PT ;  /* 0xfbffffff10107812 */ /* 0x000fe400078ec0ff */
[----:B------:R-:W-:-:S04]  /*2800*/  ISETP.GT.AND P3, PT, R4, 0x68, !P4 ;  /* 0x000000680400780c */ /* 0x000fc80006764270 */
[----:B------:R-:W-:-:S03]  /*2810*/  ISETP.LT.OR P3, PT, R2, 0x69, P3 ;  /* 0x000000690200780c */ /* 0x000fc60001f61670 */
[----:B------:R-:W-:Y:S02]  /*2820*/  @P4 LOP3.LUT R16, R16, 0x4000000, RZ, 0xfc, !PT ;  /* 0x0400000010104812 */ /* 0x000fe400078efcff */
[----:B------:R-:W-:Y:S02]  /*2830*/  ISETP.GE.AND P4, PT, R14, 0x6a, PT ;  /* 0x0000006a0e00780c */ /* 0x000fe40003f86270 */
[----:B------:R-:W-:Y:S02]  /*2840*/  FSEL R15, R76, -INF , !P3 ;  /* 0xff8000004c0f7808 */ /* 0x000fe40005800000 */
[----:B------:R-:W-:Y:S02]  /*2850*/  ISETP.GT.AND P3, PT, R4, 0x69, !P4 ;  /* 0x000000690400780c */ /* 0x000fe40006764270 */
[----:B------:R-:W-:Y:S02]  /*2860*/  LOP3.LUT R16, R16, 0xffffffdf, RZ, 0xc0, !PT ;  /* 0xffffffdf10107812 */ /* 0x000fe400078ec0ff */
[----:B------:R-:W-:-:S04]  /*2870*/  ISETP.LT.OR P3, PT, R2, 0x6a, P3 ;  /* 0x0000006a0200780c */ /* 0x000fc80001f61670 */
[----:B------:R-:W-:Y:S02]  /*2880*/  FSEL R77, R77, -INF , !P3 ;  /* 0xff8000004d4d7808 */ /* 0x000fe40005800000 */
[----:B------:R-:W-:Y:S02]  /*2890*/  ISETP.GE.AND P3, PT, R14, 0x71, PT ;  /* 0x000000710e00780c */ /* 0x000fe40003f66270 */
[----:B------:R-:W-:Y:S02]  /*28a0*/  @P4 LOP3.LUT R16, R16, 0x20, RZ, 0xfc, !PT ;  /* 0x0000002010104812 */ /* 0x000fe400078efcff */
[----:B------:R-:W-:Y:S02]  /*28b0*/  ISETP.GT.AND P4, PT, R4, 0x70, !P3 ;  /* 0x000000700400780c */ /* 0x000fe40005f84270 */
[----:B------:R-:W-:Y:S02]  /*28c0*/  LOP3.LUT R16, R16, 0xfffffffd, RZ, 0xc0, !PT ;  /* 0xfffffffd10107812 */ /* 0x000fe400078ec0ff */
[----:B------:R-:W-:-:S04]  /*28d0*/  ISETP.LT.OR P4, PT, R2, 0x71, P4 ;  /* 0x000000710200780c */ /* 0x000fc80002781670 */
[----:B------:R-:W-:Y:S02]  /*28e0*/  FSEL R21, R80, -INF , !P4 ;  /* 0xff80000050157808 */ /* 0x000fe40006000000 */
[----:B------:R-:W-:-:S04]  /*28f0*/  ISETP.GE.AND P4, PT, R14, 0x72, PT ;  /* 0x000000720e00780c */ /* 0x000fc80003f86270 */
[----:B------:R-:W-:-:S04]  /*2900*/  ISETP.GT.AND P5, PT, R4, 0x71, !P4 ;  /* 0x000000710400780c */ /* 0x000fc800067a4270 */
[----:B------:R-:W-:-:S04]  /*2910*/  ISETP.LT.OR P5, PT, R2, 0x72, P5 ;  /* 0x000000720200780c */ /* 0x000fc80002fa1670 */
[----:B------:R-:W-:Y:S02]  /*2920*/  FSEL R81, R81, -INF , !P5 ;  /* 0xff80000051517808 */ /* 0x000fe40006800000 */
[----:B------:R-:W-:-:S04]  /*2930*/  ISETP.GE.AND P5, PT, R14, 0x79, PT ;  /* 0x000000790e00780c */ /* 0x000fc80003fa6270 */
[----:B------:R-:W-:-:S04]  /*2940*/  ISETP.GT.AND P6, PT, R4, 0x78, !P5 ;  /* 0x000000780400780c */ /* 0x000fc80006fc4270 */
[----:B------:R-:W-:-:S04]  /*2950*/  ISETP.LT.OR P6, PT, R2, 0x79, P6 ;  /* 0x000000790200780c */ /* 0x000fc800037c1670 */
[----:B------:R-:W-:Y:S02]  /*2960*/  FSEL R3, R84, -INF , !P6 ;  /* 0xff80000054037808 */ /* 0x000fe40007000000 */
[----:B------:R-:W-:-:S13]  /*2970*/  ISETP.GE.AND P6, PT, R14, 0x1, PT ;  /* 0x000000010e00780c */ /* 0x000fda0003fc6270 */
[----:B------:R-:W-:Y:S02]  /*2980*/  @P6 LOP3.LUT R16, R16, 0x2, RZ, 0xfc, !PT ;  /* 0x0000000210106812 */ /* 0x000fe400078efcff */
[----:B------:R-:W-:Y:S02]  /*2990*/  ISETP.GT.AND P6, PT, R4, RZ, !P6 ;  /* 0x000000ff0400720c */ /* 0x000fe400077c4270 */
[----:B------:R-:W-:Y:S02]  /*29a0*/  LOP3.LUT R16, R16, 0xfffffffe, RZ, 0xc0, !PT ;  /* 0xfffffffe10107812 */ /* 0x000fe400078ec0ff */
[----:B------:R-:W-:-:S04]  /*29b0*/  ISETP.LT.OR P6, PT, R2, 0x1, P6 ;  /* 0x000000010200780c */ /* 0x000fc800037c1670 */
[----:B------:R-:W-:Y:S02]  /*29c0*/  FSEL R133, R24, -INF , !P6 ;  /* 0xff80000018857808 */ /* 0x000fe40007000000 */
[----:B------:R-:W-:-:S13]  /*29d0*/  ISETP.GE.AND P6, PT, R14, 0x7a, PT ;  /* 0x0000007a0e00780c */ /* 0x000fda0003fc6270 */
[----:B------:R-:W-:Y:S02]  /*29e0*/  @P6 LOP3.LUT R16, R16, 0x1, RZ, 0xfc, !PT ;  /* 0x0000000110106812 */ /* 0x000fe400078efcff */
[----:B------:R-:W-:Y:S02]  /*29f0*/  ISETP.GT.AND P6, PT, R4, 0x79, !P6 ;  /* 0x000000790400780c */ /* 0x000fe400077c4270 */
[----:B------:R-:W-:Y:S02]  /*2a00*/  VIADDMNMX R4, R0, R99, R20, PT ;  /* 0x0000006300047246 */ /* 0x000fe40003800114 */
[----:B------:R-:W-:-:S04]  /*2a10*/  ISETP.LT.OR P6, PT, R2, 0x7a, P6 ;  /* 0x0000007a0200780c */ /* 0x000fc800037c1670 */
[----:B------:R-:W-:Y:S02]  /*2a20*/  FSEL R85, R85, -INF , !P6 ;  /* 0xff80000055557808 */ /* 0x000fe40007000000 */
[----:B------:R-:W-:-:S13]  /*2a30*/  PLOP3.LUT P6, PT, PT, PT, UP0, 0x40, 0x0 ;  /* 0x000000000000781c */ /* 0x000fda0003fce808 */
[----:B------:R-:W-:Y:S05]  /*2a40*/  @P6 BRA `(.L_x_981) ;  /* 0x0000000000646947 */ /* 0x000fea0003800000 */
        /* <DEDUP_REMOVED lines=14> */
.L_x_983:
[----:B------:R-:W-:Y:S02]  /*2b30*/  ULDC UR7, c[0x0][0x9e4] ;  /* 0x0002790000077ab9 */ /* 0x000fe40000000800 */
[----:B------:R-:W-:-:S05]  /*2b40*/  IMAD.U32 R2, RZ, RZ, UR7 ;  /* 0x00000007ff027e24 */ /* 0x000fca000f8e00ff */
[----:B------:R-:W-:-:S13]  /*2b50*/  ISETP.NE.AND P6, PT, R2, 0x1, PT ;  /* 0x000000010200780c */ /* 0x000fda0003fc5270 */
[----:B------:R-:W0:Y:S02]  /*2b60*/  @P6 LDC.64 R100, c[0x0][0x9e8] ;  /* 0x00027a00ff646b82 */ /* 0x000e240000000a00 */
[----:B0-----:R-:W-:-:S05]  /*2b70*/  @P6 IMAD.HI.U32 R0, R99, R100, RZ ;  /* 0x0000006463006227 */ /* 0x001fca00078e00ff */
[----:B------:R-:W-:-:S07]  /*2b80*/  @P6 SHF.R.U32.HI R99, RZ, R101, R0 ;  /* 0x00000065ff636219 */ /* 0x000fce0000011600 */
.L_x_984:
[----:B------:R-:W-:Y:S05]  /*2b90*/  BSYNC B0 ;  /* 0x0000000000007941 */ /* 0x000fea0003800000 */
.L_x_982:
[----:B------:R-:W-:-:S04]  /*2ba0*/  IMAD R99, R99, R2, -R12 ;  /* 0x0000000263637224 */ /* 0x000fc800078e0a0c */
[----:B------:R-:W-:-:S05]  /*2bb0*/  IMAD R99, R8, -0x2, R99 ;  /* 0xfffffffe08637824 */ /* 0x000fca00078e0263 */
[----:B------:R-:W-:Y:S02]  /*2bc0*/  VIADDMNMX R4, R99, R2, R4, PT ;  /* 0x0000000263047246 */ /* 0x000fe40003800104 */
[----:B------:R-:W-:-:S07]  /*2bd0*/  VIMNMX R10, R10, R99, !PT ;  /* 0x000000630a0a7248 */ /* 0x000fce0007fe0100 */
.L_x_981:
[----:B------:R-:W-:Y:S01]  /*2be0*/  ISETP.GT.AND P1, PT, R10, 0x1, !P1 ;  /* 0x000000010a00780c */ /* 0x000fe20004f24270 */
[----:B------:R-:W-:Y:S01]  /*2bf0*/  ULDC UR7, c[0x0][0x988] ;  /* 0x0002620000077ab9 */ /* 0x000fe20000000800 */
[----:B------:R-:W-:Y:S01]  /*2c00*/  LOP3.LUT P6, RZ, R16, 0x4, RZ, 0xc0, !PT ;  /* 0x0000000410ff7812 */ /* 0x000fe200078cc0ff */
[----:B------:R-:W-:Y:S01]  /*2c10*/  UISETP.NE.AND UP1, UPT, UR40, URZ, UPT ;  /* 0x0000003f2800728c */ /* 0x000fe2000bf25270 */
[----:B------:R-:W-:Y:S01]  /*2c20*/  ISETP.LT.OR P1, PT, R4, 0x2, P1 ;  /* 0x000000020400780c */ /* 0x000fe20000f21670 */
[----:B------:R-:W-:Y:S01]  /*2c30*/  UISETP.NE.AND UP0, UPT, UR44, URZ, UPT ;  /* 0x0000003f2c00728c */ /* 0x000fe2000bf05270 */
[----:B------:R-:W-:Y:S02]  /*2c40*/  FMNMX.FTZ R0, R133, R131, !PT ;  /* 0x0000008385007209 */ /* 0x000fe40007810000 */
[----:B------:R-:W-:Y:S02]  /*2c50*/  FSEL R117, R27, -INF , !P1 ;  /* 0xff8000001b757808 */ /* 0x000fe40004800000 */
[----:B------:R-:W-:-:S02]  /*2c60*/  ISETP.GT.AND P1, PT, R10, 0x9, !P6 ;  /* 0x000000090a00780c */ /* 0x000fc40007724270 */
[----:B------:R-:W-:Y:S02]  /*2c70*/  FMNMX.FTZ R0, R127, R0, !PT ;  /* 0x000000007f007209 */ /* 0x000fe40007810000 */
[----:B------:R-:W-:Y:S01]  /*2c80*/  ISETP.LT.OR P1, PT, R4, 0xa, P1 ;  /* 0x0000000a0400780c */ /* 0x000fe20000f21670 */
[----:B------:R-:W-:Y:S01]  /*2c90*/  @UP1 ULDC UR10, c[0x0][0x44c] ;  /* 0x00011300000a1ab9 */ /* 0x000fe20000000800 */
[----:B------:R-:W-:Y:S01]  /*2ca0*/  FMNMX.FTZ R0, R129, R0, !PT ;  /* 0x0000000081007209 */ /* 0x000fe20007810000 */
[----:B------:R-:W-:Y:S01]  /*2cb0*/  UIMAD.WIDE.U32 UR10, UR45, UR10, URZ ;  /* 0x0000000a2d0a72a5 */ /* 0x000fe2000f8e003f */
[----:B------:R-:W-:Y:S01]  /*2cc0*/  FSEL R115, R31, -INF , !P1 ;  /* 0xff8000001f737808 */ /* 0x000fe20004800000 */
[----:B------:R-:W-:Y:S01]  /*2cd0*/  @UP1 ULDC UR14, c[0x0][0x450] ;  /* 0x00011400000e1ab9 */ /* 0x000fe20000000800 */
[----:B------:R-:W-:Y:S01]  /*2ce0*/  LOP3.LUT P1, RZ, R16, 0x8, RZ, 0xc0, !PT ;  /* 0x0000000810ff7812 */ /* 0x000fe2000782c0ff */
[----:B------:R-:W-:Y:S01]  /*2cf0*/  @UP1 USHF.R.U32.HI UR45, URZ, UR14, UR11 ;  /* 0x0000000e3f2d1299 */ /* 0x000fe2000801160b */
[----:B------:R-:W-:-:S02]  /*2d00*/  FMNMX.FTZ R0, R125, R0, !PT ;  /* 0x000000007d007209 */ /* 0x000fc40007810000 */
[----:B------:R-:W-:Y:S02]  /*2d10*/  ISETP.GT.AND P1, PT, R10, 0x10, !P1 ;  /* 0x000000100a00780c */ /* 0x000fe40004f24270 */
[----:B------:R-:W-:Y:S02]  /*2d20*/  FMNMX.FTZ R0, R119, R0, !PT ;  /* 0x0000000077007209 */ /* 0x000fe40007810000 */
[----:B------:R-:W-:Y:S02]  /*2d30*/  ISETP.LT.OR P1, PT, R4, 0x11, P1 ;  /* 0x000000110400780c */ /* 0x000fe40000f21670 */
[----:B------:R-:W-:Y:S02]  /*2d40*/  ISETP.GT.AND P2, PT, R10, 0x8, !P2 ;  /* 0x000000080a00780c */ /* 0x000fe40005744270 */
[----:B------:R-:W-:Y:S02]  /*2d50*/  FSEL R99, R34, -INF , !P1 ;  /* 0xff80000022637808 */ /* 0x000fe40004800000 */
[----:B------:R-:W-:-:S02]  /*2d60*/  LOP3.LUT P1, RZ, R16, 0x10, RZ, 0xc0, !PT ;  /* 0x0000001010ff7812 */ /* 0x000fc4000782c0ff */
[----:B------:R-:W-:Y:S02]  /*2d70*/  FMNMX.FTZ R0, R97, R0, !PT ;  /* 0x0000000061007209 */ /* 0x000fe40007810000 */
[----:B------:R-:W-:Y:S02]  /*2d80*/  ISETP.GT.AND P1, PT, R10, 0x11, !P1 ;  /* 0x000000110a00780c */ /* 0x000fe40004f24270 */
[C---:B------:R-:W-:Y:S02]  /*2d90*/  ISETP.LT.OR P2, PT, R4.reuse, 0x9, P2 ;  /* 0x000000090400780c */ /* 0x040fe40001741670 */
[----:B------:R-:W-:Y:S02]  /*2da0*/  ISETP.LT.OR P1, PT, R4, 0x12, P1 ;  /* 0x000000120400780c */ /* 0x000fe40000f21670 */
[----:B------:R-:W-:Y:S02]  /*2db0*/  FMNMX.FTZ R0, R37, R0, !PT ;  /* 0x0000000025007209 */ /* 0x000fe40007810000 */
[----:B------:R-:W-:-:S02]  /*2dc0*/  FSEL R113, R35, -INF , !P1 ;  /* 0xff80000023717808 */ /* 0x000fc40004800000 */
[----:B------:R-:W-:Y:S02]  /*2dd0*/  LOP3.LUT P1, RZ, R16, 0x2000000, RZ, 0xc0, !PT ;  /* 0x0200000010ff7812 */ /* 0x000fe4000782c0ff */
[----:B------:R-:W-:Y:S02]  /*2de0*/  FSEL R27, R30, -INF , !P2 ;  /* 0xff8000001e1b7808 */ /* 0x000fe40005000000 */
[----:B------:R-:W-:Y:S02]  /*2df0*/  ISETP.GT.AND P1, PT, R10, 0x18, !P1 ;  /* 0x000000180a00780c */ /* 0x000fe40004f24270 */
[----:B------:R-:W-:Y:S02]  /*2e00*/  LOP3.LUT P2, RZ, R16, 0x40000, RZ, 0xc0, !PT ;  /* 0x0004000010ff7812 */ /* 0x000fe4000784c0ff */
[----:B------:R-:W-:Y:S02]  /*2e10*/  ISETP.LT.OR P1, PT, R4, 0x19, P1 ;  /* 0x000000190400780c */ /* 0x000fe40000f21670 */
[----:B------:R-:W-:-:S02]  /*2e20*/  FMNMX.FTZ R0, R95, R0, !PT ;  /* 0x000000005f007209 */ /* 0x000fc40007810000 */
[----:B------:R-:W-:Y:S02]  /*2e30*/  FSEL R31, R38, -INF , !P1 ;  /* 0xff800000261f7808 */ /* 0x000fe40004800000 */
[----:B------:R-:W-:Y:S02]  /*2e40*/  LOP3.LUT P1, RZ, R16, 0x1000000, RZ, 0xc0, !PT ;  /* 0x0100000010ff7812 */ /* 0x000fe4000782c0ff */
[----:B------:R-:W-:Y:S02]  /*2e50*/  FMNMX.FTZ R0, R41, R0, !PT ;  /* 0x0000000029007209 */ /* 0x000fe40007810000 */
[----:B------:R-:W-:Y:S02]  /*2e60*/  ISETP.GT.AND P1, PT, R10, 0x19, !P1 ;  /* 0x000000190a00780c */ /* 0x000fe40004f24270 */
[----:B------:R-:W-:Y:S02]  /*2e70*/  LOP3.LUT P6, RZ, R16, 0x20000, RZ, 0xc0, !PT ;  /* 0x0002000010ff7812 */ /* 0x000fe400078cc0ff */
[----:B------:R-:W-:-:S02]  /*2e80*/  ISETP.LT.OR P1, PT, R4, 0x1a, P1 ;  /* 0x0000001a0400780c */ /* 0x000fc40000f21670 */
[----:B------:R-:W-:Y:S02]  /*2e90*/  FMNMX.FTZ R0, R93, R0, !PT ;  /* 0x000000005d007209 */ /* 0x000fe40007810000 */
[----:B------:R-:W-:Y:S02]  /*2ea0*/  FSEL R111, R39, -INF , !P1 ;  /* 0xff800000276f7808 */ /* 0x000fe40004800000 */
[----:B------:R-:W-:Y:S02]  /*2eb0*/  LOP3.LUT P1, RZ, R16, 0x800000, RZ, 0xc0, !PT ;  /* 0x0080000010ff7812 */ /* 0x000fe4000782c0ff */
[----:B------:R-:W-:Y:S02]  /*2ec0*/  FMNMX.FTZ R0, R45, R0, !PT ;  /* 0x000000002d007209 */ /* 0x000fe40007810000 */
[----:B------:R-:W-:Y:S02]  /*2ed0*/  ISETP.GT.AND P1, PT, R10, 0x20, !P1 ;  /* 0x000000200a00780c */ /* 0x000fe40004f24270 */
[----:B------:R-:W-:-:S02]  /*2ee0*/  FMNMX.FTZ R0, R91, R0, !PT ;  /* 0x000000005b007209 */ /* 0x000fc40007810000 */
[----:B------:R-:W-:Y:S02]  /*2ef0*/  ISETP.LT.OR P1, PT, R4, 0x21, P1 ;  /* 0x000000210400780c */ /* 0x000fe40000f21670 */
[----:B------:R-:W-:Y:S02]  /*2f00*/  FMNMX.FTZ R0, R49, R0, !PT ;  /* 0x0000000031007209 */ /* 0x000fe40007810000 */
[----:B------:R-:W-:Y:S02]  /*2f10*/  FSEL R35, R42, -INF , !P1 ;  /* 0xff8000002a237808 */ /* 0x000fe40004800000 */
[----:B------:R-:W-:Y:S02]  /*2f20*/  LOP3.LUT P1, RZ, R16, 0x400000, RZ, 0xc0, !PT ;  /* 0x0040000010ff7812 */ /* 0x000fe4000782c0ff */
[----:B------:R-:W-:Y:S02]  /*2f30*/  FMNMX.FTZ R0, R89, R0, !PT ;  /* 0x0000000059007209 */ /* 0x000fe40007810000 */
[----:B------:R-:W-:-:S02]  /*2f40*/  ISETP.GT.AND P1, PT, R10, 0x21, !P1 ;  /* 0x000000210a00780c */ /* 0x000fc40004f24270 */
[----:B------:R-:W-:Y:S02]  /*2f50*/  FMNMX.FTZ R0, R53, R0, !PT ;  /* 0x0000000035007209 */ /* 0x000fe40007810000 */
[----:B------:R-:W-:Y:S02]  /*2f60*/  ISETP.LT.OR P1, PT, R4, 0x22, P1 ;  /* 0x000000220400780c */ /* 0x000fe40000f21670 */
[----:B------:R-:W-:Y:S02]  /*2f70*/  FMNMX.FTZ R0, R33, R0, !PT ;  /* 0x0000000021007209 */ /* 0x000fe40007810000 */
[----:B------:R-:W-:Y:S02]  /*2f80*/  FSEL R109, R43, -INF , !P1 ;  /* 0xff8000002b6d7808 */ /* 0x000fe40004800000 */
[----:B------:R-:W-:Y:S02]  /*2f90*/  LOP3.LUT P1, RZ, R16, 0x200000, RZ, 0xc0, !PT ;  /* 0x0020000010ff7812 */ /* 0x000fe4000782c0ff */
[----:B------:R-:W-:-:S02]  /*2fa0*/  FMNMX.FTZ R0, R57, R0, !PT ;  /* 0x0000000039007209 */ /* 0x000fc40007810000 */
[----:B------:R-:W-:Y:S02]  /*2fb0*/  ISETP.GT.AND P1, PT, R10, 0x28, !P1 ;  /* 0x000000280a00780c */ /* 0x000fe40004f24270 */
[----:B------:R-:W-:Y:S02]  /*2fc0*/  FMNMX.FTZ R0, R29, R0, !PT ;  /* 0x000000001d007209 */ /* 0x000fe40007810000 */
[----:B------:R-:W-:Y:S02]  /*2fd0*/  ISETP.LT.OR P1, PT, R4, 0x29, P1 ;  /* 0x000000290400780c */ /* 0x000fe40000f21670 */
[----:B------:R-:W-:Y:S02]  /*2fe0*/  FMNMX.FTZ R0, R61, R0, !PT ;  /* 0x000000003d007209 */ /* 0x000fe40007810000 */
[----:B------:R-:W-:Y:S02]  /*2ff0*/  FSEL R101, R46, -INF , !P1 ;  /* 0xff8000002e657808 */ /* 0x000fe40004800000 */
[----:B------:R-:W-:-:S02]  /*3000*/  LOP3.LUT P1, RZ, R16, 0x100000, RZ, 0xc0, !PT ;  /* 0x0010000010ff7812 */ /* 0x000fc4000782c0ff */
[----:B------:R-:W-:Y:S02]  /*3010*/  FMNMX.FTZ R0, R13, R0, !PT ;  /* 0x000000000d007209 */ /* 0x000fe40007810000 */
[----:B------:R-:W-:Y:S02]  /*3020*/  ISETP.GT.AND P1, PT, R10, 0x29, !P1 ;  /* 0x000000290a00780c */ /* 0x000fe40004f24270 */
[----:B------:R-:W-:Y:S02]  /*3030*/  FMNMX.FTZ R0, R65, R0, !PT ;  /* 0x0000000041007209 */ /* 0x000fe40007810000 */
[----:B------:R-:W-:Y:S02]  /*3040*/  ISETP.LT.OR P1, PT, R4, 0x2a, P1 ;  /* 0x0000002a0400780c */ /* 0x000fe40000f21670 */
[----:B------:R-:W-:Y:S02]  /*3050*/  FMNMX.FTZ R0, R25, R0, !PT ;  /* 0x0000000019007209 */ /* 0x000fe40007810000 */
[----:B------:R-:W-:-:S02]  /*3060*/  FSEL R107, R47, -INF , !P1 ;  /* 0xff8000002f6b7808 */ /* 0x000fc40004800000 */
[----:B------:R-:W-:Y:S02]  /*3070*/  LOP3.LUT P1, RZ, R16, 0x80000, RZ, 0xc0, !PT ;  /* 0x0008000010ff7812 */ /* 0x000fe4000782c0ff */
[----:B------:R-:W-:Y:S02]  /*3080*/  FMNMX.FTZ R0, R69, R0, !PT ;  /* 0x0000000045007209 */ /* 0x000fe40007810000 */
[----:B------:R-:W-:Y:S02]  /*3090*/  ISETP.GT.AND P1, PT, R10, 0x30, !P1 ;  /* 0x000000300a00780c */ /* 0x000fe40004f24270 */
[----:B------:R-:W-:Y:S02]  /*30a0*/  FMNMX.FTZ R0, R11, R0, !PT ;  /* 0x000000000b007209 */ /* 0x000fe40007810000 */
[----:B------:R-:W-:Y:S02]  /*30b0*/  ISETP.LT.OR P1, PT, R4, 0x31, P1 ;  /* 0x000000310400780c */ /* 0x000fe40000f21670 */
[----:B------:R-:W-:-:S02]  /*30c0*/  FMNMX.FTZ R0, R73, R0, !PT ;  /* 0x0000000049007209 */ /* 0x000fc40007810000 */
[----:B------:R-:W-:Y:S02]  /*30d0*/  FSEL R39, R50, -INF , !P1 ;  /* 0xff80000032277808 */ /* 0x000fe40004800000 */
[----:B------:R-:W-:Y:S02]  /*30e0*/  ISETP.GT.AND P1, PT, R10, 0x31, !P2 ;  /* 0x000000310a00780c */ /* 0x000fe40005724270 */
[----:B------:R-:W-:Y:S02]  /*30f0*/  FMNMX.FTZ R0, R15, R0, !PT ;  /* 0x000000000f007209 */ /* 0x000fe40007810000 */
[----:B------:R-:W-:Y:S02]  /*3100*/  ISETP.LT.OR P1, PT, R4, 0x32, P1 ;  /* 0x000000320400780c */ /* 0x000fe40000f21670 */
[----:B------:R-:W-:Y:S02]  /*3110*/  FMNMX.FTZ R0, R77, R0, !PT ;  /* 0x000000004d007209 */ /* 0x000fe40007810000 */
[----:B------:R-:W-:-:S02]  /*3120*/  FSEL R105, R51, -INF , !P1 ;  /* 0xff80000033697808 */ /* 0x000fc40004800000 */
        /* <DEDUP_REMOVED lines=8> */
[----:B------:R-:W-:Y:S01]  /*31b0*/  FMNMX.FTZ R14, R85, R0, !PT ;  /* 0x00000000550e7209 */ /* 0x000fe20007810000 */
[----:B------:R-:W-:Y:S01]  /*31c0*/  IMAD.U32 R0, RZ, RZ, UR7 ;  /* 0x00000007ff007e24 */ /* 0x000fe2000f8e00ff */
[----:B------:R-:W-:Y:S02]  /*31d0*/  ISETP.LT.OR P1, PT, R4, 0x3a, P1 ;  /* 0x0000003a0400780c */ /* 0x000fe40000f21670 */
[----:B------:R-:W-:Y:S01]  /*31e0*/  LOP3.LUT P2, RZ, R16, 0x80, RZ, 0xc0, !PT ;  /* 0x0000008010ff7812 */ /* 0x000fe2000784c0ff */
[----:B------:R-:W0:Y:S01]  /*31f0*/  SHFL.BFLY PT, R135, R14, 0x2, 0x1f ;  /* 0x0c401f000e877f89 */ /* 0x000e2200000e0000 */
[----:B------:R-:W-:-:S02]  /*3200*/  FSEL R55, R55, -INF , !P1 ;  /* 0xff80000037377808 */ /* 0x000fc40004800000 */
[C---:B------:R-:W-:Y:S02]  /*3210*/  LOP3.LUT P1, RZ, R16.reuse, 0x8000, RZ, 0xc0, !PT ;  /* 0x0000800010ff7812 */ /* 0x040fe4000782c0ff */
[----:B------:R-:W-:Y:S02]  /*3220*/  LOP3.LUT P6, RZ, R16, 0x40, RZ, 0xc0, !PT ;  /* 0x0000004010ff7812 */ /* 0x000fe400078cc0ff */
[C---:B------:R-:W-:Y:S02]  /*3230*/  ISETP.GT.AND P1, PT, R10.reuse, 0x40, !P1 ;  /* 0x000000400a00780c */ /* 0x040fe40004f24270 */
[----:B------:R-:W-:Y:S02]  /*3240*/  ISETP.GT.AND P3, PT, R10, 0x70, !P3 ;  /* 0x000000700a00780c */ /* 0x000fe40005f64270 */
[----:B------:R-:W-:Y:S02]  /*3250*/  ISETP.LT.OR P1, PT, R4, 0x41, P1 ;  /* 0x000000410400780c */ /* 0x000fe40000f21670 */
[----:B------:R-:W-:-:S02]  /*3260*/  ISETP.GT.AND P4, PT, R10, 0x71, !P4 ;  /* 0x000000710a00780c */ /* 0x000fc40006784270 */
[----:B------:R-:W-:Y:S02]  /*3270*/  FSEL R103, R58, -INF , !P1 ;  /* 0xff8000003a677808 */ /* 0x000fe40004800000 */
[----:B------:R-:W-:Y:S02]  /*3280*/  LOP3.LUT P1, RZ, R16, 0x4000, RZ, 0xc0, !PT ;  /* 0x0000400010ff7812 */ /* 0x000fe4000782c0ff */
[----:B------:R-:W-:Y:S02]  /*3290*/  ISETP.LT.OR P3, PT, R4, 0x71, P3 ;  /* 0x000000710400780c */ /* 0x000fe40001f61670 */
[C---:B------:R-:W-:Y:S02]  /*32a0*/  ISETP.GT.AND P1, PT, R10.reuse, 0x41, !P1 ;  /* 0x000000410a00780c */ /* 0x040fe40004f24270 */
[----:B------:R-:W-:Y:S02]  /*32b0*/  ISETP.GT.AND P5, PT, R10, 0x78, !P5 ;  /* 0x000000780a00780c */ /* 0x000fe40006fa4270 */
[----:B------:R-:W-:-:S02]  /*32c0*/  ISETP.LT.OR P1, PT, R4, 0x42, P1 ;  /* 0x000000420400780c */ /* 0x000fc40000f21670 */
[----:B0-----:R-:W-:Y:S02]  /*32d0*/  FMNMX.FTZ R135, R14, R135, !PT ;  /* 0x000000870e877209 */ /* 0x001fe40007810000 */
[----:B------:R-:W-:Y:S02]  /*32e0*/  FSEL R59, R59, -INF , !P1 ;  /* 0xff8000003b3b7808 */ /* 0x000fe40004800000 */
[----:B------:R-:W-:Y:S01]  /*32f0*/  LOP3.LUT P1, RZ, R16, 0x2000, RZ, 0xc0, !PT ;  /* 0x0000200010ff7812 */ /* 0x000fe2000782c0ff */
[----:B------:R-:W0:Y:S01]  /*3300*/  SHFL.BFLY PT, R2, R135, 0x1, 0x1f ;  /* 0x0c201f0087027f89 */ /* 0x000e2200000e0000 */
[----:B------:R-:W-:Y:S02]  /*3310*/  ISETP.LT.OR P4, PT, R4, 0x72, P4 ;  /* 0x000000720400780c */ /* 0x000fe40002781670 */
[----:B------:R-:W-:Y:S02]  /*3320*/  ISETP.GT.AND P1, PT, R10, 0x48, !P1 ;  /* 0x000000480a00780c */ /* 0x000fe40004f24270 */
[----:B------:R-:W-:-:S02]  /*3330*/  ISETP.LT.OR P5, PT, R4, 0x79, P5 ;  /* 0x000000790400780c */ /* 0x000fc40002fa1670 */
[----:B------:R-:W-:Y:S02]  /*3340*/  ISETP.LT.OR P1, PT, R4, 0x49, P1 ;  /* 0x000000490400780c */ /* 0x000fe40000f21670 */
[----:B------:R-:W-:Y:S02]  /*3350*/  FSEL R83, R83, -INF , !P4 ;  /* 0xff80000053537808 */ /* 0x000fe40006000000 */
[----:B------:R-:W-:Y:S02]  /*3360*/  FSEL R51, R62, -INF , !P1 ;  /* 0xff8000003e337808 */ /* 0x000fe40004800000 */
[----:B------:R-:W-:Y:S02]  /*3370*/  LOP3.LUT P1, RZ, R16, 0x1000, RZ, 0xc0, !PT ;  /* 0x0000100010ff7812 */ /* 0x000fe4000782c0ff */
[----:B------:R-:W-:Y:S02]  /*3380*/  R2UR UR7, R22 ;  /* 0x00000000160772ca */ /* 0x000fe400000e0000 */
[----:B------:R-:W-:-:S04]  /*3390*/  ISETP.GT.AND P1, PT, R10, 0x49, !P1 ;  /* 0x000000490a00780c */ /* 0x000fc80004f24270 */
[----:B------:R-:W-:Y:S02]  /*33a0*/  ISETP.LT.OR P1, PT, R4, 0x4a, P1 ;  /* 0x0000004a0400780c */ /* 0x000fe40000f21670 */
[----:B0-----:R-:W-:Y:S02]  /*33b0*/  FMNMX.FTZ R2, R135, R2, !PT ;  /* 0x0000000287027209 */ /* 0x001fe40007810000 */
[----:B------:R-:W-:Y:S02]  /*33c0*/  FSEL R63, R63, -INF , !P1 ;  /* 0xff8000003f3f7808 */ /* 0x000fe40004800000 */
[----:B------:R-:W-:Y:S01]  /*33d0*/  LOP3.LUT P1, RZ, R16, 0x800, RZ, 0xc0, !PT ;  /* 0x0000080010ff7812 */ /* 0x000fe2000782c0ff */
[----:B------:R-:W-:Y:S01]  /*33e0*/  FMUL.FTZ R12, R2, R0 ;  /* 0x00000000020c7220 */ /* 0x000fe20000410000 */
[----:B------:R-:W-:Y:S02]  /*33f0*/  UIADD3 UR45, UR7, UR45, URZ ;  /* 0x0000002d072d7290 */ /* 0x000fe4000fffe03f */
[----:B------:R-:W-:-:S02]  /*3400*/  ISETP.GT.AND P1, PT, R10, 0x50, !P1 ;  /* 0x000000500a00780c */ /* 0x000fc40004f24270 */
[----:B------:R-:W-:Y:S02]  /*3410*/  UIADD3 UR4, UR45, UR4, URZ ;  /* 0x000000042d047290 */ /* 0x000fe4000fffe03f */
[----:B------:R-:W-:-:S04]  /*3420*/  ISETP.LT.OR P1, PT, R4, 0x51, P1 ;  /* 0x000000510400780c */ /* 0x000fc80000f21670 */
[----:B------:R-:W-:Y:S02]  /*3430*/  FSEL R47, R66, -INF , !P1 ;  /* 0xff800000422f7808 */ /* 0x000fe40004800000 */
[----:B------:R-:W-:-:S04]  /*3440*/  LOP3.LUT P1, RZ, R16, 0x400, RZ, 0xc0, !PT ;  /* 0x0000040010ff7812 */ /* 0x000fc8000782c0ff */
[----:B------:R-:W-:-:S04]  /*3450*/  ISETP.GT.AND P1, PT, R10, 0x51, !P1 ;  /* 0x000000510a00780c */ /* 0x000fc80004f24270 */
        /* <DEDUP_REMOVED lines=10> */
[----:B------:R-:W-:Y:S02]  /*3500*/  ISETP.GT.AND P1, PT, R10, 0x60, !P2 ;  /* 0x000000600a00780c */ /* 0x000fe40005724270 */
[----:B------:R-:W-:Y:S02]  /*3510*/  LOP3.LUT P2, RZ, R16, 0x20, RZ, 0xc0, !PT ;  /* 0x0000002010ff7812 */ /* 0x000fe4000784c0ff */
[----:B------:R-:W-:Y:S02]  /*3520*/  ISETP.LT.OR P1, PT, R4, 0x61, P1 ;  /* 0x000000610400780c */ /* 0x000fe40000f21670 */
[----:B------:R-:W-:Y:S02]  /*3530*/  ISETP.GT.AND P2, PT, R10, 0x69, !P2 ;  /* 0x000000690a00780c */ /* 0x000fe40005744270 */
[----:B------:R-:W-:-:S02]  /*3540*/  FSEL R123, R74, -INF , !P1 ;  /* 0xff8000004a7b7808 */ /* 0x000fc40004800000 */
[----:B------:R-:W-:Y:S02]  /*3550*/  ISETP.GT.AND P1, PT, R10, 0x61, !P6 ;  /* 0x000000610a00780c */ /* 0x000fe40007724270 */
[----:B------:R-:W-:Y:S02]  /*3560*/  LOP3.LUT P6, RZ, R16, 0x2, RZ, 0xc0, !PT ;  /* 0x0000000210ff7812 */ /* 0x000fe400078cc0ff */
[C---:B------:R-:W-:Y:S02]  /*3570*/  ISETP.LT.OR P1, PT, R4.reuse, 0x62, P1 ;  /* 0x000000620400780c */ /* 0x040fe40000f21670 */
[----:B------:R-:W-:Y:S02]  /*3580*/  ISETP.LT.OR P2, PT, R4, 0x6a, P2 ;  /* 0x0000006a0400780c */ /* 0x000fe40001741670 */
[----:B------:R-:W-:Y:S02]  /*3590*/  FSEL R75, R75, -INF , !P1 ;  /* 0xff8000004b4b7808 */ /* 0x000fe40004800000 */
[----:B------:R-:W-:-:S02]  /*35a0*/  FSETP.NEU.FTZ.AND P1, PT, R2, -INF , PT ;  /* 0xff8000000200780b */ /* 0x000fc40003f3d000 */
[----:B------:R-:W-:Y:S02]  /*35b0*/  FSEL R79, R79, -INF , !P2 ;  /* 0xff8000004f4f7808 */ /* 0x000fe40005000000 */
[----:B------:R-:W-:Y:S02]  /*35c0*/  FSEL R12, R12, RZ, P1 ;  /* 0x000000ff0c0c7208 */ /* 0x000fe40000800000 */
[----:B------:R-:W-:Y:S02]  /*35d0*/  ISETP.GT.AND P1, PT, R10, RZ, !P6 ;  /* 0x000000ff0a00720c */ /* 0x000fe40007724270 */
[----:B------:R-:W-:Y:S01]  /*35e0*/  LOP3.LUT P6, RZ, R16, 0x1, RZ, 0xc0, !PT ;  /* 0x0000000110ff7812 */ /* 0x000fe200078cc0ff */
[-CC-:B------:R-:W-:Y:S01]  /*35f0*/  FFMA.FTZ R138, R89, R0.reuse, -R12.reuse ;  /* 0x00000000598a7223 */ /* 0x180fe2000001080c */
[----:B------:R-:W-:Y:S01]  /*3600*/  ISETP.LT.OR P1, PT, R4, 0x1, P1 ;  /* 0x000000010400780c */ /* 0x000fe20000f21670 */
[-CC-:B------:R-:W-:Y:S01]  /*3610*/  FFMA.FTZ R136, R91, R0.reuse, -R12.reuse ;  /* 0x000000005b887223 */ /* 0x180fe2000001080c */
[----:B------:R-:W-:Y:S01]  /*3620*/  FSEL R91, R82, -INF , !P3 ;  /* 0xff800000525b7808 */ /* 0x000fe20005800000 */
[-CC-:B------:R-:W-:Y:S01]  /*3630*/  FFMA.FTZ R132, R33, R0.reuse, -R12.reuse ;  /* 0x0000000021847223 */ /* 0x180fe2000001080c */
[----:B------:R-:W-:Y:S01]  /*3640*/  FSEL R26, R26, -INF , !P1 ;  /* 0xff8000001a1a7808 */ /* 0x000fe20004800000 */
[-CC-:B------:R-:W-:Y:S01]  /*3650*/  FFMA.FTZ R33, R57, R0.reuse, -R12.reuse ;  /* 0x0000000039217223 */ /* 0x180fe2000001080c */
[----:B------:R-:W-:Y:S01]  /*3660*/  LOP3.LUT P1, RZ, R16, 0x4000000, RZ, 0xc0, !PT ;  /* 0x0400000010ff7812 */ /* 0x000fe2000782c0ff */
[-CC-:B------:R-:W-:Y:S01]  /*3670*/  FFMA.FTZ R142, R93, R0.reuse, -R12.reuse ;  /* 0x000000005d8e7223 */ /* 0x180fe2000001080c */
[----:B------:R-:W-:Y:S01]  /*3680*/  FMNMX.FTZ R14, R26, R117, !PT ;  /* 0x000000751a0e7209 */ /* 0x000fe20007810000 */
[-CC-:B------:R-:W-:Y:S01]  /*3690*/  FFMA.FTZ R148, R133, R0.reuse, -R12.reuse ;  /* 0x0000000085947223 */ /* 0x180fe2000001080c */
[----:B------:R-:W-:Y:S01]  /*36a0*/  ISETP.GT.AND P1, PT, R10, 0x68, !P1 ;  /* 0x000000680a00780c */ /* 0x000fe20004f24270 */
[--C-:B------:R-:W-:Y:S01]  /*36b0*/  FFMA.FTZ R131, R131, R0, -R12.reuse ;  /* 0x0000000083837223 */ /* 0x100fe2000001080c */
[----:B------:R-:W-:Y:S01]  /*36c0*/  FMNMX.FTZ R14, R27, R14, !PT ;  /* 0x0000000e1b0e7209 */ /* 0x000fe20007810000 */
[--C-:B------:R-:W-:Y:S01]  /*36d0*/  FFMA.FTZ R150, R127, R0, -R12.reuse ;  /* 0x000000007f967223 */ /* 0x100fe2000001080c */
[----:B------:R-:W-:Y:S01]  /*36e0*/  ISETP.LT.OR P1, PT, R4, 0x69, P1 ;  /* 0x000000690400780c */ /* 0x000fe20000f21670 */
[----:B------:R-:W-:Y:S01]  /*36f0*/  MUFU.EX2 R148, R148 ;  /* 0x0000009400947308 */ /* 0x000fe20000000800 */
[----:B------:R-:W-:Y:S01]  /*3700*/  FMNMX.FTZ R14, R115, R14, !PT ;  /* 0x0000000e730e7209 */ /* 0x000fe20007810000 */
[-CC-:B------:R-:W-:Y:S01]  /*3710*/  FFMA.FTZ R128, R13, R0.reuse, -R12.reuse ;  /* 0x000000000d807223 */ /* 0x180fe2000001080c */
[----:B------:R-:W-:Y:S01]  /*3720*/  FSEL R89, R78, -INF , !P1 ;  /* 0xff8000004e597808 */ /* 0x000fe20004800000 */
[--C-:B------:R-:W-:Y:S01]  /*3730*/  FFMA.FTZ R127, R129, R0, -R12.reuse ;  /* 0x00000000817f7223 */ /* 0x100fe2000001080c */
[----:B------:R-:W-:Y:S01]  /*3740*/  FMNMX.FTZ R14, R99, R14, !PT ;  /* 0x0000000e630e7209 */ /* 0x000fe20007810000 */
[--C-:B------:R-:W-:Y:S01]  /*3750*/  FFMA.FTZ R144, R125, R0, -R12.reuse ;  /* 0x000000007d907223 */ /* 0x100fe2000001080c */
[----:B------:R-:W-:Y:S01]  /*3760*/  ISETP.GT.AND P6, PT, R10, 0x79, !P6 ;  /* 0x000000790a00780c */ /* 0x000fe200077c4270 */
[----:B------:R-:W0:Y:S01]  /*3770*/  MUFU.EX2 R131, R131 ;  /* 0x0000008300837308 */ /* 0x000e220000000800 */
[----:B------:R-:W-:Y:S01]  /*3780*/  FMNMX.FTZ R14, R113, R14, !PT ;  /* 0x0000000e710e7209 */ /* 0x000fe20007810000 */
[-CC-:B------:R-:W-:Y:S01]  /*3790*/  FFMA.FTZ R119, R119, R0.reuse, -R12.reuse ;  /* 0x0000000077777223 */ /* 0x180fe2000001080c */
[----:B------:R-:W-:Y:S01]  /*37a0*/  ISETP.LT.OR P6, PT, R4, 0x7a, P6 ;  /* 0x0000007a0400780c */ /* 0x000fe200037c1670 */
[--C-:B------:R-:W-:Y:S01]  /*37b0*/  FFMA.FTZ R146, R97, R0, -R12.reuse ;  /* 0x0000000061927223 */ /* 0x100fe2000001080c */
[----:B------:R-:W-:Y:S01]  /*37c0*/  FMNMX.FTZ R14, R31, R14, !PT ;  /* 0x0000000e1f0e7209 */ /* 0x000fe20007810000 */
[--C-:B------:R-:W-:Y:S01]  /*37d0*/  FFMA.FTZ R37, R37, R0, -R12.reuse ;  /* 0x0000000025257223 */ /* 0x100fe2000001080c */
[----:B------:R-:W-:Y:S01]  /*37e0*/  FSEL R57, R86, -INF , !P5 ;  /* 0xff80000056397808 */ /* 0x000fe20006800000 */
[----:B------:R-:W1:Y:S01]  /*37f0*/  MUFU.EX2 R150, R150 ;  /* 0x0000009600967308 */ /* 0x000e620000000800 */
[----:B------:R-:W-:Y:S01]  /*3800*/  FMNMX.FTZ R14, R111, R14, !PT ;  /* 0x0000000e6f0e7209 */ /* 0x000fe20007810000 */
[-CC-:B------:R-:W-:Y:S01]  /*3810*/  FFMA.FTZ R140, R95, R0.reuse, -R12.reuse ;  /* 0x000000005f8c7223 */ /* 0x180fe2000001080c */
[----:B------:R-:W-:Y:S01]  /*3820*/  FSEL R87, R87, -INF , !P6 ;  /* 0xff80000057577808 */ /* 0x000fe20007000000 */
[--C-:B------:R-:W-:Y:S01]  /*3830*/  FFMA.FTZ R41, R41, R0, -R12.reuse ;  /* 0x0000000029297223 */ /* 0x100fe2000001080c */
[----:B------:R-:W-:Y:S01]  /*3840*/  FMNMX.FTZ R14, R35, R14, !PT ;  /* 0x0000000e230e7209 */ /* 0x000fe20007810000 */
[-CC-:B------:R-:W-:Y:S01]  /*3850*/  FFMA.FTZ R134, R29, R0.reuse, -R12.reuse ;  /* 0x000000001d867223 */ /* 0x180fe2000001080c */
[--C-:B------:R-:W-:Y:S01]  /*3860*/  FFMA.FTZ R29, R61, R0, -R12.reuse ;  /* 0x000000003d1d7223 */ /* 0x100fe2000001080c */
[----:B------:R-:W2:Y:S01]  /*3870*/  MUFU.EX2 R127, R127 ;  /* 0x0000007f007f7308 */ /* 0x000ea20000000800 */
[----:B------:R-:W-:Y:S01]  /*3880*/  FMNMX.FTZ R14, R109, R14, !PT ;  /* 0x0000000e6d0e7209 */ /* 0x000fe20007810000 */
[-CC-:B------:R-:W-:Y:S01]  /*3890*/  FFMA.FTZ R130, R25, R0.reuse, -R12.reuse ;  /* 0x0000000019827223 */ /* 0x180fe2000001080c */
[-CC-:B------:R-:W-:Y:S01]  /*38a0*/  FFMA.FTZ R124, R11, R0.reuse, -R12.reuse ;  /* 0x000000000b7c7223 */ /* 0x180fe2000001080c */
[--C-:B------:R-:W-:Y:S01]  /*38b0*/  FFMA.FTZ R126, R15, R0, -R12.reuse ;  /* 0x000000000f7e7223 */ /* 0x100fe2000001080c */
[----:B------:R-:W-:Y:S01]  /*38c0*/  FMNMX.FTZ R14, R101, R14, !PT ;  /* 0x0000000e650e7209 */ /* 0x000fe20007810000 */
[-CC-:B------:R-:W-:Y:S01]  /*38d0*/  FFMA.FTZ R120, R21, R0.reuse, -R12.reuse ;  /* 0x0000000015787223 */ /* 0x180fe2000001080c */
[--C-:B------:R-:W-:Y:S01]  /*38e0*/  FFMA.FTZ R122, R3, R0, -R12.reuse ;  /* 0x00000000037a7223 */ /* 0x100fe2000001080c */
[----:B------:R-:W3:Y:S01]  /*38f0*/  MUFU.EX2 R144, R144 ;  /* 0x0000009000907308 */ /* 0x000ee20000000800 */
[----:B------:R-:W-:Y:S01]  /*3900*/  FMNMX.FTZ R14, R107, R14, !PT ;  /* 0x0000000e6b0e7209 */ /* 0x000fe20007810000 */
[-CC-:B------:R-:W-:Y:S01]  /*3910*/  FFMA.FTZ R45, R45, R0.reuse, -R12.reuse ;  /* 0x000000002d2d7223 */ /* 0x180fe2000001080c */
[-CC-:B------:R-:W-:Y:S01]  /*3920*/  FFMA.FTZ R49, R49, R0.reuse, -R12.reuse ;  /* 0x0000000031317223 */ /* 0x180fe2000001080c */
[--C-:B------:R-:W-:Y:S01]  /*3930*/  FFMA.FTZ R53, R53, R0, -R12.reuse ;  /* 0x0000000035357223 */ /* 0x100fe2000001080c */
[----:B------:R-:W-:Y:S01]  /*3940*/  FMNMX.FTZ R14, R39, R14, !PT ;  /* 0x0000000e270e7209 */ /* 0x000fe20007810000 */
[-CC-:B------:R-:W-:Y:S01]  /*3950*/  FFMA.FTZ R61, R65, R0.reuse, -R12.reuse ;  /* 0x00000000413d7223 */ /* 0x180fe2000001080c */
[--C-:B------:R-:W-:Y:S01]  /*3960*/  FFMA.FTZ R25, R69, R0, -R12.reuse ;  /* 0x0000000045197223 */ /* 0x100fe2000001080c */
[----:B------:R-:W4:Y:S01]  /*3970*/  MUFU.EX2 R119, R119 ;  /* 0x0000007700777308 */ /* 0x000f220000000800 */
[----:B------:R-:W-:Y:S01]  /*3980*/  FMNMX.FTZ R14, R105, R14, !PT ;  /* 0x0000000e690e7209 */ /* 0x000fe20007810000 */
[-CC-:B------:R-:W-:Y:S01]  /*3990*/  FFMA.FTZ R11, R73, R0.reuse, -R12.reuse ;  /* 0x00000000490b7223 */ /* 0x180fe2000001080c */
[-CC-:B------:R-:W-:Y:S01]  /*39a0*/  FFMA.FTZ R15, R77, R0.reuse, -R12.reuse ;  /* 0x000000004d0f7223 */ /* 0x180fe2000001080c */
[--C-:B------:R-:W-:Y:S01]  /*39b0*/  FFMA.FTZ R21, R81, R0, -R12.reuse ;  /* 0x0000000051157223 */ /* 0x100fe2000001080c */
[----:B------:R-:W-:Y:S01]  /*39c0*/  FMNMX.FTZ R14, R43, R14, !PT ;  /* 0x0000000e2b0e7209 */ /* 0x000fe20007810000 */
[----:B------:R-:W-:-:S02]  /*39d0*/  FFMA.FTZ R3, R85, R0, -R12 ;  /* 0x0000000055037223 */ /* 0x000fc4000001080c */
[----:B------:R-:W5:Y:S01]  /*39e0*/  MUFU.EX2 R146, R146 ;  /* 0x0000009200927308 */ /* 0x000f620000000800 */
[----:B------:R-:W-:-:S04]  /*39f0*/  FMNMX.FTZ R14, R55, R14, !PT ;  /* 0x0000000e370e7209 */ /* 0x000fc80007810000 */
[----:B------:R-:W-:-:S03]  /*3a00*/  FMNMX.FTZ R14, R103, R14, !PT ;  /* 0x0000000e670e7209 */ /* 0x000fc60007810000 */
        /* <DEDUP_REMOVED lines=12> */
[----:B------:R-:W-:Y:S01]  /*3ad0*/  MUFU.EX2 R45, R45 ;  /* 0x0000002d002d7308 */ /* 0x000fe20000000800 */
        /* <DEDUP_REMOVED lines=9> */
[----:B------:R-:W-:-:S05]  /*3b70*/  FMNMX.FTZ R14, R87, R14, !PT ;  /* 0x0000000e570e7209 */ /* 0x000fca0007810000 */
[----:B------:R-:W0:Y:S02]  /*3b80*/  SHFL.BFLY PT, R93, R14, 0x2, 0x1f ;  /* 0x0c401f000e5d7f89 */ /* 0x000e2400000e0000 */
        /* <DEDUP_REMOVED lines=9> */
[----:B0-----:R-:W-:-:S04]  /*3c20*/  FMNMX.FTZ R13, R93, R4, !PT ;  /* 0x000000045d0d7209 */ /* 0x001fc80007810000 */
[C---:B------:R-:W-:Y:S01]  /*3c30*/  FSETP.NEU.FTZ.AND P1, PT, R13.reuse, -INF , PT ;  /* 0xff8000000d00780b */ /* 0x040fe20003f3d000 */
[----:B------:R-:W-:Y:S02]  /*3c40*/  FMUL.FTZ R4, R13, R0 ;  /* 0x000000000d047220 */ /* 0x000fe40000410000 */
[----:B------:R-:W-:Y:S03]  /*3c50*/  MUFU.EX2 R130, R130 ;  /* 0x0000008200827308 */ /* 0x000fe60000000800 */
[----:B------:R-:W-:Y:S02]  /*3c60*/  FSEL R4, R4, RZ, P1 ;  /* 0x000000ff04047208 */ /* 0x000fe40000800000 */
[----:B------:R-:W-:-:S03]  /*3c70*/  PLOP3.LUT P1, PT, PT, PT, UP0, 0x40, 0x0 ;  /* 0x000000000000781c */ /* 0x000fc60003f2e808 */
[----:B------:R-:W-:Y:S01]  /*3c80*/  MUFU.EX2 R25, R25 ;  /* 0x0000001900197308 */ /* 0x000fe20000000800 */
[-CC-:B------:R-:W-:Y:S01]  /*3c90*/  FFMA.FTZ R151, R27, R0.reuse, -R4.reuse ;  /* 0x000000001b977223 */ /* 0x180fe20000010804 */
[----:B------:R-:W-:Y:S01]  /*3ca0*/  FADD.FTZ R27, R148, R131 ;  /* 0x00000083941b7221 */ /* 0x000fe20000010000 */
[-CC-:B------:R-:W-:Y:S01]  /*3cb0*/  FFMA.FTZ R149, R26, R0.reuse, -R4.reuse ;  /* 0x000000001a957223 */ /* 0x180fe20000010804 */
[-CC-:B------:R-:W-:Y:S01]  /*3cc0*/  FFMA.FTZ R10, R117, R0.reuse, -R4.reuse ;  /* 0x00000000750a7223 */ /* 0x180fe20000010804 */
[-CC-:B------:R-:W-:Y:S01]  /*3cd0*/  FFMA.FTZ R12, R115, R0.reuse, -R4.reuse ;  /* 0x00000000730c7223 */ /* 0x180fe20000010804 */
[----:B-1----:R-:W-:Y:S01]  /*3ce0*/  FADD.FTZ R30, R150, R27 ;  /* 0x0000001b961e7221 */ /* 0x002fe20000010000 */
[-CC-:B------:R-:W-:Y:S01]  /*3cf0*/  FFMA.FTZ R145, R99, R0.reuse, -R4.reuse ;  /* 0x0000000063917223 */ /* 0x180fe20000010804 */
[----:B------:R-:W-:Y:S01]  /*3d00*/  MUFU.EX2 R151, R151 ;  /* 0x0000009700977308 */ /* 0x000fe20000000800 */
[-C--:B------:R-:W-:Y:S01]  /*3d10*/  FFMA.FTZ R14, R113, R0.reuse, -R4 ;  /* 0x00000000710e7223 */ /* 0x080fe20000010804 */
[----:B--2---:R-:W-:Y:S01]  /*3d20*/  FADD.FTZ R27, R127, R30 ;  /* 0x0000001e7f1b7221 */ /* 0x004fe20000010000 */
[-CC-:B------:R-:W-:Y:S01]  /*3d30*/  FFMA.FTZ R147, R31, R0.reuse, -R4.reuse ;  /* 0x000000001f937223 */ /* 0x180fe20000010804 */
[-CC-:B------:R-:W-:Y:S01]  /*3d40*/  FFMA.FTZ R16, R111, R0.reuse, -R4.reuse ;  /* 0x000000006f107223 */ /* 0x180fe20000010804 */
[-CC-:B------:R-:W-:Y:S01]  /*3d50*/  FFMA.FTZ R141, R35, R0.reuse, -R4.reuse ;  /* 0x00000000238d7223 */ /* 0x180fe20000010804 */
[----:B---3--:R-:W-:Y:S01]  /*3d60*/  FADD.FTZ R30, R144, R27 ;  /* 0x0000001b901e7221 */ /* 0x008fe20000010000 */
[-CC-:B------:R-:W-:Y:S01]  /*3d70*/  FFMA.FTZ R20, R109, R0.reuse, -R4.reuse ;  /* 0x000000006d147223 */ /* 0x180fe20000010804 */
[----:B------:R-:W-:Y:S01]  /*3d80*/  MUFU.EX2 R149, R149 ;  /* 0x0000009500957308 */ /* 0x000fe20000000800 */
[-C--:B------:R-:W-:Y:S01]  /*3d90*/  FFMA.FTZ R143, R101, R0.reuse, -R4 ;  /* 0x00000000658f7223 */ /* 0x080fe20000010804 */
[----:B----4-:R-:W-:Y:S01]  /*3da0*/  FADD.FTZ R27, R119, R30 ;  /* 0x0000001e771b7221 */ /* 0x010fe20000010000 */
[-CC-:B------:R-:W-:Y:S01]  /*3db0*/  FFMA.FTZ R24, R107, R0.reuse, -R4.reuse ;  /* 0x000000006b187223 */ /* 0x180fe20000010804 */
[-CC-:B------:R-:W-:Y:S01]  /*3dc0*/  FFMA.FTZ R137, R39, R0.reuse, -R4.reuse ;  /* 0x0000000027897223 */ /* 0x180fe20000010804 */
[-CC-:B------:R-:W-:Y:S01]  /*3dd0*/  FFMA.FTZ R26, R105, R0.reuse, -R4.reuse ;  /* 0x00000000691a7223 */ /* 0x180fe20000010804 */
[----:B-----5:R-:W-:Y:S01]  /*3de0*/  FADD.FTZ R32, R146, R27 ;  /* 0x0000001b92207221 */ /* 0x020fe20000010000 */
[-CC-:B------:R-:W-:Y:S01]  /*3df0*/  FFMA.FTZ R139, R43, R0.reuse, -R4.reuse ;  /* 0x000000002b8b7223 */ /* 0x180fe20000010804 */
[----:B------:R-:W0:Y:S01]  /*3e00*/  MUFU.EX2 R10, R10 ;  /* 0x0000000a000a7308 */ /* 0x000e220000000800 */
[-C--:B------:R-:W-:Y:S01]  /*3e10*/  FFMA.FTZ R28, R55, R0.reuse, -R4 ;  /* 0x00000000371c7223 */ /* 0x080fe20000010804 */
[----:B------:R-:W-:Y:S01]  /*3e20*/  FADD.FTZ R27, R37, R32 ;  /* 0x00000020251b7221 */ /* 0x000fe20000010000 */
[-CC-:B------:R-:W-:Y:S01]  /*3e30*/  FFMA.FTZ R133, R103, R0.reuse, -R4.reuse ;  /* 0x0000000067857223 */ /* 0x180fe20000010804 */
[-CC-:B------:R-:W-:Y:S01]  /*3e40*/  FFMA.FTZ R30, R59, R0.reuse, -R4.reuse ;  /* 0x000000003b1e7223 */ /* 0x180fe20000010804 */
[-CC-:B------:R-:W-:Y:S01]  /*3e50*/  FFMA.FTZ R135, R51, R0.reuse, -R4.reuse ;  /* 0x0000000033877223 */ /* 0x180fe20000010804 */
[----:B------:R-:W-:Y:S01]  /*3e60*/  FADD.FTZ R32, R140, R27 ;  /* 0x0000001b8c207221 */ /* 0x000fe20000010000 */
[-CC-:B------:R-:W-:Y:S01]  /*3e70*/  FFMA.FTZ R129, R47, R0.reuse, -R4.reuse ;  /* 0x000000002f817223 */ /* 0x180fe20000010804 */
[----:B------:R-:W1:Y:S01]  /*3e80*/  MUFU.EX2 R12, R12 ;  /* 0x0000000c000c7308 */ /* 0x000e620000000800 */
[-C--:B------:R-:W-:Y:S01]  /*3e90*/  FFMA.FTZ R22, R67, R0.reuse, -R4 ;  /* 0x0000000043167223 */ /* 0x080fe20000010804 */
[----:B------:R-:W-:Y:S01]  /*3ea0*/  FADD.FTZ R27, R41, R32 ;  /* 0x00000020291b7221 */ /* 0x000fe20000010000 */
[-CC-:B------:R-:W-:Y:S01]  /*3eb0*/  FFMA.FTZ R32, R63, R0.reuse, -R4.reuse ;  /* 0x000000003f207223 */ /* 0x180fe20000010804 */
[-CC-:B------:R-:W-:Y:S01]  /*3ec0*/  FFMA.FTZ R121, R121, R0.reuse, -R4.reuse ;  /* 0x0000000079797223 */ /* 0x180fe20000010804 */
[-CC-:B------:R-:W-:Y:S01]  /*3ed0*/  FFMA.FTZ R71, R71, R0.reuse, -R4.reuse ;  /* 0x0000000047477223 */ /* 0x180fe20000010804 */
[----:B------:R-:W-:Y:S01]  /*3ee0*/  FADD.FTZ R36, R142, R27 ;  /* 0x0000001b8e247221 */ /* 0x000fe20000010000 */
[-C--:B------:R-:W-:Y:S01]  /*3ef0*/  FFMA.FTZ R123, R123, R0.reuse, -R4 ;  /* 0x000000007b7b7223 */ /* 0x080fe20000010804 */
[----:B------:R-:W2:Y:S01]  /*3f00*/  MUFU.EX2 R145, R145 ;  /* 0x0000009100917308 */ /* 0x000ea20000000800 */
[----:B0-----:R-:W-:Y:S01]  /*3f10*/  FADD.FTZ R34, R149, R10 ;  /* 0x0000000a95227221 */ /* 0x001fe20000010000 */
[----:B------:R-:W-:Y:S01]  /*3f20*/  FADD.FTZ R31, R45, R36 ;  /* 0x000000242d1f7221 */ /* 0x000fe20000010000 */
[-CC-:B------:R-:W-:Y:S01]  /*3f30*/  FFMA.FTZ R75, R75, R0.reuse, -R4.reuse ;  /* 0x000000004b4b7223 */ /* 0x180fe20000010804 */
[-C--:B------:R-:W-:Y:S01]  /*3f40*/  FFMA.FTZ R89, R89, R0.reuse, -R4 ;  /* 0x0000000059597223 */ /* 0x080fe20000010804 */
[----:B------:R-:W-:Y:S01]  /*3f50*/  FADD.FTZ R27, R151, R34 ;  /* 0x00000022971b7221 */ /* 0x000fe20000010000 */
        /* <DEDUP_REMOVED lines=9> */
[----:B------:R-:W-:Y:S01]  /*3ff0*/  FFMA.FTZ R87, R87, R0, -R4 ;  /* 0x0000000057577223 */ /* 0x000fe20000010804 */
[----:B------:R-:W1:Y:S01]  /*4000*/  MUFU.EX2 R147, R147 ;  /* 0x0000009300937308 */ /* 0x000e620000000800 */
[----:B--2---:R-:W-:Y:S01]  /*4010*/  FADD.FTZ R27, R145, R34 ;  /* 0x00000022911b7221 */ /* 0x004fe20000010000 */
[----:B------:R-:W-:Y:S01]  /*4020*/  FADD.FTZ R31, R53, R36 ;  /* 0x00000024351f7221 */ /* 0x000fe20000010000 */
[----:B------:R-:W-:-:S02]  /*4030*/  F2FP.BF16.F32.PACK_AB R149, R10, R149 ;  /* 0x000000950a95723e */ /* 0x000fc400000010ff */
[----:B------:R-:W-:Y:S01]  /*4040*/  F2FP.BF16.F32.PACK_AB R151, R12, R151 ;  /* 0x000000970c97723e */ /* 0x000fe200000010ff */
[----:B------:R-:W-:Y:S01]  /*4050*/  FADD.FTZ R36, R132, R31 ;  /* 0x0000001f84247221 */ /* 0x000fe20000010000 */
[----:B------:R-:W-:Y:S01]  /*4060*/  F2FP.BF16.F32.PACK_AB R148, R131, R148 ;  /* 0x000000948394723e */ /* 0x000fe200000010ff */
[----:B------:R-:W2:Y:S01]  /*4070*/  MUFU.EX2 R16, R16 ;  /* 0x0000001000107308 */ /* 0x000ea20000000800 */
[C---:B0-----:R-:W-:Y:S01]  /*4080*/  FADD.FTZ R34, R14.reuse, R27 ;  /* 0x0000001b0e227221 */ /* 0x041fe20000010000 */
[----:B------:R-:W-:Y:S01]  /*4090*/  FADD.FTZ R31, R33, R36 ;  /* 0x00000024211f7221 */ /* 0x000fe20000010000 */
[----:B------:R-:W-:Y:S02]  /*40a0*/  F2FP.BF16.F32.PACK_AB R145, R14, R145 ;  /* 0x000000910e91723e */ /* 0x000fe400000010ff */
[----:B------:R-:W-:Y:S01]  /*40b0*/  F2FP.BF16.F32.PACK_AB R150, R127, R150 ;  /* 0x000000967f96723e */ /* 0x000fe200000010ff */
[----:B------:R-:W-:Y:S01]  /*40c0*/  FADD.FTZ R36, R134, R31 ;  /* 0x0000001f86247221 */ /* 0x000fe20000010000 */
[----:B------:R-:W-:Y:S01]  /*40d0*/  F2FP.BF16.F32.PACK_AB R144, R119, R144 ;  /* 0x000000907790723e */ /* 0x000fe200000010ff */
[----:B------:R-:W0:Y:S01]  /*40e0*/  MUFU.EX2 R141, R141 ;  /* 0x0000008d008d7308 */ /* 0x000e220000000800 */
[----:B-1----:R-:W-:Y:S01]  /*40f0*/  FADD.FTZ R27, R147, R34 ;  /* 0x00000022931b7221 */ /* 0x002fe20000010000 */
[----:B------:R-:W-:Y:S01]  /*4100*/  FADD.FTZ R31, R29, R36 ;  /* 0x000000241d1f7221 */ /* 0x000fe20000010000 */
[----:B------:R-:W-:-:S02]  /*4110*/  F2FP.BF16.F32.PACK_AB R146, R37, R146 ;  /* 0x000000922592723e */ /* 0x000fc400000010ff */
[----:B------:R-:W-:Y:S01]  /*4120*/  F2FP.BF16.F32.PACK_AB R140, R41, R140 ;  /* 0x0000008c298c723e */ /* 0x000fe200000010ff */
[----:B------:R-:W-:Y:S01]  /*4130*/  FADD.FTZ R38, R128, R31 ;  /* 0x0000001f80267221 */ /* 0x000fe20000010000 */
[----:B------:R-:W-:Y:S01]  /*4140*/  F2FP.BF16.F32.PACK_AB R142, R45, R142 ;  /* 0x0000008e2d8e723e */ /* 0x000fe200000010ff */
[----:B------:R-:W1:Y:S01]  /*4150*/  MUFU.EX2 R20, R20 ;  /* 0x0000001400147308 */ /* 0x000e620000000800 */
[----:B--2---:R-:W-:Y:S01]  /*4160*/  FADD.FTZ R34, R16, R27 ;  /* 0x0000001b10227221 */ /* 0x004fe20000010000 */
[----:B------:R-:W-:Y:S01]  /*4170*/  FADD.FTZ R31, R61, R38 ;  /* 0x000000263d1f7221 */ /* 0x000fe20000010000 */
[----:B------:R-:W-:Y:S02]  /*4180*/  F2FP.BF16.F32.PACK_AB R136, R49, R136 ;  /* 0x000000883188723e */ /* 0x000fe400000010ff */
[----:B------:R-:W-:Y:S02]  /*4190*/  F2FP.BF16.F32.PACK_AB R138, R53, R138 ;  /* 0x0000008a358a723e */ /* 0x000fe400000010ff */
[----:B------:R-:W-:Y:S01]  /*41a0*/  F2FP.BF16.F32.PACK_AB R132, R33, R132 ;  /* 0x000000842184723e */ /* 0x000fe200000010ff */
[----:B------:R-:W2:Y:S01]  /*41b0*/  MUFU.EX2 R143, R143 ;  /* 0x0000008f008f7308 */ /* 0x000ea20000000800 */
[----:B0-----:R-:W-:Y:S01]  /*41c0*/  FADD.FTZ R27, R141, R34 ;  /* 0x000000228d1b7221 */ /* 0x001fe20000010000 */
[----:B------:R-:W-:-:S02]  /*41d0*/  F2FP.BF16.F32.PACK_AB R134, R29, R134 ;  /* 0x000000861d86723e */ /* 0x000fc400000010ff */
[----:B------:R-:W-:Y:S02]  /*41e0*/  F2FP.BF16.F32.PACK_AB R128, R61, R128 ;  /* 0x000000803d80723e */ /* 0x000fe400000010ff */
[----:B------:R-:W-:Y:S02]  /*41f0*/  F2FP.BF16.F32.PACK_AB R147, R16, R147 ;  /* 0x000000931093723e */ /* 0x000fe400000010ff */
        /* <DEDUP_REMOVED lines=9> */
[----:B-1----:R-:W-:Y:S01]  /*4290*/  FADD.FTZ R27, R137, R36 ;  /* 0x00000024891b7221 */ /* 0x002fe20000010000 */
[----:B------:R-:W-:Y:S01]  /*42a0*/  FADD.FTZ R36, R130, R31 ;  /* 0x0000001f82247221 */ /* 0x000fe20000010000 */
[----:B------:R-:W-:-:S03]  /*42b0*/  F2FP.BF16.F32.PACK_AB R130, R25, R130 ;  /* 0x000000821982723e */ /* 0x000fc600000010ff */
[----:B------:R-:W-:Y:S02]  /*42c0*/  FADD.FTZ R31, R25, R36 ;  /* 0x00000024191f7221 */ /* 0x000fe40000010000 */
        /* <DEDUP_REMOVED lines=62> */
[----:B------:R-:W-:-:S03]  /*46b0*/  F2FP.BF16.F32.PACK_AB R121, R10, R91 ;  /* 0x0000005b0a79723e */ /* 0x000fc600000010ff */
[----:B0-----:R-:W-:-:S04]  /*46c0*/  FADD.FTZ R3, R57, R14 ;  /* 0x0000000e39037221 */ /* 0x001fc80000010000 */
[C---:B-1----:R-:W-:Y:S01]  /*46d0*/  FADD.FTZ R3, R12.reuse, R3 ;  /* 0x000000030c037221 */ /* 0x042fe20000010000 */
[----:B------:R-:W-:Y:S01]  /*46e0*/  F2FP.BF16.F32.PACK_AB R123, R12, R57 ;  /* 0x000000390c7b723e */ /* 0x000fe200000010ff */
[----:B------:R-:W-:Y:S01]  /*46f0*/  VIADD R12, R19, 0xfffffffe ;  /* 0xfffffffe130c7836 */ /* 0x000fe20000000000 */
[----:B------:R-:W-:Y:S06]  /*4700*/  @P1 BRA `(.L_x_985) ;  /* 0x00000000004c1947 */ /* 0x000fec0003800000 */
[----:B------:R-:W-:Y:S01]  /*4710*/  ISETP.LT.AND P1, PT, RZ, UR45, PT ;  /* 0x0000002dff007c0c */ /* 0x000fe2000bf21270 */
[----:B------:R-:W-:-:S12]  /*4720*/  UIADD3 UR7, UR45, -0x1, URZ ;  /* 0xffffffff2d077890 */ /* 0x000fd8000fffe03f */
[----:B------:R-:W-:Y:S05]  /*4730*/  @P1 BRA `(.L_x_986) ;  /* 0x0000000000201947 */ /* 0x000fea0003800000 */
[----:B------:R-:W-:Y:S01]  /*4740*/  ULDC UR14, c[0x0][0x9e4] ;  /* 0x00027900000e7ab9 */ /* 0x000fe20000000800 */
[----:B------:R-:W-:Y:S02]  /*4750*/  UIADD3 UR7, -UR45, URZ, URZ ;  /* 0x0000003f2d077290 */ /* 0x000fe4000fffe13f */
[----:B------:R-:W-:-:S11]  /*4760*/  UISETP.NE.AND UP0, UPT, UR14, 0x1, UPT ;  /* 0x000000010e00788c */ /* 0x000fd6000bf05270 */
[----:B------:R-:W-:Y:S02]  /*4770*/  @UP0 ULDC.64 UR18, c[0x0][0x9e8] ;  /* 0x00027a0000120ab9 */ /* 0x000fe40000000a00 */
[----:B------:R-:W-:-:S04]  /*4780*/  UIMAD.WIDE.U32 UR10, UR7, UR18, URZ ;  /* 0x00000012070a72a5 */ /* 0x000fc8000f8e003f */
[----:B------:R-:W-:-:S04]  /*4790*/  @UP0 USHF.R.U32.HI UR7, URZ, UR19, UR11 ;  /* 0x000000133f070299 */ /* 0x000fc8000801160b */
[----:B------:R-:W-:Y:S01]  /*47a0*/  ULOP3.LUT UR7, URZ, UR7, URZ, 0x33, !UPT ;  /* 0x000000073f077292 */ /* 0x000fe2000f8e333f */
[----:B------:R-:W-:Y:S11]  /*47b0*/  BRA `(.L_x_987) ;  /* 0x0000000000147947 */ /* 0x000ff60003800000 */
.L_x_986:
[----:B------:R-:W-:Y:S02]  /*47c0*/  ULDC UR14, c[0x0][0x9e4] ;  /* 0x00027900000e7ab9 */ /* 0x000fe40000000800 */
[----:B------:R-:W-:-:S11]  /*47d0*/  UISETP.NE.AND UP0, UPT, UR14, 0x1, UPT ;  /* 0x000000010e00788c */ /* 0x000fd6000bf05270 */
[----:B------:R-:W-:Y:S02]  /*47e0*/  @UP0 ULDC.64 UR18, c[0x0][0x9e8] ;  /* 0x00027a0000120ab9 */ /* 0x000fe40000000a00 */
[----:B------:R-:W-:-:S04]  /*47f0*/  UIMAD.WIDE.U32 UR10, UR7, UR18, URZ ;  /* 0x00000012070a72a5 */ /* 0x000fc8000f8e003f */
[----:B------:R-:W-:-:S12]  /*4800*/  @UP0 USHF.R.U32.HI UR7, URZ, UR19, UR11 ;  /* 0x000000133f070299 */ /* 0x000fd8000801160b */
.L_x_987:
[----:B------:R-:W-:-:S04]  /*4810*/  UIMAD UR7, UR7, UR14, UR14 ;  /* 0x0000000e070772a4 */ /* 0x000fc8000f8e020e */
[----:B------:R-:W-:-:S04]  /*4820*/  UISETP.LT.AND UP0, UPT, UR4, UR7, UPT ;  /* 0x000000070400728c */ /* 0x000fc8000bf01270 */
[----:B------:R-:W-:-:S12]  /*4830*/  USEL UR4, UR4, UR7, UP0 ;  /* 0x0000000704047287 */ /* 0x000fd80008000000 */
.L_x_985:
[----:B------:R-:W-:Y:S01]  /*4840*/  USHF.R.S32.HI UR7, URZ, 0x1f, UR4 ;  /* 0x0000001f3f077899 */ /* 0x000fe20008011404 */
[----:B------:R-:W-:Y:S02]  /*4850*/  CS2R R118, SRZ ;  /* 0x0000000000767805 */ /* 0x000fe4000001ff00 */
[----:B------:R-:W-:Y:S02]  /*4860*/  CS2R R116, SRZ ;  /* 0x0000000000747805 */ /* 0x000fe4000001ff00 */
[----:B------:R-:W-:Y:S01]  /*4870*/  CS2R R114, SRZ ;  /* 0x0000000000727805 */ /* 0x000fe2000001ff00 */
[----:B------:R-:W-:Y:S01]  /*4880*/  ULEA.HI UR7, UR7, UR4, URZ, 0x7 ;  /* 0x0000000407077291 */ /* 0x000fe2000f8f383f */
[----:B------:R-:W-:Y:S02]  /*4890*/  CS2R R112, SRZ ;  /* 0x0000000000707805 */ /* 0x000fe4000001ff00 */
[----:B------:R-:W-:Y:S01]  /*48a0*/  CS2R R110, SRZ ;  /* 0x00000000006e7805 */ /* 0x000fe2000001ff00 */
[----:B------:R-:W-:Y:S01]  /*48b0*/  UMOV UR4, URZ ;  /* 0x0000003f00047c82 */ /* 0x000fe20008000000 */
[----:B------:R-:W-:Y:S01]  /*48c0*/  USHF.R.S32.HI UR7, URZ, 0x7, UR7 ;  /* 0x000000073f077899 */ /* 0x000fe20008011407 */
[----:B------:R-:W-:-:S02]  /*48d0*/  CS2R R108, SRZ ;  /* 0x00000000006c7805 */ /* 0x000fc4000001ff00 */
[----:B------:R-:W-:Y:S02]  /*48e0*/  CS2R R106, SRZ ;  /* 0x00000000006a7805 */ /* 0x000fe4000001ff00 */
[----:B------:R-:W-:Y:S01]  /*48f0*/  CS2R R104, SRZ ;  /* 0x0000000000687805 */ /* 0x000fe2000001ff00 */
[----:B------:R-:W-:Y:S01]  /*4900*/  UISETP.LT.AND UP0, UPT, UR41, UR7, UPT ;  /* 0x000000072900728c */ /* 0x000fe2000bf01270 */
[----:B------:R-:W-:Y:S02]  /*4910*/  CS2R R102, SRZ ;  /* 0x0000000000667805 */ /* 0x000fe4000001ff00 */
[----:B------:R-:W-:Y:S02]  /*4920*/  CS2R R100, SRZ ;  /* 0x0000000000647805 */ /* 0x000fe4000001ff00 */
[----:B------:R-:W-:Y:S01]  /*4930*/  CS2R R98, SRZ ;  /* 0x0000000000627805 */ /* 0x000fe2000001ff00 */
[----:B------:R-:W-:Y:S01]  /*4940*/  USEL UR27, UR41, UR7, !UP0 ;  /* 0x00000007291b7287 */ /* 0x000fe2000c000000 */
[----:B------:R-:W-:-:S02]  /*4950*/  CS2R R96, SRZ ;  /* 0x0000000000607805 */ /* 0x000fc4000001ff00 */
[----:B------:R-:W-:Y:S01]  /*4960*/  CS2R R94, SRZ ;  /* 0x00000000005e7805 */ /* 0x000fe2000001ff00 */
[----:B------:R-:W-:Y:S01]  /*4970*/  UMOV UR7, URZ ;  /* 0x0000003f00077c82 */ /* 0x000fe20008000000 */
[----:B------:R-:W-:Y:S02]  /*4980*/  CS2R R92, SRZ ;  /* 0x00000000005c7805 */ /* 0x000fe4000001ff00 */
[----:B------:R-:W-:Y:S02]  /*4990*/  CS2R R90, SRZ ;  /* 0x00000000005a7805 */ /* 0x000fe4000001ff00 */
[----:B------:R-:W-:Y:S02]  /*49a0*/  ISETP.GE.AND P1, PT, R12, UR27, PT ;  /* 0x0000001b0c007c0c */ /* 0x000fe4000bf26270 */
[----:B------:R-:W-:-:S11]  /*49b0*/  CS2R R88, SRZ ;  /* 0x0000000000587805 */ /* 0x000fd6000001ff00 */
[----:B------:R-:W-:Y:S05]  /*49c0*/  @!P1 BRA `(.L_x_988) ;  /* 0x0000002c009c9947 */ /* 0x000fea0003800000 */
[----:B------:R-:W-:Y:S01]  /*49d0*/  IMAD.MOV.U32 R11, RZ, RZ, R13 ;  /* 0x000000ffff0b7224 */ /* 0x000fe200078e000d */
[----:B------:R-:W-:Y:S01]  /*49e0*/  UMOV UR26, URZ ;  /* 0x0000003f001a7c82 */ /* 0x000fe20008000000 */
[----:B------:R-:W-:Y:S01]  /*49f0*/  IMAD.MOV.U32 R10, RZ, RZ, R2 ;  /* 0x000000ffff0a7224 */ /* 0x000fe200078e0002 */
[----:B------:R-:W-:Y:S01]  /*4a00*/  UMOV UR25, URZ ;  /* 0x0000003f00197c82 */ /* 0x000fe20008000000 */
[----:B------:R-:W-:Y:S01]  /*4a10*/  IMAD.MOV.U32 R119, RZ, RZ, RZ ;  /* 0x000000ffff777224 */ /* 0x000fe200078e00ff */
[----:B------:R-:W-:Y:S01]  /*4a20*/  ULDC UR29, c[0x0][0x9e4] ;  /* 0x00027900001d7ab9 */ /* 0x000fe20000000800 */
[----:B------:R-:W-:Y:S01]  /*4a30*/  ULDC UR28, c[0x0][0x2f0] ;  /* 0x0000bc00001c7ab9 */ /* 0x000fe20000000800 */
[----:B------:R-:W-:-:S05]  /*4a40*/  ULDC UR30, c[0x0][0x9e0] ;  /* 0x00027800001e7ab9 */ /* 0x000fca0000000800 */
.L_x_1007:
[----:B------:R-:W-:Y:S01]  /*4a50*/  ISETP.NE.AND P2, PT, RZ, UR42, PT ;  /* 0x0000002aff007c0c */ /* 0x000fe2000bf45270 */
[----:B------:R-:W-:-:S04]  /*4a60*/  UISETP.NE.AND UP0, UPT, UR25, 0x1, UPT ;  /* 0x000000011900788c */ /* 0x000fc8000bf05270 */
[----:B------:R-:W-:-:S04]  /*4a70*/  USEL UR4, URZ, 0x1, UP0 ;  /* 0x000000013f047887 */ /* 0x000fc80008000000 */
[----:B------:R-:W-:-:S04]  /*4a80*/  ULOP3.LUT UR4, UR26, UR4, URZ, 0x3c, !UPT ;  /* 0x000000041a047292 */ /* 0x000fc8000f8e3c3f */
[----:B------:R-:W-:Y:S08]  /*4a90*/  @P2 BRA `(.L_x_989) ;  /* 0x0000000000382947 */ /* 0x000ff00003800000 */
[----:B------:R-:W-:Y:S05]  /*4aa0*/  @!P0 BRA `(.L_x_990) ;  /* 0x0000000000048947 */ /* 0x000fea0003800000 */
[----:B------:R-:W-:Y:S01]  /*4ab0*/  BPT.TRAP 0x1 ;  /* 0x000000040000795c */ /* 0x000fe20000300000 */
.L_x_990:
[----:B------:R-:W-:Y:S01]  /*4ac0*/  UIADD3 UR7, UR25, 0x1, URZ ;  /* 0x0000000119077890 */ /* 0x000fe2000fffe03f */
[----:B------:R-:W-:-:S03]  /*4ad0*/  IMAD.U32 R0, RZ, RZ, UR4 ;  /* 0x00000004ff007e24 */ /* 0x000fc6000f8e00ff */
[----:B------:R-:W-:Y:S02]  /*4ae0*/  UISETP.NE.AND UP0, UPT, UR7, 0x2, UPT ;  /* 0x000000020700788c */ /* 0x000fe4000bf05270 */
[----:B------:R-:W-:Y:S02]  /*4af0*/  SHF.L.U32 R0, R0, 0x1f, RZ ;  /* 0x0000001f00007819 */ /* 0x000fe400000006ff */
[----:B------:R-:W-:-:S04]  /*4b00*/  USEL UR7, UR7, URZ, UP0 ;  /* 0x0000003f07077287 */ /* 0x000fc80008000000 */
[----:B------:R-:W-:-:S09]  /*4b10*/  ULEA UR7, UR7, UR43, 0x3 ;  /* 0x0000002b07077291 */ /* 0x000fd2000f8e183f */
[----:B------:R0:W1:Y:S01]  /*4b20*/  SYNCS.PHASECHK.TRANS64.TRYWAIT P1, [UR7+0x16830], R0 ;  /* 0x01683000ff0075a7 */ /* 0x0000620008020147 */
[----:B------:R-:W-:Y:S05]  /*4b30*/  @!P0 BRA `(.L_x_991) ;  /* 0x0000000000048947 */ /* 0x000fea0003800000 */
[----:B------:R-:W-:Y:S01]  /*4b40*/  BPT.TRAP 0x1 ;  /* 0x000000040000795c */ /* 0x000fe20000300000 */
.L_x_991:
[----:B-1----:R-:W-:Y:S05]  /*4b50*/  @P1 BRA `(.L_x_989) ;  /* 0x0000000000081947 */ /* 0x002fea0003800000 */
[----:B------:R-:W1:Y:S02]  /*4b60*/  SYNCS.PHASECHK.TRANS64.TRYWAIT P1, [UR7+0x16830], R0 ;  /* 0x01683000ff0075a7 */ /* 0x000e640008020147 */
[----:B-1----:R-:W-:Y:S05]  /*4b70*/  @!P1 BRA `(.L_x_992) ;  /* 0x000000d400989947 */ /* 0x002fea0003800000 */
.L_x_989:
        /* <DEDUP_REMOVED lines=11> */
[----:B------:R-:W-:-:S03]  /*4c30*/  UMOV UR19, 0x40000040 ;  /* 0x4000004000137882 */ /* 0x000fc60000000000 */
[----:B------:R-:W-:Y:S02]  /*4c40*/  UIADD3 UR10, UR22, 0x2, URZ ;  /* 0x00000002160a7890 */ /* 0x000fe4000fffe03f */
[----:B------:R-:W-:Y:S02]  /*4c50*/  UIADD3 UR14, UR22, 0x4, URZ ;  /* 0x00000004160e7890 */ /* 0x000fe4000fffe03f */
        /* <DEDUP_REMOVED lines=16> */
.L_x_994:
[----:B------:R-:W-:Y:S01]  /*4d60*/  ULEA UR10, UR25, UR43, 0x3 ;  /* 0x0000002b190a7291 */ /* 0x000fe2000f8e183f */
[----:B------:R-:W-:-:S05]  /*4d70*/  IMAD.U32 R0, RZ, RZ, UR26 ;  /* 0x0000001aff007e24 */ /* 0x000fca000f8e00ff */
[----:B------:R-:W-:-:S04]  /*4d80*/  SHF.L.U32 R0, R0, 0x1f, RZ ;  /* 0x0000001f00007819 */ /* 0x000fc800000006ff */
[----:B------:R0:W1:Y:S01]  /*4d90*/  SYNCS.PHASECHK.TRANS64.TRYWAIT P1, [UR10+0x16850], R0 ;  /* 0x01685000ff0075a7 */ /* 0x000062000802014a */
[----:B------:R-:W-:Y:S05]  /*4da0*/  @!P0 BRA `(.L_x_995) ;  /* 0x0000000000048947 */ /* 0x000fea0003800000 */
[----:B------:R-:W-:Y:S01]  /*4db0*/  BPT.TRAP 0x1 ;  /* 0x000000040000795c */ /* 0x000fe20000300000 */
.L_x_995:
[----:B-1----:R-:W-:Y:S05]  /*4dc0*/  @P1 BRA `(.L_x_993) ;  /* 0x0000000000081947 */ /* 0x002fea0003800000 */
[----:B------:R-:W1:Y:S02]  /*4dd0*/  SYNCS.PHASECHK.TRANS64.TRYWAIT P1, [UR10+0x16850], R0 ;  /* 0x01685000ff0075a7 */ /* 0x000e64000802014a */
[----:B-1----:R-:W-:Y:S05]  /*4de0*/  @!P1 BRA `(.L_x_996) ;  /* 0x000000d400149947 */ /* 0x002fea0003800000 */
.L_x_993:
        /* <DEDUP_REMOVED lines=50> */
.L_x_997:
[----:B------:R-:W-:Y:S01]  /*5110*/  UISETP.NE.AND UP1, UPT, UR40, URZ, UPT ;  /* 0x0000003f2800728c */ /* 0x000fe2000bf25270 */
[----:B------:R-:W1:Y:S01]  /*5120*/  LDC R5, c[0x0][0x288] ;  /* 0x0000a200ff057b82 */ /* 0x000e620000000800 */
[----:B------:R-:W-:Y:S01]  /*5130*/  IMAD.MOV.U32 R2, RZ, RZ, R9 ;  /* 0x000000ffff027224 */ /* 0x000fe200078e0009 */
[----:B------:R-:W-:Y:S02]  /*5140*/  UISETP.NE.AND UP0, UPT, UR44, URZ, UPT ;  /* 0x0000003f2c00728c */ /* 0x000fe4000bf05270 */
[----:B------:R-:W-:Y:S01]  /*5150*/  ULEA UR10, UR7, UR43, 0x3 ;  /* 0x0000002b070a7291 */ /* 0x000fe2000f8e183f */
[----:B------:R-:W-:Y:S02]  /*5160*/  PLOP3.LUT P1, PT, PT, PT, UP1, 0x80, 0x0 ;  /* 0x000000000000781c */ /* 0x000fe40003f2f018 */
[----:B------:R-:W-:Y:S01]  /*5170*/  PLOP3.LUT P2, PT, PT, PT, UP1, 0x80, 0x0 ;  /* 0x000000000000781c */ /* 0x000fe20003f4f018 */
[----:B------:R-:W-:Y:S02]  /*5180*/  UIADD3 UR10, UR10, 0x16840, URZ ;  /* 0x000168400a0a7890 */ /* 0x000fe4000fffe03f */
[----:B------:R-:W-:Y:S01]  /*5190*/  @UP1 ULDC UR11, c[0x0][0x44c] ;  /* 0x00011300000b1ab9 */ /* 0x000fe20000000800 */
[----:B------:R-:W-:Y:S01]  /*51a0*/  @UP1 ULDC UR14, c[0x0][0x450] ;  /* 0x00011400000e1ab9 */ /* 0x000fe20000000800 */
[----:B------:R-:W-:-:S06]  /*51b0*/  UPRMT UR10, UR5, 0x654, UR10 ;  /* 0x00000654050a7896 */ /* 0x000fcc000800000a */
[----:B0-----:R-:W-:Y:S01]  /*51c0*/  @P1 IMAD.HI.U32 R0, R9, UR11, RZ ;  /* 0x0000000b09001c27 */ /* 0x001fe2000f8e00ff */
[----:B------:R-:W-:Y:S02]  /*51d0*/  PLOP3.LUT P1, PT, PT, PT, UP0, 0x40, 0x0 ;  /* 0x000000000000781c */ /* 0x000fe40003f2e808 */
[----:B------:R-:W-:Y:S02]  /*51e0*/  SYNCS.ARRIVE.TRANS64.RED.A1T0 RZ, [UR10], RZ ;  /* 0x000000ffffff79a7 */ /* 0x000fe4000810040a */
[----:B------:R-:W-:Y:S01]  /*51f0*/  @P2 SHF.R.U32.HI R2, RZ, UR14, R0 ;  /* 0x0000000eff022c19 */ /* 0x000fe20008011600 */
[----:B------:R-:W-:-:S04]  /*5200*/  IMAD.SHL.U32 R0, R12, 0x80, RZ ;  /* 0x000000800c007824 */ /* 0x000fc800078e00ff */
[----:B------:R-:W0:Y:S01]  /*5210*/  SHFL.IDX PT, R15, R2, RZ, 0x1c1f ;  /* 0x001c1fff020f7589 */ /* 0x000e2200000e0000 */
[----:B------:R-:W-:-:S05]  /*5220*/  IADD3 R13, -R0, 0x1, RZ ;  /* 0x00000001000d7810 */ /* 0x000fca0007ffe1ff */
[----:B------:R-:W-:-:S04]  /*5230*/  IMAD R14, R8, -0x2, R13 ;  /* 0xfffffffe080e7824 */ /* 0x000fc800078e020d */
[----:B------:R-:W-:-:S04]  /*5240*/  IMAD R14, R17, UR28, R14 ;  /* 0x0000001c110e7c24 */ /* 0x000fc8000f8e020e */
[----:B-1----:R-:W-:-:S04]  /*5250*/  IMAD.IADD R16, R14, 0x1, -R5 ;  /* 0x000000010e107824 */ /* 0x002fc800078e0a05 */
[C---:B------:R-:W-:Y:S02]  /*5260*/  VIADD R14, R16.reuse, UR30 ;  /* 0x0000001e100e7c36 */ /* 0x040fe40008000000 */
[----:B------:R-:W-:Y:S02]  /*5270*/  VIADD R16, R16, UR24 ;  /* 0x0000001810107c36 */ /* 0x000fe40008000000 */
[--C-:B0-----:R-:W-:Y:S02]  /*5280*/  IMAD.IADD R20, R14, 0x1, R15.reuse ;  /* 0x000000010e147824 */ /* 0x101fe400078e020f */
[----:B------:R-:W-:Y:S01]  /*5290*/  IMAD.IADD R22, R16, 0x1, R15 ;  /* 0x0000000110167824 */ /* 0x000fe200078e020f */
[----:B------:R-:W-:Y:S06]  /*52a0*/  @P1 BRA `(.L_x_998) ;  /* 0x00000000005c1947 */ /* 0x000fec0003800000 */
[----:B------:R-:W-:Y:S01]  /*52b0*/  IMAD R120, R17, UR28, R15 ;  /* 0x0000001c11787c24 */ /* 0x000fe2000f8e020f */
[----:B------:R-:W-:Y:S03]  /*52c0*/  BSSY B0, `(.L_x_999) ;  /* 0x0000011000007945 */ /* 0x000fe60003800000 */
[----:B------:R-:W-:-:S05]  /*52d0*/  IMAD.IADD R13, R120, 0x1, -R5 ;  /* 0x00000001780d7824 */ /* 0x000fca00078e0a05 */
[----:B------:R-:W-:-:S13]  /*52e0*/  ISETP.GT.AND P1, PT, R13, -0x1, PT ;  /* 0xffffffff0d00780c */ /* 0x000fda0003f24270 */
[----:B------:R-:W-:Y:S05]  /*52f0*/  @P1 BRA `(.L_x_1000) ;  /* 0x0000000000201947 */ /* 0x000fea0003800000 */
[----:B------:R-:W-:Y:S01]  /*5300*/  IMAD.U32 R15, RZ, RZ, UR29 ;  /* 0x0000001dff0f7e24 */ /* 0x000fe2000f8e00ff */
[----:B------:R-:W-:-:S04]  /*5310*/  LOP3.LUT R13, RZ, R13, RZ, 0x33, !PT ;  /* 0x0000000dff0d7212 */ /* 0x000fc800078e33ff */
[----:B------:R-:W-:-:S13]  /*5320*/  ISETP.NE.AND P1, PT, R15, 0x1, PT ;  /* 0x000000010f00780c */ /* 0x000fda0003f25270 */
[----:B------:R-:W0:Y:S02]  /*5330*/  @P1 LDC.64 R120, c[0x0][0x9e8] ;  /* 0x00027a00ff781b82 */ /* 0x000e240000000a00 */
[----:B0-----:R-:W-:-:S05]  /*5340*/  @P1 IMAD.HI.U32 R120, R13, R120, RZ ;  /* 0x000000780d781227 */ /* 0x001fca00078e00ff */
[----:B------:R-:W-:-:S04]  /*5350*/  @P1 SHF.R.U32.HI R13, RZ, R121, R120 ;  /* 0x00000079ff0d1219 */ /* 0x000fc80000011678 */
[----:B------:R-:W-:Y:S01]  /*5360*/  LOP3.LUT R13, RZ, R13, RZ, 0x33, !PT ;  /* 0x0000000dff0d7212 */ /* 0x000fe200078e33ff */
[----:B------:R-:W-:Y:S06]  /*5370*/  BRA `(.L_x_1001) ;  /* 0x0000000000147947 */ /* 0x000fec0003800000 */
.L_x_1000:
[----:B------:R-:W-:-:S05]  /*5380*/  IMAD.U32 R15, RZ, RZ, UR29 ;  /* 0x0000001dff0f7e24 */ /* 0x000fca000f8e00ff */
[----:B------:R-:W-:-:S13]  /*5390*/  ISETP.NE.AND P1, PT, R15, 0x1, PT ;  /* 0x000000010f00780c */ /* 0x000fda0003f25270 */
[----:B------:R-:W0:Y:S02]  /*53a0*/  @P1 LDC.64 R120, c[0x0][0x9e8] ;  /* 0x00027a00ff781b82 */ /* 0x000e240000000a00 */
[----:B0-----:R-:W-:-:S05]  /*53b0*/  @P1 IMAD.HI.U32 R120, R13, R120, RZ ;  /* 0x000000780d781227 */ /* 0x001fca00078e00ff */
[----:B------:R-:W-:-:S07]  /*53c0*/  @P1 SHF.R.U32.HI R13, RZ, R121, R120 ;  /* 0x00000079ff0d1219 */ /* 0x000fce0000011678 */
.L_x_1001:
[----:B------:R-:W-:Y:S05]  /*53d0*/  BSYNC B0 ;  /* 0x0000000000007941 */ /* 0x000fea0003800000 */
.L_x_999:
[----:B------:R-:W-:-:S04]  /*53e0*/  IMAD R13, R13, R15, -R0 ;  /* 0x0000000f0d0d7224 */ /* 0x000fc800078e0a00 */
[----:B------:R-:W-:-:S05]  /*53f0*/  IMAD R13, R8, -0x2, R13 ;  /* 0xfffffffe080d7824 */ /* 0x000fca00078e020d */
[----:B------:R-:W-:Y:S02]  /*5400*/  VIADDMNMX R20, R13, R15, R20, PT ;  /* 0x0000000f0d147246 */ /* 0x000fe40003800114 */
[----:B------:R-:W-:-:S07]  /*5410*/  VIMNMX R22, R22, R13, !PT ;  /* 0x0000000d16167248 */ /* 0x000fce0007fe0100 */
.L_x_998:
[----:B------:R-:W-:Y:S01]  /*5420*/  ISETP.GT.AND P1, PT, R12, -0x1, PT ;  /* 0xffffffff0c00780c */ /* 0x000fe20003f24270 */
[----:B------:R-:W0:Y:S01]  /*5430*/  SHFL.IDX PT, R137, R2, 0x1, 0x1c1f ;  /* 0x003c1f0002897f89 */ /* 0x000e2200000e0000 */
[----:B------:R-:W-:Y:S02]  /*5440*/  UISETP.NE.AND UP0, UPT, UR44, URZ, UPT ;  /* 0x0000003f2c00728c */ /* 0x000fe4000bf05270 */
[C---:B------:R-:W-:Y:S02]  /*5450*/  ISETP.GT.AND P3, PT, R22.reuse, 0x8, P1 ;  /* 0x000000081600780c */ /* 0x040fe40000f64270 */
[----:B------:R-:W-:Y:S02]  /*5460*/  ISETP.GT.AND P6, PT, R22, RZ, P1 ;  /* 0x000000ff1600720c */ /* 0x000fe40000fc4270 */
[----:B------:R-:W-:Y:S02]  /*5470*/  ISETP.LT.OR P3, PT, R20, 0x9, P3 ;  /* 0x000000091400780c */ /* 0x000fe40001f61670 */
[----:B------:R-:W-:-:S02]  /*5480*/  ISETP.GT.AND P2, PT, R22, 0x1, P1 ;  /* 0x000000011600780c */ /* 0x000fc40000f44270 */
[----:B------:R-:W-:Y:S02]  /*5490*/  FSEL R149, R28, -INF , !P3 ;  /* 0xff8000001c957808 */ /* 0x000fe40005800000 */
[----:B------:R-:W-:Y:S02]  /*54a0*/  ISETP.GT.AND P3, PT, R22, 0x19, P1 ;  /* 0x000000191600780c */ /* 0x000fe40000f64270 */
[C---:B------:R-:W-:Y:S02]  /*54b0*/  ISETP.LT.OR P6, PT, R20.reuse, 0x1, P6 ;  /* 0x000000011400780c */ /* 0x040fe400037c1670 */
[C---:B------:R-:W-:Y:S02]  /*54c0*/  ISETP.LT.OR P2, PT, R20.reuse, 0x2, P2 ;  /* 0x000000021400780c */ /* 0x040fe40001741670 */
[----:B------:R-:W-:Y:S02]  /*54d0*/  ISETP.LT.OR P3, PT, R20, 0x1a, P3 ;  /* 0x0000001a1400780c */ /* 0x000fe40001f61670 */
[----:B------:R-:W-:-:S02]  /*54e0*/  ISETP.GT.AND P5, PT, R22, 0x9, P1 ;  /* 0x000000091600780c */ /* 0x000fc40000fa4270 */
[----:B------:R-:W-:Y:S01]  /*54f0*/  FSEL R141, R24, -INF , !P6 ;  /* 0xff800000188d7808 */ /* 0x000fe20007000000 */
[--C-:B0-----:R-:W-:Y:S01]  /*5500*/  IMAD.IADD R14, R14, 0x1, R137.reuse ;  /* 0x000000010e0e7824 */ /* 0x101fe200078e0289 */
[----:B------:R-:W-:Y:S01]  /*5510*/  FSEL R145, R25, -INF , !P2 ;  /* 0xff80000019917808 */ /* 0x000fe20005000000 */
[----:B------:R-:W-:Y:S01]  /*5520*/  IMAD.IADD R16, R16, 0x1, R137 ;  /* 0x0000000110107824 */ /* 0x000fe200078e0289 */
[C---:B------:R-:W-:Y:S02]  /*5530*/  ISETP.GT.AND P4, PT, R22.reuse, 0x10, P1 ;  /* 0x000000101600780c */ /* 0x040fe40000f84270 */
[C---:B------:R-:W-:Y:S02]  /*5540*/  ISETP.GT.AND P6, PT, R22.reuse, 0x11, P1 ;  /* 0x000000111600780c */ /* 0x040fe40000fc4270 */
[----:B------:R-:W-:Y:S02]  /*5550*/  ISETP.GT.AND P2, PT, R22, 0x18, P1 ;  /* 0x000000181600780c */ /* 0x000fe40000f44270 */
[----:B------:R-:W-:-:S02]  /*5560*/  FSEL R37, R37, -INF , !P3 ;  /* 0xff80000025257808 */ /* 0x000fc40005800000 */
[----:B------:R-:W-:Y:S02]  /*5570*/  ISETP.GT.AND P3, PT, R22, 0x30, P1 ;  /* 0x000000301600780c */ /* 0x000fe40000f64270 */
[C---:B------:R-:W-:Y:S02]  /*5580*/  ISETP.LT.OR P5, PT, R20.reuse, 0xa, P5 ;  /* 0x0000000a1400780c */ /* 0x040fe40002fa1670 */
[C---:B------:R-:W-:Y:S02]  /*5590*/  ISETP.LT.OR P4, PT, R20.reuse, 0x11, P4 ;  /* 0x000000111400780c */ /* 0x040fe40002781670 */
[C---:B------:R-:W-:Y:S02]  /*55a0*/  ISETP.LT.OR P6, PT, R20.reuse, 0x12, P6 ;  /* 0x000000121400780c */ /* 0x040fe400037c1670 */
[C---:B------:R-:W-:Y:S02]  /*55b0*/  ISETP.LT.OR P2, PT, R20.reuse, 0x19, P2 ;  /* 0x000000191400780c */ /* 0x040fe40001741670 */
[----:B------:R-:W-:-:S02]  /*55c0*/  ISETP.LT.OR P3, PT, R20, 0x31, P3 ;  /* 0x000000311400780c */ /* 0x000fc40001f61670 */
[----:B------:R-:W-:Y:S02]  /*55d0*/  FSEL R147, R29, -INF , !P5 ;  /* 0xff8000001d937808 */ /* 0x000fe40006800000 */
[----:B------:R-:W-:Y:S02]  /*55e0*/  FSEL R29, R32, -INF , !P4 ;  /* 0xff800000201d7808 */ /* 0x000fe40006000000 */
[----:B------:R-:W-:Y:S02]  /*55f0*/  FSEL R33, R33, -INF , !P6 ;  /* 0xff80000021217808 */ /* 0x000fe40007000000 */
[----:B------:R-:W-:Y:S02]  /*5600*/  FSEL R21, R36, -INF , !P2 ;  /* 0xff80000024157808 */ /* 0x000fe40005000000 */
[C---:B------:R-:W-:Y:S02]  /*5610*/  ISETP.GT.AND P5, PT, R22.reuse, 0x20, P1 ;  /* 0x000000201600780c */ /* 0x040fe40000fa4270 */
[----:B------:R-:W-:-:S02]  /*5620*/  ISETP.GT.AND P4, PT, R22, 0x21, P1 ;  /* 0x000000211600780c */ /* 0x000fc40000f84270 */
[C---:B------:R-:W-:Y:S02]  /*5630*/  ISETP.GT.AND P6, PT, R22.reuse, 0x28, P1 ;  /* 0x000000281600780c */ /* 0x040fe40000fc4270 */
[----:B------:R-:W-:Y:S02]  /*5640*/  ISETP.GT.AND P2, PT, R22, 0x29, P1 ;  /* 0x000000291600780c */ /* 0x000fe40000f44270 */
[----:B------:R-:W-:Y:S02]  /*5650*/  FSEL R19, R48, -INF , !P3 ;  /* 0xff80000030137808 */ /* 0x000fe40005800000 */
[----:B------:R-:W-:Y:S02]  /*5660*/  ISETP.GT.AND P3, PT, R22, 0x41, P1 ;  /* 0x000000411600780c */ /* 0x000fe40000f64270 */
[C---:B------:R-:W-:Y:S02]  /*5670*/  ISETP.LT.OR P5, PT, R20.reuse, 0x21, P5 ;  /* 0x000000211400780c */ /* 0x040fe40002fa1670 */
[----:B------:R-:W-:-:S02]  /*5680*/  ISETP.LT.OR P4, PT, R20, 0x22, P4 ;  /* 0x000000221400780c */ /* 0x000fc40002781670 */
[C---:B------:R-:W-:Y:S02]  /*5690*/  ISETP.LT.OR P6, PT, R20.reuse, 0x29, P6 ;  /* 0x000000291400780c */ /* 0x040fe400037c1670 */
[C---:B------:R-:W-:Y:S02]  /*56a0*/  ISETP.LT.OR P2, PT, R20.reuse, 0x2a, P2 ;  /* 0x0000002a1400780c */ /* 0x040fe40001741670 */
[----:B------:R-:W-:Y:S02]  /*56b0*/  ISETP.LT.OR P3, PT, R20, 0x42, P3 ;  /* 0x000000421400780c */ /* 0x000fe40001f61670 */
[----:B------:R-:W-:Y:S02]  /*56c0*/  FSEL R13, R40, -INF , !P5 ;  /* 0xff800000280d7808 */ /* 0x000fe40006800000 */
[----:B------:R-:W-:Y:S02]  /*56d0*/  FSEL R41, R41, -INF , !P4 ;  /* 0xff80000029297808 */ /* 0x000fe40006000000 */
[----:B------:R-:W-:-:S02]  /*56e0*/  FSEL R15, R44, -INF , !P6 ;  /* 0xff8000002c0f7808 */ /* 0x000fc40007000000 */
[----:B------:R-:W-:Y:S02]  /*56f0*/  FSEL R45, R45, -INF , !P2 ;  /* 0xff8000002d2d7808 */ /* 0x000fe40005000000 */
[C---:B------:R-:W-:Y:S02]  /*5700*/  ISETP.GT.AND P5, PT, R22.reuse, 0x31, P1 ;  /* 0x000000311600780c */ /* 0x040fe40000fa4270 */
        /* <DEDUP_REMOVED lines=34> */
[----:B------:R-:W-:Y:S02]  /*5930*/  PLOP3.LUT P3, PT, PT, PT, UP0, 0x40, 0x0 ;  /* 0x000000000000781c */ /* 0x000fe40003f6e808 */
[C---:B------:R-:W-:Y:S02]  /*5940*/  ISETP.LT.OR P5, PT, R20.reuse, 0x5a, P5 ;  /* 0x0000005a1400780c */ /* 0x040fe40002fa1670 */
[C---:B------:R-:W-:Y:S02]  /*5950*/  ISETP.LT.OR P4, PT, R20.reuse, 0x61, P4 ;  /* 0x000000611400780c */ /* 0x040fe40002781670 */
[C---:B------:R-:W-:Y:S02]  /*5960*/  ISETP.LT.OR P6, PT, R20.reuse, 0x62, P6 ;  /* 0x000000621400780c */ /* 0x040fe400037c1670 */
[----:B------:R-:W-:Y:S02]  /*5970*/  ISETP.LT.OR P2, PT, R20, 0x69, P2 ;  /* 0x000000691400780c */ /* 0x000fe40001741670 */
[----:B------:R-:W-:-:S02]  /*5980*/  FSEL R69, R69, -INF , !P5 ;  /* 0xff80000045457808 */ /* 0x000fc40006800000 */
[----:B------:R-:W-:Y:S02]  /*5990*/  FSEL R129, R72, -INF , !P4 ;  /* 0xff80000048817808 */ /* 0x000fe40006000000 */
[----:B------:R-:W-:Y:S02]  /*59a0*/  FSEL R73, R73, -INF , !P6 ;  /* 0xff80000049497808 */ /* 0x000fe40007000000 */
[----:B------:R-:W-:Y:S02]  /*59b0*/  FSEL R131, R76, -INF , !P2 ;  /* 0xff8000004c837808 */ /* 0x000fe40005000000 */
[C---:B------:R-:W-:Y:S02]  /*59c0*/  ISETP.GT.AND P5, PT, R22.reuse, 0x70, P1 ;  /* 0x000000701600780c */ /* 0x040fe40000fa4270 */
[C---:B------:R-:W-:Y:S02]  /*59d0*/  ISETP.GT.AND P4, PT, R22.reuse, 0x71, P1 ;  /* 0x000000711600780c */ /* 0x040fe40000f84270 */
[----:B------:R-:W-:-:S02]  /*59e0*/  ISETP.GT.AND P6, PT, R22, 0x78, P1 ;  /* 0x000000781600780c */ /* 0x000fc40000fc4270 */
[----:B------:R-:W-:Y:S02]  /*59f0*/  ISETP.GT.AND P2, PT, R22, 0x79, P1 ;  /* 0x000000791600780c */ /* 0x000fe40000f44270 */
[C---:B------:R-:W-:Y:S02]  /*5a00*/  ISETP.LT.OR P5, PT, R20.reuse, 0x71, P5 ;  /* 0x000000711400780c */ /* 0x040fe40002fa1670 */
[C---:B------:R-:W-:Y:S02]  /*5a10*/  ISETP.LT.OR P4, PT, R20.reuse, 0x72, P4 ;  /* 0x000000721400780c */ /* 0x040fe40002781670 */
[C---:B------:R-:W-:Y:S02]  /*5a20*/  ISETP.LT.OR P6, PT, R20.reuse, 0x79, P6 ;  /* 0x000000791400780c */ /* 0x040fe400037c1670 */
[----:B------:R-:W-:Y:S02]  /*5a30*/  ISETP.LT.OR P2, PT, R20, 0x7a, P2 ;  /* 0x0000007a1400780c */ /* 0x000fe40001741670 */
[----:B------:R-:W-:-:S02]  /*5a40*/  FSEL R133, R80, -INF , !P5 ;  /* 0xff80000050857808 */ /* 0x000fc40006800000 */
[----:B------:R-:W-:Y:S02]  /*5a50*/  FSEL R81, R81, -INF , !P4 ;  /* 0xff80000051517808 */ /* 0x000fe40006000000 */
[----:B------:R-:W-:Y:S02]  /*5a60*/  FSEL R135, R84, -INF , !P6 ;  /* 0xff80000054877808 */ /* 0x000fe40007000000 */
[----:B------:R-:W-:Y:S01]  /*5a70*/  FSEL R85, R85, -INF , !P2 ;  /* 0xff80000055557808 */ /* 0x000fe20005000000 */
        /* <DEDUP_REMOVED lines=14> */
.L_x_1004:
[----:B------:R-:W-:-:S05]  /*5b60*/  IMAD.U32 R2, RZ, RZ, UR29 ;  /* 0x0000001dff027e24 */ /* 0x000fca000f8e00ff */
[----:B------:R-:W-:-:S13]  /*5b70*/  ISETP.NE.AND P2, PT, R2, 0x1, PT ;  /* 0x000000010200780c */ /* 0x000fda0003f45270 */
[----:B------:R-:W0:Y:S02]  /*5b80*/  @P2 LDC.64 R136, c[0x0][0x9e8] ;  /* 0x00027a00ff882b82 */ /* 0x000e240000000a00 */
[----:B0-----:R-:W-:-:S05]  /*5b90*/  @P2 IMAD.HI.U32 R136, R139, R136, RZ ;  /* 0x000000888b882227 */ /* 0x001fca00078e00ff */
[----:B------:R-:W-:-:S07]  /*5ba0*/  @P2 SHF.R.U32.HI R139, RZ, R137, R136 ;  /* 0x00000089ff8b2219 */ /* 0x000fce0000011688 */
.L_x_1005:
[----:B------:R-:W-:Y:S05]  /*5bb0*/  BSYNC B0 ;  /* 0x0000000000007941 */ /* 0x000fea0003800000 */
.L_x_1003:
[----:B------:R-:W-:-:S04]  /*5bc0*/  IMAD R139, R139, R2, -R0 ;  /* 0x000000028b8b7224 */ /* 0x000fc800078e0a00 */
[----:B------:R-:W-:-:S05]  /*5bd0*/  IMAD R139, R8, -0x2, R139 ;  /* 0xfffffffe088b7824 */ /* 0x000fca00078e028b */
[----:B------:R-:W-:Y:S02]  /*5be0*/  VIADDMNMX R14, R139, R2, R14, PT ;  /* 0x000000028b0e7246 */ /* 0x000fe4000380010e */
[----:B------:R-:W-:-:S07]  /*5bf0*/  VIMNMX R16, R16, R139, !PT ;  /* 0x0000008b10107248 */ /* 0x000fce0007fe0100 */
.L_x_1002:
[----:B------:R-:W-:Y:S02]  /*5c00*/  FMNMX.FTZ R0, R141, R10, !PT ;  /* 0x0000000a8d007209 */ /* 0x000fe40007810000 */
[C---:B------:R-:W-:Y:S02]  /*5c10*/  ISETP.GT.AND P6, PT, R16.reuse, 0x1, P1 ;  /* 0x000000011000780c */ /* 0x040fe40000fc4270 */
[----:B------:R-:W-:Y:S02]  /*5c20*/  FMNMX.FTZ R0, R145, R0, !PT ;  /* 0x0000000091007209 */ /* 0x000fe40007810000 */
[----:B------:R-:W-:Y:S02]  /*5c30*/  ISETP.GT.AND P5, PT, R16, 0x10, P1 ;  /* 0x000000101000780c */ /* 0x000fe40000fa4270 */
[----:B------:R-:W-:Y:S02]  /*5c40*/  FMNMX.FTZ R0, R149, R0, !PT ;  /* 0x0000000095007209 */ /* 0x000fe40007810000 */
[----:B------:R-:W-:-:S02]  /*5c50*/  ISETP.LT.OR P6, PT, R14, 0x2, P6 ;  /* 0x000000020e00780c */ /* 0x000fc400037c1670 */
[----:B------:R-:W-:Y:S02]  /*5c60*/  FMNMX.FTZ R0, R147, R0, !PT ;  /* 0x0000000093007209 */ /* 0x000fe40007810000 */
[----:B------:R-:W-:Y:S02]  /*5c70*/  ISETP.LT.OR P5, PT, R14, 0x11, P5 ;  /* 0x000000110e00780c */ /* 0x000fe40002fa1670 */
[----:B------:R-:W-:Y:S02]  /*5c80*/  FMNMX.FTZ R0, R29, R0, !PT ;  /* 0x000000001d007209 */ /* 0x000fe40007810000 */
[----:B------:R-:W-:Y:S02]  /*5c90*/  FSEL R27, R27, -INF , !P6 ;  /* 0xff8000001b1b7808 */ /* 0x000fe40007000000 */
[----:B------:R-:W-:Y:S02]  /*5ca0*/  FMNMX.FTZ R0, R33, R0, !PT ;  /* 0x0000000021007209 */ /* 0x000fe40007810000 */
[----:B------:R-:W-:-:S02]  /*5cb0*/  FSEL R139, R34, -INF , !P5 ;  /* 0xff800000228b7808 */ /* 0x000fc40006800000 */
[----:B------:R-:W-:Y:S02]  /*5cc0*/  FMNMX.FTZ R0, R21, R0, !PT ;  /* 0x0000000015007209 */ /* 0x000fe40007810000 */
[----:B------:R-:W-:Y:S02]  /*5cd0*/  ISETP.GT.AND P5, PT, R16, 0x20, P1 ;  /* 0x000000201000780c */ /* 0x000fe40000fa4270 */
[----:B------:R-:W-:Y:S02]  /*5ce0*/  FMNMX.FTZ R0, R37, R0, !PT ;  /* 0x0000000025007209 */ /* 0x000fe40007810000 */
[----:B------:R-:W-:Y:S02]  /*5cf0*/  ISETP.LT.OR P5, PT, R14, 0x21, P5 ;  /* 0x000000210e00780c */ /* 0x000fe40002fa1670 */
[----:B------:R-:W-:Y:S02]  /*5d00*/  FMNMX.FTZ R0, R13, R0, !PT ;  /* 0x000000000d007209 */ /* 0x000fe40007810000 */
[----:B------:R-:W-:-:S02]  /*5d10*/  ISETP.GT.AND P2, PT, R16, 0x11, P1 ;  /* 0x000000111000780c */ /* 0x000fc40000f44270 */
[----:B------:R-:W-:Y:S02]  /*5d20*/  FMNMX.FTZ R0, R41, R0, !PT ;  /* 0x0000000029007209 */ /* 0x000fe40007810000 */
[----:B------:R-:W-:Y:S02]  /*5d30*/  ISETP.LT.OR P2, PT, R14, 0x12, P2 ;  /* 0x000000120e00780c */ /* 0x000fe40001741670 */
[----:B------:R-:W-:Y:S02]  /*5d40*/  FMNMX.FTZ R0, R15, R0, !PT ;  /* 0x000000000f007209 */ /* 0x000fe40007810000 */
[C---:B------:R-:W-:Y:S02]  /*5d50*/  ISETP.GT.AND P3, PT, R16.reuse, 0x8, P1 ;  /* 0x000000081000780c */ /* 0x040fe40000f64270 */
[----:B------:R-:W-:Y:S02]  /*5d60*/  FMNMX.FTZ R0, R45, R0, !PT ;  /* 0x000000002d007209 */ /* 0x000fe40007810000 */
[----:B------:R-:W-:-:S02]  /*5d70*/  ISETP.GT.AND P4, PT, R16, 0x9, P1 ;  /* 0x000000091000780c */ /* 0x000fc40000f84270 */
[----:B------:R-:W-:Y:S02]  /*5d80*/  FMNMX.FTZ R0, R19, R0, !PT ;  /* 0x0000000013007209 */ /* 0x000fe40007810000 */
[C---:B------:R-:W-:Y:S02]  /*5d90*/  ISETP.LT.OR P3, PT, R14.reuse, 0x9, P3 ;  /* 0x000000090e00780c */ /* 0x040fe40001f61670 */
[----:B------:R-:W-:Y:S02]  /*5da0*/  FMNMX.FTZ R0, R49, R0, !PT ;  /* 0x0000000031007209 */ /* 0x000fe40007810000 */
[----:B------:R-:W-:Y:S02]  /*5db0*/  ISETP.LT.OR P4, PT, R14, 0xa, P4 ;  /* 0x0000000a0e00780c */ /* 0x000fe40002781670 */
[----:B------:R-:W-:Y:S02]  /*5dc0*/  FMNMX.FTZ R0, R25, R0, !PT ;  /* 0x0000000019007209 */ /* 0x000fe40007810000 */
[----:B------:R-:W-:-:S02]  /*5dd0*/  FSEL R31, R31, -INF , !P4 ;  /* 0xff8000001f1f7808 */ /* 0x000fc40006000000 */
[----:B------:R-:W-:Y:S02]  /*5de0*/  FMNMX.FTZ R0, R53, R0, !PT ;  /* 0x0000000035007209 */ /* 0x000fe40007810000 */
[----:B------:R-:W-:Y:S02]  /*5df0*/  ISETP.GT.AND P4, PT, R16, 0x19, P1 ;  /* 0x000000191000780c */ /* 0x000fe40000f84270 */
        /* <DEDUP_REMOVED lines=26> */
[----:B------:R-:W-:-:S04]  /*5fa0*/  FMNMX.FTZ R0, R81, R0, !PT ;  /* 0x0000000051007209 */ /* 0x000fc80007810000 */
[----:B------:R-:W-:-:S04]  /*5fb0*/  FMNMX.FTZ R0, R135, R0, !PT ;  /* 0x0000000087007209 */ /* 0x000fc80007810000 */
[----:B------:R-:W-:Y:S02]  /*5fc0*/  FMNMX.FTZ R20, R85, R0, !PT ;  /* 0x0000000055147209 */ /* 0x000fe40007810000 */
[----:B------:R-:W0:Y:S03]  /*5fd0*/  LDC R0, c[0x0][0x988] ;  /* 0x00026200ff007b82 */ /* 0x000e260000000800 */
[----:B------:R-:W1:Y:S02]  /*5fe0*/  SHFL.BFLY PT, R137, R20, 0x2, 0x1f ;  /* 0x0c401f0014897f89 */ /* 0x000e6400000e0000 */
[----:B-1----:R-:W-:-:S05]  /*5ff0*/  FMNMX.FTZ R137, R20, R137, !PT ;  /* 0x0000008914897209 */ /* 0x002fca0007810000 */
[----:B------:R-:W1:Y:S02]  /*6000*/  SHFL.BFLY PT, R2, R137, 0x1, 0x1f ;  /* 0x0c201f0089027f89 */ /* 0x000e6400000e0000 */
[----:B-1----:R-:W-:Y:S02]  /*6010*/  FMNMX.FTZ R2, R137, R2, !PT ;  /* 0x0000000289027209 */ /* 0x002fe40007810000 */
[----:B------:R-:W-:Y:S02]  /*6020*/  FSEL R137, R30, -INF , !P3 ;  /* 0xff8000001e897808 */ /* 0x000fe40005800000 */
[C---:B------:R-:W-:Y:S01]  /*6030*/  FSETP.NEU.FTZ.AND P6, PT, R2.reuse, -INF , PT ;  /* 0xff8000000200780b */ /* 0x040fe20003fdd000 */
[----:B0-----:R-:W-:Y:S01]  /*6040*/  FMUL.FTZ R20, R2, R0 ;  /* 0x0000000002147220 */ /* 0x001fe20000410000 */
[----:B------:R-:W-:-:S04]  /*6050*/  ISETP.GT.AND P3, PT, R16, 0x18, P1 ;  /* 0x000000181000780c */ /* 0x000fc80000f64270 */
[----:B------:R-:W-:Y:S02]  /*6060*/  FSEL R20, R20, RZ, P6 ;  /* 0x000000ff14147208 */ /* 0x000fe40003000000 */
[----:B------:R-:W-:-:S03]  /*6070*/  ISETP.LT.OR P3, PT, R14, 0x19, P3 ;  /* 0x000000190e00780c */ /* 0x000fc60001f61670 */
[-CC-:B------:R-:W-:Y:S01]  /*6080*/  FFMA.FTZ R148, R145, R0.reuse, -R20.reuse ;  /* 0x0000000091947223 */ /* 0x180fe20000010814 */
[----:B------:R-:W-:Y:S01]  /*6090*/  FSEL R145, R42, -INF , !P5 ;  /* 0xff8000002a917808 */ /* 0x000fe20006800000 */
[-CC-:B------:R-:W-:Y:S01]  /*60a0*/  FFMA.FTZ R22, R141, R0.reuse, -R20.reuse ;  /* 0x000000008d167223 */ /* 0x180fe20000010814 */
[----:B------:R-:W-:Y:S01]  /*60b0*/  ISETP.GT.AND P5, PT, R16, RZ, P1 ;  /* 0x000000ff1000720c */ /* 0x000fe20000fa4270 */
[-CC-:B------:R-:W-:Y:S01]  /*60c0*/  FFMA.FTZ R150, R149, R0.reuse, -R20.reuse ;  /* 0x0000000095967223 */ /* 0x180fe20000010814 */
[----:B------:R-:W-:Y:S01]  /*60d0*/  FSEL R141, R35, -INF , !P2 ;  /* 0xff800000238d7808 */ /* 0x000fe20005000000 */
[-CC-:B------:R-:W-:Y:S01]  /*60e0*/  FFMA.FTZ R146, R21, R0.reuse, -R20.reuse ;  /* 0x0000000015927223 */ /* 0x180fe20000010814 */
[----:B------:R-:W-:Y:S01]  /*60f0*/  ISETP.LT.OR P5, PT, R14, 0x1, P5 ;  /* 0x000000010e00780c */ /* 0x000fe20002fa1670 */
[----:B------:R0:W-:Y:S01]  /*6100*/  MUFU.EX2 R35, R22 ;  /* 0x0000001600237308 */ /* 0x0001e20000000800 */
[----:B------:R-:W-:Y:S01]  /*6110*/  FSEL R143, R38, -INF , !P3 ;  /* 0xff800000268f7808 */ /* 0x000fe20005800000 */
[-CC-:B------:R-:W-:Y:S01]  /*6120*/  FFMA.FTZ R21, R37, R0.reuse, -R20.reuse ;  /* 0x0000000025157223 */ /* 0x180fe20000010814 */
[----:B------:R-:W-:Y:S01]  /*6130*/  FSEL R26, R26, -INF , !P5 ;  /* 0xff8000001a1a7808 */ /* 0x000fe20006800000 */
[-CC-:B------:R-:W-:Y:S01]  /*6140*/  FFMA.FTZ R144, R29, R0.reuse, -R20.reuse ;  /* 0x000000001d907223 */ /* 0x180fe20000010814 */
[C---:B------:R-:W-:Y:S01]  /*6150*/  ISETP.GT.AND P2, PT, R16.reuse, 0x21, P1 ;  /* 0x000000211000780c */ /* 0x040fe20000f44270 */
[-CC-:B------:R-:W-:Y:S01]  /*6160*/  FFMA.FTZ R29, R33, R0.reuse, -R20.reuse ;  /* 0x00000000211d7223 */ /* 0x180fe20000010814 */
[----:B------:R-:W-:Y:S01]  /*6170*/  ISETP.GT.AND P3, PT, R16, 0x28, P1 ;  /* 0x000000281000780c */ /* 0x000fe20000f64270 */
[-CC-:B------:R-:W-:Y:S01]  /*6180*/  FFMA.FTZ R33, R41, R0.reuse, -R20.reuse ;  /* 0x0000000029217223 */ /* 0x180fe20000010814 */
[----:B0-----:R-:W-:Y:S01]  /*6190*/  FMNMX.FTZ R22, R26, R11, !PT ;  /* 0x0000000b1a167209 */ /* 0x001fe20007810000 */
[-CC-:B------:R-:W-:Y:S01]  /*61a0*/  FFMA.FTZ R140, R13, R0.reuse, -R20.reuse ;  /* 0x000000000d8c7223 */ /* 0x180fe20000010814 */
[C---:B------:R-:W-:Y:S01]  /*61b0*/  ISETP.LT.OR P2, PT, R14.reuse, 0x22, P2 ;  /* 0x000000220e00780c */ /* 0x040fe20001741670 */
[--C-:B------:R-:W-:Y:S01]  /*61c0*/  FFMA.FTZ R132, R121, R0, -R20.reuse ;  /* 0x0000000079847223 */ /* 0x100fe20000010814 */
[----:B------:R-:W-:Y:S01]  /*61d0*/  FMNMX.FTZ R22, R27, R22, !PT ;  /* 0x000000161b167209 */ /* 0x000fe20007810000 */
[-CC-:B------:R-:W-:Y:S01]  /*61e0*/  FFMA.FTZ R142, R15, R0.reuse, -R20.reuse ;  /* 0x000000000f8e7223 */ /* 0x180fe20000010814 */
[----:B------:R-:W-:Y:S01]  /*61f0*/  ISETP.LT.OR P3, PT, R14, 0x29, P3 ;  /* 0x000000290e00780c */ /* 0x000fe20001f61670 */
[--C-:B------:R-:W-:Y:S01]  /*6200*/  FFMA.FTZ R15, R45, R0, -R20.reuse ;  /* 0x000000002d0f7223 */ /* 0x100fe20000010814 */
[----:B------:R-:W-:Y:S01]  /*6210*/  FMNMX.FTZ R22, R137, R22, !PT ;  /* 0x0000001689167209 */ /* 0x000fe20007810000 */
[-CC-:B------:R-:W-:Y:S01]  /*6220*/  FFMA.FTZ R45, R57, R0.reuse, -R20.reuse ;  /* 0x00000000392d7223 */ /* 0x180fe20000010814 */
[----:B------:R-:W-:Y:S01]  /*6230*/  FSEL R43, R43, -INF , !P2 ;  /* 0xff8000002b2b7808 */ /* 0x000fe20005000000 */
[--C-:B------:R-:W-:Y:S01]  /*6240*/  FFMA.FTZ R57, R73, R0, -R20.reuse ;  /* 0x0000000049397223 */ /* 0x100fe20000010814 */
[----:B------:R-:W-:Y:S01]  /*6250*/  FMNMX.FTZ R22, R31, R22, !PT ;  /* 0x000000161f167209 */ /* 0x000fe20007810000 */
[-CC-:B------:R-:W-:Y:S01]  /*6260*/  FFMA.FTZ R136, R19, R0.reuse, -R20.reuse ;  /* 0x0000000013887223 */ /* 0x180fe20000010814 */
[----:B------:R-:W-:Y:S01]  /*6270*/  ISETP.GT.AND P2, PT, R16, 0x30, P1 ;  /* 0x000000301000780c */ /* 0x000fe20000f44270 */
        /* <DEDUP_REMOVED lines=11> */
[----:B------:R-:W-:Y:S01]  /*6330*/  ISETP.LT.OR P2, PT, R14, 0x31, P2 ;  /* 0x000000310e00780c */ /* 0x000fe20001741670 */
        /* <DEDUP_REMOVED lines=11> */
[C---:B------:R-:W-:Y:S01]  /*63f0*/  ISETP.LT.OR P3, PT, R14.reuse, 0x32, P3 ;  /* 0x000000320e00780c */ /* 0x040fe20001f61670 */
[--C-:B------:R-:W-:Y:S01]  /*6400*/  FFMA.FTZ R49, R81, R0, -R20.reuse ;  /* 0x0000000051317223 */ /* 0x100fe20000010814 */
[----:B------:R-:W-:Y:S01]  /*6410*/  FMNMX.FTZ R22, R149, R22, !PT ;  /* 0x0000001695167209 */ /* 0x000fe20007810000 */
[----:B------:R-:W-:Y:S01]  /*6420*/  FFMA.FTZ R122, R135, R0, -R20 ;  /* 0x00000000877a7223 */ /* 0x000fe20000010814 */
[----:B------:R-:W-:Y:S01]  /*6430*/  ISETP.LT.OR P5, PT, R14, 0x39, P5 ;  /* 0x000000390e00780c */ /* 0x000fe20002fa1670 */
[----:B------:R-:W-:Y:S01]  /*6440*/  MUFU.EX2 R148, R148 ;  /* 0x0000009400947308 */ /* 0x000fe20000000800 */
[----:B------:R-:W-:-:S02]  /*6450*/  FMNMX.FTZ R22, R47, R22, !PT ;  /* 0x000000162f167209 */ /* 0x000fc40007810000 */
[----:B------:R-:W-:Y:S02]  /*6460*/  FSEL R51, R51, -INF , !P3 ;  /* 0xff80000033337808 */ /* 0x000fe40005800000 */
[----:B------:R-:W-:Y:S02]  /*6470*/  FMNMX.FTZ R22, R151, R22, !PT ;  /* 0x0000001697167209 */ /* 0x000fe40007810000 */
[----:B------:R-:W-:Y:S01]  /*6480*/  ISETP.GT.AND P2, PT, R16, 0x40, P1 ;  /* 0x000000401000780c */ /* 0x000fe20000f44270 */
[----:B------:R-:W-:Y:S01]  /*6490*/  MUFU.EX2 R150, R150 ;  /* 0x0000009600967308 */ /* 0x000fe20000000800 */
[----:B------:R-:W-:Y:S02]  /*64a0*/  FSEL R153, R54, -INF , !P5 ;  /* 0xff80000036997808 */ /* 0x000fe40006800000 */
[----:B------:R-:W-:Y:S02]  /*64b0*/  FMNMX.FTZ R22, R51, R22, !PT ;  /* 0x0000001633167209 */ /* 0x000fe40007810000 */
[----:B------:R-:W-:-:S02]  /*64c0*/  ISETP.GT.AND P3, PT, R16, 0x41, P1 ;  /* 0x000000411000780c */ /* 0x000fc40000f64270 */
[----:B------:R-:W-:Y:S01]  /*64d0*/  ISETP.LT.OR P2, PT, R14, 0x41, P2 ;  /* 0x000000410e00780c */ /* 0x000fe20001741670 */
[----:B------:R-:W-:Y:S01]  /*64e0*/  MUFU.EX2 R147, R147 ;  /* 0x0000009300937308 */ /* 0x000fe20000000800 */
[----:B------:R-:W-:Y:S02]  /*64f0*/  FMNMX.FTZ R22, R153, R22, !PT ;  /* 0x0000001699167209 */ /* 0x000fe40007810000 */
[----:B------:R-:W-:Y:S02]  /*6500*/  ISETP.GT.AND P5, PT, R16, 0x48, P1 ;  /* 0x000000481000780c */ /* 0x000fe40000fa4270 */
[----:B------:R-:W-:Y:S02]  /*6510*/  FSEL R37, R58, -INF , !P2 ;  /* 0xff8000003a257808 */ /* 0x000fe40005000000 */
[----:B------:R-:W-:Y:S01]  /*6520*/  ISETP.LT.OR P3, PT, R14, 0x42, P3 ;  /* 0x000000420e00780c */ /* 0x000fe20001f61670 */
[----:B------:R-:W-:Y:S01]  /*6530*/  MUFU.EX2 R144, R144 ;  /* 0x0000009000907308 */ /* 0x000fe20000000800 */
[----:B------:R-:W-:-:S02]  /*6540*/  FMNMX.FTZ R22, R55, R22, !PT ;  /* 0x0000001637167209 */ /* 0x000fc40007810000 */
[----:B------:R-:W-:Y:S02]  /*6550*/  ISETP.LT.OR P5, PT, R14, 0x49, P5 ;  /* 0x000000490e00780c */ /* 0x000fe40002fa1670 */
[----:B------:R-:W-:Y:S02]  /*6560*/  FSEL R59, R59, -INF , !P3 ;  /* 0xff8000003b3b7808 */ /* 0x000fe40005800000 */
[----:B------:R-:W-:Y:S01]  /*6570*/  FMNMX.FTZ R22, R37, R22, !PT ;  /* 0x0000001625167209 */ /* 0x000fe20007810000 */
[----:B------:R-:W-:Y:S01]  /*6580*/  MUFU.EX2 R29, R29 ;  /* 0x0000001d001d7308 */ /* 0x000fe20000000800 */
[----:B------:R-:W-:Y:S02]  /*6590*/  ISETP.GT.AND P2, PT, R16, 0x50, P1 ;  /* 0x000000501000780c */ /* 0x000fe40000f44270 */
[----:B------:R-:W-:Y:S02]  /*65a0*/  FSEL R41, R62, -INF , !P5 ;  /* 0xff8000003e297808 */ /* 0x000fe40006800000 */
[----:B------:R-:W-:-:S02]  /*65b0*/  FMNMX.FTZ R22, R59, R22, !PT ;  /* 0x000000163b167209 */ /* 0x000fc40007810000 */
[----:B------:R-:W-:Y:S01]  /*65c0*/  ISETP.GT.AND P3, PT, R16, 0x51, P1 ;  /* 0x000000511000780c */ /* 0x000fe20000f64270 */
[----:B------:R-:W-:Y:S01]  /*65d0*/  MUFU.EX2 R146, R146 ;  /* 0x0000009200927308 */ /* 0x000fe20000000800 */
[----:B------:R-:W-:Y:S02]  /*65e0*/  ISETP.LT.OR P2, PT, R14, 0x51, P2 ;  /* 0x000000510e00780c */ /* 0x000fe40001741670 */
[----:B------:R-:W-:Y:S02]  /*65f0*/  FMNMX.FTZ R22, R41, R22, !PT ;  /* 0x0000001629167209 */ /* 0x000fe40007810000 */
[----:B------:R-:W-:Y:S02]  /*6600*/  ISETP.GT.AND P5, PT, R16, 0x58, P1 ;  /* 0x000000581000780c */ /* 0x000fe40000fa4270 */
[----:B------:R-:W-:Y:S01]  /*6610*/  FSEL R155, R66, -INF , !P2 ;  /* 0xff800000429b7808 */ /* 0x000fe20005000000 */
[----:B------:R-:W-:Y:S01]  /*6620*/  MUFU.EX2 R21, R21 ;  /* 0x0000001500157308 */ /* 0x000fe20000000800 */
[----:B------:R-:W-:-:S02]  /*6630*/  ISETP.LT.OR P3, PT, R14, 0x52, P3 ;  /* 0x000000520e00780c */ /* 0x000fc40001f61670 */
[----:B------:R-:W-:Y:S02]  /*6640*/  FMNMX.FTZ R24, R63, R22, !PT ;  /* 0x000000163f187209 */ /* 0x000fe40007810000 */
[----:B------:R-:W-:Y:S02]  /*6650*/  ISETP.LT.OR P5, PT, R14, 0x59, P5 ;  /* 0x000000590e00780c */ /* 0x000fe40002fa1670 */
[----:B------:R-:W-:Y:S01]  /*6660*/  FSEL R67, R67, -INF , !P3 ;  /* 0xff80000043437808 */ /* 0x000fe20005800000 */
[----:B------:R-:W-:Y:S01]  /*6670*/  MUFU.EX2 R140, R140 ;  /* 0x0000008c008c7308 */ /* 0x000fe20000000800 */
[----:B------:R-:W-:Y:S02]  /*6680*/  FMNMX.FTZ R24, R155, R24, !PT ;  /* 0x000000189b187209 */ /* 0x000fe40007810000 */
[----:B------:R-:W-:Y:S02]  /*6690*/  ISETP.GT.AND P2, PT, R16, 0x60, P1 ;  /* 0x000000601000780c */ /* 0x000fe40000f44270 */
[----:B------:R-:W-:-:S02]  /*66a0*/  FSEL R157, R70, -INF , !P5 ;  /* 0xff800000469d7808 */ /* 0x000fc40006800000 */
[----:B------:R-:W-:Y:S01]  /*66b0*/  FMNMX.FTZ R24, R67, R24, !PT ;  /* 0x0000001843187209 */ /* 0x000fe20007810000 */
[----:B------:R-:W-:Y:S01]  /*66c0*/  MUFU.EX2 R33, R33 ;  /* 0x0000002100217308 */ /* 0x000fe20000000800 */
[----:B------:R-:W-:Y:S02]  /*66d0*/  ISETP.GT.AND P3, PT, R16, 0x61, P1 ;  /* 0x000000611000780c */ /* 0x000fe40000f64270 */
[----:B------:R-:W-:Y:S02]  /*66e0*/  ISETP.LT.OR P2, PT, R14, 0x61, P2 ;  /* 0x000000610e00780c */ /* 0x000fe40001741670 */
[----:B------:R-:W-:Y:S01]  /*66f0*/  FSEL R22, R71, -INF , !P4 ;  /* 0xff80000047167808 */ /* 0x000fe20006000000 */
[--C-:B------:R-:W-:Y:S01]  /*6700*/  FFMA.FTZ R71, R61, R0, -R20.reuse ;  /* 0x000000003d477223 */ /* 0x100fe20000010814 */
[----:B------:R-:W-:Y:S01]  /*6710*/  FMNMX.FTZ R13, R157, R24, !PT ;  /* 0x000000189d0d7209 */ /* 0x000fe20007810000 */
[----:B------:R-:W-:Y:S01]  /*6720*/  FFMA.FTZ R61, R69, R0, -R20 ;  /* 0x00000000453d7223 */ /* 0x000fe20000010814 */
[----:B------:R-:W-:Y:S01]  /*6730*/  ISETP.GT.AND P5, PT, R16, 0x68, P1 ;  /* 0x000000681000780c */ /* 0x000fe20000fa4270 */
[----:B------:R-:W-:Y:S01]  /*6740*/  MUFU.EX2 R142, R142 ;  /* 0x0000008e008e7308 */ /* 0x000fe20000000800 */
[----:B------:R-:W-:-:S02]  /*6750*/  FSEL R74, R74, -INF , !P2 ;  /* 0xff8000004a4a7808 */ /* 0x000fc40005000000 */
[----:B------:R-:W-:Y:S02]  /*6760*/  ISETP.LT.OR P3, PT, R14, 0x62, P3 ;  /* 0x000000620e00780c */ /* 0x000fe40001f61670 */
[----:B------:R-:W-:Y:S02]  /*6770*/  FMNMX.FTZ R13, R22, R13, !PT ;  /* 0x0000000d160d7209 */ /* 0x000fe40007810000 */
[----:B------:R-:W-:Y:S01]  /*6780*/  ISETP.GT.AND P4, PT, R16, 0x69, P1 ;  /* 0x000000691000780c */ /* 0x000fe20000f84270 */
[----:B------:R-:W-:Y:S01]  /*6790*/  MUFU.EX2 R15, R15 ;  /* 0x0000000f000f7308 */ /* 0x000fe20000000800 */
[----:B------:R-:W-:Y:S02]  /*67a0*/  ISETP.LT.OR P5, PT, R14, 0x69, P5 ;  /* 0x000000690e00780c */ /* 0x000fe40002fa1670 */
[----:B------:R-:W-:Y:S02]  /*67b0*/  FSEL R75, R75, -INF , !P3 ;  /* 0xff8000004b4b7808 */ /* 0x000fe40005800000 */
[----:B------:R-:W-:-:S02]  /*67c0*/  FMNMX.FTZ R24, R74, R13, !PT ;  /* 0x0000000d4a187209 */ /* 0x000fc40007810000 */
[----:B------:R-:W-:Y:S01]  /*67d0*/  ISETP.GT.AND P2, PT, R16, 0x70, P1 ;  /* 0x000000701000780c */ /* 0x000fe20000f44270 */
[----:B------:R-:W-:Y:S01]  /*67e0*/  MUFU.EX2 R136, R136 ;  /* 0x0000008800887308 */ /* 0x000fe20000000800 */
[----:B------:R-:W-:Y:S02]  /*67f0*/  FSEL R78, R78, -INF , !P5 ;  /* 0xff8000004e4e7808 */ /* 0x000fe40006800000 */
[----:B------:R-:W-:Y:S02]  /*6800*/  ISETP.LT.OR P4, PT, R14, 0x6a, P4 ;  /* 0x0000006a0e00780c */ /* 0x000fe40002781670 */
[----:B------:R-:W-:Y:S02]  /*6810*/  FMNMX.FTZ R13, R75, R24, !PT ;  /* 0x000000184b0d7209 */ /* 0x000fe40007810000 */
[C---:B------:R-:W-:Y:S01]  /*6820*/  ISETP.GT.AND P3, PT, R16.reuse, 0x71, P1 ;  /* 0x000000711000780c */ /* 0x040fe20000f64270 */
[----:B------:R-:W-:Y:S01]  /*6830*/  MUFU.EX2 R19, R19 ;  /* 0x0000001300137308 */ /* 0x000fe20000000800 */
[----:B------:R-:W-:-:S02]  /*6840*/  ISETP.GT.AND P5, PT, R16, 0x78, P1 ;  /* 0x000000781000780c */ /* 0x000fc40000fa4270 */
[----:B------:R-:W-:Y:S02]  /*6850*/  ISETP.GT.AND P1, PT, R16, 0x79, P1 ;  /* 0x000000791000780c */ /* 0x000fe40000f24270 */
[----:B------:R-:W-:Y:S02]  /*6860*/  ISETP.LT.OR P2, PT, R14, 0x71, P2 ;  /* 0x000000710e00780c */ /* 0x000fe40001741670 */
[----:B------:R-:W-:Y:S01]  /*6870*/  FSEL R79, R79, -INF , !P4 ;  /* 0xff8000004f4f7808 */ /* 0x000fe20006000000 */
[----:B------:R-:W-:Y:S01]  /*6880*/  MUFU.EX2 R138, R138 ;  /* 0x0000008a008a7308 */ /* 0x000fe20000000800 */
[----:B------:R-:W-:Y:S02]  /*6890*/  FMNMX.FTZ R16, R78, R13, !PT ;  /* 0x0000000d4e107209 */ /* 0x000fe40007810000 */
[----:B------:R-:W-:Y:S02]  /*68a0*/  ISETP.LT.OR P3, PT, R14, 0x72, P3 ;  /* 0x000000720e00780c */ /* 0x000fe40001f61670 */
[----:B------:R-:W-:-:S02]  /*68b0*/  FSEL R121, R82, -INF , !P2 ;  /* 0xff80000052797808 */ /* 0x000fc40005000000 */
[----:B------:R-:W-:Y:S01]  /*68c0*/  FMNMX.FTZ R16, R79, R16, !PT ;  /* 0x000000104f107209 */ /* 0x000fe20007810000 */
[----:B------:R-:W-:Y:S01]  /*68d0*/  MUFU.EX2 R25, R25 ;  /* 0x0000001900197308 */ /* 0x000fe20000000800 */
[C---:B------:R-:W-:Y:S02]  /*68e0*/  ISETP.LT.OR P5, PT, R14.reuse, 0x79, P5 ;  /* 0x000000790e00780c */ /* 0x040fe40002fa1670 */
[----:B------:R-:W-:Y:S02]  /*68f0*/  FSEL R83, R83, -INF , !P3 ;  /* 0xff80000053537808 */ /* 0x000fe40005800000 */
[----:B------:R-:W-:Y:S02]  /*6900*/  FMNMX.FTZ R16, R121, R16, !PT ;  /* 0x0000001079107209 */ /* 0x000fe40007810000 */
[----:B------:R-:W-:Y:S01]  /*6910*/  ISETP.LT.OR P1, PT, R14, 0x7a, P1 ;  /* 0x0000007a0e00780c */ /* 0x000fe20000f21670 */
[----:B------:R-:W-:Y:S01]  /*6920*/  MUFU.EX2 R132, R132 ;  /* 0x0000008400847308 */ /* 0x000fe20000000800 */
[----:B------:R-:W-:-:S02]  /*6930*/  FSEL R86, R86, -INF , !P5 ;  /* 0xff80000056567808 */ /* 0x000fc40006800000 */
[----:B------:R-:W-:Y:S02]  /*6940*/  FMNMX.FTZ R13, R83, R16, !PT ;  /* 0x00000010530d7209 */ /* 0x000fe40007810000 */
[----:B------:R-:W-:Y:S02]  /*6950*/  FSEL R87, R87, -INF , !P1 ;  /* 0xff80000057577808 */ /* 0x000fe40004800000 */
[----:B------:R-:W-:Y:S01]  /*6960*/  FMNMX.FTZ R14, R86, R13, !PT ;  /* 0x0000000d560e7209 */ /* 0x000fe20007810000 */
[----:B------:R-:W-:Y:S01]  /*6970*/  MUFU.EX2 R45, R45 ;  /* 0x0000002d002d7308 */ /* 0x000fe20000000800 */
[----:B------:R-:W-:Y:S02]  /*6980*/  FSEL R69, R2, RZ, P6 ;  /* 0x000000ff02457208 */ /* 0x000fe40003000000 */
[----:B------:R-:W-:-:S03]  /*6990*/  FMNMX.FTZ R14, R87, R14, !PT ;  /* 0x0000000e570e7209 */ /* 0x000fc60007810000 */
[----:B------:R-:W-:Y:S01]  /*69a0*/  FADD.FTZ R73, -R69, R10 ;  /* 0x0000000a45497221 */ /* 0x000fe20000010100 */
[-C--:B------:R-:W-:Y:S01]  /*69b0*/  FFMA.FTZ R69, R85, R0.reuse, -R20 ;  /* 0x0000000055457223 */ /* 0x080fe20000010814 */
[----:B------:R-:W0:Y:S01]  /*69c0*/  SHFL.BFLY PT, R13, R14, 0x2, 0x1f ;  /* 0x0c401f000e0d7f89 */ /* 0x000e2200000e0000 */
[----:B------:R-:W-:Y:S01]  /*69d0*/  MUFU.EX2 R134, R134 ;  /* 0x0000008600867308 */ /* 0x000fe20000000800 */
[----:B------:R-:W-:-:S07]  /*69e0*/  FMUL.FTZ R10, R73, R0 ;  /* 0x00000000490a7220 */ /* 0x000fce0000410000 */
[----:B------:R-:W1:Y:S08]  /*69f0*/  MUFU.EX2 R10, R10 ;  /* 0x0000000a000a7308 */ /* 0x000e700000000800 */
        /* <DEDUP_REMOVED lines=9> */
[C---:B------:R-:W-:Y:S02]  /*6a90*/  FMUL.FTZ R16, R13.reuse, R0 ;  /* 0x000000000d107220 */ /* 0x040fe40000410000 */
[----:B------:R-:W-:Y:S01]  /*6aa0*/  MUFU.EX2 R124, R124 ;  /* 0x0000007c007c7308 */ /* 0x000fe20000000800 */
[----:B------:R-:W-:Y:S02]  /*6ab0*/  FSEL R14, R13, RZ, P1 ;  /* 0x000000ff0d0e7208 */ /* 0x000fe40000800000 */
[----:B------:R-:W-:-:S03]  /*6ac0*/  FSEL R16, R16, RZ, P1 ;  /* 0x000000ff10107208 */ /* 0x000fc60000800000 */
[----:B------:R-:W-:Y:S02]  /*6ad0*/  FADD.FTZ R11, -R14, R11 ;  /* 0x0000000b0e0b7221 */ /* 0x000fe40000010100 */
[----:B------:R-:W-:Y:S01]  /*6ae0*/  MUFU.EX2 R57, R57 ;  /* 0x0000003900397308 */ /* 0x000fe20000000800 */
[-CC-:B------:R-:W-:Y:S01]  /*6af0*/  FFMA.FTZ R73, R26, R0.reuse, -R16.reuse ;  /* 0x000000001a497223 */ /* 0x180fe20000010810 */
[-CC-:B------:R-:W-:Y:S01]  /*6b00*/  FFMA.FTZ R20, R27, R0.reuse, -R16.reuse ;  /* 0x000000001b147223 */ /* 0x180fe20000010810 */
[-C--:B------:R-:W-:Y:S01]  /*6b10*/  FMUL.FTZ R11, R11, R0.reuse ;  /* 0x000000000b0b7220 */ /* 0x080fe20000410000 */
[-CC-:B------:R-:W-:Y:S01]  /*6b20*/  FFMA.FTZ R24, R137, R0.reuse, -R16.reuse ;  /* 0x0000000089187223 */ /* 0x180fe20000010810 */
[-CC-:B------:R-:W-:Y:S01]  /*6b30*/  FFMA.FTZ R27, R31, R0.reuse, -R16.reuse ;  /* 0x000000001f1b7223 */ /* 0x180fe20000010810 */
[-CC-:B------:R-:W-:Y:S01]  /*6b40*/  FFMA.FTZ R26, R139, R0.reuse, -R16.reuse ;  /* 0x000000008b1a7223 */ /* 0x180fe20000010810 */
[-CC-:B------:R-:W-:Y:S01]  /*6b50*/  FFMA.FTZ R31, R141, R0.reuse, -R16.reuse ;  /* 0x000000008d1f7223 */ /* 0x180fe20000010810 */
[----:B------:R-:W-:Y:S01]  /*6b60*/  MUFU.EX2 R73, R73 ;  /* 0x0000004900497308 */ /* 0x000fe20000000800 */
[--C-:B------:R-:W-:Y:S01]  /*6b70*/  FFMA.FTZ R133, R37, R0, -R16.reuse ;  /* 0x0000000025857223 */ /* 0x100fe20000010810 */
[----:B-1----:R-:W-:Y:S01]  /*6b80*/  FFMA.FTZ R37, R10, R4, R35 ;  /* 0x000000040a257223 */ /* 0x002fe20000010023 */
[-CC-:B------:R-:W-:Y:S01]  /*6b90*/  FFMA.FTZ R28, R143, R0.reuse, -R16.reuse ;  /* 0x000000008f1c7223 */ /* 0x180fe20000010810 */
[-CC-:B------:R-:W-:Y:S01]  /*6ba0*/  FFMA.FTZ R39, R39, R0.reuse, -R16.reuse ;  /* 0x0000000027277223 */ /* 0x180fe20000010810 */
[-CC-:B------:R-:W-:Y:S01]  /*6bb0*/  FFMA.FTZ R141, R145, R0.reuse, -R16.reuse ;  /* 0x00000000918d7223 */ /* 0x180fe20000010810 */
[----:B------:R-:W-:Y:S01]  /*6bc0*/  FADD.FTZ R37, R148, R37 ;  /* 0x0000002594257221 */ /* 0x000fe20000010000 */
[-CC-:B------:R-:W-:Y:S01]  /*6bd0*/  FFMA.FTZ R30, R43, R0.reuse, -R16.reuse ;  /* 0x000000002b1e7223 */ /* 0x180fe20000010810 */
[----:B------:R-:W0:Y:S01]  /*6be0*/  MUFU.EX2 R14, R11 ;  /* 0x0000000b000e7308 */ /* 0x000e220000000800 */
[-CC-:B------:R-:W-:Y:S01]  /*6bf0*/  FFMA.FTZ R143, R149, R0.reuse, -R16.reuse ;  /* 0x00000000958f7223 */ /* 0x180fe20000010810 */
[----:B------:R-:W-:Y:S01]  /*6c00*/  FADD.FTZ R4, R150, R37 ;  /* 0x0000002596047221 */ /* 0x000fe20000010000 */
[-CC-:B------:R-:W-:Y:S01]  /*6c10*/  FFMA.FTZ R32, R47, R0.reuse, -R16.reuse ;  /* 0x000000002f207223 */ /* 0x180fe20000010810 */
[-CC-:B------:R-:W-:Y:S01]  /*6c20*/  FFMA.FTZ R137, R151, R0.reuse, -R16.reuse ;  /* 0x0000000097897223 */ /* 0x180fe20000010810 */
[-CC-:B------:R-:W-:Y:S01]  /*6c30*/  FFMA.FTZ R34, R51, R0.reuse, -R16.reuse ;  /* 0x0000000033227223 */ /* 0x180fe20000010810 */
[-CC-:B------:R-:W-:Y:S01]  /*6c40*/  FFMA.FTZ R139, R153, R0.reuse, -R16.reuse ;  /* 0x00000000998b7223 */ /* 0x180fe20000010810 */
[-CC-:B------:R-:W-:Y:S01]  /*6c50*/  FFMA.FTZ R36, R55, R0.reuse, -R16.reuse ;  /* 0x0000000037247223 */ /* 0x180fe20000010810 */
[----:B------:R-:W1:Y:S01]  /*6c60*/  MUFU.EX2 R20, R20 ;  /* 0x0000001400147308 */ /* 0x000e620000000800 */
[-CC-:B------:R-:W-:Y:S01]  /*6c70*/  FFMA.FTZ R38, R59, R0.reuse, -R16.reuse ;  /* 0x000000003b267223 */ /* 0x180fe20000010810 */
[-CC-:B------:R-:W-:Y:S01]  /*6c80*/  FFMA.FTZ R135, R41, R0.reuse, -R16.reuse ;  /* 0x0000000029877223 */ /* 0x180fe20000010810 */
[-CC-:B------:R-:W-:Y:S01]  /*6c90*/  FFMA.FTZ R40, R63, R0.reuse, -R16.reuse ;  /* 0x000000003f287223 */ /* 0x180fe20000010810 */
[-CC-:B------:R-:W-:Y:S01]  /*6ca0*/  FFMA.FTZ R129, R155, R0.reuse, -R16.reuse ;  /* 0x000000009b817223 */ /* 0x180fe20000010810 */
[-CC-:B------:R-:W-:Y:S01]  /*6cb0*/  FFMA.FTZ R131, R157, R0.reuse, -R16.reuse ;  /* 0x000000009d837223 */ /* 0x180fe20000010810 */
[-CC-:B------:R-:W-:Y:S01]  /*6cc0*/  FFMA.FTZ R22, R22, R0.reuse, -R16.reuse ;  /* 0x0000000016167223 */ /* 0x180fe20000010810 */
[-CC-:B------:R-:W-:Y:S01]  /*6cd0*/  FFMA.FTZ R125, R74, R0.reuse, -R16.reuse ;  /* 0x000000004a7d7223 */ /* 0x180fe20000010810 */
[----:B------:R-:W2:Y:S01]  /*6ce0*/  MUFU.EX2 R24, R24 ;  /* 0x0000001800187308 */ /* 0x000ea20000000800 */
[----:B0-----:R-:W-:Y:S01]  /*6cf0*/  FFMA.FTZ R3, R14, R3, R73 ;  /* 0x000000030e037223 */ /* 0x001fe20000010049 */
[-CC-:B------:R-:W-:Y:S01]  /*6d00*/  FFMA.FTZ R127, R78, R0.reuse, -R16.reuse ;  /* 0x000000004e7f7223 */ /* 0x180fe20000010810 */
[-CC-:B------:R-:W-:Y:S01]  /*6d10*/  FFMA.FTZ R121, R121, R0.reuse, -R16.reuse ;  /* 0x0000000079797223 */ /* 0x180fe20000010810 */
[----:B------:R-:W-:-:S04]  /*6d20*/  FFMA.FTZ R123, R86, R0, -R16 ;  /* 0x00000000567b7223 */ /* 0x000fc80000010810 */
[----:B------:R-:W0:Y:S01]  /*6d30*/  MUFU.EX2 R27, R27 ;  /* 0x0000001b001b7308 */ /* 0x000e220000000800 */
[----:B-1----:R-:W-:-:S07]  /*6d40*/  FADD.FTZ R3, R20, R3 ;  /* 0x0000000314037221 */ /* 0x002fce0000010000 */
[----:B------:R-:W1:Y:S01]  /*6d50*/  MUFU.EX2 R26, R26 ;  /* 0x0000001a001a7308 */ /* 0x000e620000000800 */
[----:B--2---:R-:W-:Y:S01]  /*6d60*/  FADD.FTZ R42, R24, R3 ;  /* 0x00000003182a7221 */ /* 0x004fe20000010000 */
[----:B------:R-:W-:-:S04]  /*6d70*/  FADD.FTZ R3, R147, R4 ;  /* 0x0000000493037221 */ /* 0x000fc80000010000 */
[----:B------:R-:W-:Y:S02]  /*6d80*/  FADD.FTZ R4, R144, R3 ;  /* 0x0000000390047221 */ /* 0x000fe40000010000 */
[----:B------:R-:W2:Y:S01]  /*6d90*/  MUFU.EX2 R31, R31 ;  /* 0x0000001f001f7308 */ /* 0x000ea20000000800 */
[----:B0-----:R-:W-:Y:S01]  /*6da0*/  FADD.FTZ R11, R27, R42 ;  /* 0x0000002a1b0b7221 */ /* 0x001fe20000010000 */
[----:B------:R-:W-:-:S04]  /*6db0*/  FADD.FTZ R3, R29, R4 ;  /* 0x000000041d037221 */ /* 0x000fc80000010000 */
[----:B------:R-:W-:Y:S02]  /*6dc0*/  FADD.FTZ R4, R146, R3 ;  /* 0x0000000392047221 */ /* 0x000fe40000010000 */
[----:B------:R-:W0:Y:S01]  /*6dd0*/  MUFU.EX2 R28, R28 ;  /* 0x0000001c001c7308 */ /* 0x000e220000000800 */
[----:B-1----:R-:W-:Y:S01]  /*6de0*/  FADD.FTZ R42, R26, R11 ;  /* 0x0000000b1a2a7221 */ /* 0x002fe20000010000 */
[----:B------:R-:W-:-:S04]  /*6df0*/  FADD.FTZ R3, R21, R4 ;  /* 0x0000000415037221 */ /* 0x000fc80000010000 */
[----:B------:R-:W-:Y:S02]  /*6e00*/  FADD.FTZ R4, R140, R3 ;  /* 0x000000038c047221 */ /* 0x000fe40000010000 */
[----:B------:R-:W1:Y:S01]  /*6e10*/  MUFU.EX2 R39, R39 ;  /* 0x0000002700277308 */ /* 0x000e620000000800 */
[----:B--2---:R-:W-:Y:S01]  /*6e20*/  FADD.FTZ R11, R31, R42 ;  /* 0x0000002a1f0b7221 */ /* 0x004fe20000010000 */
[----:B------:R-:W-:-:S06]  /*6e30*/  FFMA.FTZ R42, R67, R0, -R16 ;  /* 0x00000000432a7223 */ /* 0x000fcc0000010810 */
[----:B------:R-:W2:Y:S01]  /*6e40*/  MUFU.EX2 R141, R141 ;  /* 0x0000008d008d7308 */ /* 0x000ea20000000800 */
[----:B0-----:R-:W-:Y:S01]  /*6e50*/  FADD.FTZ R44, R28, R11 ;  /* 0x0000000b1c2c7221 */ /* 0x001fe20000010000 */
[----:B------:R-:W-:-:S06]  /*6e60*/  FADD.FTZ R11, R33, R4 ;  /* 0x00000004210b7221 */ /* 0x000fcc0000010000 */
        /* <DEDUP_REMOVED lines=9> */
[----:B------:R-:W-:Y:S01]  /*6f00*/  FADD.FTZ R11, R19, R44 ;  /* 0x0000002c130b7221 */ /* 0x000fe20000010000 */
[----:B------:R-:W-:Y:S01]  /*6f10*/  FFMA.FTZ R44, R75, R0, -R16 ;  /* 0x000000004b2c7223 */ /* 0x000fe20000010810 */
[----:B------:R-:W0:Y:S01]  /*6f20*/  MUFU.EX2 R137, R137 ;  /* 0x0000008900897308 */ /* 0x000e220000000800 */
[----:B-1----:R-:W-:Y:S01]  /*6f30*/  FADD.FTZ R3, R143, R4 ;  /* 0x000000048f037221 */ /* 0x002fe20000010000 */
[----:B------:R-:W-:-:S04]  /*6f40*/  FADD.FTZ R46, R138, R11 ;  /* 0x0000000b8a2e7221 */ /* 0x000fc80000010000 */
[----:B------:R-:W-:Y:S02]  /*6f50*/  FADD.FTZ R11, R25, R46 ;  /* 0x0000002e190b7221 */ /* 0x000fe40000010000 */
[----:B------:R-:W1:Y:S01]  /*6f60*/  MUFU.EX2 R34, R34 ;  /* 0x0000002200227308 */ /* 0x000e620000000800 */
[----:B--2---:R-:W-:Y:S01]  /*6f70*/  FADD.FTZ R4, R32, R3 ;  /* 0x0000000320047221 */ /* 0x004fe20000010000 */
[----:B------:R-:W-:-:S04]  /*6f80*/  FADD.FTZ R46, R132, R11 ;  /* 0x0000000b842e7221 */ /* 0x000fc80000010000 */
[----:B------:R-:W-:Y:S01]  /*6f90*/  FADD.FTZ R11, R45, R46 ;  /* 0x0000002e2d0b7221 */ /* 0x000fe20000010000 */
[----:B------:R-:W-:Y:S01]  /*6fa0*/  FFMA.FTZ R46, R79, R0, -R16 ;  /* 0x000000004f2e7223 */ /* 0x000fe20000010810 */
[----:B------:R-:W2:Y:S01]  /*6fb0*/  MUFU.EX2 R139, R139 ;  /* 0x0000008b008b7308 */ /* 0x000ea20000000800 */
[----:B0-----:R-:W-:Y:S01]  /*6fc0*/  FADD.FTZ R3, R137, R4 ;  /* 0x0000000489037221 */ /* 0x001fe20000010000 */
[----:B------:R-:W-:-:S04]  /*6fd0*/  FADD.FTZ R48, R134, R11 ;  /* 0x0000000b86307221 */ /* 0x000fc80000010000 */
[----:B------:R-:W-:Y:S02]  /*6fe0*/  FADD.FTZ R11, R71, R48 ;  /* 0x00000030470b7221 */ /* 0x000fe40000010000 */
[----:B------:R-:W0:Y:S01]  /*6ff0*/  MUFU.EX2 R36, R36 ;  /* 0x0000002400247308 */ /* 0x000e220000000800 */
[----:B-1----:R-:W-:Y:S01]  /*7000*/  FADD.FTZ R4, R34, R3 ;  /* 0x0000000322047221 */ /* 0x002fe20000010000 */
[----:B------:R-:W-:-:S04]  /*7010*/  FADD.FTZ R48, R128, R11 ;  /* 0x0000000b80307221 */ /* 0x000fc80000010000 */
[----:B------:R-:W-:Y:S01]  /*7020*/  FADD.FTZ R11, R65, R48 ;  /* 0x00000030410b7221 */ /* 0x000fe20000010000 */
[-C--:B------:R-:W-:Y:S01]  /*7030*/  FFMA.FTZ R48, R83, R0.reuse, -R16 ;  /* 0x0000000053307223 */ /* 0x080fe20000010810 */
[----:B------:R-:W1:Y:S01]  /*7040*/  MUFU.EX2 R133, R133 ;  /* 0x0000008500857308 */ /* 0x000e620000000800 */
[----:B--2---:R-:W-:Y:S01]  /*7050*/  FADD.FTZ R3, R139, R4 ;  /* 0x000000048b037221 */ /* 0x004fe20000010000 */
[----:B------:R-:W-:Y:S01]  /*7060*/  FADD.FTZ R50, R130, R11 ;  /* 0x0000000b82327221 */ /* 0x000fe20000010000 */
[----:B------:R-:W-:-:S03]  /*7070*/  FFMA.FTZ R16, R87, R0, -R16 ;  /* 0x0000000057107223 */ /* 0x000fc60000010810 */
[----:B------:R-:W-:Y:S02]  /*7080*/  FADD.FTZ R11, R61, R50 ;  /* 0x000000323d0b7221 */ /* 0x000fe40000010000 */
[----:B------:R-:W2:Y:S01]  /*7090*/  MUFU.EX2 R38, R38 ;  /* 0x0000002600267308 */ /* 0x000ea20000000800 */
[----:B0-----:R-:W-:Y:S01]  /*70a0*/  FADD.FTZ R4, R36, R3 ;  /* 0x0000000324047221 */ /* 0x001fe20000010000 */
[----:B------:R-:W-:-:S04]  /*70b0*/  FADD.FTZ R50, R124, R11 ;  /* 0x0000000b7c327221 */ /* 0x000fc80000010000 */
[----:B------:R-:W-:Y:S02]  /*70c0*/  FADD.FTZ R11, R57, R50 ;  /* 0x00000032390b7221 */ /* 0x000fe40000010000 */
[----:B------:R-:W0:Y:S01]  /*70d0*/  MUFU.EX2 R135, R135 ;  /* 0x0000008700877308 */ /* 0x000e220000000800 */
[----:B-1----:R-:W-:-:S07]  /*70e0*/  FADD.FTZ R3, R133, R4 ;  /* 0x0000000485037221 */ /* 0x002fce0000010000 */
[----:B------:R-:W1:Y:S01]  /*70f0*/  MUFU.EX2 R40, R40 ;  /* 0x0000002800287308 */ /* 0x000e620000000800 */
[----:B--2---:R-:W-:-:S07]  /*7100*/  FADD.FTZ R4, R38, R3 ;  /* 0x0000000326047221 */ /* 0x004fce0000010000 */
[----:B------:R-:W2:Y:S01]  /*7110*/  MUFU.EX2 R129, R129 ;  /* 0x0000008100817308 */ /* 0x000ea20000000800 */
[----:B0-----:R-:W-:-:S07]  /*7120*/  FADD.FTZ R3, R135, R4 ;  /* 0x0000000487037221 */ /* 0x001fce0000010000 */
        /* <DEDUP_REMOVED lines=33> */
[----:B--2---:R-:W-:Y:S01]  /*7340*/  FADD.FTZ R3, R123, R4 ;  /* 0x000000047b037221 */ /* 0x004fe20000010000 */
[----:B0-----:R-:W-:-:S03]  /*7350*/  FADD.FTZ R4, R69, R50 ;  /* 0x0000003245047221 */ /* 0x001fc60000010000 */
[----:B-1----:R-:W-:Y:S01]  /*7360*/  FADD.FTZ R3, R16, R3 ;  /* 0x0000000310037221 */ /* 0x002fe20000010000 */
[----:B------:R-:W-:Y:S06]  /*7370*/  @!P0 BRA `(.L_x_1006) ;  /* 0x0000000000048947 */ /* 0x000fec0003800000 */
[----:B------:R-:W-:Y:S01]  /*7380*/  BPT.TRAP 0x1 ;  /* 0x000000040000795c */ /* 0x000fe20000300000 */
.L_x_1006:
[----:B------:R-:W-:Y:S01]  /*7390*/  ULEA UR10, UR25, UR43, 0x3 ;  /* 0x0000002b190a7291 */ /* 0x000fe2000f8e183f */
[----:B------:R-:W-:Y:S01]  /*73a0*/  ISETP.GT.AND P1, PT, R12, UR27, PT ;  /* 0x0000001b0c007c0c */ /* 0x000fe2000bf24270 */
[----:B------:R-:W-:Y:S01]  /*73b0*/  UMOV UR26, UR4 ;  /* 0x00000004001a7c82 */ /* 0x000fe20008000000 */
[----:B------:R-:W-:Y:S01]  /*73c0*/  UMOV UR25, UR7 ;  /* 0x0000000700197c82 */ /* 0x000fe20008000000 */
        /* <DEDUP_REMOVED lines=35> */
[-C--:B------:R-:W-:Y:S01]  /*7600*/  FMUL.FTZ R102, R102, R14.reuse ;  /* 0x0000000e66667220 */ /* 0x080fe20000410000 */
        /* <DEDUP_REMOVED lines=19> */
[----:B------:R-:W-:Y:S01]  /*7740*/  IMAD.MOV.U32 R11, RZ, RZ, R13 ;  /* 0x000000ffff0b7224 */ /* 0x000fe200078e000d */
        /* <DEDUP_REMOVED lines=13> */
[----:B------:R-:W-:Y:S01]  /*7820*/  F2FP.BF16.F32.PACK_AB R123, R16, R123 ;  /* 0x0000007b107b723e */ /* 0x000fe200000010ff */
[----:B------:R-:W-:Y:S06]  /*7830*/  @P1 BRA `(.L_x_1007) ;  /* 0xffffffd000841947 */ /* 0x000fec000383ffff */
.L_x_988:
[----:B------:R-:W0:Y:S01]  /*7840*/  S2UR UR10, SR_CTAID.X ;  /* 0x00000000000a79c3 */ /* 0x000e220000002500 */
[----:B------:R-:W-:Y:S01]  /*7850*/  IADD3 R10, -R5, 0x1, RZ ;  /* 0x00000001050a7810 */ /* 0x000fe20007ffe1ff */
[----:B------:R-:W-:Y:S02]  /*7860*/  UISETP.NE.AND UP1, UPT, UR40, URZ, UPT ;  /* 0x0000003f2800728c */ /* 0x000fe4000bf25270 */
[----:B------:R-:W-:Y:S02]  /*7870*/  UISETP.NE.AND UP0, UPT, UR44, URZ, UPT ;  /* 0x0000003f2c00728c */ /* 0x000fe4000bf05270 */
[----:B------:R-:W-:Y:S01]  /*7880*/  IMAD R10, R17, UR28, R10 ;  /* 0x0000001c110a7c24 */ /* 0x000fe2000f8e020a */
[----:B------:R-:W-:-:S03]  /*7890*/  UMOV UR14, 0xc0 ;  /* 0x000000c0000e7882 */ /* 0x000fc60000000000 */
[----:B------:R-:W-:Y:S02]  /*78a0*/  PLOP3.LUT P1, PT, PT, PT, UP0, 0x40, 0x0 ;  /* 0x000000000000781c */ /* 0x000fe40003f2e808 */
[----:B------:R-:W-:Y:S01]  /*78b0*/  R2UR UR15, R10 ;  /* 0x000000000a0f72ca */ /* 0x000fe200000e0000 */
[----:B------:R-:W-:Y:S01]  /*78c0*/  @UP1 ULDC UR18, c[0x0][0x450] ;  /* 0x0001140000121ab9 */ /* 0x000fe20000000800 */
[----:B0-----:R-:W-:-:S03]  /*78d0*/  UIMAD UR14, UR10, UR14, 0xbf ;  /* 0x000000bf0a0e74a4 */ /* 0x001fc6000f8e020e */
[----:B------:R-:W-:Y:S02]  /*78e0*/  @UP1 ULDC UR10, c[0x0][0x44c] ;  /* 0x00011300000a1ab9 */ /* 0x000fe40000000800 */
[----:B------:R-:W-:-:S04]  /*78f0*/  UIMAD.WIDE.U32 UR10, UR14, UR10, URZ ;  /* 0x0000000a0e0a72a5 */ /* 0x000fc8000f8e003f */
[----:B------:R-:W-:-:S04]  /*7900*/  @UP1 USHF.R.U32.HI UR14, URZ, UR18, UR11 ;  /* 0x000000123f0e1299 */ /* 0x000fc8000801160b */
[----:B------:R-:W-:-:S03]  /*7910*/  UIADD3 UR14, UR15, UR14, URZ ;  /* 0x0000000e0f0e7290 */ /* 0x000fc6000fffe03f */
[----:B------:R-:W-:Y:S02]  /*7920*/  ULDC UR15, c[0x0][0x9dc] ;  /* 0x00027700000f7ab9 */ /* 0x000fe40000000800 */
[----:B------:R-:W-:Y:S01]  /*7930*/  UIADD3 UR15, UR14, -UR15, URZ ;  /* 0x8000000f0e0f7290 */ /* 0x000fe2000fffe03f */
[----:B------:R-:W-:Y:S11]  /*7940*/  @P1 BRA `(.L_x_1008) ;  /* 0x00000000004c1947 */ /* 0x000ff60003800000 */
[----:B------:R-:W-:-:S06]  /*7950*/  UISETP.GT.AND UP0, UPT, UR14, -0x1, UPT ;  /* 0xffffffff0e00788c */ /* 0x000fcc000bf04270 */
[----:B------:R-:W-:-:S13]  /*7960*/  PLOP3.LUT P1, PT, PT, PT, UP0, 0x80, 0x0 ;  /* 0x000000000000781c */ /* 0x000fda0003f2f008 */
[----:B------:R-:W-:Y:S05]  /*7970*/  @P1 BRA `(.L_x_1009) ;  /* 0x0000000000201947 */ /* 0x000fea0003800000 */
[----:B------:R-:W-:Y:S01]  /*7980*/  ULDC UR18, c[0x0][0x9e4] ;  /* 0x0002790000127ab9 */ /* 0x000fe20000000800 */
[----:B------:R-:W-:Y:S02]  /*7990*/  ULOP3.LUT UR14, URZ, UR14, URZ, 0x33, !UPT ;  /* 0x0000000e3f0e7292 */ /* 0x000fe4000f8e333f */
[----:B------:R-:W-:-:S11]  /*79a0*/  UISETP.NE.AND UP0, UPT, UR18, 0x1, UPT ;  /* 0x000000011200788c */ /* 0x000fd6000bf05270 */
[----:B------:R-:W-:Y:S02]  /*79b0*/  @UP0 ULDC.64 UR20, c[0x0][0x9e8] ;  /* 0x00027a0000140ab9 */ /* 0x000fe40000000a00 */
[----:B------:R-:W-:-:S04]  /*79c0*/  UIMAD.WIDE.U32 UR10, UR14, UR20, URZ ;  /* 0x000000140e0a72a5 */ /* 0x000fc8000f8e003f */
[----:B------:R-:W-:-:S04]  /*79d0*/  @UP0 USHF.R.U32.HI UR14, URZ, UR21, UR11 ;  /* 0x000000153f0e0299 */ /* 0x000fc8000801160b */
[----:B------:R-:W-:Y:S01]  /*79e0*/  ULOP3.LUT UR14, URZ, UR14, URZ, 0x33, !UPT ;  /* 0x0000000e3f0e7292 */ /* 0x000fe2000f8e333f */
[----:B------:R-:W-:Y:S11]  /*79f0*/  BRA `(.L_x_1010) ;  /* 0x0000000000147947 */ /* 0x000ff60003800000 */
.L_x_1009:
[----:B------:R-:W-:Y:S02]  /*7a00*/  ULDC UR18, c[0x0][0x9e4] ;  /* 0x0002790000127ab9 */ /* 0x000fe40000000800 */
[----:B------:R-:W-:-:S11]  /*7a10*/  UISETP.NE.AND UP0, UPT, UR18, 0x1, UPT ;  /* 0x000000011200788c */ /* 0x000fd6000bf05270 */
[----:B------:R-:W-:Y:S02]  /*7a20*/  @UP0 ULDC.64 UR20, c[0x0][0x9e8] ;  /* 0x00027a0000140ab9 */ /* 0x000fe40000000a00 */
[----:B------:R-:W-:-:S04]  /*7a30*/  UIMAD.WIDE.U32 UR10, UR14, UR20, URZ ;  /* 0x000000140e0a72a5 */ /* 0x000fc8000f8e003f */
[----:B------:R-:W-:-:S12]  /*7a40*/  @UP0 USHF.R.U32.HI UR14, URZ, UR21, UR11 ;  /* 0x000000153f0e0299 */ /* 0x000fd8000801160b */
.L_x_1010:
[----:B------:R-:W-:-:S04]  /*7a50*/  UIMAD UR14, UR14, UR18, URZ ;  /* 0x000000120e0e72a4 */ /* 0x000fc8000f8e023f */
[----:B------:R-:W-:-:S04]  /*7a60*/  UISETP.LT.AND UP0, UPT, UR15, UR14, UPT ;  /* 0x0000000e0f00728c */ /* 0x000fc8000bf01270 */
[----:B------:R-:W-:-:S12]  /*7a70*/  USEL UR15, UR15, UR14, !UP0 ;  /* 0x0000000e0f0f7287 */ /* 0x000fd8000c000000 */
.L_x_1008:
[----:B------:R-:W-:-:S04]  /*7a80*/  UIADD3 UR15, UR15, 0x7f, URZ ;  /* 0x0000007f0f0f7890 */ /* 0x000fc8000fffe03f */
[----:B------:R-:W-:-:S04]  /*7a90*/  USHF.R.S32.HI UR10, URZ, 0x1f, UR15 ;  /* 0x0000001f3f0a7899 */ /* 0x000fc8000801140f */
[----:B------:R-:W-:-:S04]  /*7aa0*/  ULEA.HI UR10, UR10, UR15, URZ, 0x7 ;  /* 0x0000000f0a0a7291 */ /* 0x000fc8000f8f383f */
[----:B------:R-:W-:-:S04]  /*7ab0*/  USHF.R.S32.HI UR10, URZ, 0x7, UR10 ;  /* 0x000000073f0a7899 */ /* 0x000fc8000801140a */
[----:B------:R-:W-:-:S04]  /*7ac0*/  UISETP.LT.AND UP0, UPT, UR41, UR10, UPT ;  /* 0x0000000a2900728c */ /* 0x000fc8000bf01270 */
[----:B------:R-:W-:-:S06]  /*7ad0*/  USEL UR25, UR41, UR10, !UP0 ;  /* 0x0000000a29197287 */ /* 0x000fcc000c000000 */
[----:B------:R-:W-:-:S13]  /*7ae0*/  ISETP.GE.AND P1, PT, R12, UR25, PT ;  /* 0x000000190c007c0c */ /* 0x000fda000bf26270 */
[----:B------:R-:W-:Y:S05]  /*7af0*/  @!P1 BRA `(.L_x_1011) ;  /* 0x0000001c00489947 */ /* 0x000fea0003800000 */
[----:B------:R-:W-:Y:S01]  /*7b00*/  IMAD.MOV.U32 R10, RZ, RZ, R13 ;  /* 0x000000ffff0a7224 */ /* 0x000fe200078e000d */
[----:B------:R-:W-:Y:S01]  /*7b10*/  UMOV UR27, UR4 ;  /* 0x00000004001b7c82 */ /* 0x000fe20008000000 */
[----:B------:R-:W-:Y:S01]  /*7b20*/  IMAD.MOV.U32 R5, RZ, RZ, R2 ;  /* 0x000000ffff057224 */ /* 0x000fe200078e0002 */
[----:B------:R-:W-:-:S06]  /*7b30*/  UMOV UR26, UR7 ;  /* 0x00000007001a7c82 */ /* 0x000fcc0008000000 */
.L_x_1022:
[----:B------:R-:W-:Y:S01]  /*7b40*/  ISETP.NE.AND P2, PT, RZ, UR42, PT ;  /* 0x0000002aff007c0c */ /* 0x000fe2000bf45270 */
[----:B------:R-:W-:-:S04]  /*7b50*/  UISETP.NE.AND UP0, UPT, UR26, 0x1, UPT ;  /* 0x000000011a00788c */ /* 0x000fc8000bf05270 */
[----:B------:R-:W-:-:S04]  /*7b60*/  USEL UR4, URZ, 0x1, UP0 ;  /* 0x000000013f047887 */ /* 0x000fc80008000000 */
[----:B------:R-:W-:-:S04]  /*7b70*/  ULOP3.LUT UR4, UR27, UR4, URZ, 0x3c, !UPT ;  /* 0x000000041b047292 */ /* 0x000fc8000f8e3c3f */
[----:B------:R-:W-:Y:S08]  /*7b80*/  @P2 BRA `(.L_x_1012) ;  /* 0x0000000000382947 */ /* 0x000ff00003800000 */
[----:B------:R-:W-:Y:S05]  /*7b90*/  @!P0 BRA `(.L_x_1013) ;  /* 0x0000000000048947 */ /* 0x000fea0003800000 */
[----:B------:R-:W-:Y:S01]  /*7ba0*/  BPT.TRAP 0x1 ;  /* 0x000000040000795c */ /* 0x000fe20000300000 */
.L_x_1013:
        /* <DEDUP_REMOVED lines=9> */
.L_x_1014:
[----:B-1----:R-:W-:Y:S05]  /*7c40*/  @P1 BRA `(.L_x_1012) ;  /* 0x0000000000081947 */ /* 0x002fea0003800000 */
[----:B------:R-:W1:Y:S02]  /*7c50*/  SYNCS.PHASECHK.TRANS64.TRYWAIT P1, [UR7+0x16830], R0 ;  /* 0x01683000ff0075a7 */ /* 0x000e640008020147 */
[----:B-1----:R-:W-:Y:S05]  /*7c60*/  @!P1 BRA `(.L_x_1015) ;  /* 0x000000a4008c9947 */ /* 0x002fea0003800000 */
.L_x_1012:
        /* <DEDUP_REMOVED lines=30> */
.L_x_1017:
[----:B------:R-:W-:Y:S01]  /*7e50*/  ULEA UR10, UR26, UR43, 0x3 ;  /* 0x0000002b1a0a7291 */ /* 0x000fe2000f8e183f */
[----:B------:R-:W-:-:S05]  /*7e60*/  IMAD.U32 R0, RZ, RZ, UR27 ;  /* 0x0000001bff007e24 */ /* 0x000fca000f8e00ff */
[----:B------:R-:W-:-:S04]  /*7e70*/  SHF.L.U32 R0, R0, 0x1f, RZ ;  /* 0x0000001f00007819 */ /* 0x000fc800000006ff */
[----:B------:R0:W1:Y:S01]  /*7e80*/  SYNCS.PHASECHK.TRANS64.TRYWAIT P1, [UR10+0x16850], R0 ;  /* 0x01685000ff0075a7 */ /* 0x000062000802014a */
[----:B------:R-:W-:Y:S05]  /*7e90*/  @!P0 BRA `(.L_x_1018) ;  /* 0x0000000000048947 */ /* 0x000fea0003800000 */
[----:B------:R-:W-:Y:S01]  /*7ea0*/  BPT.TRAP 0x1 ;  /* 0x000000040000795c */ /* 0x000fe20000300000 */
.L_x_1018:
[----:B-1----:R-:W-:Y:S05]  /*7eb0*/  @P1 BRA `(.L_x_1016) ;  /* 0x0000000000081947 */ /* 0x002fea0003800000 */
[----:B------:R-:W1:Y:S02]  /*7ec0*/  SYNCS.PHASECHK.TRANS64.TRYWAIT P1, [UR10+0x16850], R0 ;  /* 0x01685000ff0075a7 */ /* 0x000e64000802014a */
[----:B-1----:R-:W-:Y:S05]  /*7ed0*/  @!P1 BRA `(.L_x_1019) ;  /* 0x000000a400089947 */ /* 0x002fea0003800000 */
.L_x_1016:
        /* <DEDUP_REMOVED lines=50> */
.L_x_1020:
        /* <DEDUP_REMOVED lines=71> */
[----:B------:R-:W0:Y:S01]  /*8670*/  LDC R0, c[0x0][0x988] ;  /* 0x00026200ff007b82 */ /* 0x000e220000000800 */
[----:B-1----:R-:W-:Y:S02]  /*8680*/  FMNMX.FTZ R16, R14, R13, !PT ;  /* 0x0000000d0e107209 */ /* 0x002fe40007810000 */
[----:B------:R-:W1:Y:S04]  /*8690*/  SHFL.BFLY PT, R2, R15, 0x1, 0x1f ;  /* 0x0c201f000f027f89 */ /* 0x000e6800000e0000 */
[----:B------:R-:W2:Y:S01]  /*86a0*/  SHFL.BFLY PT, R13, R16, 0x1, 0x1f ;  /* 0x0c201f00100d7f89 */ /* 0x000ea200000e0000 */
[----:B-1----:R-:W-:-:S02]  /*86b0*/  FMNMX.FTZ R2, R15, R2, !PT ;  /* 0x000000020f027209 */ /* 0x002fc40007810000 */
[----:B--2---:R-:W-:-:S03]  /*86c0*/  FMNMX.FTZ R13, R16, R13, !PT ;  /* 0x0000000d100d7209 */ /* 0x004fc60007810000 */
[C---:B0-----:R-:W-:Y:S01]  /*86d0*/  FMUL.FTZ R131, R2.reuse, R0 ;  /* 0x0000000002837220 */ /* 0x041fe20000410000 */
[----:B------:R-:W-:-:S03]  /*86e0*/  FADD.FTZ R5, -R2, R5 ;  /* 0x0000000502057221 */ /* 0x000fc60000010100 */
[-CC-:B------:R-:W-:Y:S01]  /*86f0*/  FFMA.FTZ R123, R37, R0.reuse, -R131.reuse ;  /* 0x00000000257b7223 */ /* 0x180fe20000010883 */
[-CC-:B------:R-:W-:Y:S01]  /*8700*/  FFMA.FTZ R37, R53, R0.reuse, -R131.reuse ;  /* 0x0000000035257223 */ /* 0x180fe20000010883 */
[C---:B------:R-:W-:Y:S01]  /*8710*/  FADD.FTZ R11, -R13.reuse, R10 ;  /* 0x0000000a0d0b7221 */ /* 0x040fe20000010100 */
[-C--:B------:R-:W-:Y:S01]  /*8720*/  FMUL.FTZ R53, R13, R0.reuse ;  /* 0x000000000d357220 */ /* 0x080fe20000410000 */
[-C--:B------:R-:W-:Y:S01]  /*8730*/  FMUL.FTZ R5, R5, R0.reuse ;  /* 0x0000000005057220 */ /* 0x080fe20000410000 */
[-C--:B------:R-:W-:Y:S01]  /*8740*/  FFMA.FTZ R148, R24, R0.reuse, -R131 ;  /* 0x0000000018947223 */ /* 0x080fe20000010883 */
[-C--:B------:R-:W-:Y:S01]  /*8750*/  FMUL.FTZ R10, R11, R0.reuse ;  /* 0x000000000b0a7220 */ /* 0x080fe20000410000 */
[-C--:B------:R-:W-:Y:S01]  /*8760*/  FFMA.FTZ R149, R26, R0.reuse, -R53 ;  /* 0x000000001a957223 */ /* 0x080fe20000010835 */
[-C--:B------:R-:W-:Y:S01]  /*8770*/  FFMA.FTZ R129, R25, R0.reuse, -R131 ;  /* 0x0000000019817223 */ /* 0x080fe20000010883 */
[-C--:B------:R-:W-:Y:S01]  /*8780*/  FFMA.FTZ R14, R27, R0.reuse, -R53 ;  /* 0x000000001b0e7223 */ /* 0x080fe20000010835 */
[----:B------:R-:W-:Y:S01]  /*8790*/  MUFU.EX2 R5, R5 ;  /* 0x0000000500057308 */ /* 0x000fe20000000800 */
[-C--:B------:R-:W-:Y:S01]  /*87a0*/  FFMA.FTZ R150, R28, R0.reuse, -R131 ;  /* 0x000000001c967223 */ /* 0x080fe20000010883 */
        /* <DEDUP_REMOVED lines=9> */
[-CC-:B------:R-:W-:Y:S01]  /*8840*/  FFMA.FTZ R147, R38, R0.reuse, -R53.reuse ;  /* 0x0000000026937223 */ /* 0x180fe20000010835 */
[-C--:B------:R-:W-:Y:S01]  /*8850*/  FFMA.FTZ R22, R39, R0.reuse, -R53 ;  /* 0x0000000027167223 */ /* 0x080fe20000010835 */
        /* <DEDUP_REMOVED lines=10> */
[----:B------:R-:W-:Y:S01]  /*8900*/  FFMA.FTZ R137, R50, R0, -R53 ;  /* 0x0000000032897223 */ /* 0x000fe20000010835 */
[----:B------:R-:W1:Y:S01]  /*8910*/  MUFU.EX2 R149, R149 ;  /* 0x0000009500957308 */ /* 0x000e620000000800 */
[----:B0-----:R-:W-:Y:S01]  /*8920*/  FFMA.FTZ R4, R5, R4, R148 ;  /* 0x0000000405047223 */ /* 0x001fe20000010094 */
[-C--:B------:R-:W-:Y:S01]  /*8930*/  FFMA.FTZ R41, R49, R0.reuse, -R131 ;  /* 0x0000000031297223 */ /* 0x080fe20000010883 */
[-C--:B------:R-:W-:Y:S01]  /*8940*/  FFMA.FTZ R28, R51, R0.reuse, -R53 ;  /* 0x00000000331c7223 */ /* 0x080fe20000010835 */
[-C--:B------:R-:W-:Y:S01]  /*8950*/  FFMA.FTZ R138, R52, R0.reuse, -R131 ;  /* 0x00000000348a7223 */ /* 0x080fe20000010883 */
[-CC-:B------:R-:W-:Y:S01]  /*8960*/  FFMA.FTZ R139, R54, R0.reuse, -R53.reuse ;  /* 0x00000000368b7223 */ /* 0x180fe20000010835 */
        /* <DEDUP_REMOVED lines=9> */
[-C--:B------:R-:W-:Y:S01]  /*8a00*/  FFMA.FTZ R34, R63, R0.reuse, -R53 ;  /* 0x000000003f227223 */ /* 0x080fe20000010835 */
[----:B------:R-:W2:Y:S01]  /*8a10*/  MUFU.EX2 R14, R14 ;  /* 0x0000000e000e7308 */ /* 0x000ea20000000800 */
[----:B-1----:R-:W-:Y:S01]  /*8a20*/  FFMA.FTZ R3, R10, R3, R149 ;  /* 0x000000030a037223 */ /* 0x002fe20000010095 */
[-CC-:B------:R-:W-:Y:S01]  /*8a30*/  FFMA.FTZ R128, R64, R0.reuse, -R131.reuse ;  /* 0x0000000040807223 */ /* 0x180fe20000010883 */
[-CC-:B------:R-:W-:Y:S01]  /*8a40*/  FFMA.FTZ R25, R65, R0.reuse, -R131.reuse ;  /* 0x0000000041197223 */ /* 0x180fe20000010883 */
[-CC-:B------:R-:W-:Y:S01]  /*8a50*/  FFMA.FTZ R130, R68, R0.reuse, -R131.reuse ;  /* 0x0000000044827223 */ /* 0x180fe20000010883 */
[-CC-:B------:R-:W-:Y:S01]  /*8a60*/  FFMA.FTZ R21, R69, R0.reuse, -R131.reuse ;  /* 0x0000000045157223 */ /* 0x180fe20000010883 */
[-CC-:B------:R-:W-:Y:S01]  /*8a70*/  FFMA.FTZ R124, R72, R0.reuse, -R131.reuse ;  /* 0x00000000487c7223 */ /* 0x180fe20000010883 */
[-CC-:B------:R-:W-:Y:S01]  /*8a80*/  FFMA.FTZ R19, R73, R0.reuse, -R131.reuse ;  /* 0x0000000049137223 */ /* 0x180fe20000010883 */
[----:B------:R-:W1:Y:S01]  /*8a90*/  MUFU.EX2 R150, R150 ;  /* 0x0000009600967308 */ /* 0x000e620000000800 */
[----:B0-----:R-:W-:Y:S01]  /*8aa0*/  FADD.FTZ R27, R129, R4 ;  /* 0x00000004811b7221 */ /* 0x001fe20000010000 */
[-CC-:B------:R-:W-:Y:S01]  /*8ab0*/  FFMA.FTZ R126, R76, R0.reuse, -R131.reuse ;  /* 0x000000004c7e7223 */ /* 0x180fe20000010883 */
[-CC-:B------:R-:W-:Y:S01]  /*8ac0*/  FFMA.FTZ R15, R77, R0.reuse, -R131.reuse ;  /* 0x000000004d0f7223 */ /* 0x180fe20000010883 */
[-CC-:B------:R-:W-:Y:S01]  /*8ad0*/  FFMA.FTZ R120, R80, R0.reuse, -R131.reuse ;  /* 0x0000000050787223 */ /* 0x180fe20000010883 */
[-CC-:B------:R-:W-:Y:S01]  /*8ae0*/  FFMA.FTZ R11, R81, R0.reuse, -R131.reuse ;  /* 0x00000000510b7223 */ /* 0x180fe20000010883 */
[-CC-:B------:R-:W-:Y:S01]  /*8af0*/  FFMA.FTZ R122, R84, R0.reuse, -R131.reuse ;  /* 0x00000000547a7223 */ /* 0x180fe20000010883 */
[-C--:B------:R-:W-:Y:S01]  /*8b00*/  FFMA.FTZ R49, R85, R0.reuse, -R131 ;  /* 0x0000000055317223 */ /* 0x080fe20000010883 */
[----:B------:R-:W0:Y:S01]  /*8b10*/  MUFU.EX2 R151, R151 ;  /* 0x0000009700977308 */ /* 0x000e220000000800 */
[----:B--2---:R-:W-:Y:S01]  /*8b20*/  FADD.FTZ R4, R14, R3 ;  /* 0x000000030e047221 */ /* 0x004fe20000010000 */
[----:B------:R-:W-:-:S06]  /*8b30*/  FFMA.FTZ R131, R70, R0, -R53 ;  /* 0x0000000046837223 */ /* 0x000fcc0000010835 */
        /* <DEDUP_REMOVED lines=36> */
[----:B0-----:R-:W-:Y:S01]  /*8d80*/  FADD.FTZ R40, R142, R31 ;  /* 0x0000001f8e287221 */ /* 0x001fe20000010000 */
[----:B------:R-:W-:-:S06]  /*8d90*/  FFMA.FTZ R31, R74, R0, -R53 ;  /* 0x000000004a1f7223 */ /* 0x000fcc0000010835 */
        /* <DEDUP_REMOVED lines=93> */
.L_x_1021:
[----:B------:R-:W-:Y:S01]  /*9370*/  ULEA UR10, UR26, UR43, 0x3 ;  /* 0x0000002b1a0a7291 */ /* 0x000fe2000f8e183f */
[----:B------:R-:W-:Y:S01]  /*9380*/  ISETP.GT.AND P1, PT, R12, UR25, PT ;  /* 0x000000190c007c0c */ /* 0x000fe2000bf24270 */
[----:B------:R-:W-:Y:S01]  /*9390*/  UMOV UR27, UR4 ;  /* 0x00000004001b7c82 */ /* 0x000fe20008000000 */
[----:B------:R-:W-:Y:S01]  /*93a0*/  UMOV UR26, UR7 ;  /* 0x00000007001a7c82 */ /* 0x000fe20008000000 */
[----:B------:R-:W-:Y:S01]  /*93b0*/  UIADD3 UR10, UR10, 0x16860, URZ ;  /* 0x000168600a0a7890 */ /* 0x000fe2000fffe03f */
[----:B------:R-:W-:Y:S01]  /*93c0*/  F2FP.BF16.F32.PACK_AB R148, R129, R148 ;  /* 0x000000948194723e */ /* 0x000fe200000010ff */
[-C--:B------:R-:W-:Y:S01]  /*93d0*/  FMUL.FTZ R88, R88, R5.reuse ;  /* 0x0000000558587220 */ /* 0x080fe20000410000 */
[----:B------:R-:W-:Y:S01]  /*93e0*/  F2FP.BF16.F32.PACK_AB R150, R127, R150 ;  /* 0x000000967f96723e */ /* 0x000fe200000010ff */
[----:B------:R-:W-:Y:S01]  /*93f0*/  UPRMT UR10, UR5, 0x654, UR10 ;  /* 0x00000654050a7896 */ /* 0x000fe2000800000a */
[----:B------:R-:W-:Y:S01]  /*9400*/  F2FP.BF16.F32.PACK_AB R144, R125, R144 ;  /* 0x000000907d90723e */ /* 0x000fe200000010ff */
[-C--:B------:R-:W-:Y:S01]  /*9410*/  FMUL.FTZ R89, R89, R5.reuse ;  /* 0x0000000559597220 */ /* 0x080fe20000410000 */
[----:B------:R-:W-:Y:S01]  /*9420*/  F2FP.BF16.F32.PACK_AB R146, R123, R146 ;  /* 0x000000927b92723e */ /* 0x000fe200000010ff */
[-C--:B------:R-:W-:Y:S01]  /*9430*/  FMUL.FTZ R92, R92, R5.reuse ;  /* 0x000000055c5c7220 */ /* 0x080fe20000410000 */
[----:B------:R-:W-:Y:S01]  /*9440*/  F2FP.BF16.F32.PACK_AB R140, R121, R140 ;  /* 0x0000008c798c723e */ /* 0x000fe200000010ff */
        /* <DEDUP_REMOVED lines=61> */
.L_x_1011:
[----:B------:R-:W-:-:S13]  /*9820*/  ISETP.GE.AND P1, PT, R12, UR41, PT ;  /* 0x000000290c007c0c */ /* 0x000fda000bf26270 */
[----:B------:R-:W-:Y:S05]  /*9830*/  @!P1 BRA `(.L_x_1023) ;  /* 0x0000002c00889947 */ /* 0x000fea0003800000 */
[C---:B------:R-:W-:Y:S01]  /*9840*/  VIADD R11, R18.reuse, 0x9 ;  /* 0x00000009120b7836 */ /* 0x040fe20000000000 */
[----:B------:R-:W-:Y:S01]  /*9850*/  ISETP.GE.U32.AND P1, PT, R23, 0x180, PT ;  /* 0x000001801700780c */ /* 0x000fe20003f26070 */
[----:B------:R-:W-:Y:S01]  /*9860*/  IMAD.MOV.U32 R10, RZ, RZ, R13 ;  /* 0x000000ffff0a7224 */ /* 0x000fe200078e000d */
[----:B------:R-:W-:Y:S01]  /*9870*/  UMOV UR26, UR4 ;  /* 0x00000004001a7c82 */ /* 0x000fe20008000000 */
[----:B------:R-:W-:Y:S01]  /*9880*/  IMAD.MOV.U32 R5, RZ, RZ, R2 ;  /* 0x000000ffff057224 */ /* 0x000fe200078e0002 */
[----:B------:R-:W-:Y:S01]  /*9890*/  SEL R11, R11, 0x9, !P1 ;  /* 0x000000090b0b7807 */ /* 0x000fe20004800000 */
[----:B------:R-:W-:Y:S01]  /*98a0*/  VIADD R18, R18, 0x8 ;  /* 0x0000000812127836 */ /* 0x000fe20000000000 */
[----:B------:R-:W-:Y:S01]  /*98b0*/  UMOV UR25, UR7 ;  /* 0x0000000700197c82 */ /* 0x000fe20008000000 */
[----:B------:R-:W-:Y:S01]  /*98c0*/  ULDC UR28, c[0x0][0x9e4] ;  /* 0x00027900001c7ab9 */ /* 0x000fe20000000800 */
[----:B------:R-:W-:Y:S01]  /*98d0*/  ULDC UR29, c[0x0][0x288] ;  /* 0x0000a200001d7ab9 */ /* 0x000fe20000000800 */
[----:B------:R-:W-:Y:S01]  /*98e0*/  ULDC UR30, c[0x0][0x2f0] ;  /* 0x0000bc00001e7ab9 */ /* 0x000fe20000000800 */
[----:B------:R-:W-:-:S05]  /*98f0*/  ULDC UR27, c[0x0][0x9e0] ;  /* 0x00027800001b7ab9 */ /* 0x000fca0000000800 */
.L_x_1042:
[----:B------:R-:W-:Y:S01]  /*9900*/  UIADD3 UR7, UR25, 0x1, URZ ;  /* 0x0000000119077890 */ /* 0x000fe2000fffe03f */
[----:B------:R-:W-:-:S03]  /*9910*/  ISETP.NE.AND P2, PT, RZ, UR42, PT ;  /* 0x0000002aff007c0c */ /* 0x000fc6000bf45270 */
[----:B------:R-:W-:-:S04]  /*9920*/  UISETP.NE.AND UP0, UPT, UR7, 0x2, UPT ;  /* 0x000000020700788c */ /* 0x000fc8000bf05270 */
[----:B------:R-:W-:Y:S02]  /*9930*/  USEL UR4, URZ, 0x1, UP0 ;  /* 0x000000013f047887 */ /* 0x000fe40008000000 */
[----:B------:R-:W-:Y:S02]  /*9940*/  USEL UR7, UR7, URZ, UP0 ;  /* 0x0000003f07077287 */ /* 0x000fe40008000000 */
[----:B------:R-:W-:Y:S02]  /*9950*/  ULOP3.LUT UR4, UR26, UR4, URZ, 0x3c, !UPT ;  /* 0x000000041a047292 */ /* 0x000fe4000f8e3c3f */
[----:B--2---:R-:W-:Y:S10]  /*9960*/  @P2 BRA `(.L_x_1024) ;  /* 0x00000000002c2947 */ /* 0x004ff40003800000 */
[----:B------:R-:W-:Y:S05]  /*9970*/  @!P0 BRA `(.L_x_1025) ;  /* 0x0000000000048947 */ /* 0x000fea0003800000 */
[----:B------:R-:W-:Y:S01]  /*9980*/  BPT.TRAP 0x1 ;  /* 0x000000040000795c */ /* 0x000fe20000300000 */
.L_x_1025:
[----:B------:R-:W-:Y:S01]  /*9990*/  ULEA UR10, UR7, UR43, 0x3 ;  /* 0x0000002b070a7291 */ /* 0x000fe2000f8e183f */
[----:B------:R-:W-:-:S05]  /*99a0*/  IMAD.U32 R0, RZ, RZ, UR4 ;  /* 0x00000004ff007e24 */ /* 0x000fca000f8e00ff */
[----:B------:R-:W-:-:S04]  /*99b0*/  SHF.L.U32 R0, R0, 0x1f, RZ ;  /* 0x0000001f00007819 */ /* 0x000fc800000006ff */
[----:B------:R0:W1:Y:S01]  /*99c0*/  SYNCS.PHASECHK.TRANS64.TRYWAIT P1, [UR10+0x16830], R0 ;  /* 0x01683000ff0075a7 */ /* 0x000062000802014a */
[----:B------:R-:W-:Y:S05]  /*99d0*/  @!P0 BRA `(.L_x_1026) ;  /* 0x0000000000048947 */ /* 0x000fea0003800000 */
[----:B------:R-:W-:Y:S01]  /*99e0*/  BPT.TRAP 0x1 ;  /* 0x000000040000795c */ /* 0x000fe20000300000 */
.L_x_1026:
[----:B-1----:R-:W-:Y:S05]  /*99f0*/  @P1 BRA `(.L_x_1024) ;  /* 0x0000000000081947 */ /* 0x002fea0003800000 */
[----:B------:R-:W1:Y:S02]  /*9a00*/  SYNCS.PHASECHK.TRANS64.TRYWAIT P1, [UR10+0x16830], R0 ;  /* 0x01683000ff0075a7 */ /* 0x000e64000802014a */
[----:B-1----:R-:W-:Y:S05]  /*9a10*/  @!P1 BRA `(.L_x_1027) ;  /* 0x0000008800509947 */ /* 0x002fea0003800000 */
.L_x_1024:
[----:B------:R2:W-:Y:S01]  /*9a20*/  BAR.SYNC.DEFER_BLOCKING R18, 0x100 ;  /* 0x000400120000751d */ /* 0x0005e20000010000 */
[----:B------:R-:W-:Y:S01]  /*9a30*/  R2UR UR20, R6 ;  /* 0x00000000061472ca */ /* 0x000fe200000e0000 */
[----:B------:R-:W-:Y:S01]  /*9a40*/  ULEA UR22, UR7, UR6, 0xa ;  /* 0x0000000607167291 */ /* 0x000fe2000f8e503f */
[----:B------:R-:W-:-:S03]  /*9a50*/  R2UR UR21, R7 ;  /* 0x00000000071572ca */ /* 0x000fc600000e0000 */
[----:B------:R-:W-:Y:S01]  /*9a60*/  UMOV UR23, 0x40000040 ;  /* 0x4000004000177882 */ /* 0x000fe20000000000 */
[----:B------:R-:W-:Y:S01]  /*9a70*/  UIADD3 UR10, UR22, 0x2, URZ ;  /* 0x00000002160a7890 */ /* 0x000fe2000fffe03f */
[----:B------:R-:W-:Y:S01]  /*9a80*/  UMOV UR11, 0x40000040 ;  /* 0x40000040000b7882 */ /* 0x000fe20000000000 */
[----:B------:R-:W-:Y:S01]  /*9a90*/  UIADD3 UR14, UR22, 0x4, URZ ;  /* 0x00000004160e7890 */ /* 0x000fe2000fffe03f */
[----:B------:R-:W-:Y:S01]  /*9aa0*/  UMOV UR15, 0x40000040 ;  /* 0x40000040000f7882 */ /* 0x000fe20000000000 */
[----:B------:R-:W-:Y:S01]  /*9ab0*/  UIADD3 UR18, UR22, 0x6, URZ ;  /* 0x0000000616127890 */ /* 0x000fe2000fffe03f */
[----:B------:R-:W-:Y:S01]  /*9ac0*/  UMOV UR19, 0x40000040 ;  /* 0x4000004000137882 */ /* 0x000fe20000000000 */
        /* <DEDUP_REMOVED lines=12> */
[----:B--2---:R-:W-:Y:S05]  /*9b90*/  @P2 BRA `(.L_x_1028) ;  /* 0x00000000002c2947 */ /* 0x004fea0003800000 */
[----:B------:R-:W-:Y:S05]  /*9ba0*/  @!P0 BRA `(.L_x_1029) ;  /* 0x0000000000048947 */ /* 0x000fea0003800000 */
[----:B------:R-:W-:Y:S01]  /*9bb0*/  BPT.TRAP 0x1 ;  /* 0x000000040000795c */ /* 0x000fe20000300000 */
.L_x_1029:
[----:B------:R-:W-:Y:S01]  /*9bc0*/  ULEA UR10, UR25, UR43, 0x3 ;  /* 0x0000002b190a7291 */ /* 0x000fe2000f8e183f */
[----:B01----:R-:W-:-:S05]  /*9bd0*/  IMAD.U32 R0, RZ, RZ, UR26 ;  /* 0x0000001aff007e24 */ /* 0x003fca000f8e00ff */
[----:B------:R-:W-:-:S04]  /*9be0*/  SHF.L.U32 R0, R0, 0x1f, RZ ;  /* 0x0000001f00007819 */ /* 0x000fc800000006ff */
[----:B------:R0:W1:Y:S01]  /*9bf0*/  SYNCS.PHASECHK.TRANS64.TRYWAIT P1, [UR10+0x16850], R0 ;  /* 0x01685000ff0075a7 */ /* 0x000062000802014a */
[----:B------:R-:W-:Y:S05]  /*9c00*/  @!P0 BRA `(.L_x_1030) ;  /* 0x0000000000048947 */ /* 0x000fea0003800000 */
[----:B------:R-:W-:Y:S01]  /*9c10*/  BPT.TRAP 0x1 ;  /* 0x000000040000795c */ /* 0x000fe20000300000 */
.L_x_1030:
[----:B-1----:R-:W-:Y:S05]  /*9c20*/  @P1 BRA `(.L_x_1028) ;  /* 0x0000000000081947 */ /* 0x002fea0003800000 */
[----:B------:R-:W1:Y:S02]  /*9c30*/  SYNCS.PHASECHK.TRANS64.TRYWAIT P1, [UR10+0x16850], R0 ;  /* 0x01685000ff0075a7 */ /* 0x000e64000802014a */
[----:B-1----:R-:W-:Y:S05]  /*9c40*/  @!P1 BRA `(.L_x_1031) ;  /* 0x0000008400dc9947 */ /* 0x002fea0003800000 */
.L_x_1028:
[----:B------:R-:W-:Y:S01]  /*9c50*/  UIADD3 UR10, UR43, 0x400, URZ ;  /* 0x000004002b0a7890 */ /* 0x000fe2000fffe03f */
[----:B------:R-:W-:Y:S01]  /*9c60*/  WARPGROUP.ARRIVE ;  /* 0x00000000000079c5 */ /* 0x000fe20000000000 */
[----:B------:R-:W-:Y:S02]  /*9c70*/  UMOV UR11, 0x40000040 ;  /* 0x40000040000b7882 */ /* 0x000fe40000000000 */
[----:B------:R-:W-:-:S04]  /*9c80*/  USHF.R.U32.HI UR10, URZ, 0x4, UR10 ;  /* 0x000000043f0a7899 */ /* 0x000fc8000801160a */
[----:B------:R-:W-:-:S04]  /*9c90*/  ULOP3.LUT UR10, UR10, 0x3fff, URZ, 0xc0, !UPT ;  /* 0x00003fff0a0a7892 */ /* 0x000fc8000f8ec03f */
        /* <DEDUP_REMOVED lines=42> */
.L_x_1032:
[----:B------:R-:W-:Y:S01]  /*9f40*/  UISETP.NE.AND UP1, UPT, UR40, URZ, UPT ;  /* 0x0000003f2800728c */ /* 0x000fe2000bf25270 */
[----:B------:R-:W-:Y:S01]  /*9f50*/  IMAD.MOV.U32 R2, RZ, RZ, R9 ;  /* 0x000000ffff027224 */ /* 0x000fe200078e0009 */
[----:B------:R-:W-:Y:S02]  /*9f60*/  UISETP.NE.AND UP0, UPT, UR44, URZ, UPT ;  /* 0x0000003f2c00728c */ /* 0x000fe4000bf05270 */
[----:B------:R-:W-:Y:S02]  /*9f70*/  ULEA UR10, UR7, UR43, 0x3 ;  /* 0x0000002b070a7291 */ /* 0x000fe4000f8e183f */
[----:B------:R-:W-:Y:S02]  /*9f80*/  PLOP3.LUT P1, PT, PT, PT, UP1, 0x80, 0x0 ;  /* 0x000000000000781c */ /* 0x000fe40003f2f018 */
[----:B------:R-:W-:Y:S01]  /*9f90*/  PLOP3.LUT P2, PT, PT, PT, UP1, 0x80, 0x0 ;  /* 0x000000000000781c */ /* 0x000fe20003f4f018 */
[----:B------:R-:W-:Y:S02]  /*9fa0*/  UIADD3 UR10, UR10, 0x16840, URZ ;  /* 0x000168400a0a7890 */ /* 0x000fe4000fffe03f */
[----:B------:R-:W-:-:S02]  /*9fb0*/  @UP1 ULDC UR11, c[0x0][0x44c] ;  /* 0x00011300000b1ab9 */ /* 0x000fc40000000800 */
[----:B------:R-:W-:-:S06]  /*9fc0*/  UPRMT UR10, UR5, 0x654, UR10 ;  /* 0x00000654050a7896 */ /* 0x000fcc000800000a */
[----:B01----:R-:W-:Y:S01]  /*9fd0*/  @P1 IMAD.HI.U32 R0, R9, UR11, RZ ;  /* 0x0000000b09001c27 */ /* 0x003fe2000f8e00ff */
[----:B------:R-:W-:Y:S01]  /*9fe0*/  @UP1 ULDC UR11, c[0x0][0x450] ;  /* 0x00011400000b1ab9 */ /* 0x000fe20000000800 */
[----:B------:R-:W-:Y:S01]  /*9ff0*/  PLOP3.LUT P1, PT, PT, PT, UP0, 0x40, 0x0 ;  /* 0x000000000000781c */ /* 0x000fe20003f2e808 */
[----:B------:R-:W-:Y:S02]  /*a000*/  SYNCS.ARRIVE.TRANS64.RED.A1T0 RZ, [UR10], RZ ;  /* 0x000000ffffff79a7 */ /* 0x000fe4000810040a */
[----:B------:R-:W-:Y:S01]  /*a010*/  @P2 SHF.R.U32.HI R2, RZ, UR11, R0 ;  /* 0x0000000bff022c19 */ /* 0x000fe20008011600 */
[----:B------:R-:W-:-:S04]  /*a020*/  IMAD.SHL.U32 R0, R12, 0x80, RZ ;  /* 0x000000800c007824 */ /* 0x000fc800078e00ff */
[----:B------:R-:W0:Y:S01]  /*a030*/  SHFL.IDX PT, R15, R2, RZ, 0x1c1f ;  /* 0x001c1fff020f7589 */ /* 0x000e2200000e0000 */
[----:B------:R-:W-:-:S05]  /*a040*/  IADD3 R13, -R0, 0x1, RZ ;  /* 0x00000001000d7810 */ /* 0x000fca0007ffe1ff */
[----:B------:R-:W-:-:S04]  /*a050*/  IMAD R14, R8, -0x2, R13 ;  /* 0xfffffffe080e7824 */ /* 0x000fc800078e020d */
[----:B------:R-:W-:-:S04]  /*a060*/  IMAD R14, R17, UR30, R14 ;  /* 0x0000001e110e7c24 */ /* 0x000fc8000f8e020e */
[----:B------:R-:W-:-:S04]  /*a070*/  VIADD R16, R14, -UR29 ;  /* 0x8000001d0e107c36 */ /* 0x000fc80008000000 */
[C---:B------:R-:W-:Y:S02]  /*a080*/  VIADD R14, R16.reuse, UR27 ;  /* 0x0000001b100e7c36 */ /* 0x040fe40008000000 */
[----:B------:R-:W-:Y:S02]  /*a090*/  VIADD R16, R16, UR24 ;  /* 0x0000001810107c36 */ /* 0x000fe40008000000 */
[--C-:B0-----:R-:W-:Y:S02]  /*a0a0*/  IMAD.IADD R20, R14, 0x1, R15.reuse ;  /* 0x000000010e147824 */ /* 0x101fe400078e020f */
[----:B------:R-:W-:Y:S01]  /*a0b0*/  IMAD.IADD R22, R16, 0x1, R15 ;  /* 0x0000000110167824 */ /* 0x000fe200078e020f */
[----:B------:R-:W-:Y:S06]  /*a0c0*/  @P1 BRA `(.L_x_1033) ;  /* 0x00000000005c1947 */ /* 0x000fec0003800000 */
[----:B------:R-:W-:Y:S01]  /*a0d0*/  IMAD R13, R17, UR30, R15 ;  /* 0x0000001e110d7c24 */ /* 0x000fe2000f8e020f */
[----:B------:R-:W-:Y:S03]  /*a0e0*/  BSSY B0, `(.L_x_1034) ;  /* 0x0000011000007945 */ /* 0x000fe60003800000 */
[----:B------:R-:W-:-:S05]  /*a0f0*/  VIADD R13, R13, -UR29 ;  /* 0x8000001d0d0d7c36 */ /* 0x000fca0008000000 */
        /* <DEDUP_REMOVED lines=10> */
.L_x_1035:
[----:B------:R-:W-:-:S05]  /*a1a0*/  IMAD.U32 R15, RZ, RZ, UR28 ;  /* 0x0000001cff0f7e24 */ /* 0x000fca000f8e00ff */
[----:B------:R-:W-:-:S13]  /*a1b0*/  ISETP.NE.AND P1, PT, R15, 0x1, PT ;  /* 0x000000010f00780c */ /* 0x000fda0003f25270 */
[----:B------:R-:W0:Y:S02]  /*a1c0*/  @P1 LDC.64 R120, c[0x0][0x9e8] ;  /* 0x00027a00ff781b82 */ /* 0x000e240000000a00 */
[----:B0-----:R-:W-:-:S05]  /*a1d0*/  @P1 IMAD.HI.U32 R120, R13, R120, RZ ;  /* 0x000000780d781227 */ /* 0x001fca00078e00ff */
[----:B------:R-:W-:-:S07]  /*a1e0*/  @P1 SHF.R.U32.HI R13, RZ, R121, R120 ;  /* 0x00000079ff0d1219 */ /* 0x000fce0000011678 */
.L_x_1036:
[----:B------:R-:W-:Y:S05]  /*a1f0*/  BSYNC B0 ;  /* 0x0000000000007941 */ /* 0x000fea0003800000 */
.L_x_1034:
[----:B------:R-:W-:-:S04]  /*a200*/  IMAD R13, R13, R15, -R0 ;  /* 0x0000000f0d0d7224 */ /* 0x000fc800078e0a00 */
[----:B------:R-:W-:-:S05]  /*a210*/  IMAD R13, R8, -0x2, R13 ;  /* 0xfffffffe080d7824 */ /* 0x000fca00078e020d */
[----:B------:R-:W-:Y:S02]  /*a220*/  VIADDMNMX R20, R13, R15, R20, PT ;  /* 0x0000000f0d147246 */ /* 0x000fe40003800114 */
[----:B------:R-:W-:-:S07]  /*a230*/  VIMNMX R22, R22, R13, !PT ;  /* 0x0000000d16167248 */ /* 0x000fce0007fe0100 */
.L_x_1033:
        /* <DEDUP_REMOVED lines=116> */
.L_x_1039:
[----:B------:R-:W-:-:S05]  /*a980*/  IMAD.U32 R2, RZ, RZ, UR28 ;  /* 0x0000001cff027e24 */ /* 0x000fca000f8e00ff */
[----:B------:R-:W-:-:S13]  /*a990*/  ISETP.NE.AND P2, PT, R2, 0x1, PT ;  /* 0x000000010200780c */ /* 0x000fda0003f45270 */
[----:B------:R-:W0:Y:S02]  /*a9a0*/  @P2 LDC.64 R136, c[0x0][0x9e8] ;  /* 0x00027a00ff882b82 */ /* 0x000e240000000a00 */
[----:B0-----:R-:W-:-:S05]  /*a9b0*/  @P2 IMAD.HI.U32 R136, R139, R136, RZ ;  /* 0x000000888b882227 */ /* 0x001fca00078e00ff */
[----:B------:R-:W-:-:S07]  /*a9c0*/  @P2 SHF.R.U32.HI R139, RZ, R137, R136 ;  /* 0x00000089ff8b2219 */ /* 0x000fce0000011688 */
.L_x_1040:
[----:B------:R-:W-:Y:S05]  /*a9d0*/  BSYNC B0 ;  /* 0x0000000000007941 */ /* 0x000fea0003800000 */
.L_x_1038:
[----:B------:R-:W-:-:S04]  /*a9e0*/  IMAD R139, R139, R2, -R0 ;  /* 0x000000028b8b7224 */ /* 0x000fc800078e0a00 */
[----:B------:R-:W-:-:S05]  /*a9f0*/  IMAD R139, R8, -0x2, R139 ;  /* 0xfffffffe088b7824 */ /* 0x000fca00078e028b */
[----:B------:R-:W-:Y:S02]  /*aa00*/  VIADDMNMX R14, R139, R2, R14, PT ;  /* 0x000000028b0e7246 */ /* 0x000fe4000380010e */
[----:B------:R-:W-:-:S07]  /*aa10*/  VIMNMX R16, R16, R139, !PT ;  /* 0x0000008b10107248 */ /* 0x000fce0007fe0100 */
.L_x_1037:
        /* <DEDUP_REMOVED lines=88> */
[--C-:B------:R-:W-:Y:S01]  /*afa0*/  FFMA.FTZ R33, R41, R0, -R20.reuse ;  /* 0x0000000029217223 */ /* 0x100fe20000010814 */
        /* <DEDUP_REMOVED lines=87> */
[-CC-:B------:R-:W-:Y:S01]  /*b520*/  FFMA.FTZ R71, R61, R0.reuse, -R20.reuse ;  /* 0x000000003d477223 */ /* 0x180fe20000010814 */
        /* <DEDUP_REMOVED lines=42> */
[----:B------:R-:W-:Y:S01]  /*b7d0*/  FFMA.FTZ R5, R85, R0, -R20 ;  /* 0x0000000055057223 */ /* 0x000fe20000010814 */
[----:B------:R-:W0:Y:S01]  /*b7e0*/  SHFL.BFLY PT, R13, R14, 0x2, 0x1f ;  /* 0x0c401f000e0d7f89 */ /* 0x000e2200000e0000 */
        /* <DEDUP_REMOVED lines=10> */
[----:B------:R-:W-:-:S03]  /*b890*/  FMUL.FTZ R14, R69, R0 ;  /* 0x00000000450e7220 */ /* 0x000fc60000410000 */
[C---:B------:R-:W-:Y:S01]  /*b8a0*/  FSETP.NEU.FTZ.AND P1, PT, R13.reuse, -INF , PT ;  /* 0xff8000000d00780b */ /* 0x040fe20003f3d000 */
[----:B------:R-:W-:Y:S02]  /*b8b0*/  FMUL.FTZ R16, R13, R0 ;  /* 0x000000000d107220 */ /* 0x000fe40000410000 */
[----:B------:R-:W-:Y:S03]  /*b8c0*/  MUFU.EX2 R57, R57 ;  /* 0x0000003900397308 */ /* 0x000fe60000000800 */
[----:B------:R-:W-:-:S05]  /*b8d0*/  FSEL R16, R16, RZ, P1 ;  /* 0x000000ff10107208 */ /* 0x000fca0000800000 */
[----:B------:R-:W0:Y:S01]  /*b8e0*/  MUFU.EX2 R14, R14 ;  /* 0x0000000e000e7308 */ /* 0x000e220000000800 */
[-CC-:B------:R-:W-:Y:S01]  /*b8f0*/  FFMA.FTZ R24, R31, R0.reuse, -R16.reuse ;  /* 0x000000001f187223 */ /* 0x180fe20000010810 */
[-CC-:B------:R-:W-:Y:S01]  /*b900*/  FFMA.FTZ R31, R39, R0.reuse, -R16.reuse ;  /* 0x00000000271f7223 */ /* 0x180fe20000010810 */
[----:B------:R-:W-:Y:S01]  /*b910*/  FSEL R39, R13, RZ, P1 ;  /* 0x000000ff0d277208 */ /* 0x000fe20000800000 */
[-CC-:B------:R-:W-:Y:S01]  /*b920*/  FFMA.FTZ R69, R151, R0.reuse, -R16.reuse ;  /* 0x0000000097457223 */ /* 0x180fe20000010810 */
[-CC-:B------:R-:W-:Y:S01]  /*b930*/  FFMA.FTZ R20, R27, R0.reuse, -R16.reuse ;  /* 0x000000001b147223 */ /* 0x180fe20000010810 */
[-CC-:B------:R-:W-:Y:S01]  /*b940*/  FFMA.FTZ R151, R137, R0.reuse, -R16.reuse ;  /* 0x0000000089977223 */ /* 0x180fe20000010810 */
[-C--:B------:R-:W-:Y:S01]  /*b950*/  FFMA.FTZ R26, R139, R0.reuse, -R16 ;  /* 0x000000008b1a7223 */ /* 0x080fe20000010810 */
[----:B------:R-:W-:Y:S01]  /*b960*/  FADD.FTZ R39, -R39, R10 ;  /* 0x0000000a27277221 */ /* 0x000fe20000010100 */
[----:B------:R-:W-:Y:S01]  /*b970*/  MUFU.EX2 R24, R24 ;  /* 0x0000001800187308 */ /* 0x000fe20000000800 */
[-CC-:B------:R-:W-:Y:S01]  /*b980*/  FFMA.FTZ R27, R141, R0.reuse, -R16.reuse ;  /* 0x000000008d1b7223 */ /* 0x180fe20000010810 */
[-CC-:B------:R-:W-:Y:S01]  /*b990*/  FFMA.FTZ R133, R37, R0.reuse, -R16.reuse ;  /* 0x0000000025857223 */ /* 0x180fe20000010810 */
[-C--:B------:R-:W-:Y:S01]  /*b9a0*/  FMUL.FTZ R10, R39, R0.reuse ;  /* 0x00000000270a7220 */ /* 0x080fe20000410000 */
[-CC-:B------:R-:W-:Y:S01]  /*b9b0*/  FFMA.FTZ R28, R143, R0.reuse, -R16.reuse ;  /* 0x000000008f1c7223 */ /* 0x180fe20000010810 */
[-CC-:B------:R-:W-:Y:S01]  /*b9c0*/  FFMA.FTZ R141, R145, R0.reuse, -R16.reuse ;  /* 0x00000000918d7223 */ /* 0x180fe20000010810 */
[-CC-:B------:R-:W-:Y:S01]  /*b9d0*/  FFMA.FTZ R30, R43, R0.reuse, -R16.reuse ;  /* 0x000000002b1e7223 */ /* 0x180fe20000010810 */
[--C-:B------:R-:W-:Y:S01]  /*b9e0*/  FFMA.FTZ R143, R149, R0, -R16.reuse ;  /* 0x00000000958f7223 */ /* 0x100fe20000010810 */
[----:B------:R-:W-:Y:S01]  /*b9f0*/  MUFU.EX2 R69, R69 ;  /* 0x0000004500457308 */ /* 0x000fe20000000800 */
[----:B0-----:R-:W-:Y:S01]  /*ba00*/  FFMA.FTZ R37, R14, R4, R35 ;  /* 0x000000040e257223 */ /* 0x001fe20000010023 */
[-CC-:B------:R-:W-:Y:S01]  /*ba10*/  FFMA.FTZ R32, R47, R0.reuse, -R16.reuse ;  /* 0x000000002f207223 */ /* 0x180fe20000010810 */
[-CC-:B------:R-:W-:Y:S01]  /*ba20*/  FFMA.FTZ R137, R153, R0.reuse, -R16.reuse ;  /* 0x0000000099897223 */ /* 0x180fe20000010810 */
[-CC-:B------:R-:W-:Y:S01]  /*ba30*/  FFMA.FTZ R34, R51, R0.reuse, -R16.reuse ;  /* 0x0000000033227223 */ /* 0x180fe20000010810 */
[----:B------:R-:W-:Y:S01]  /*ba40*/  FADD.FTZ R37, R148, R37 ;  /* 0x0000002594257221 */ /* 0x000fe20000010000 */
[-CC-:B------:R-:W-:Y:S01]  /*ba50*/  FFMA.FTZ R139, R155, R0.reuse, -R16.reuse ;  /* 0x000000009b8b7223 */ /* 0x180fe20000010810 */
[-CC-:B------:R-:W-:Y:S01]  /*ba60*/  FFMA.FTZ R36, R55, R0.reuse, -R16.reuse ;  /* 0x0000000037247223 */ /* 0x180fe20000010810 */
[----:B------:R-:W0:Y:S01]  /*ba70*/  MUFU.EX2 R10, R10 ;  /* 0x0000000a000a7308 */ /* 0x000e220000000800 */
[----:B------:R-:W-:Y:S01]  /*ba80*/  FADD.FTZ R42, R150, R37 ;  /* 0x00000025962a7221 */ /* 0x000fe20000010000 */
[-CC-:B------:R-:W-:Y:S01]  /*ba90*/  FFMA.FTZ R38, R59, R0.reuse, -R16.reuse ;  /* 0x000000003b267223 */ /* 0x180fe20000010810 */
[-CC-:B------:R-:W-:Y:S01]  /*baa0*/  FFMA.FTZ R135, R41, R0.reuse, -R16.reuse ;  /* 0x0000000029877223 */ /* 0x180fe20000010810 */
[-C--:B------:R-:W-:Y:S01]  /*bab0*/  FFMA.FTZ R40, R63, R0.reuse, -R16 ;  /* 0x000000003f287223 */ /* 0x080fe20000010810 */
[----:B------:R-:W-:Y:S01]  /*bac0*/  FADD.FTZ R37, R147, R42 ;  /* 0x0000002a93257221 */ /* 0x000fe20000010000 */
[-CC-:B------:R-:W-:Y:S01]  /*bad0*/  FFMA.FTZ R129, R157, R0.reuse, -R16.reuse ;  /* 0x000000009d817223 */ /* 0x180fe20000010810 */
[-CC-:B------:R-:W-:Y:S01]  /*bae0*/  FFMA.FTZ R131, R70, R0.reuse, -R16.reuse ;  /* 0x0000000046837223 */ /* 0x180fe20000010810 */
[----:B------:R-:W1:Y:S01]  /*baf0*/  MUFU.EX2 R20, R20 ;  /* 0x0000001400147308 */ /* 0x000e620000000800 */
[-CC-:B------:R-:W-:Y:S01]  /*bb00*/  FFMA.FTZ R22, R22, R0.reuse, -R16.reuse ;  /* 0x0000000016167223 */ /* 0x180fe20000010810 */
[-CC-:B------:R-:W-:Y:S01]  /*bb10*/  FFMA.FTZ R125, R74, R0.reuse, -R16.reuse ;  /* 0x000000004a7d7223 */ /* 0x180fe20000010810 */
[-CC-:B------:R-:W-:Y:S01]  /*bb20*/  FFMA.FTZ R127, R78, R0.reuse, -R16.reuse ;  /* 0x000000004e7f7223 */ /* 0x180fe20000010810 */
[-CC-:B------:R-:W-:Y:S01]  /*bb30*/  FFMA.FTZ R121, R121, R0.reuse, -R16.reuse ;  /* 0x0000000079797223 */ /* 0x180fe20000010810 */
[----:B------:R-:W-:-:S03]  /*bb40*/  FFMA.FTZ R123, R86, R0, -R16 ;  /* 0x00000000567b7223 */ /* 0x000fc60000010810 */
[----:B------:R-:W3:Y:S01]  /*bb50*/  MUFU.EX2 R151, R151 ;  /* 0x0000009700977308 */ /* 0x000ee20000000800 */
[----:B0-----:R-:W-:-:S07]  /*bb60*/  FFMA.FTZ R3, R10, R3, R69 ;  /* 0x000000030a037223 */ /* 0x001fce0000010045 */
[----:B------:R-:W0:Y:S01]  /*bb70*/  MUFU.EX2 R26, R26 ;  /* 0x0000001a001a7308 */ /* 0x000e220000000800 */
[----:B-1----:R-:W-:-:S07]  /*bb80*/  FADD.FTZ R4, R20, R3 ;  /* 0x0000000314047221 */ /* 0x002fce0000010000 */
[----:B------:R-:W1:Y:S01]  /*bb90*/  MUFU.EX2 R27, R27 ;  /* 0x0000001b001b7308 */ /* 0x000e620000000800 */
[----:B---3--:R-:W-:Y:S01]  /*bba0*/  FADD.FTZ R3, R151, R4 ;  /* 0x0000000497037221 */ /* 0x008fe20000010000 */
[----:B------:R-:W-:-:S03]  /*bbb0*/  FADD.FTZ R4, R144, R37 ;  /* 0x0000002590047221 */ /* 0x000fc60000010000 */
[----:B------:R-:W-:-:S03]  /*bbc0*/  FADD.FTZ R3, R24, R3 ;  /* 0x0000000318037221 */ /* 0x000fc60000010000 */
[----:B------:R-:W3:Y:S01]  /*bbd0*/  MUFU.EX2 R28, R28 ;  /* 0x0000001c001c7308 */ /* 0x000ee20000000800 */
[----:B0-----:R-:W-:Y:S01]  /*bbe0*/  FADD.FTZ R42, R26, R3 ;  /* 0x000000031a2a7221 */ /* 0x001fe20000010000 */
[----:B------:R-:W-:-:S04]  /*bbf0*/  FADD.FTZ R3, R29, R4 ;  /* 0x000000041d037221 */ /* 0x000fc80000010000 */
[----:B------:R-:W-:Y:S02]  /*bc00*/  FADD.FTZ R4, R146, R3 ;  /* 0x0000000392047221 */ /* 0x000fe40000010000 */
[----:B------:R-:W0:Y:S01]  /*bc10*/  MUFU.EX2 R31, R31 ;  /* 0x0000001f001f7308 */ /* 0x000e220000000800 */
[----:B-1----:R-:W-:Y:S01]  /*bc20*/  FADD.FTZ R37, R27, R42 ;  /* 0x0000002a1b257221 */ /* 0x002fe20000010000 */
[----:B------:R-:W-:Y:S01]  /*bc30*/  FADD.FTZ R3, R21, R4 ;  /* 0x0000000415037221 */ /* 0x000fe20000010000 */
[----:B------:R-:W-:-:S03]  /*bc40*/  FFMA.FTZ R42, R67, R0, -R16 ;  /* 0x00000000432a7223 */ /* 0x000fc60000010810 */
[----:B------:R-:W-:Y:S02]  /*bc50*/  FADD.FTZ R4, R140, R3 ;  /* 0x000000038c047221 */ /* 0x000fe40000010000 */
[----:B------:R-:W1:Y:S01]  /*bc60*/  MUFU.EX2 R141, R141 ;  /* 0x0000008d008d7308 */ /* 0x000e620000000800 */
[----:B---3--:R-:W-:Y:S01]  /*bc70*/  FADD.FTZ R44, R28, R37 ;  /* 0x000000251c2c7221 */ /* 0x008fe20000010000 */
[----:B------:R-:W-:-:S06]  /*bc80*/  FADD.FTZ R37, R33, R4 ;  /* 0x0000000421257221 */ /* 0x000fcc0000010000 */
[----:B------:R-:W3:Y:S01]  /*bc90*/  MUFU.EX2 R30, R30 ;  /* 0x0000001e001e7308 */ /* 0x000ee20000000800 */
[----:B0-----:R-:W-:-:S07]  /*bca0*/  FADD.FTZ R44, R31, R44 ;  /* 0x0000002c1f2c7221 */ /* 0x001fce0000010000 */
[----:B------:R-:W0:Y:S01]  /*bcb0*/  MUFU.EX2 R143, R143 ;  /* 0x0000008f008f7308 */ /* 0x000e220000000800 */
[----:B-1----:R-:W-:Y:S01]  /*bcc0*/  FADD.FTZ R3, R141, R44 ;  /* 0x0000002c8d037221 */ /* 0x002fe20000010000 */
[----:B------:R-:W-:-:S04]  /*bcd0*/  FADD.FTZ R44, R142, R37 ;  /* 0x000000258e2c7221 */ /* 0x000fc80000010000 */
[----:B------:R-:W-:Y:S02]  /*bce0*/  FADD.FTZ R37, R15, R44 ;  /* 0x0000002c0f257221 */ /* 0x000fe40000010000 */
[----:B------:R-:W1:Y:S01]  /*bcf0*/  MUFU.EX2 R32, R32 ;  /* 0x0000002000207308 */ /* 0x000e620000000800 */
[----:B---3--:R-:W-:Y:S01]  /*bd00*/  FADD.FTZ R4, R30, R3 ;  /* 0x000000031e047221 */ /* 0x008fe20000010000 */
[----:B------:R-:W-:-:S04]  /*bd10*/  FADD.FTZ R44, R136, R37 ;  /* 0x00000025882c7221 */ /* 0x000fc80000010000 */
[----:B------:R-:W-:Y:S01]  /*bd20*/  FADD.FTZ R37, R19, R44 ;  /* 0x0000002c13257221 */ /* 0x000fe20000010000 */
[----:B------:R-:W-:Y:S01]  /*bd30*/  FFMA.FTZ R44, R75, R0, -R16 ;  /* 0x000000004b2c7223 */ /* 0x000fe20000010810 */
[----:B------:R-:W3:Y:S01]  /*bd40*/  MUFU.EX2 R137, R137 ;  /* 0x0000008900897308 */ /* 0x000ee20000000800 */
[----:B0-----:R-:W-:Y:S01]  /*bd50*/  FADD.FTZ R3, R143, R4 ;  /* 0x000000048f037221 */ /* 0x001fe20000010000 */
[----:B------:R-:W-:-:S04]  /*bd60*/  FADD.FTZ R46, R138, R37 ;  /* 0x000000258a2e7221 */ /* 0x000fc80000010000 */
[----:B------:R-:W-:Y:S02]  /*bd70*/  FADD.FTZ R37, R25, R46 ;  /* 0x0000002e19257221 */ /* 0x000fe40000010000 */
[----:B------:R-:W0:Y:S01]  /*bd80*/  MUFU.EX2 R34, R34 ;  /* 0x0000002200227308 */ /* 0x000e220000000800 */
[----:B-1----:R-:W-:Y:S01]  /*bd90*/  FADD.FTZ R4, R32, R3 ;  /* 0x0000000320047221 */ /* 0x002fe20000010000 */
[----:B------:R-:W-:-:S04]  /*bda0*/  FADD.FTZ R46, R132, R37 ;  /* 0x00000025842e7221 */ /* 0x000fc80000010000 */
[----:B------:R-:W-:Y:S01]  /*bdb0*/  FADD.FTZ R37, R45, R46 ;  /* 0x0000002e2d257221 */ /* 0x000fe20000010000 */
[----:B------:R-:W-:Y:S01]  /*bdc0*/  FFMA.FTZ R46, R79, R0, -R16 ;  /* 0x000000004f2e7223 */ /* 0x000fe20000010810 */
[----:B------:R-:W1:Y:S01]  /*bdd0*/  MUFU.EX2 R139, R139 ;  /* 0x0000008b008b7308 */ /* 0x000e620000000800 */
[----:B---3--:R-:W-:Y:S01]  /*bde0*/  FADD.FTZ R3, R137, R4 ;  /* 0x0000000489037221 */ /* 0x008fe20000010000 */
[----:B------:R-:W-:-:S04]  /*bdf0*/  FADD.FTZ R48, R134, R37 ;  /* 0x0000002586307221 */ /* 0x000fc80000010000 */
[----:B------:R-:W-:Y:S02]  /*be00*/  FADD.FTZ R37, R71, R48 ;  /* 0x0000003047257221 */ /* 0x000fe40000010000 */
[----:B------:R-:W3:Y:S01]  /*be10*/  MUFU.EX2 R36, R36 ;  /* 0x0000002400247308 */ /* 0x000ee20000000800 */
[----:B0-----:R-:W-:Y:S01]  /*be20*/  FADD.FTZ R4, R34, R3 ;  /* 0x0000000322047221 */ /* 0x001fe20000010000 */
[----:B------:R-:W-:-:S04]  /*be30*/  FADD.FTZ R48, R128, R37 ;  /* 0x0000002580307221 */ /* 0x000fc80000010000 */
[----:B------:R-:W-:Y:S01]  /*be40*/  FADD.FTZ R37, R65, R48 ;  /* 0x0000003041257221 */ /* 0x000fe20000010000 */
[-C--:B------:R-:W-:Y:S01]  /*be50*/  FFMA.FTZ R48, R83, R0.reuse, -R16 ;  /* 0x0000000053307223 */ /* 0x080fe20000010810 */
[----:B------:R-:W0:Y:S01]  /*be60*/  MUFU.EX2 R133, R133 ;  /* 0x0000008500857308 */ /* 0x000e220000000800 */
[----:B-1----:R-:W-:Y:S01]  /*be70*/  FADD.FTZ R3, R139, R4 ;  /* 0x000000048b037221 */ /* 0x002fe20000010000 */
[----:B------:R-:W-:Y:S01]  /*be80*/  FADD.FTZ R50, R130, R37 ;  /* 0x0000002582327221 */ /* 0x000fe20000010000 */
[----:B------:R-:W-:-:S03]  /*be90*/  FFMA.FTZ R16, R87, R0, -R16 ;  /* 0x0000000057107223 */ /* 0x000fc60000010810 */
[----:B------:R-:W-:Y:S02]  /*bea0*/  FADD.FTZ R37, R61, R50 ;  /* 0x000000323d257221 */ /* 0x000fe40000010000 */
[----:B------:R-:W1:Y:S01]  /*beb0*/  MUFU.EX2 R38, R38 ;  /* 0x0000002600267308 */ /* 0x000e620000000800 */
[----:B---3--:R-:W-:Y:S01]  /*bec0*/  FADD.FTZ R4, R36, R3 ;  /* 0x0000000324047221 */ /* 0x008fe20000010000 */
[----:B------:R-:W-:-:S04]  /*bed0*/  FADD.FTZ R50, R124, R37 ;  /* 0x000000257c327221 */ /* 0x000fc80000010000 */
[----:B------:R-:W-:Y:S02]  /*bee0*/  FADD.FTZ R37, R57, R50 ;  /* 0x0000003239257221 */ /* 0x000fe40000010000 */
[----:B------:R-:W3:Y:S01]  /*bef0*/  MUFU.EX2 R135, R135 ;  /* 0x0000008700877308 */ /* 0x000ee20000000800 */
[----:B0-----:R-:W-:-:S07]  /*bf00*/  FADD.FTZ R3, R133, R4 ;  /* 0x0000000485037221 */ /* 0x001fce0000010000 */
[----:B------:R-:W0:Y:S01]  /*bf10*/  MUFU.EX2 R40, R40 ;  /* 0x0000002800287308 */ /* 0x000e220000000800 */
[----:B-1----:R-:W-:-:S07]  /*bf20*/  FADD.FTZ R4, R38, R3 ;  /* 0x0000000326047221 */ /* 0x002fce0000010000 */
[----:B------:R-:W1:Y:S01]  /*bf30*/  MUFU.EX2 R129, R129 ;  /* 0x0000008100817308 */ /* 0x000e620000000800 */
[----:B---3--:R-:W-:-:S07]  /*bf40*/  FADD.FTZ R3, R135, R4 ;  /* 0x0000000487037221 */ /* 0x008fce0000010000 */
        /* <DEDUP_REMOVED lines=33> */
[----:B-1----:R-:W-:Y:S01]  /*c160*/  FADD.FTZ R3, R123, R4 ;  /* 0x000000047b037221 */ /* 0x002fe20000010000 */
[----:B---3--:R-:W-:-:S03]  /*c170*/  FADD.FTZ R4, R5, R50 ;  /* 0x0000003205047221 */ /* 0x008fc60000010000 */
[----:B0-----:R-:W-:Y:S01]  /*c180*/  FADD.FTZ R3, R16, R3 ;  /* 0x0000000310037221 */ /* 0x001fe20000010000 */
[----:B------:R-:W-:Y:S06]  /*c190*/  @!P0 BRA `(.L_x_1041) ;  /* 0x0000000000048947 */ /* 0x000fec0003800000 */
[----:B------:R-:W-:Y:S01]  /*c1a0*/  BPT.TRAP 0x1 ;  /* 0x000000040000795c */ /* 0x000fe20000300000 */
.L_x_1041:
[----:B------:R-:W-:Y:S01]  /*c1b0*/  ULEA UR10, UR25, UR43, 0x3 ;  /* 0x0000002b190a7291 */ /* 0x000fe2000f8e183f */
[----:B------:R-:W-:Y:S01]  /*c1c0*/  ISETP.GT.AND P1, PT, R12, UR41, PT ;  /* 0x000000290c007c0c */ /* 0x000fe2000bf24270 */
[----:B------:R-:W-:Y:S01]  /*c1d0*/  UMOV UR26, UR4 ;  /* 0x00000004001a7c82 */ /* 0x000fe20008000000 */
[----:B------:R-:W-:Y:S01]  /*c1e0*/  UMOV UR25, UR7 ;  /* 0x0000000700197c82 */ /* 0x000fe20008000000 */
[----:B------:R-:W-:Y:S01]  /*c1f0*/  UIADD3 UR10, UR10, 0x16860, URZ ;  /* 0x000168600a0a7890 */ /* 0x000fe2000fffe03f */
[----:B------:R-:W-:Y:S01]  /*c200*/  F2FP.BF16.F32.PACK_AB R150, R147, R150 ;  /* 0x000000969396723e */ /* 0x000fe200000010ff */
[----:B------:R-:W-:Y:S01]  /*c210*/  FMUL.FTZ R90, R90, R10 ;  /* 0x0000000a5a5a7220 */ /* 0x000fe20000410000 */
[----:B------:R-:W-:Y:S01]  /*c220*/  F2FP.BF16.F32.PACK_AB R122, R5, R122 ;  /* 0x0000007a057a723e */ /* 0x000fe200000010ff */
        /* <DEDUP_REMOVED lines=18> */
[-C--:B------:R-:W-:Y:S01]  /*c350*/  FMUL.FTZ R88, R88, R14.reuse ;  /* 0x0000000e58587220 */ /* 0x080fe20000410000 */
[----:B------:R-:W-:Y:S01]  /*c360*/  F2FP.BF16.F32.PACK_AB R149, R20, R69 ;  /* 0x000000451495723e */ /* 0x000fe200000010ff */
[-C--:B------:R-:W-:Y:S01]  /*c370*/  FMUL.FTZ R89, R89, R14.reuse ;  /* 0x0000000e59597220 */ /* 0x080fe20000410000 */
        /* <DEDUP_REMOVED lines=44> */
[----:B------:R-:W-:Y:S01]  /*c640*/  F2FP.BF16.F32.PACK_AB R123, R16, R123 ;  /* 0x0000007b107b723e */ /* 0x000fe200000010ff */
[----:B------:R-:W-:Y:S06]  /*c650*/  @P1 BRA `(.L_x_1042) ;  /* 0xffffffd000a81947 */ /* 0x000fec000383ffff */
.L_x_1023:
[----:B------:R-:W-:Y:S06]  /*c660*/  BAR.ARV 0x8, 0x200 ;  /* 0x0208000000007b1d */ /* 0x000fec0000002000 */
[----:B------:R-:W-:Y:S05]  /*c670*/  @!P0 BRA `(.L_x_1043) ;  /* 0x0000000000048947 */ /* 0x000fea0003800000 */
[----:B------:R-:W-:Y:S01]  /*c680*/  BPT.TRAP 0x1 ;  /* 0x000000040000795c */ /* 0x000fe20000300000 */
.L_x_1043:
[----:B------:R-:W-:Y:S01]  /*c690*/  ULEA UR8, UR7, UR43, 0x3 ;  /* 0x0000002b07087291 */ /* 0x000fe2000f8e183f */
[----:B------:R-:W-:-:S05]  /*c6a0*/  IMAD.U32 R5, RZ, RZ, UR4 ;  /* 0x00000004ff057e24 */ /* 0x000fca000f8e00ff */
[----:B------:R-:W-:-:S04]  /*c6b0*/  SHF.L.U32 R5, R5, 0x1f, RZ ;  /* 0x0000001f05057819 */ /* 0x000fc800000006ff */
[----:B------:R0:W1:Y:S01]  /*c6c0*/  SYNCS.PHASECHK.TRANS64.TRYWAIT P1, [UR8+0x16850], R5 ;  /* 0x01685005ff0075a7 */ /* 0x0000620008020148 */
[----:B------:R-:W-:Y:S05]  /*c6d0*/  @!P0 BRA `(.L_x_1044) ;  /* 0x0000000000048947 */ /* 0x000fea0003800000 */
[----:B------:R-:W-:Y:S01]  /*c6e0*/  BPT.TRAP 0x1 ;  /* 0x000000040000795c */ /* 0x000fe20000300000 */
.L_x_1044:
[----:B-1----:R-:W-:Y:S05]  /*c6f0*/  @P1 BRA `(.L_x_1045) ;  /* 0x0000000000081947 */ /* 0x002fea0003800000 */
[----:B------:R-:W1:Y:S02]  /*c700*/  SYNCS.PHASECHK.TRANS64.TRYWAIT P1, [UR8+0x16850], R5 ;  /* 0x01685005ff0075a7 */ /* 0x000e640008020148 */
[----:B-1----:R-:W-:Y:S05]  /*c710*/  @!P1 BRA `(.L_x_1046) ;  /* 0x0000005c00409947 */ /* 0x002fea0003800000 */
.L_x_1045:
[----:B------:R-:W-:Y:S01]  /*c720*/  UIADD3 UR43, UR43, 0x400, URZ ;  /* 0x000004002b2b7890 */ /* 0x000fe2000fffe03f */
[----:B------:R-:W-:Y:S01]  /*c730*/  WARPGROUP.ARRIVE ;  /* 0x00000000000079c5 */ /* 0x000fe20000000000 */
[----:B01----:R-:W0:Y:S02]  /*c740*/  SHFL.BFLY PT, R5, R4, 0x2, 0x1f ;  /* 0x0c401f0004057f89 */ /* 0x003e2400000e0000 */
[----:B------:R-:W-:Y:S02]  /*c750*/  USHF.R.U32.HI UR43, URZ, 0x4, UR43 ;  /* 0x000000043f2b7899 */ /* 0x000fe4000801162b */
[----:B------:R-:W1:Y:S02]  /*c760*/  SHFL.BFLY PT, R6, R3, 0x2, 0x1f ;  /* 0x0c401f0003067f89 */ /* 0x000e6400000e0000 */
[----:B------:R-:W-:-:S04]  /*c770*/  ULOP3.LUT UR4, UR43, 0x3fff, URZ, 0xc0, !UPT ;  /* 0x00003fff2b047892 */ /* 0x000fc8000f8ec03f */
[----:B------:R-:W-:-:S03]  /*c780*/  ULEA UR4, UR7, UR4, 0xa ;  /* 0x0000000407047291 */ /* 0x000fc6000f8e503f */
[----:B------:R-:W-:-:S04]  /*c790*/  UMOV UR7, 0x40000040 ;  /* 0x4000004000077882 */ /* 0x000fc80000000000 */
[----:B------:R-:W-:Y:S02]  /*c7a0*/  UMOV UR6, UR4 ;  /* 0x0000000400067c82 */ /* 0x000fe40008000000 */
[----:B------:R-:W-:Y:S01]  /*c7b0*/  HGMMA.64x64x16.F32.BF16 R88, R148, gdesc[UR4].tnspB, R88, gsb0 ;  /* 0x40e0000494587df0 */ /* 0x000fe20008001858 */
[----:B------:R-:W-:Y:S01]  /*c7c0*/  UIADD3 UR6, UR4, 0x80, URZ ;  /* 0x0000008004067890 */ /* 0x000fe2000fffe03f */
[----:B------:R-:W-:Y:S01]  /*c7d0*/  UMOV UR7, 0x40000040 ;  /* 0x4000004000077882 */ /* 0x000fe20000000000 */
[----:B0-----:R-:W-:Y:S01]  /*c7e0*/  FADD.FTZ R5, R5, R4 ;  /* 0x0000000405057221 */ /* 0x001fe20000010000 */
[----:B------:R-:W-:Y:S02]  /*c7f0*/  IMAD.MOV.U32 R4, RZ, RZ, -0x800000 ;  /* 0xff800000ff047424 */ /* 0x000fe400078e00ff */
[----:B-1----:R-:W-:Y:S01]  /*c800*/  FADD.FTZ R7, R6, R3 ;  /* 0x0000000306077221 */ /* 0x002fe20000010000 */
[----:B------:R-:W-:Y:S01]  /*c810*/  IMAD.MOV.U32 R3, RZ, RZ, -0x800000 ;  /* 0xff800000ff037424 */ /* 0x000fe200078e00ff */
[----:B------:R-:W0:Y:S04]  /*c820*/  SHFL.BFLY PT, R6, R5, 0x1, 0x1f ;  /* 0x0c201f0005067f89 */ /* 0x000e2800000e0000 */
[----:B------:R-:W2:Y:S01]  /*c830*/  SHFL.BFLY PT, R8, R7, 0x1, 0x1f ;  /* 0x0c201f0007087f89 */ /* 0x000ea200000e0000 */
[----:B0-----:R-:W-:Y:S01]  /*c840*/  FADD.FTZ R10, R5, R6 ;  /* 0x00000006050a7221 */ /* 0x001fe20000010000 */
[----:B--2---:R-:W-:-:S04]  /*c850*/  FADD.FTZ R11, R7, R8 ;  /* 0x00000008070b7221 */ /* 0x004fc80000010000 */
[----:B------:R-:W-:Y:S02]  /*c860*/  FSETP.NE.FTZ.AND P1, PT, R10, RZ, PT ;  /* 0x000000ff0a00720b */ /* 0x000fe40003f35000 */
[----:B------:R-:W-:Y:S02]  /*c870*/  CS2R R6, SRZ ;  /* 0x0000000000067805 */ /* 0x000fe4000001ff00 */
[----:B------:R-:W-:-:S09]  /*c880*/  FSETP.NE.FTZ.AND P2, PT, R11, RZ, PT ;  /* 0x000000ff0b00720b */ /* 0x000fd20003f55000 */
[----:B------:R-:W0:Y:S01]  /*c890*/  @P1 MUFU.LG2 R8, R10 ;  /* 0x0000000a00081308 */ /* 0x000e220000000c00 */
[----:B------:R-:W-:-:S03]  /*c8a0*/  @P1 FMUL.FTZ R5, R0, 0.69314718246459960938 ;  /* 0x3f31721800051820 */ /* 0x000fc60000410000 */
[----:B------:R-:W-:-:S04]  /*c8b0*/  @P2 FMUL.FTZ R15, R0, 0.69314718246459960938 ;  /* 0x3f317218000f2820 */ /* 0x000fc80000410000 */
        /* <DEDUP_REMOVED lines=44> */
.L_x_1047:
        /* <DEDUP_REMOVED lines=36> */
.L_x_969:
        /* <DEDUP_REMOVED lines=16> */
[----:B------:R-:W-:-:S02]  /*cec0*/  SHF.R.S32.HI R2, RZ, 0x7, R2 ;  /* 0x00000007ff027819 */ /* 0x000fc40000011402 */
[----:B------:R-:W-:Y:S01]  /*ced0*/  LOP3.LUT R10, R9, 0xfffffffc, RZ, 0xc0, !PT ;  /* 0xfffffffc090a7812 */ /* 0x000fe200078ec0ff */
[C---:B------:R-:W-:Y:S01]  /*cee0*/  IMAD.IADD R22, R23.reuse, 0x1, -R6 ;  /* 0x0000000117167824 */ /* 0x040fe200078e0a06 */
[----:B------:R-:W3:Y:S01]  /*cef0*/  S2UR UR11, SR_CTAID.Y ;  /* 0x00000000000b79c3 */ /* 0x000ee20000002600 */
[----:B------:R-:W-:Y:S01]  /*cf00*/  IMAD.HI R0, R2, 0x55555556, RZ ;  /* 0x5555555602007827 */ /* 0x000fe200078e02ff */
[----:B------:R-:W-:Y:S02]  /*cf10*/  UIADD3 UR6, UR5, UR6, URZ ;  /* 0x0000000605067290 */ /* 0x000fe4000fffe03f */
[----:B------:R-:W-:Y:S01]  /*cf20*/  SHF.R.S32.HI R7, RZ, 0x1f, R22 ;  /* 0x0000001fff077819 */ /* 0x000fe20000011416 */
[----:B------:R-:W-:-:S03]  /*cf30*/  IMAD.IADD R23, R23, 0x1, -R10 ;  /* 0x0000000117177824 */ /* 0x000fc600078e0a0a */
[----:B------:R-:W-:Y:S01]  /*cf40*/  BAR.SYNC.DEFER_BLOCKING 0x1, 0x180 ;  /* 0x0046000000007b1d */ /* 0x000fe20000010000 */
[----:B0-----:R-:W-:Y:S02]  /*cf50*/  ISETP.NE.AND P0, PT, R17, 0x1, PT ;  /* 0x000000011100780c */ /* 0x001fe40003f05270 */
[CC--:B------:R-:W-:Y:S02]  /*cf60*/  LEA.HI R24, R7.reuse, R22.reuse, RZ, 0x2 ;  /* 0x0000001607187211 */ /* 0x0c0fe400078f10ff */
[----:B------:R-:W-:-:S03]  /*cf70*/  LEA.HI R7, R7, R22, RZ, 0x5 ;  /* 0x0000001607077211 */ /* 0x000fc600078f28ff */
[----:B------:R-:W3:Y:S01]  /*cf80*/  LDC R21, c[0x0][0xc50] ;  /* 0x00031400ff157b82 */ /* 0x000ee20000000800 */
[--C-:B------:R-:W-:Y:S01]  /*cf90*/  SHF.R.S32.HI R6, RZ, 0x2, R24.reuse ;  /* 0x00000002ff067819 */ /* 0x100fe20000011418 */
[----:B------:R-:W-:Y:S01]  /*cfa0*/  ULDC.64 UR8, c[0x0][0xb38] ;  /* 0x0002ce0000087ab9 */ /* 0x000fe20000000a00 */
[----:B------:R-:W-:Y:S01]  /*cfb0*/  SHF.R.S32.HI R5, RZ, 0x1f, R24 ;  /* 0x0000001fff057819 */ /* 0x000fe20000011418 */
[----:B------:R-:W-:Y:S01]  /*cfc0*/  UIMAD UR7, UR7, UR8, URZ ;  /* 0x00000008070772a4 */ /* 0x000fe2000f8e023f */
[----:B------:R-:W-:Y:S01]  /*cfd0*/  SHF.R.S32.HI R7, RZ, 0x5, R7 ;  /* 0x00000005ff077819 */ /* 0x000fe20000011407 */
[----:B--2---:R-:W-:Y:S01]  /*cfe0*/  USHF.R.S32.HI UR10, URZ, 0x1f, UR12 ;  /* 0x0000001f3f0a7899 */ /* 0x004fe2000801140c */
[----:B------:R-:W-:Y:S01]  /*cff0*/  LEA.HI R8, R5, R6, RZ, 0x3 ;  /* 0x0000000605087211 */ /* 0x000fe200078f18ff */
[----:B------:R-:W0:Y:S01]  /*d000*/  LDC.64 R14, c[0x0][0xb40] ;  /* 0x0002d000ff0e7b82 */ /* 0x000e220000000a00 */
[----:B------:R-:W-:Y:S02]  /*d010*/  LEA.HI R5, R0, R0, RZ, 0x1 ;  /* 0x0000000000057211 */ /* 0x000fe400078f08ff */
[----:B------:R-:W-:-:S03]  /*d020*/  LOP3.LUT R11, R8, 0xfffffff8, RZ, 0xc0, !PT ;  /* 0xfffffff8080b7812 */ /* 0x000fc600078ec0ff */
[----:B------:R-:W-:Y:S01]  /*d030*/  IMAD R9, R5, -0x3, R2 ;  /* 0xfffffffd05097824 */ /* 0x000fe200078e0202 */
[----:B------:R-:W-:Y:S01]  /*d040*/  LEA.HI R2, R23, R23, RZ, 0x1 ;  /* 0x0000001717027211 */ /* 0x000fe200078f08ff */
[----:B------:R-:W-:Y:S01]  /*d050*/  IMAD.IADD R0, R6, 0x1, -R11 ;  /* 0x0000000106007824 */ /* 0x000fe200078e0a0b */
[----:B------:R-:W2:Y:S01]  /*d060*/  @P0 LDC R5, c[0x0][0xbec] ;  /* 0x0002fb00ff050b82 */ /* 0x000ea20000000800 */
[----:B------:R-:W-:Y:S01]  /*d070*/  IMAD.U32 R6, RZ, RZ, UR4 ;  /* 0x00000004ff067e24 */ /* 0x000fe2000f8e00ff */
[----:B------:R-:W-:Y:S01]  /*d080*/  LOP3.LUT R2, R2, 0x1ffffffe, RZ, 0xc0, !PT ;  /* 0x1ffffffe02027812 */ /* 0x000fe200078ec0ff */
[----:B------:R-:W-:Y:S02]  /*d090*/  IMAD R0, R7, 0x10, R0 ;  /* 0x0000001007007824 */ /* 0x000fe400078e0200 */
[----:B------:R-:W-:Y:S01]  /*d0a0*/  IMAD.U32 R7, RZ, RZ, UR5 ;  /* 0x00000005ff077e24 */ /* 0x000fe2000f8e00ff */
[----:B------:R-:W-:Y:S01]  /*d0b0*/  UIMAD.WIDE.U32 UR4, UR39, UR8, URZ ;  /* 0x00000008270472a5 */ /* 0x000fe2000f8e003f */
[----:B------:R-:W-:Y:S01]  /*d0c0*/  IMAD.IADD R23, R23, 0x1, -R2 ;  /* 0x0000000117177824 */ /* 0x000fe200078e0a02 */
[----:B------:R-:W4:Y:S01]  /*d0d0*/  LDC.64 R10, c[0x0][0xbd8] ;  /* 0x0002f600ff0a7b82 */ /* 0x000f220000000a00 */
[----:B------:R-:W-:-:S02]  /*d0e0*/  IMAD R0, R9, 0x40, R0 ;  /* 0x0000004009007824 */ /* 0x000fc400078e0200 */
[----:B------:R-:W-:Y:S01]  /*d0f0*/  IMAD.U32 R7, RZ, RZ, UR6 ;  /* 0x00000006ff077e24 */ /* 0x000fe2000f8e00ff */
[----:B------:R-:W-:Y:S01]  /*d100*/  UIMAD UR6, UR39, UR9, UR7 ;  /* 0x00000009270672a4 */ /* 0x000fe2000f8e0207 */
[----:B------:R-:W-:Y:S02]  /*d110*/  IMAD R2, R23, 0x8, R0 ;  /* 0x0000000817027824 */ /* 0x000fe400078e0200 */
[----:B------:R-:W-:Y:S01]  /*d120*/  IMAD.U32 R9, RZ, RZ, UR5 ;  /* 0x00000005ff097e24 */ /* 0x000fe2000f8e00ff */
[----:B------:R-:W5:Y:S01]  /*d130*/  @P0 LDC R13, c[0x0][0xbf0] ;  /* 0x0002fc00ff0d0b82 */ /* 0x000f620000000800 */
[----:B-1----:R-:W-:Y:S01]  /*d140*/  IMAD R2, R19, 0xc0, R2 ;  /* 0x000000c013027824 */ /* 0x002fe200078e0202 */
[----:B------:R-:W-:Y:S01]  /*d150*/  UIADD3 UR6, UR5, UR6, URZ ;  /* 0x0000000605067290 */ /* 0x000fe2000fffe03f */
[----:B0-----:R-:W-:Y:S01]  /*d160*/  IMAD R12, R14, UR10, RZ ;  /* 0x0000000a0e0c7c24 */ /* 0x001fe2000f8e02ff */
[----:B------:R-:W-:Y:S01]  /*d170*/  ULDC.64 UR8, c[0x0][0xb28] ;  /* 0x0002ca0000087ab9 */ /* 0x000fe20000000a00 */
[----:B---3--:R-:W-:-:S02]  /*d180*/  IMAD R21, R21, R16, UR11 ;  /* 0x0000000b15157e24 */ /* 0x008fc4000f8e0210 */
[----:B------:R-:W-:Y:S01]  /*d190*/  IMAD R0, R19, 0xc0, R0 ;  /* 0x000000c013007824 */ /* 0x000fe200078e0200 */
[----:B------:R-:W0:Y:S01]  /*d1a0*/  @P0 LDC R25, c[0x0][0xbec] ;  /* 0x0002fb00ff190b82 */ /* 0x000e220000000800 */
[----:B------:R-:W-:Y:S01]  /*d1b0*/  IMAD.U32 R9, RZ, RZ, UR6 ;  /* 0x00000006ff097e24 */ /* 0x000fe2000f8e00ff */
[----:B------:R-:W-:Y:S01]  /*d1c0*/  ULDC.64 UR6, c[0x0][0xb48] ;  /* 0x0002d20000067ab9 */ /* 0x000fe20000000a00 */
[----:B------:R-:W-:-:S05]  /*d1d0*/  VIADD R16, R0, 0x8 ;  /* 0x0000000800107836 */ /* 0x000fca0000000000 */
[----:B------:R-:W1:Y:S01]  /*d1e0*/  @P0 LDC R18, c[0x0][0xbf0] ;  /* 0x0002fc00ff120b82 */ /* 0x000e620000000800 */
[C---:B----4-:R-:W-:Y:S02]  /*d1f0*/  IMAD R8, R10.reuse, UR10, RZ ;  /* 0x0000000a0a087c24 */ /* 0x050fe4000f8e02ff */
[----:B------:R-:W-:-:S04]  /*d200*/  IMAD.WIDE.U32 R6, R10, UR12, R6 ;  /* 0x0000000c0a067c25 */ /* 0x000fc8000f8e0006 */
[----:B--2---:R-:W-:-:S04]  /*d210*/  @P0 IMAD.HI.U32 R10, R2, R5, RZ ;  /* 0x00000005020a0227 */ /* 0x004fc800078e00ff */
[----:B------:R-:W-:Y:S02]  /*d220*/  IMAD R11, R11, UR12, R8 ;  /* 0x0000000c0b0b7c24 */ /* 0x000fe4000f8e0208 */
[----:B------:R-:W-:Y:S01]  /*d230*/  IMAD.U32 R8, RZ, RZ, UR4 ;  /* 0x00000004ff087e24 */ /* 0x000fe2000f8e00ff */
[----:B------:R-:W-:Y:S01]  /*d240*/  ULDC.64 UR4, c[0x0][0xbe0] ;  /* 0x0002f80000047ab9 */ /* 0x000fe20000000a00 */
[----:B------:R-:W-:Y:S01]  /*d250*/  IMAD.MOV.U32 R5, RZ, RZ, R2 ;  /* 0x000000ffff057224 */ /* 0x000fe200078e0002 */
[----:B-----5:R-:W-:Y:S01]  /*d260*/  @P0 SHF.R.U32.HI R5, RZ, R13, R10 ;  /* 0x0000000dff050219 */ /* 0x020fe2000001160a */
[----:B------:R-:W-:Y:S01]  /*d270*/  IMAD R13, R15, UR12, R12 ;  /* 0x0000000c0f0d7c24 */ /* 0x000fe2000f8e020c */
[----:B------:R-:W-:Y:S01]  /*d280*/  SHF.R.S32.HI R12, RZ, 0x1f, R21 ;  /* 0x0000001fff0c7819 */ /* 0x000fe20000011415 */
[----:B------:R-:W-:-:S04]  /*d290*/  IMAD.WIDE.U32 R8, R14, UR12, R8 ;  /* 0x0000000c0e087c25 */ /* 0x000fc8000f8e0008 */
[----:B------:R-:W-:Y:S02]  /*d2a0*/  IMAD.IADD R7, R7, 0x1, R11 ;  /* 0x0000000107077824 */ /* 0x000fe400078e020b */
[----:B0-----:R-:W-:-:S04]  /*d2b0*/  @P0 IMAD.HI.U32 R25, R2, R25, RZ ;  /* 0x0000001902190227 */ /* 0x001fc800078e00ff */
[----:B------:R-:W-:Y:S02]  /*d2c0*/  IMAD.IADD R9, R9, 0x1, R13 ;  /* 0x0000000109097824 */ /* 0x000fe400078e020d */
[----:B------:R-:W-:Y:S02]  /*d2d0*/  IMAD R13, R12, UR6, RZ ;  /* 0x000000060c0d7c24 */ /* 0x000fe4000f8e02ff */
[----:B------:R-:W-:-:S04]  /*d2e0*/  IMAD.WIDE.U32 R6, R21, UR4, R6 ;  /* 0x0000000415067c25 */ /* 0x000fc8000f8e0006 */
[----:B------:R-:W-:Y:S01]  /*d2f0*/  IMAD.MOV.U32 R11, RZ, RZ, R2 ;  /* 0x000000ffff0b7224 */ /* 0x000fe200078e0002 */
[----:B-1----:R-:W-:Y:S01]  /*d300*/  @P0 SHF.R.U32.HI R11, RZ, R18, R25 ;  /* 0x00000012ff0b0219 */ /* 0x002fe20000011619 */
[----:B------:R-:W-:Y:S01]  /*d310*/  IMAD R10, R12, UR4, RZ ;  /* 0x000000040c0a7c24 */ /* 0x000fe2000f8e02ff */
[----:B------:R-:W-:Y:S01]  /*d320*/  IADD3 R6, P0, R5, R6, RZ ;  /* 0x0000000605067210 */ /* 0x000fe20007f1e0ff */
[C---:B------:R-:W-:Y:S01]  /*d330*/  IMAD R15, R21.reuse, UR7, R13 ;  /* 0x00000007150f7c24 */ /* 0x040fe2000f8e020d */
[--C-:B------:R-:W-:Y:S01]  /*d340*/  SHF.R.S32.HI R13, RZ, 0x1f, R5.reuse ;  /* 0x0000001fff0d7819 */ /* 0x100fe20000011405 */
[----:B------:R-:W-:Y:S02]  /*d350*/  IMAD.MOV R5, RZ, RZ, -R5 ;  /* 0x000000ffff057224 */ /* 0x000fe400078e0a05 */
[----:B------:R-:W-:Y:S01]  /*d360*/  IMAD R12, R21, UR5, R10 ;  /* 0x00000005150c7c24 */ /* 0x000fe2000f8e020a */
[--C-:B------:R-:W-:Y:S01]  /*d370*/  SHF.R.S32.HI R10, RZ, 0x1f, R11.reuse ;  /* 0x0000001fff0a7819 */ /* 0x100fe2000001140b */
[----:B------:R-:W-:Y:S01]  /*d380*/  IMAD.MOV R14, RZ, RZ, -R11 ;  /* 0x000000ffff0e7224 */ /* 0x000fe200078e0a0b */
[----:B------:R-:W-:Y:S01]  /*d390*/  ULDC.64 UR4, c[0x0][0xb30] ;  /* 0x0002cc0000047ab9 */ /* 0x000fe20000000a00 */
[----:B------:R-:W-:Y:S01]  /*d3a0*/  IMAD R5, R17, R5, R2 ;  /* 0x0000000511057224 */ /* 0x000fe200078e0202 */
[----:B------:R-:W-:Y:S01]  /*d3b0*/  IADD3.X R7, R13, R7, R12, P0, !PT ;  /* 0x000000070d077210 */ /* 0x000fe200007fe40c */
[----:B------:R-:W-:Y:S01]  /*d3c0*/  IMAD.WIDE.U32 R8, R21, UR6, R8 ;  /* 0x0000000615087c25 */ /* 0x000fe2000f8e0008 */
[----:B------:R-:W-:-:S03]  /*d3d0*/  ULDC.64 UR6, c[0x0][0xbc8] ;  /* 0x0002f20000067ab9 */ /* 0x000fc60000000a00 */
[----:B------:R-:W-:Y:S01]  /*d3e0*/  IMAD R13, R17, R14, R2 ;  /* 0x0000000e110d7224 */ /* 0x000fe200078e0202 */
[----:B------:R-:W-:Y:S01]  /*d3f0*/  SHF.R.S32.HI R2, RZ, 0x1f, R5 ;  /* 0x0000001fff027819 */ /* 0x000fe20000011405 */
[----:B------:R-:W-:Y:S02]  /*d400*/  IMAD R10, R10, UR4, RZ ;  /* 0x000000040a0a7c24 */ /* 0x000fe4000f8e02ff */
[----:B------:R-:W-:Y:S02]  /*d410*/  IMAD.IADD R9, R9, 0x1, R15 ;  /* 0x0000000109097824 */ /* 0x000fe400078e020f */
[C---:B------:R-:W-:Y:S01]  /*d420*/  IMAD R15, R11.reuse, UR5, R10 ;  /* 0x000000050b0f7c24 */ /* 0x040fe2000f8e020a */
[----:B------:R-:W0:Y:S01]  /*d430*/  S2UR UR5, SR_CgaCtaId ;  /* 0x00000000000579c3 */ /* 0x000e220000008800 */
[----:B------:R-:W-:Y:S01]  /*d440*/  SHF.R.S32.HI R10, RZ, 0x1f, R13 ;  /* 0x0000001fff0a7819 */ /* 0x000fe2000001140d */
[----:B------:R-:W-:Y:S02]  /*d450*/  IMAD R2, R2, UR6, RZ ;  /* 0x0000000602027c24 */ /* 0x000fe4000f8e02ff */
[----:B------:R-:W-:Y:S01]  /*d460*/  IMAD.WIDE.U32 R8, R11, UR4, R8 ;  /* 0x000000040b087c25 */ /* 0x000fe2000f8e0008 */
[----:B------:R-:W-:-:S03]  /*d470*/  UMOV UR4, 0x400 ;  /* 0x0000040000047882 */ /* 0x000fc60000000000 */
[C---:B------:R-:W-:Y:S02]  /*d480*/  IMAD R11, R5.reuse, UR7, R2 ;  /* 0x00000007050b7c24 */ /* 0x040fe4000f8e0202 */
[----:B------:R-:W-:Y:S01]  /*d490*/  IMAD.WIDE.U32 R6, R5, UR6, R6 ;  /* 0x0000000605067c25 */ /* 0x000fe2000f8e0006 */
[----:B------:R-:W-:-:S03]  /*d4a0*/  ULDC.64 UR6, c[0x0][0xba8] ;  /* 0x0002ea0000067ab9 */ /* 0x000fc60000000a00 */
[----:B------:R-:W-:Y:S01]  /*d4b0*/  IMAD.IADD R9, R9, 0x1, R15 ;  /* 0x0000000109097824 */ /* 0x000fe200078e020f */
[----:B------:R-:W-:Y:S01]  /*d4c0*/  LEA R2, P0, R6, UR6, 0x2 ;  /* 0x0000000606027c11 */ /* 0x000fe2000f8010ff */
[----:B------:R-:W-:Y:S01]  /*d4d0*/  IMAD R10, R10, UR8, RZ ;  /* 0x000000080a0a7c24 */ /* 0x000fe2000f8e02ff */
[----:B------:R-:W-:Y:S01]  /*d4e0*/  ULDC UR6, c[0x0][0xa88] ;  /* 0x0002a20000067ab9 */ /* 0x000fe20000000800 */
[----:B------:R-:W-:Y:S02]  /*d4f0*/  IMAD.IADD R7, R7, 0x1, R11 ;  /* 0x0000000107077824 */ /* 0x000fe400078e020b */
[C---:B------:R-:W-:Y:S02]  /*d500*/  IMAD R5, R13.reuse, UR9, R10 ;  /* 0x000000090d057c24 */ /* 0x040fe4000f8e020a */
[----:B------:R-:W-:Y:S01]  /*d510*/  IMAD.WIDE.U32 R8, R13, UR8, R8 ;  /* 0x000000080d087c25 */ /* 0x000fe2000f8e0008 */
[----:B------:R-:W-:Y:S01]  /*d520*/  ULDC.64 UR8, c[0x0][0xb00] ;  /* 0x0002c00000087ab9 */ /* 0x000fe20000000a00 */
[----:B------:R-:W-:Y:S01]  /*d530*/  LEA.HI.X R10, R6, UR7, R7, 0x2, P0 ;  /* 0x00000007060a7c11 */ /* 0x000fe200080f1407 */
[----:B0-----:R-:W-:Y:S01]  /*d540*/  ULEA UR4, UR5, UR4, 0x18 ;  /* 0x0000000405047291 */ /* 0x001fe2000f8ec03f */
[----:B------:R-:W-:Y:S01]  /*d550*/  IMAD.IADD R5, R9, 0x1, R5 ;  /* 0x0000000109057824 */ /* 0x000fe200078e0205 */
[----:B------:R-:W-:Y:S01]  /*d560*/  LEA R18, P1, R8, UR8, 0x2 ;  /* 0x0000000808127c11 */ /* 0x000fe2000f8210ff */
[----:B------:R-:W-:Y:S01]  /*d570*/  SHFL.IDX PT, R6, R2, RZ, 0x1c1f ;  /* 0x001c1fff02067589 */ /* 0x000fe200000e0000 */
[----:B------:R-:W-:Y:S01]  /*d580*/  IMAD R17, R17, UR6, RZ ;  /* 0x0000000611117c24 */ /* 0x000fe2000f8e02ff */
[----:B------:R-:W-:Y:S01]  /*d590*/  LOP3.LUT P0, RZ, R22, 0x3, RZ, 0xc0, !PT ;  /* 0x0000000316ff7812 */ /* 0x000fe2000780c0ff */
[----:B------:R-:W-:Y:S01]  /*d5a0*/  UIADD3 UR4, UR4, 0x16820, URZ ;  /* 0x0001682004047890 */ /* 0x000fe2000fffe03f */
[----:B------:R-:W-:Y:S01]  /*d5b0*/  LEA.HI.X R20, R8, UR9, R5, 0x2, P1 ;  /* 0x0000000908147c11 */ /* 0x000fe200088f1405 */
[----:B------:R-:W0:Y:S01]  /*d5c0*/  SHFL.IDX PT, R7, R10, RZ, 0x1c1f ;  /* 0x001c1fff0a077589 */ /* 0x000e2200000e0000 */
[-C--:B------:R-:W-:Y:S01]  /*d5d0*/  ISETP.GE.OR P1, PT, R0, R17.reuse, P0 ;  /* 0x000000110000720c */ /* 0x080fe20000726670 */
[----:B------:R-:W-:Y:S01]  /*d5e0*/  UPRMT UR4, URZ, 0x654, UR4 ;  /* 0x000006543f047896 */ /* 0x000fe20008000004 */
[-C--:B------:R-:W-:Y:S01]  /*d5f0*/  ISETP.GE.OR P0, PT, R16, R17.reuse, P0 ;  /* 0x000000111000720c */ /* 0x080fe20000706670 */
[----:B------:R-:W-:Y:S01]  /*d600*/  SHFL.IDX PT, R8, R2, 0x1, 0x1c1f ;  /* 0x003c1f0002087f89 */ /* 0x000fe200000e0000 */
[----:B------:R-:W-:-:S02]  /*d610*/  ISETP.GE.AND P2, PT, R0, R17, PT ;  /* 0x000000110000720c */ /* 0x000fc40003f46270 */
[----:B------:R-:W-:Y:S01]  /*d620*/  LOP3.LUT R5, R24, 0x7ffffffc, RZ, 0xc0, !PT ;  /* 0x7ffffffc18057812 */ /* 0x000fe200078ec0ff */
[----:B------:R-:W1:Y:S03]  /*d630*/  SHFL.IDX PT, R9, R10, 0x1, 0x1c1f ;  /* 0x003c1f000a097f89 */ /* 0x000e6600000e0000 */
[----:B------:R-:W-:Y:S01]  /*d640*/  SYNCS.ARRIVE.TRANS64.RED.A1T0 RZ, [UR4], RZ ;  /* 0x000000ffffff79a7 */ /* 0x000fe20008100404 */
[----:B------:R-:W-:Y:S01]  /*d650*/  IMAD.IADD R5, R22, 0x1, -R5 ;  /* 0x0000000116057824 */ /* 0x000fe200078e0a05 */
[----:B------:R2:W3:Y:S03]  /*d660*/  SHFL.IDX PT, R14, R18, RZ, 0x1c1f ;  /* 0x001c1fff120e7589 */ /* 0x0004e600000e0000 */
[----:B------:R-:W-:Y:S01]  /*d670*/  IMAD.SHL.U32 R19, R5, 0x2, RZ ;  /* 0x0000000205137824 */ /* 0x000fe200078e00ff */
[----:B------:R2:W4:Y:S04]  /*d680*/  SHFL.IDX PT, R15, R20, RZ, 0x1c1f ;  /* 0x001c1fff140f7589 */ /* 0x00052800000e0000 */
[----:B0-----:R2:W-:Y:S04]  /*d690*/  @!P1 ST.E desc[UR36][R6.64], R4 ;  /* 0x0000000406009985 */ /* 0x0015e8000c101924 */
[----:B-1----:R2:W-:Y:S01]  /*d6a0*/  @!P0 ST.E desc[UR36][R8.64], R3 ;  /* 0x0000000308008985 */ /* 0x0025e2000c101924 */
[----:B------:R-:W-:Y:S05]  /*d6b0*/  @P2 BRA `(.L_x_1050) ;  /* 0x0000000000b82947 */ /* 0x000fea0003800000 */
[----:B------:R-:W-:Y:S01]  /*d6c0*/  ULDC UR4, c[0x0][0xac8] ;  /* 0x0002b20000047ab9 */ /* 0x000fe20000000800 */
[C---:B------:R-:W-:Y:S01]  /*d6d0*/  VIADD R0, R19.reuse, 0x8 ;  /* 0x0000000813007836 */ /* 0x040fe20000000000 */
[C---:B------:R-:W-:Y:S01]  /*d6e0*/  ISETP.GE.AND P0, PT, R19.reuse, UR4, PT ;  /* 0x0000000413007c0c */ /* 0x040fe2000bf06270 */
[C---:B--2---:R-:W-:Y:S02]  /*d6f0*/  VIADD R4, R19.reuse, 0x10 ;  /* 0x0000001013047836 */ /* 0x044fe40000000000 */
[C---:B------:R-:W-:Y:S02]  /*d700*/  VIADD R5, R19.reuse, 0x18 ;  /* 0x0000001813057836 */ /* 0x040fe40000000000 */
[C---:B------:R-:W-:Y:S01]  /*d710*/  VIADD R6, R19.reuse, 0x20 ;  /* 0x0000002013067836 */ /* 0x040fe20000000000 */
[----:B------:R-:W-:Y:S01]  /*d720*/  ISETP.GE.AND P1, PT, R4, UR4, PT ;  /* 0x0000000404007c0c */ /* 0x000fe2000bf26270 */
[----:B------:R-:W-:Y:S01]  /*d730*/  VIADD R7, R19, 0x28 ;  /* 0x0000002813077836 */ /* 0x000fe20000000000 */
[----:B------:R-:W-:Y:S01]  /*d740*/  ISETP.GE.AND P2, PT, R5, UR4, PT ;  /* 0x0000000405007c0c */ /* 0x000fe2000bf46270 */
[C---:B------:R-:W-:Y:S01]  /*d750*/  VIADD R9, R19.reuse, 0x30 ;  /* 0x0000003013097836 */ /* 0x040fe20000000000 */
[----:B------:R-:W-:Y:S01]  /*d760*/  ISETP.GE.AND P3, PT, R6, UR4, PT ;  /* 0x0000000406007c0c */ /* 0x000fe2000bf66270 */
[----:B------:R-:W-:Y:S01]  /*d770*/  VIADD R11, R19, 0x38 ;  /* 0x00000038130b7836 */ /* 0x000fe20000000000 */
[----:B------:R-:W-:Y:S01]  /*d780*/  ISETP.GE.AND P4, PT, R7, UR4, PT ;  /* 0x0000000407007c0c */ /* 0x000fe2000bf86270 */
[----:B---34-:R-:W-:Y:S01]  /*d790*/  @!P0 IMAD.WIDE R2, R19, 0x4, R14 ;  /* 0x0000000413028825 */ /* 0x018fe200078e020e */
[----:B------:R-:W-:-:S02]  /*d7a0*/  ISETP.GE.AND P5, PT, R9, UR4, PT ;  /* 0x0000000409007c0c */ /* 0x000fc4000bfa6270 */
[----:B------:R-:W-:Y:S02]  /*d7b0*/  ISETP.GE.AND P6, PT, R11, UR4, PT ;  /* 0x000000040b007c0c */ /* 0x000fe4000bfc6270 */
[----:B------:R0:W-:Y:S01]  /*d7c0*/  @!P0 ST.E.64 desc[UR36][R2.64], R88 ;  /* 0x0000005802008985 */ /* 0x0001e2000c101b24 */
[----:B------:R-:W-:Y:S02]  /*d7d0*/  ISETP.GE.AND P0, PT, R0, UR4, PT ;  /* 0x0000000400007c0c */ /* 0x000fe4000bf06270 */
[----:B------:R-:W-:Y:S02]  /*d7e0*/  @!P1 LEA.HI R4, R4, R4, RZ, 0x1 ;  /* 0x0000000404049211 */ /* 0x000fe400078f08ff */
[----:B------:R-:W-:Y:S02]  /*d7f0*/  @!P3 LEA.HI R6, R6, R6, RZ, 0x1 ;  /* 0x000000060606b211 */ /* 0x000fe400078f08ff */
[----:B------:R-:W-:Y:S02]  /*d800*/  @!P4 LEA.HI R8, R7, R7, RZ, 0x1 ;  /* 0x000000070708c211 */ /* 0x000fe400078f08ff */
[----:B------:R-:W-:-:S02]  /*d810*/  @!P5 LEA.HI R10, R9, R9, RZ, 0x1 ;  /* 0x00000009090ad211 */ /* 0x000fc400078f08ff */
[----:B------:R-:W-:Y:S02]  /*d820*/  @!P6 LEA.HI R12, R11, R11, RZ, 0x1 ;  /* 0x0000000b0b0ce211 */ /* 0x000fe400078f08ff */
[----:B------:R-:W-:Y:S02]  /*d830*/  @!P3 LOP3.LUT R9, R6, 0xfffffffe, RZ, 0xc0, !PT ;  /* 0xfffffffe0609b812 */ /* 0x000fe400078ec0ff */
[----:B------:R-:W-:Y:S02]  /*d840*/  @!P0 LEA.HI R0, R0, R0, RZ, 0x1 ;  /* 0x0000000000008211 */ /* 0x000fe400078f08ff */
[----:B0-----:R-:W-:Y:S02]  /*d850*/  @!P2 LEA.HI R2, R5, R5, RZ, 0x1 ;  /* 0x000000050502a211 */ /* 0x001fe400078f08ff */
[----:B------:R-:W-:Y:S02]  /*d860*/  @!P0 LOP3.LUT R3, R0, 0xfffffffe, RZ, 0xc0, !PT ;  /* 0xfffffffe00038812 */ /* 0x000fe400078ec0ff */
[----:B------:R-:W-:-:S02]  /*d870*/  @!P1 LOP3.LUT R5, R4, 0xfffffffe, RZ, 0xc0, !PT ;  /* 0xfffffffe04059812 */ /* 0x000fc400078ec0ff */
[----:B------:R-:W-:Y:S01]  /*d880*/  @!P2 LOP3.LUT R7, R2, 0xfffffffe, RZ, 0xc0, !PT ;  /* 0xfffffffe0207a812 */ /* 0x000fe200078ec0ff */
[--C-:B------:R-:W-:Y:S01]  /*d890*/  @!P0 IMAD.WIDE R2, R3, 0x4, R14.reuse ;  /* 0x0000000403028825 */ /* 0x100fe200078e020e */
[----:B------:R-:W-:Y:S02]  /*d8a0*/  @!P4 LOP3.LUT R11, R8, 0xfffffffe, RZ, 0xc0, !PT ;  /* 0xfffffffe080bc812 */ /* 0x000fe400078ec0ff */
[----:B------:R-:W-:Y:S01]  /*d8b0*/  @!P5 LOP3.LUT R13, R10, 0xfffffffe, RZ, 0xc0, !PT ;  /* 0xfffffffe0a0dd812 */ /* 0x000fe200078ec0ff */
[--C-:B------:R-:W-:Y:S01]  /*d8c0*/  @!P1 IMAD.WIDE R4, R5, 0x4, R14.reuse ;  /* 0x0000000405049825 */ /* 0x100fe200078e020e */
[----:B------:R-:W-:Y:S01]  /*d8d0*/  @!P6 LOP3.LUT R21, R12, 0xfffffffe, RZ, 0xc0, !PT ;  /* 0xfffffffe0c15e812 */ /* 0x000fe200078ec0ff */
[----:B------:R0:W-:Y:S02]  /*d8e0*/  @!P0 ST.E.64 desc[UR36][R2.64], R92 ;  /* 0x0000005c02008985 */ /* 0x0001e4000c101b24 */
[--C-:B------:R-:W-:Y:S02]  /*d8f0*/  @!P2 IMAD.WIDE R6, R7, 0x4, R14.reuse ;  /* 0x000000040706a825 */ /* 0x100fe400078e020e */
[----:B------:R0:W-:Y:S02]  /*d900*/  @!P1 ST.E.64 desc[UR36][R4.64], R96 ;  /* 0x0000006004009985 */ /* 0x0001e4000c101b24 */
[----:B------:R-:W-:-:S02]  /*d910*/  @!P3 IMAD.WIDE R8, R9, 0x4, R14 ;  /* 0x000000040908b825 */ /* 0x000fc400078e020e */
[----:B------:R0:W-:Y:S02]  /*d920*/  @!P2 ST.E.64 desc[UR36][R6.64], R100 ;  /* 0x000000640600a985 */ /* 0x0001e4000c101b24 */
[--C-:B------:R-:W-:Y:S02]  /*d930*/  @!P4 IMAD.WIDE R10, R11, 0x4, R14.reuse ;  /* 0x000000040b0ac825 */ /* 0x100fe400078e020e */
[----:B------:R0:W-:Y:S02]  /*d940*/  @!P3 ST.E.64 desc[UR36][R8.64], R104 ;  /* 0x000000680800b985 */ /* 0x0001e4000c101b24 */
[--C-:B------:R-:W-:Y:S02]  /*d950*/  @!P5 IMAD.WIDE R12, R13, 0x4, R14.reuse ;  /* 0x000000040d0cd825 */ /* 0x100fe400078e020e */
[----:B------:R0:W-:Y:S02]  /*d960*/  @!P4 ST.E.64 desc[UR36][R10.64], R108 ;  /* 0x0000006c0a00c985 */ /* 0x0001e4000c101b24 */
[----:B------:R-:W-:-:S02]  /*d970*/  @!P6 IMAD.WIDE R14, R21, 0x4, R14 ;  /* 0x00000004150ee825 */ /* 0x000fc400078e020e */
[----:B------:R0:W-:Y:S04]  /*d980*/  @!P5 ST.E.64 desc[UR36][R12.64], R112 ;  /* 0x000000700c00d985 */ /* 0x0001e8000c101b24 */
[----:B------:R0:W-:Y:S02]  /*d990*/  @!P6 ST.E.64 desc[UR36][R14.64], R116 ;  /* 0x000000740e00e985 */ /* 0x0001e4000c101b24 */
.L_x_1050:
[----:B------:R-:W-:Y:S05]  /*d9a0*/  BSYNC B0 ;  /* 0x0000000000007941 */ /* 0x000fea0003800000 */
.L_x_1049:
[----:B------:R-:W-:Y:S01]  /*d9b0*/  ISETP.GE.AND P0, PT, R16, R17, PT ;  /* 0x000000111000720c */ /* 0x000fe20003f06270 */
[----:B0-----:R0:W1:Y:S04]  /*d9c0*/  SHFL.IDX PT, R13, R20, 0x1, 0x1c1f ;  /* 0x003c1f00140d7f89 */ /* 0x00106800000e0000 */
[----:B------:R0:W0:Y:S08]  /*d9d0*/  SHFL.IDX PT, R12, R18, 0x1, 0x1c1f ;  /* 0x003c1f00120c7f89 */ /* 0x00003000000e0000 */
[----:B------:R-:W-:Y:S05]  /*d9e0*/  @P0 BRA `(.L_x_961) ;  /* 0x0000004400c40947 */ /* 0x000fea0003800000 */
[C---:B------:R-:W-:Y:S01]  /*d9f0*/  VIADD R0, R19.reuse, 0x8 ;  /* 0x0000000813007836 */ /* 0x040fe20000000000 */
[----:B------:R-:W-:Y:S01]  /*da00*/  ULDC UR4, c[0x0][0xac8] ;  /* 0x0002b20000047ab9 */ /* 0x000fe20000000800 */
[C---:B--2---:R-:W-:Y:S01]  /*da10*/  VIADD R6, R19.reuse, 0x10 ;  /* 0x0000001013067836 */ /* 0x044fe20000000000 */
[C---:B------:R-:W-:Y:S01]  /*da20*/  ISETP.GE.AND P0, PT, R19.reuse, UR4, PT ;  /* 0x0000000413007c0c */ /* 0x040fe2000bf06270 */
[C---:B------:R-:W-:Y:S01]  /*da30*/  VIADD R7, R19.reuse, 0x18 ;  /* 0x0000001813077836 */ /* 0x040fe20000000000 */
[----:B------:R-:W-:Y:S01]  /*da40*/  ISETP.GE.AND P1, PT, R0, UR4, PT ;  /* 0x0000000400007c0c */ /* 0x000fe2000bf26270 */
        /* <DEDUP_REMOVED lines=8> */
[C---:B01----:R-:W-:Y:S02]  /*dad0*/  @!P0 IMAD.WIDE R2, R19.reuse, 0x4, R12 ;  /* 0x0000000413028825 */ /* 0x043fe400078e020c */
[----:B------:R-:W-:Y:S02]  /*dae0*/  @!P1 LEA.HI R0, R0, R0, RZ, 0x1 ;  /* 0x0000000000009211 */ /* 0x000fe400078f08ff */
[----:B------:R-:W-:Y:S01]  /*daf0*/  @!P2 LEA.HI R6, R6, R6, RZ, 0x1 ;  /* 0x000000060606a211 */ /* 0x000fe200078f08ff */
[----:B------:R0:W-:Y:S01]  /*db00*/  @!P0 ST.E.64 desc[UR36][R2.64], R90 ;  /* 0x0000005a02008985 */ /* 0x0001e2000c101b24 */
[----:B------:R-:W-:Y:S01]  /*db10*/  @!P1 LOP3.LUT R5, R0, 0xfffffffe, RZ, 0xc0, !PT ;  /* 0xfffffffe00059812 */ /* 0x000fe200078ec0ff */
[----:B------:R-:W-:Y:S01]  /*db20*/  VIADD R19, R19, 0x38 ;  /* 0x0000003813137836 */ /* 0x000fe20000000000 */
[----:B------:R-:W-:-:S02]  /*db30*/  @!P3 LEA.HI R0, R7, R7, RZ, 0x1 ;  /* 0x000000070700b211 */ /* 0x000fc400078f08ff */
[----:B------:R-:W-:Y:S01]  /*db40*/  @!P4 LEA.HI R8, R8, R8, RZ, 0x1 ;  /* 0x000000080808c211 */ /* 0x000fe200078f08ff */
[--C-:B------:R-:W-:Y:S01]  /*db50*/  @!P1 IMAD.WIDE R4, R5, 0x4, R12.reuse ;  /* 0x0000000405049825 */ /* 0x100fe200078e020c */
[----:B------:R-:W-:Y:S02]  /*db60*/  @!P5 LEA.HI R10, R9, R9, RZ, 0x1 ;  /* 0x00000009090ad211 */ /* 0x000fe400078f08ff */
[----:B---3--:R-:W-:Y:S02]  /*db70*/  @!P6 LEA.HI R14, R11, R11, RZ, 0x1 ;  /* 0x0000000b0b0ee211 */ /* 0x008fe400078f08ff */
[----:B------:R-:W-:Y:S01]  /*db80*/  @!P2 LOP3.LUT R7, R6, 0xfffffffe, RZ, 0xc0, !PT ;  /* 0xfffffffe0607a812 */ /* 0x000fe200078ec0ff */
[----:B------:R1:W-:Y:S01]  /*db90*/  @!P1 ST.E.64 desc[UR36][R4.64], R94 ;  /* 0x0000005e04009985 */ /* 0x0003e2000c101b24 */
[----:B------:R-:W-:Y:S02]  /*dba0*/  @!P3 LOP3.LUT R9, R0, 0xfffffffe, RZ, 0xc0, !PT ;  /* 0xfffffffe0009b812 */ /* 0x000fe400078ec0ff */
[----:B------:R-:W-:Y:S01]  /*dbb0*/  @!P4 LOP3.LUT R11, R8, 0xfffffffe, RZ, 0xc0, !PT ;  /* 0xfffffffe080bc812 */ /* 0x000fe200078ec0ff */
[----:B0-----:R-:W-:Y:S01]  /*dbc0*/  @!P2 IMAD.WIDE R2, R7, 0x4, R12 ;  /* 0x000000040702a825 */ /* 0x001fe200078e020c */
[----:B----4-:R-:W-:-:S02]  /*dbd0*/  @!P5 LOP3.LUT R15, R10, 0xfffffffe, RZ, 0xc0, !PT ;  /* 0xfffffffe0a0fd812 */ /* 0x010fc400078ec0ff */
[----:B------:R-:W-:Y:S01]  /*dbe0*/  @!P6 LOP3.LUT R17, R14, 0xfffffffe, RZ, 0xc0, !PT ;  /* 0xfffffffe0e11e812 */ /* 0x000fe200078ec0ff */
[--C-:B------:R-:W-:Y:S01]  /*dbf0*/  @!P4 IMAD.WIDE R6, R11, 0x4, R12.reuse ;  /* 0x000000040b06c825 */ /* 0x100fe200078e020c */
[----:B------:R0:W-:Y:S01]  /*dc00*/  @!P2 ST.E.64 desc[UR36][R2.64], R98 ;  /* 0x000000620200a985 */ /* 0x0001e2000c101b24 */
[----:B------:R-:W-:Y:S02]  /*dc10*/  ISETP.GE.AND P0, PT, R19, UR4, PT ;  /* 0x0000000413007c0c */ /* 0x000fe4000bf06270 */
[----:B------:R-:W-:-:S04]  /*dc20*/  @!P6 IMAD.WIDE R10, R17, 0x4, R12 ;  /* 0x00000004110ae825 */ /* 0x000fc800078e020c */
[----:B-1----:R-:W-:-:S04]  /*dc30*/  @!P3 IMAD.WIDE R4, R9, 0x4, R12 ;  /* 0x000000040904b825 */ /* 0x002fc800078e020c */
[----:B------:R-:W-:Y:S01]  /*dc40*/  @!P5 IMAD.WIDE R8, R15, 0x4, R12 ;  /* 0x000000040f08d825 */ /* 0x000fe200078e020c */
[----:B------:R0:W-:Y:S04]  /*dc50*/  @!P3 ST.E.64 desc[UR36][R4.64], R102 ;  /* 0x000000660400b985 */ /* 0x0001e8000c101b24 */
[----:B------:R0:W-:Y:S04]  /*dc60*/  @!P4 ST.E.64 desc[UR36][R6.64], R106 ;  /* 0x0000006a0600c985 */ /* 0x0001e8000c101b24 */
[----:B------:R0:W-:Y:S04]  /*dc70*/  @!P5 ST.E.64 desc[UR36][R8.64], R110 ;  /* 0x0000006e0800d985 */ /* 0x0001e8000c101b24 */
[----:B------:R0:W-:Y:S01]  /*dc80*/  @!P6 ST.E.64 desc[UR36][R10.64], R114 ;  /* 0x000000720a00e985 */ /* 0x0001e2000c101b24 */
[----:B------:R-:W-:Y:S05]  /*dc90*/  @P0 BRA `(.L_x_961) ;  /* 0x0000004400180947 */ /* 0x000fea0003800000 */
[----:B------:R-:W-:-:S04]  /*dca0*/  LEA.HI R19, R19, R19, RZ, 0x1 ;  /* 0x0000001313137211 */ /* 0x000fc800078f08ff */
[----:B0-----:R-:W-:-:S05]  /*dcb0*/  LOP3.LUT R3, R19, 0xfffffffe, RZ, 0xc0, !PT ;  /* 0xfffffffe13037812 */ /* 0x001fca00078ec0ff */
[----:B------:R-:W-:-:S05]  /*dcc0*/  IMAD.WIDE R2, R3, 0x4, R12 ;  /* 0x0000000403027825 */ /* 0x000fca00078e020c */
[----:B------:R0:W-:Y:S01]  /*dcd0*/  ST.E.64 desc[UR36][R2.64], R118 ;  /* 0x0000007602007985 */ /* 0x0001e2000c101b24 */
[----:B------:R-:W-:Y:S05]  /*dce0*/  BRA `(.L_x_961) ;  /* 0x0000004400047947 */ /* 0x000fea0003800000 */
.L_x_1048:
[----:B------:R-:W-:-:S05]  /*dcf0*/  VIADD R0, R23, 0xffffff80 ;  /* 0xffffff8017007836 */ /* 0x000fca0000000000 */
[----:B------:R-:W-:-:S13]  /*dd00*/  ISETP.GT.AND P0, PT, R0, 0xbf, PT ;  /* 0x000000bf0000780c */ /* 0x000fda0003f04270 */
[----:B------:R-:W-:Y:S05]  /*dd10*/  @P0 BRA `(.L_x_961) ;  /* 0x0000004000f80947 */ /* 0x000fea0003800000 */
[----:B------:R-:W0:Y:S01]  /*dd20*/  S2R R0, SR_CTAID.X ;  /* 0x0000000000007919 */ /* 0x000e220000002500 */
[----:B------:R-:W1:Y:S01]  /*dd30*/  LDC R7, c[0x0][0xbe8] ;  /* 0x0002fa00ff077b82 */ /* 0x000e620000000800 */
[----:B------:R-:W-:Y:S01]  /*dd40*/  ULDC UR4, c[0x0][0xa88] ;  /* 0x0002a20000047ab9 */ /* 0x000fe20000000800 */
[----:B0-----:R-:W-:Y:S02]  /*dd50*/  IMAD R23, R0, 0xc0, R23 ;  /* 0x000000c000177824 */ /* 0x001fe400078e0217 */
[----:B-1----:R-:W-:Y:S02]  /*dd60*/  IMAD R0, R7, UR4, RZ ;  /* 0x0000000407007c24 */ /* 0x002fe4000f8e02ff */
[----:B------:R-:W-:-:S05]  /*dd70*/  VIADD R23, R23, 0xffffff80 ;  /* 0xffffff8017177836 */ /* 0x000fca0000000000 */
[----:B------:R-:W-:-:S13]  /*dd80*/  ISETP.GE.AND P0, PT, R23, R0, PT ;  /* 0x000000001700720c */ /* 0x000fda0003f06270 */
[----:B------:R-:W-:Y:S05]  /*dd90*/  @P0 BRA `(.L_x_961) ;  /* 0x0000004000d80947 */ /* 0x000fea0003800000 */
[----:B------:R-:W-:Y:S01]  /*dda0*/  ISETP.NE.AND P0, PT, R7, 0x1, PT ;  /* 0x000000010700780c */ /* 0x000fe20003f05270 */
[----:B------:R-:W0:Y:S01]  /*ddb0*/  S2UR UR7, SR_CTAID.Z ;  /* 0x00000000000779c3 */ /* 0x000e220000002700 */
[----:B------:R-:W-:Y:S02]  /*ddc0*/  USHF.R.S32.HI UR6, URZ, 0x1f, UR39 ;  /* 0x0000001f3f067899 */ /* 0x000fe40008011427 */
[----:B------:R-:W-:Y:S01]  /*ddd0*/  IMAD R4, RZ, RZ, -UR39 ;  /* 0x80000027ff047e24 */ /* 0x000fe2000f8e02ff */
        /* <DEDUP_REMOVED lines=44> */
.L_x_959:
        /* <DEDUP_REMOVED lines=18> */
.L_x_1051:
[----:B------:R-:W-:Y:S01]  /*e1c0*/  ULDC UR7, c[0x0][0xc50] ;  /* 0x0003140000077ab9 */ /* 0x000fe20000000800 */
[----:B------:R-:W-:Y:S01]  /*e1d0*/  UMOV UR42, UR6 ;  /* 0x00000006002a7c82 */ /* 0x000fe20008000000 */
[----:B------:R-:W-:-:S11]  /*e1e0*/  UISETP.NE.AND UP0, UPT, UR7, 0x1, UPT ;  /* 0x000000010700788c */ /* 0x000fd6000bf05270 */
[----:B------:R-:W-:Y:S01]  /*e1f0*/  @UP0 ULDC UR4, c[0x0][0xc54] ;  /* 0x0003150000040ab9 */ /* 0x000fe20000000800 */
[----:B------:R-:W-:Y:S01]  /*e200*/  @UP0 ULDC UR8, c[0x0][0xc58] ;  /* 0x0003160000080ab9 */ /* 0x000fe20000000800 */
[----:B------:R-:W-:-:S04]  /*e210*/  UIMAD.WIDE.U32 UR4, UR6, UR4, URZ ;  /* 0x00000004060472a5 */ /* 0x000fc8000f8e003f */
[----:B------:R-:W-:-:S12]  /*e220*/  @UP0 USHF.R.U32.HI UR42, URZ, UR8, UR5 ;  /* 0x000000083f2a0299 */ /* 0x000fd80008011605 */
.L_x_1052:
[----:B------:R-:W-:Y:S01]  /*e230*/  ISETP.GE.AND P0, PT, R25, RZ, PT ;  /* 0x000000ff1900720c */ /* 0x000fe20003f06270 */
[----:B------:R-:W-:Y:S01]  /*e240*/  UIADD3 UR47, -UR42, URZ, URZ ;  /* 0x0000003f2a2f7290 */ /* 0x000fe2000fffe13f */
[----:B------:R-:W-:Y:S02]  /*e250*/  IMAD.MOV.U32 R0, RZ, RZ, 0x1 ;  /* 0x00000001ff007424 */ /* 0x000fe400078e00ff */
[----:B------:R-:W-:Y:S01]  /*e260*/  IMAD.MOV.U32 R2, RZ, RZ, RZ ;  /* 0x000000ffff027224 */ /* 0x000fe200078e00ff */
[----:B------:R-:W-:Y:S01]  /*e270*/  UIMAD UR47, UR7, UR47, UR6 ;  /* 0x0000002f072f72a4 */ /* 0x000fe2000f8e0206 */
[----:B------:R-:W-:-:S07]  /*e280*/  IMAD.MOV.U32 R10, RZ, RZ, 0x1 ;  /* 0x00000001ff0a7424 */ /* 0x000fce00078e00ff */
[----:B------:R-:W-:Y:S05]  /*e290*/  @!P0 BRA `(.L_x_1053) ;  /* 0x0000003800d88947 */ /* 0x000fea0003800000 */
[----:B------:R-:W0:Y:S01]  /*e2a0*/  LDC.64 R2, c[0x0][0xa28] ;  /* 0x00028a00ff027b82 */ /* 0x000e220000000a00 */
[----:B------:R-:W-:Y:S01]  /*e2b0*/  IMAD.MOV.U32 R24, RZ, RZ, RZ ;  /* 0x000000ffff187224 */ /* 0x000fe200078e00ff */
[----:B------:R-:W-:Y:S01]  /*e2c0*/  ULDC.64 UR4, c[0x0][0x418] ;  /* 0x0001060000047ab9 */ /* 0x000fe20000000a00 */
[----:B------:R-:W-:Y:S01]  /*e2d0*/  ULDC UR6, c[0x0][0x448] ;  /* 0x0001120000067ab9 */ /* 0x000fe20000000800 */
[----:B------:R-:W-:Y:S01]  /*e2e0*/  ULDC UR10, c[0x0][0x2f0] ;  /* 0x0000bc00000a7ab9 */ /* 0x000fe20000000800 */
[----:B------:R-:W-:Y:S01]  /*e2f0*/  ULDC UR11, c[0x0][0x288] ;  /* 0x0000a200000b7ab9 */ /* 0x000fe20000000800 */
[----:B0-----:R-:W-:-:S04]  /*e300*/  ISETP.NE.U32.AND P0, PT, R2, RZ, PT ;  /* 0x000000ff0200720c */ /* 0x001fc80003f05070 */
[----:B------:R-:W-:-:S13]  /*e310*/  ISETP.NE.AND.EX P0, PT, R3, RZ, PT, P0 ;  /* 0x000000ff0300720c */ /* 0x000fda0003f05300 */
[----:B------:R-:W0:Y:S02]  /*e320*/  @P0 LDC.64 R2, c[0x0][0xa28] ;  /* 0x00028a00ff020b82 */ /* 0x000e240000000a00 */
[----:B0-----:R-:W-:-:S05]  /*e330*/  @P0 IMAD.WIDE R2, R25, 0x4, R2 ;  /* 0x0000000419020825 */ /* 0x001fca00078e0202 */
[----:B------:R0:W5:Y:S01]  /*e340*/  @P0 LDG.E R24, desc[UR36][R2.64] ;  /* 0x0000002402180981 */ /* 0x000162000c1e1900 */
[----:B------:R-:W1:Y:S01]  /*e350*/  S2UR UR43, SR_CTAID.X ;  /* 0x00000000002b79c3 */ /* 0x000e620000002500 */
[----:B------:R-:W-:Y:S02]  /*e360*/  UISETP.NE.U32.AND UP0, UPT, UR4, URZ, UPT ;  /* 0x0000003f0400728c */ /* 0x000fe4000bf05070 */
[----:B------:R-:W-:Y:S02]  /*e370*/  UISETP.NE.AND UP1, UPT, UR6, 0x1, UPT ;  /* 0x000000010600788c */ /* 0x000fe4000bf25270 */
[----:B------:R-:W-:Y:S01]  /*e380*/  UISETP.NE.AND.EX UP0, UPT, UR5, URZ, UPT, UP0 ;  /* 0x0000003f0500728c */ /* 0x000fe2000bf05300 */
[----:B------:R-:W-:Y:S02]  /*e390*/  ULDC UR6, c[0x0][0x424] ;  /* 0x0001090000067ab9 */ /* 0x000fe40000000800 */
[----:B------:R-:W-:Y:S01]  /*e3a0*/  ULDC.64 UR4, c[0x0][0x9e0] ;  /* 0x0002780000047ab9 */ /* 0x000fe20000000a00 */
[----:B------:R-:W-:-:S02]  /*e3b0*/  USEL UR9, UR6, 0x1, UP0 ;  /* 0x0000000106097887 */ /* 0x000fc40008000000 */
[----:B------:R-:W-:Y:S02]  /*e3c0*/  UISETP.GE.AND UP0, UPT, UR5, 0x1, UPT ;  /* 0x000000010500788c */ /* 0x000fe4000bf06270 */
[----:B------:R-:W-:Y:S01]  /*e3d0*/  UIMAD UR50, UR9, UR10, URZ ;  /* 0x0000000a093272a4 */ /* 0x000fe2000f8e023f */
[----:B------:R-:W-:Y:S01]  /*e3e0*/  @UP1 ULDC UR7, c[0x0][0x44c] ;  /* 0x0001130000071ab9 */ /* 0x000fe20000000800 */
[----:B------:R-:W-:Y:S02]  /*e3f0*/  UIMAD UR9, UR9, UR10, 0x7f ;  /* 0x0000007f090974a4 */ /* 0x000fe4000f8e020a */
[----:B------:R-:W-:Y:S01]  /*e400*/  PLOP3.LUT P1, PT, PT, PT, UP0, 0x80, 0x0 ;  /* 0x000000000000781c */ /* 0x000fe20003f2f008 */
[----:B------:R-:W-:Y:S01]  /*e410*/  @UP1 ULDC UR12, c[0x0][0x450] ;  /* 0x00011400000c1ab9 */ /* 0x000fe20000000800 */
[----:B------:R-:W-:Y:S02]  /*e420*/  UP2UR UR51, UPR, URZ, 0x2 ;  /* 0x000000023f337883 */ /* 0x000fe40008000000 */
[----:B-1----:R-:W-:-:S04]  /*e430*/  UIMAD UR43, UR43, 0xc0, URZ ;  /* 0x000000c02b2b78a4 */ /* 0x002fc8000f8e023f */
[----:B------:R-:W-:-:S04]  /*e440*/  UIADD3 UR8, UR43, 0xbf, URZ ;  /* 0x000000bf2b087890 */ /* 0x000fc8000fffe03f */
[----:B------:R-:W-:Y:S02]  /*e450*/  UIMAD.WIDE.U32 UR6, UR8, UR7, URZ ;  /* 0x00000007080672a5 */ /* 0x000fe4000f8e003f */
[----:B------:R-:W-:Y:S02]  /*e460*/  UIADD3 UR6, UR50, 0x1, -UR11 ;  /* 0x0000000132067890 */ /* 0x000fe4000fffe80b */
[----:B------:R-:W-:Y:S02]  /*e470*/  @UP1 USHF.R.U32.HI UR8, URZ, UR12, UR7 ;  /* 0x0000000c3f081299 */ /* 0x000fe40008011607 */
[----:B------:R-:W-:Y:S02]  /*e480*/  USHF.R.S32.HI UR7, URZ, 0x1f, UR9 ;  /* 0x0000001f3f077899 */ /* 0x000fe40008011409 */
[----:B------:R-:W-:Y:S02]  /*e490*/  UIADD3 UR6, UR6, UR8, URZ ;  /* 0x0000000806067290 */ /* 0x000fe4000fffe03f */
[----:B------:R-:W-:-:S02]  /*e4a0*/  ULEA.HI UR7, UR7, UR9, URZ, 0x7 ;  /* 0x0000000907077291 */ /* 0x000fc4000f8f383f */
[----:B------:R-:W-:Y:S02]  /*e4b0*/  UIADD3 UR4, UR6, UR4, URZ ;  /* 0x0000000406047290 */ /* 0x000fe4000fffe03f */
[----:B------:R-:W-:Y:S01]  /*e4c0*/  USHF.R.S32.HI UR44, URZ, 0x7, UR7 ;  /* 0x000000073f2c7899 */ /* 0x000fe20008011407 */
[----:B0-----:R-:W-:Y:S11]  /*e4d0*/  @!P1 BRA `(.L_x_1054) ;  /* 0x0000000000449947 */ /* 0x001ff60003800000 */
        /* <DEDUP_REMOVED lines=10> */
.L_x_1055:
[----:B------:R-:W-:-:S11]  /*e580*/  UISETP.NE.AND UP0, UPT, UR5, 0x1, UPT ;  /* 0x000000010500788c */ /* 0x000fd6000bf05270 */
[----:B------:R-:W-:Y:S02]  /*e590*/  @UP0 ULDC.64 UR12, c[0x0][0x9e8] ;  /* 0x00027a00000c0ab9 */ /* 0x000fe40000000a00 */
[----:B------:R-:W-:-:S04]  /*e5a0*/  UIMAD.WIDE.U32 UR6, UR8, UR12, URZ ;  /* 0x0000000c080672a5 */ /* 0x000fc8000f8e003f */
[----:B------:R-:W-:-:S12]  /*e5b0*/  @UP0 USHF.R.U32.HI UR8, URZ, UR13, UR7 ;  /* 0x0000000d3f080299 */ /* 0x000fd80008011607 */
.L_x_1056:
[----:B------:R-:W-:-:S04]  /*e5c0*/  UIMAD UR8, UR8, UR5, UR5 ;  /* 0x00000005080872a4 */ /* 0x000fc8000f8e0205 */
[----:B------:R-:W-:-:S04]  /*e5d0*/  UISETP.LT.AND UP0, UPT, UR4, UR8, UPT ;  /* 0x000000080400728c */ /* 0x000fc8000bf01270 */
[----:B------:R-:W-:-:S12]  /*e5e0*/  USEL UR4, UR4, UR8, UP0 ;  /* 0x0000000804047287 */ /* 0x000fd80008000000 */
.L_x_1054:
[----:B------:R-:W-:Y:S02]  /*e5f0*/  UISETP.NE.AND UP0, UPT, UR51, URZ, UPT ;  /* 0x0000003f3300728c */ /* 0x000fe4000bf05270 */
[----:B------:R-:W-:-:S04]  /*e600*/  UIADD3 UR4, UR4, 0x7f, URZ ;  /* 0x0000007f04047890 */ /* 0x000fc8000fffe03f */
[----:B------:R-:W-:-:S04]  /*e610*/  USHF.R.S32.HI UR8, URZ, 0x1f, UR4 ;  /* 0x0000001f3f087899 */ /* 0x000fc80008011404 */
[----:B------:R-:W-:Y:S01]  /*e620*/  ULEA.HI UR8, UR8, UR4, URZ, 0x7 ;  /* 0x0000000408087291 */ /* 0x000fe2000f8f383f */
[----:B------:R-:W-:Y:S01]  /*e630*/  @UP0 ULDC UR6, c[0x0][0x44c] ;  /* 0x0001130000060ab9 */ /* 0x000fe20000000800 */
[----:B------:R-:W-:Y:S01]  /*e640*/  @UP0 ULDC UR9, c[0x0][0x450] ;  /* 0x0001140000090ab9 */ /* 0x000fe20000000800 */
[----:B------:R-:W-:Y:S02]  /*e650*/  UIMAD.WIDE.U32 UR6, UR43, UR6, URZ ;  /* 0x000000062b0672a5 */ /* 0x000fe4000f8e003f */
[----:B------:R-:W-:Y:S01]  /*e660*/  UMOV UR4, UR43 ;  /* 0x0000002b00047c82 */ /* 0x000fe20008000000 */
[----:B------:R-:W-:Y:S02]  /*e670*/  USHF.R.S32.HI UR45, URZ, 0x7, UR8 ;  /* 0x000000073f2d7899 */ /* 0x000fe40008011408 */
[----:B------:R-:W-:Y:S02]  /*e680*/  @UP0 USHF.R.U32.HI UR4, URZ, UR9, UR7 ;  /* 0x000000093f040299 */ /* 0x000fe40008011607 */
[----:B------:R-:W-:-:S02]  /*e690*/  UISETP.LT.AND UP0, UPT, UR44, UR45, UPT ;  /* 0x0000002d2c00728c */ /* 0x000fc4000bf01270 */
[----:B------:R-:W-:Y:S01]  /*e6a0*/  UIADD3 UR4, UR4, -UR11, UR50 ;  /* 0x8000000b04047290 */ /* 0x000fe2000fffe032 */
[----:B------:R-:W-:Y:S01]  /*e6b0*/  ULDC UR8, c[0x0][0x9dc] ;  /* 0x0002770000087ab9 */ /* 0x000fe20000000800 */
[----:B------:R-:W-:Y:S02]  /*e6c0*/  USEL UR12, UR44, UR45, UP0 ;  /* 0x0000002d2c0c7287 */ /* 0x000fe40008000000 */
[----:B------:R-:W-:Y:S01]  /*e6d0*/  UIADD3 UR8, UR4, -UR8, URZ ;  /* 0x8000000804087290 */ /* 0x000fe2000fffe03f */
[----:B------:R-:W-:Y:S11]  /*e6e0*/  @!P1 BRA `(.L_x_1057) ;  /* 0x0000000000449947 */ /* 0x000ff60003800000 */
        /* <DEDUP_REMOVED lines=10> */
.L_x_1058:
[----:B------:R-:W-:-:S11]  /*e790*/  UISETP.NE.AND UP0, UPT, UR5, 0x1, UPT ;  /* 0x000000010500788c */ /* 0x000fd6000bf05270 */
[----:B------:R-:W-:Y:S02]  /*e7a0*/  @UP0 ULDC.64 UR10, c[0x0][0x9e8] ;  /* 0x00027a00000a0ab9 */ /* 0x000fe40000000a00 */
[----:B------:R-:W-:-:S04]  /*e7b0*/  UIMAD.WIDE.U32 UR6, UR4, UR10, URZ ;  /* 0x0000000a040672a5 */ /* 0x000fc8000f8e003f */
[----:B------:R-:W-:-:S12]  /*e7c0*/  @UP0 USHF.R.U32.HI UR4, URZ, UR11, UR7 ;  /* 0x0000000b3f040299 */ /* 0x000fd80008011607 */
.L_x_1059:
[----:B------:R-:W-:-:S04]  /*e7d0*/  UIMAD UR4, UR4, UR5, URZ ;  /* 0x00000005040472a4 */ /* 0x000fc8000f8e023f */
[----:B------:R-:W-:-:S04]  /*e7e0*/  UISETP.LT.AND UP0, UPT, UR8, UR4, UPT ;  /* 0x000000040800728c */ /* 0x000fc8000bf01270 */
[----:B------:R-:W-:-:S12]  /*e7f0*/  USEL UR8, UR8, UR4, !UP0 ;  /* 0x0000000408087287 */ /* 0x000fd8000c000000 */
.L_x_1057:
[----:B------:R-:W-:Y:S02]  /*e800*/  USHF.R.S32.HI UR4, URZ, 0x1f, UR8 ;  /* 0x0000001f3f047899 */ /* 0x000fe40008011408 */
[----:B------:R-:W-:Y:S02]  /*e810*/  USHF.R.U32.HI UR9, URZ, 0x10, UR47 ;  /* 0x000000103f097899 */ /* 0x000fe4000801162f */
[----:B------:R-:W-:Y:S02]  /*e820*/  ULEA.HI UR4, UR4, UR8, URZ, 0x7 ;  /* 0x0000000804047291 */ /* 0x000fe4000f8f383f */
[----:B------:R-:W-:Y:S02]  /*e830*/  ULOP3.LUT UR47, UR47, 0xffff, URZ, 0xc0, !UPT ;  /* 0x0000ffff2f2f7892 */ /* 0x000fe4000f8ec03f */
[----:B------:R-:W-:Y:S01]  /*e840*/  USHF.R.S32.HI UR4, URZ, 0x7, UR4 ;  /* 0x000000073f047899 */ /* 0x000fe20008011404 */
[----:B------:R-:W-:-:S03]  /*e850*/  UMOV UR39, URZ ;  /* 0x0000003f00277c82 */ /* 0x000fc60008000000 */
[----:B------:R-:W-:-:S04]  /*e860*/  UISETP.LT.AND UP0, UPT, URZ, UR4, UPT ;  /* 0x000000043f00728c */ /* 0x000fc8000bf01270 */
[----:B------:R-:W-:Y:S02]  /*e870*/  USEL UR46, URZ, UR4, !UP0 ;  /* 0x000000043f2e7287 */ /* 0x000fe4000c000000 */
[----:B------:R-:W-:Y:S02]  /*e880*/  UISETP.NE.AND UP0, UPT, UR9, URZ, UPT ;  /* 0x0000003f0900728c */ /* 0x000fe4000bf05270 */
[----:B------:R-:W-:-:S06]  /*e890*/  UISETP.GT.AND UP1, UPT, UR12, UR46, UPT ;  /* 0x0000002e0c00728c */ /* 0x000fcc000bf24270 */
[----:B------:R-:W-:-:S03]  /*e8a0*/  PLOP3.LUT P0, PT, PT, PT, UP1, 0x80, 0x0 ;  /* 0x000000000000781c */ /* 0x000fc60003f0f018 */
[----:B------:R-:W-:-:S10]  /*e8b0*/  @!UP0 ULDC UR9, c[0x0][0x9f0] ;  /* 0x00027c0000098ab9 */ /* 0x000fd40000000800 */
[----:B------:R-:W-:Y:S05]  /*e8c0*/  @!P0 BRA `(.L_x_1060) ;  /* 0x00000000007c8947 */ /* 0x000fea0003800000 */
[----:B------:R-:W-:Y:S01]  /*e8d0*/  IABS R0, UR9 ;  /* 0x0000000900007c13 */ /* 0x000fe20008000000 */
[----:B------:R-:W-:Y:S02]  /*e8e0*/  UIADD3 UR4, UR9, -0x1, UR12 ;  /* 0xffffffff09047890 */ /* 0x000fe4000fffe00c */
[----:B------:R-:W-:Y:S02]  /*e8f0*/  IABS R4, UR9 ;  /* 0x0000000900047c13 */ /* 0x000fe40008000000 */
[----:B------:R-:W-:Y:S01]  /*e900*/  R2UR UR10, R0 ;  /* 0x00000000000a72ca */ /* 0x000fe200000e0000 */
[----:B------:R-:W-:-:S03]  /*e910*/  UIADD3 UR6, -UR46, UR4, URZ ;  /* 0x000000042e067290 */ /* 0x000fc6000fffe13f */
[----:B------:R-:W-:-:S03]  /*e920*/  UMOV UR4, URZ ;  /* 0x0000003f00047c82 */ /* 0x000fc60008000000 */
[----:B------:R-:W-:Y:S01]  /*e930*/  IABS R3, UR6 ;  /* 0x0000000600037c13 */ /* 0x000fe20008000000 */
[----:B------:R-:W-:-:S03]  /*e940*/  ULOP3.LUT UR6, UR6, UR9, URZ, 0x3c, !UPT ;  /* 0x0000000906067292 */ /* 0x000fc6000f8e3c3f */
[----:B------:R-:W-:Y:S02]  /*e950*/  R2UR UR8, R3 ;  /* 0x00000000030872ca */ /* 0x000fe400000e0000 */
[----:B------:R-:W0:Y:S08]  /*e960*/  I2F.RP R0, UR10 ;  /* 0x0000000a00007d06 */ /* 0x000e300008209400 */
[----:B0-----:R-:W0:Y:S02]  /*e970*/  MUFU.RCP R0, R0 ;  /* 0x0000000000007308 */ /* 0x001e240000001000 */
[----:B0-----:R-:W-:-:S02]  /*e980*/  VIADD R2, R0, 0xffffffe ;  /* 0x0ffffffe00027836 */ /* 0x001fc40000000000 */
[----:B------:R-:W-:-:S04]  /*e990*/  IMAD.MOV R0, RZ, RZ, -R4 ;  /* 0x000000ffff007224 */ /* 0x000fc800078e0a04 */
        /* <DEDUP_REMOVED lines=18> */
.L_x_1060:
[----:B------:R-:W-:Y:S02]  /*eac0*/  UIMAD UR52, UR47, UR39, UR46 ;  /* 0x000000272f3472a4 */ /* 0x000fe4000f8e022e */
[----:B------:R-:W-:Y:S02]  /*ead0*/  IMAD.U32 R3, RZ, RZ, UR39 ;  /* 0x00000027ff037e24 */ /* 0x000fe4000f8e00ff */
[----:B------:R-:W-:Y:S02]  /*eae0*/  IMAD.MOV.U32 R2, RZ, RZ, RZ ;  /* 0x000000ffff027224 */ /* 0x000fe400078e00ff */
[----:B------:R-:W-:Y:S02]  /*eaf0*/  IMAD.MOV.U32 R0, RZ, RZ, 0x1 ;  /* 0x00000001ff007424 */ /* 0x000fe400078e00ff */
[----:B------:R-:W-:Y:S02]  /*eb00*/  IMAD.U32 R22, RZ, RZ, UR52 ;  /* 0x00000034ff167e24 */ /* 0x000fe4000f8e00ff */
[----:B------:R-:W-:-:S03]  /*eb10*/  IMAD.MOV.U32 R10, RZ, RZ, 0x1 ;  /* 0x00000001ff0a7424 */ /* 0x000fc600078e00ff */
[----:B------:R-:W-:-:S04]  /*eb20*/  VIADDMNMX R22, R22, R3, UR12, PT ;  /* 0x0000000c16167e46 */ /* 0x000fc8000b800103 */
[----:B------:R-:W-:-:S13]  /*eb30*/  ISETP.GT.AND P0, PT, R22, UR52, PT ;  /* 0x0000003416007c0c */ /* 0x000fda000bf04270 */
        /* <DEDUP_REMOVED lines=11> */
[----:B------:R-:W-:Y:S02]  /*ebf0*/  IMAD.U32 R4, RZ, RZ, UR4 ;  /* 0x00000004ff047e24 */ /* 0x000fe4000f8e00ff */
[----:B------:R-:W-:Y:S01]  /*ec00*/  IMAD.U32 R5, RZ, RZ, UR5 ;  /* 0x00000005ff057e24 */ /* 0x000fe2000f8e00ff */
[----:B------:R-:W0:Y:S01]  /*ec10*/  LDC.64 R2, c[0x4][R2] ;  /* 0x0100000002027b82 */ /* 0x000e220000000a00 */
[----:B------:R-:W-:Y:S01]  /*ec20*/  ULDC.64 UR4, c[0x4][0x8] ;  /* 0x0100020000047ab9 */ /* 0x000fe20000000a00 */
        /* <DEDUP_REMOVED lines=8> */
[----:B0----5:R-:W-:Y:S05]  /*ecb0*/  CALL.ABS.NOINC R2 ;  /* 0x0000000002007343 */ /* 0x021fea0003c00000 */
.L_x_1061:
        /* <DEDUP_REMOVED lines=19> */
[----:B-1---5:R-:W-:Y:S05]  /*edf0*/  CALL.ABS.NOINC R2 ;  /* 0x0000000002007343 */ /* 0x022fea0003c00000 */
.L_x_1063:
[----:B------:R0:W1:Y:S01]  /*ee00*/  LDC.64 R2, c[0x4][R16] ;  /* 0x0100000010027b82 */ /* 0x0000620000000a00 */
[----:B------:R-:W-:Y:S01]  /*ee10*/  ULDC.64 UR4, c[0x4][0x88] ;  /* 0x0100220000047ab9 */ /* 0x000fe20000000a00 */
[----:B------:R-:W-:Y:S01]  /*ee20*/  ULDC.64 UR6, c[0x4][0x90] ;  /* 0x0100240000067ab9 */ /* 0x000fe20000000a00 */
[----:B------:R-:W-:Y:S02]  /*ee30*/  IMAD.U32 R4, RZ, RZ, UR4 ;  /* 0x00000004ff047e24 */ /* 0x000fe4000f8e00ff */
        /* <DEDUP_REMOVED lines=11> */
.L_x_1062:
        /* <DEDUP_REMOVED lines=8> */
[C---:B------:R-:W-:Y:S01]  /*ef70*/  LOP3.LUT R20, R23.reuse, 0x7f, RZ, 0xc0, !PT ;  /* 0x0000007f17147812 */ /* 0x040fe200078ec0ff */
[----:B------:R-:W-:Y:S01]  /*ef80*/  IMAD.SHL.U32 R26, R23, 0x10, RZ ;  /* 0x00000010171a7824 */ /* 0x000fe200078e00ff */
[----:B-1----:R-:W-:Y:S01]  /*ef90*/  ISETP.NE.AND P1, PT, R17, 0x1, PT ;  /* 0x000000011100780c */ /* 0x002fe20003f25270 */
[----:B------:R-:W-:Y:S01]  /*efa0*/  VIADD R0, R22, 0xffffffff ;  /* 0xffffffff16007836 */ /* 0x000fe20000000000 */
[----:B------:R-:W-:Y:S02]  /*efb0*/  SHF.R.U32.HI R4, RZ, 0x3, R20 ;  /* 0x00000003ff047819 */ /* 0x000fe40000011614 */
[----:B------:R-:W-:Y:S02]  /*efc0*/  LOP3.LUT R26, R26, 0x70, RZ, 0xc0, !PT ;  /* 0x000000701a1a7812 */ /* 0x000fe400078ec0ff */
[----:B------:R-:W-:Y:S01]  /*efd0*/  LOP3.LUT R16, R16, 0xfffffffb, RZ, 0xc0, !PT ;  /* 0xfffffffb10107812 */ /* 0x000fe200078ec0ff */
[----:B------:R-:W-:-:S04]  /*efe0*/  IMAD R5, R0, 0x80, R4 ;  /* 0x0000008000057824 */ /* 0x000fc800078e0204 */
[----:B------:R-:W-:Y:S02]  /*eff0*/  IMAD.IADD R5, R26, 0x1, R5 ;  /* 0x000000011a057824 */ /* 0x000fe400078e0205 */
[----:B------:R-:W1:Y:S01]  /*f000*/  @P1 LDC R4, c[0x0][0x434] ;  /* 0x00010d00ff041b82 */ /* 0x000e620000000800 */
[----:B------:R-:W-:Y:S01]  /*f010*/  @P1 LOP3.LUT R16, R16, 0x4, RZ, 0xfc, !PT ;  /* 0x0000000410101812 */ /* 0x000fe200078efcff */
[C---:B-----5:R-:W-:Y:S01]  /*f020*/  IMAD.IADD R7, R5.reuse, 0x1, R24 ;  /* 0x0000000105077824 */ /* 0x060fe200078e0218 */
[----:B------:R-:W-:-:S03]  /*f030*/  ISETP.GE.AND P0, PT, R5, UR50, PT ;  /* 0x0000003205007c0c */ /* 0x000fc6000bf06270 */
[----:B------:R-:W-:Y:S02]  /*f040*/  IMAD.MOV.U32 R10, RZ, RZ, R7 ;  /* 0x000000ffff0a7224 */ /* 0x000fe400078e0007 */
[----:B0-----:R-:W0:Y:S08]  /*f050*/  @P1 LDC R3, c[0x0][0x438] ;  /* 0x00010e00ff031b82 */ /* 0x001e300000000800 */
[----:B------:R-:W3:Y:S01]  /*f060*/  @!P0 LDC.64 R8, c[0x0][0x428] ;  /* 0x00010a00ff088b82 */ /* 0x000ee20000000a00 */
[----:B-1----:R-:W-:-:S07]  /*f070*/  @P1 IMAD.HI.U32 R2, R7, R4, RZ ;  /* 0x0000000407021227 */ /* 0x002fce00078e00ff */
[----:B------:R-:W1:Y:S01]  /*f080*/  @!P0 LDC.64 R4, c[0x0][0x418] ;  /* 0x00010600ff048b82 */ /* 0x000e620000000a00 */
[----:B0-----:R-:W-:-:S04]  /*f090*/  @P1 SHF.R.U32.HI R10, RZ, R3, R2 ;  /* 0x00000003ff0a1219 */ /* 0x001fc80000011602 */
[----:B------:R-:W-:Y:S02]  /*f0a0*/  @!P0 SHF.R.S32.HI R3, RZ, 0x1f, R10 ;  /* 0x0000001fff038819 */ /* 0x000fe4000001140a */
[----:B--2---:R-:W-:-:S05]  /*f0b0*/  SHF.R.S32.HI R6, RZ, 0x1f, R29 ;  /* 0x0000001fff067819 */ /* 0x004fca000001141d */
[----:B---3--:R-:W-:Y:S01]  /*f0c0*/  @!P0 IMAD R2, R6, R8, RZ ;  /* 0x0000000806028224 */ /* 0x008fe200078e02ff */
[----:B------:R0:W-:Y:S03]  /*f0d0*/  STL [R1], R6 ;  /* 0x0000000601007387 */ /* 0x0001e60000100800 */
[----:B------:R-:W-:Y:S02]  /*f0e0*/  @!P0 IMAD R9, R29, R9, R2 ;  /* 0x000000091d098224 */ /* 0x000fe400078e0202 */
[----:B------:R-:W-:-:S04]  /*f0f0*/  @!P0 IMAD.MOV.U32 R2, RZ, RZ, R10 ;  /* 0x000000ffff028224 */ /* 0x000fc800078e000a */
[----:B------:R-:W-:-:S04]  /*f100*/  @!P0 IMAD.WIDE.U32 R2, R29, R8, R2 ;  /* 0x000000081d028225 */ /* 0x000fc800078e0002 */
[----:B------:R-:W-:Y:S01]  /*f110*/  @!P0 IMAD.IADD R3, R3, 0x1, R9 ;  /* 0x0000000103038824 */ /* 0x000fe200078e0209 */
[----:B-1----:R-:W-:Y:S01]  /*f120*/  @!P0 LEA R4, P1, R2, R4, 0x2 ;  /* 0x0000000402048211 */ /* 0x002fe200078210ff */
[----:B0-----:R-:W-:-:S03]  /*f130*/  IMAD.MOV.U32 R6, RZ, RZ, RZ ;  /* 0x000000ffff067224 */ /* 0x001fc600078e00ff */
[----:B------:R-:W-:-:S05]  /*f140*/  @!P0 LEA.HI.X R5, R2, R5, R3, 0x2, P1 ;  /* 0x0000000502058211 */ /* 0x000fca00008f1403 */
[----:B------:R0:W5:Y:S01]  /*f150*/  @!P0 LDG.E R6, desc[UR36][R4.64] ;  /* 0x0000002404068981 */ /* 0x000162000c1e1900 */
[----:B------:R-:W-:-:S03]  /*f160*/  UMOV UR4, 0xffffffff ;  /* 0xffffffff00047882 */ /* 0x000fc60000000000 */
[----:B------:R-:W-:Y:S05]  /*f170*/  BRA.DIV UR4, `(.L_x_1064) ;  /* 0x0000003204c07947 */ /* 0x000fea000b800000 */
.L_x_1104:
[----:B------:R-:W-:Y:S01]  /*f180*/  ULOP3.LUT UR4, UR38, 0x2, URZ, 0xfc, !UPT ;  /* 0x0000000226047892 */ /* 0x000fe2000f8efc3f */
[----:B------:R-:W-:Y:S01]  /*f190*/  IMAD.U32 R28, RZ, RZ, UR42 ;  /* 0x0000002aff1c7e24 */ /* 0x000fe2000f8e00ff */
[----:B------:R-:W-:Y:S01]  /*f1a0*/  LOP3.LUT R16, R16, 0xfffffffd, RZ, 0xc0, !PT ;  /* 0xfffffffd10107812 */ /* 0x000fe200078ec0ff */
[----:B------:R-:W-:Y:S02]  /*f1b0*/  IMAD.SHL.U32 R8, R23, 0x8, RZ ;  /* 0x0000000817087824 */ /* 0x000fe400078e00ff */
[----:B------:R-:W-:Y:S01]  /*f1c0*/  IMAD.MOV R2, RZ, RZ, -R10 ;  /* 0x000000ffff027224 */ /* 0x000fe200078e0a0a */
[----:B------:R-:W-:Y:S01]  /*f1d0*/  SHF.R.S32.HI R28, RZ, 0x1f, R28 ;  /* 0x0000001fff1c7819 */ /* 0x000fe2000001141c */
[----:B------:R-:W-:Y:S01]  /*f1e0*/  IMAD.U32 R3, RZ, RZ, UR4 ;  /* 0x00000004ff037e24 */ /* 0x000fe2000f8e00ff */
[----:B------:R-:W-:Y:S01]  /*f1f0*/  LOP3.LUT R18, R8, 0x38, RZ, 0xc0, !PT ;  /* 0x0000003808127812 */ /* 0x000fe200078ec0ff */
[----:B0-----:R-:W-:Y:S02]  /*f200*/  IMAD R5, R17, R2, R7 ;  /* 0x0000000211057224 */ /* 0x001fe400078e0207 */
[----:B------:R-:W-:Y:S01]  /*f210*/  IMAD.MOV.U32 R27, RZ, RZ, R0 ;  /* 0x000000ffff1b7224 */ /* 0x000fe200078e0000 */
[----:B------:R-:W-:-:S13]  /*f220*/  ISETP.NE.AND P0, PT, R3, 0x3, PT ;  /* 0x000000030300780c */ /* 0x000fda0003f05270 */
[----:B------:R-:W-:Y:S01]  /*f230*/  @P0 LOP3.LUT R16, R16, 0x2, RZ, 0xfc, !PT ;  /* 0x0000000210100812 */ /* 0x000fe200078efcff */
[----:B------:R-:W-:Y:S06]  /*f240*/  @!P0 BRA `(.L_x_1065) ;  /* 0x0000000000048947 */ /* 0x000fec0003800000 */
[----:B------:R-:W-:Y:S01]  /*f250*/  BPT.TRAP 0x1 ;  /* 0x000000040000795c */ /* 0x000fe20000300000 */
.L_x_1065:
        /* <DEDUP_REMOVED lines=15> */
[----:B------:R-:W-:Y:S02]  /*f350*/  ULDC.64 UR4, c[0x0][0x330] ;  /* 0x0000cc0000047ab9 */ /* 0x000fe40000000a00 */
[----:B------:R-:W-:Y:S02]  /*f360*/  IMAD.IADD R3, R3, 0x1, R11 ;  /* 0x0000000103037824 */ /* 0x000fe400078e020b */
        /* <DEDUP_REMOVED lines=9> */
.L_x_1105:
        /* <DEDUP_REMOVED lines=14> */
[----:B------:R-:W-:Y:S02]  /*f4e0*/  IMAD.IADD R3, R3, 0x1, R5 ;  /* 0x0000000103037824 */ /* 0x000fe400078e0205 */
[----:B------:R-:W-:Y:S01]  /*f4f0*/  IMAD.U32 R5, RZ, RZ, UR4 ;  /* 0x00000004ff057e24 */ /* 0x000fe2000f8e00ff */
[----:B------:R-:W-:-:S03]  /*f500*/  UIMAD UR4, UR6, UR4, URZ ;  /* 0x00000004060472a4 */ /* 0x000fc6000f8e023f */
[----:B------:R-:W-:Y:S01]  /*f510*/  IMAD.WIDE.U32 R2, R5, UR42, R2 ;  /* 0x0000002a05027c25 */ /* 0x000fe2000f8e0002 */
[----:B------:R-:W-:Y:S01]  /*f520*/  UIMAD UR4, UR42, UR5, UR4 ;  /* 0x000000052a0472a4 */ /* 0x000fe2000f8e0204 */
[----:B------:R-:W-:Y:S01]  /*f530*/  LOP3.LUT R5, R8, 0x1c0, RZ, 0xc0, !PT ;  /* 0x000001c008057812 */ /* 0x000fe200078ec0ff */
[----:B------:R-:W-:-:S03]  /*f540*/  ULDC.64 UR6, c[0x0][0x2e8] ;  /* 0x0000ba0000067ab9 */ /* 0x000fc60000000a00 */
[----:B------:R-:W-:Y:S01]  /*f550*/  LOP3.LUT R8, R5, 0x38, R8, 0xf8, !PT ;  /* 0x0000003805087812 */ /* 0x000fe200078ef808 */
[----:B------:R-:W-:Y:S01]  /*f560*/  VIADD R3, R3, UR4 ;  /* 0x0000000403037c36 */ /* 0x000fe20008000000 */
[----:B------:R-:W-:Y:S01]  /*f570*/  ULDC UR4, c[0x0][0x2f4] ;  /* 0x0000bd0000047ab9 */ /* 0x000fe20000000800 */
[----:B------:R-:W-:Y:S01]  /*f580*/  IMAD R5, R0, R7, UR50 ;  /* 0x0000003200057e24 */ /* 0x000fe2000f8e0207 */
[----:B------:R-:W-:Y:S01]  /*f590*/  ISETP.GE.AND P3, PT, R18, UR4, PT ;  /* 0x0000000412007c0c */ /* 0x000fe2000bf66270 */
[----:B------:R-:W-:Y:S01]  /*f5a0*/  UMOV UR4, 0xffffffff ;  /* 0xffffffff00047882 */ /* 0x000fe20000000000 */
[----:B------:R-:W-:Y:S01]  /*f5b0*/  LEA R0, P0, R2, UR6, 0x1 ;  /* 0x0000000602007c11 */ /* 0x000fe2000f8008ff */
[----:B------:R-:W-:Y:S01]  /*f5c0*/  IMAD.IADD R5, R5, 0x1, -R10 ;  /* 0x0000000105057824 */ /* 0x000fe200078e0a0a */
[----:B------:R-:W-:Y:S01]  /*f5d0*/  LOP3.LUT R8, R8, 0x38, R23, 0x78, !PT ;  /* 0x0000003808087812 */ /* 0x000fe200078e7817 */
[----:B------:R-:W-:Y:S01]  /*f5e0*/  IMAD.SHL.U32 R23, R20, 0x8, RZ ;  /* 0x0000000814177824 */ /* 0x000fe200078e00ff */
[----:B------:R-:W-:-:S02]  /*f5f0*/  LEA.HI.X R4, R2, UR7, R3, 0x1, P0 ;  /* 0x0000000702047c11 */ /* 0x000fc400080f0c03 */
[----:B------:R-:W-:Y:S02]  /*f600*/  ISETP.GE.AND P0, PT, R5, 0x1, PT ;  /* 0x000000010500780c */ /* 0x000fe40003f06270 */
[----:B------:R-:W-:-:S03]  /*f610*/  LOP3.LUT R23, R8, 0x200, R23, 0xf8, !PT ;  /* 0x0000020008177812 */ /* 0x000fc600078ef817 */
[----:B------:R-:W-:Y:S01]  /*f620*/  @P3 LOP3.LUT R16, R16, 0x1, RZ, 0xfc, !PT ;  /* 0x0000000110103812 */ /* 0x000fe200078efcff */
[----:B------:R-:W-:Y:S07]  /*f630*/  BRA.DIV UR4, `(.L_x_1067) ;  /* 0x0000002e04c87947 */ /* 0x000fee000b800000 */
[----:B------:R-:W0:Y:S01]  /*f640*/  SHFL.IDX PT, R14, R0, RZ, 0x181f ;  /* 0x00181fff000e7589 */ /* 0x000e2200000e0000 */
[----:B------:R-:W-:-:S03]  /*f650*/  @P0 LEA R9, R23, UR48, 0x1 ;  /* 0x0000003017090c11 */ /* 0x000fc6000f8e08ff */
[----:B------:R-:W1:Y:S04]  /*f660*/  SHFL.IDX PT, R2, R4, RZ, 0x181f ;  /* 0x00181fff04027589 */ /* 0x000e6800000e0000 */
[----:B------:R-:W-:Y:S04]  /*f670*/  SHFL.IDX PT, R7, R4, 0x1, 0x181f ;  /* 0x00381f0004077f89 */ /* 0x000fe800000e0000 */
[----:B------:R-:W-:Y:S04]  /*f680*/  SHFL.IDX PT, R21, R0, 0x2, 0x181f ;  /* 0x00581f0000157f89 */ /* 0x000fe800000e0000 */
[----:B------:R-:W-:Y:S01]  /*f690*/  SHFL.IDX PT, R6, R4, 0x2, 0x181f ;  /* 0x00581f0004067f89 */ /* 0x000fe200000e0000 */
[----:B0-----:R-:W-:-:S05]  /*f6a0*/  @P0 LEA R14, P1, R18, R14, 0x1 ;  /* 0x0000000e120e0211 */ /* 0x001fca00078208ff */
[----:B-1----:R-:W-:Y:S01]  /*f6b0*/  @P0 IMAD.X R3, RZ, RZ, R2, P1 ;  /* 0x000000ffff030224 */ /* 0x002fe200008e0602 */
[C---:B------:R-:W-:Y:S01]  /*f6c0*/  ISETP.GE.AND P1, PT, R5.reuse, 0x21, PT ;  /* 0x000000210500780c */ /* 0x040fe20003f26270 */
[----:B------:R-:W-:Y:S02]  /*f6d0*/  @P0 IMAD.MOV.U32 R2, RZ, RZ, R14 ;  /* 0x000000ffff020224 */ /* 0x000fe400078e000e */
        /* <DEDUP_REMOVED lines=17> */
[C---:B------:R-:W-:Y:S02]  /*f7f0*/  @P0 LEA R8, R23.reuse, UR48, 0x1 ;  /* 0x0000003017080c11 */ /* 0x040fe4000f8e08ff */
[C---:B0-----:R-:W-:Y:S02]  /*f800*/  @P0 LEA R2, P2, R18.reuse, R14, 0x1 ;  /* 0x0000000e12020211 */ /* 0x041fe400078408ff */
[----:B------:R-:W0:Y:S02]  /*f810*/  SHFL.IDX PT, R14, R0, 0x5, 0x181f ;  /* 0x00b81f00000e7f89 */ /* 0x000e2400000e0000 */
[----:B------:R-:W-:Y:S01]  /*f820*/  @P1 LEA R21, R23, UR48, 0x1 ;  /* 0x0000003017151c11 */ /* 0x000fe2000f8e08ff */
[----:B-1----:R-:W-:Y:S02]  /*f830*/  @P0 IMAD.X R3, RZ, RZ, R7, P2 ;  /* 0x000000ffff030224 */ /* 0x002fe400010e0607 */
[----:B------:R-:W1:Y:S04]  /*f840*/  SHFL.IDX PT, R7, R4, 0x5, 0x181f ;  /* 0x00b81f0004077f89 */ /* 0x000e6800000e0000 */
[----:B------:R3:W-:Y:S02]  /*f850*/  @P0 LDGSTS.E.BYPASS.LTC128B.128 [R8+0xfc00], desc[UR36][R2.64], !P3 ;  /* 0x0fc0000002080fae */ /* 0x0007e4000d901d64 */
[----:B---3--:R-:W-:-:S02]  /*f860*/  @P1 LEA R2, P0, R18, R9, 0x1 ;  /* 0x0000000912021211 */ /* 0x008fc400078008ff */
[----:B------:R-:W3:Y:S03]  /*f870*/  SHFL.IDX PT, R9, R0, 0x6, 0x181f ;  /* 0x00d81f0000097f89 */ /* 0x000ee600000e0000 */
[----:B--2---:R-:W-:Y:S01]  /*f880*/  @P1 IMAD.X R3, RZ, RZ, R6, P0 ;  /* 0x000000ffff031224 */ /* 0x004fe200000e0606 */
        /* <DEDUP_REMOVED lines=14> */
.L_x_1123:
        /* <DEDUP_REMOVED lines=17> */
.L_x_1068:
[----:B------:R-:W-:Y:S01]  /*fa80*/  SYNCS.ARRIVE.TRANS64.A1T0 RZ, [UR48+0x16830], RZ ;  /* 0x016830ffffff79a7 */ /* 0x000fe20008100030 */
[----:B------:R-:W-:Y:S05]  /*fa90*/  WARPSYNC.ALL ;  /* 0x0000000000007948 */ /* 0x000fea0003800000 */
[----:B------:R-:W-:Y:S01]  /*faa0*/  UIADD3 UR5, UR48, 0x8400, URZ ;  /* 0x0000840030057890 */ /* 0x000fe2000fffe03f */
[----:B------:R-:W-:Y:S01]  /*fab0*/  R2UR UR4, R28 ;  /* 0x000000001c0472ca */ /* 0x000fe200000e0000 */
[----:B------:R-:W-:Y:S02]  /*fac0*/  ULDC.64 UR6, c[0x0][0x2d8] ;  /* 0x0000b60000067ab9 */ /* 0x000fe40000000a00 */
        /* <DEDUP_REMOVED lines=12> */
[----:B------:R-:W-:Y:S02]  /*fb90*/  IMAD.U32 R4, RZ, RZ, UR6 ;  /* 0x00000006ff047e24 */ /* 0x000fe4000f8e00ff */
[----:B------:R-:W0:Y:S01]  /*fba0*/  LDC.64 R2, c[0x4][R2] ;  /* 0x0100000002027b82 */ /* 0x000e220000000a00 */
        /* <DEDUP_REMOVED lines=10> */
.L_x_1069:
[----:B------:R-:W-:Y:S01]  /*fc50*/  SHF.R.S32.HI R20, RZ, 0x1f, R25 ;  /* 0x0000001fff147819 */ /* 0x000fe20000011419 */
[----:B------:R-:W-:Y:S01]  /*fc60*/  ULDC.64 UR4, c[0x0][0x2e0] ;  /* 0x0000b80000047ab9 */ /* 0x000fe20000000a00 */
[----:B------:R-:W-:Y:S01]  /*fc70*/  UISETP.NE.AND UP0, UPT, UR51, URZ, UPT ;  /* 0x0000003f3300728c */ /* 0x000fe2000bf05270 */
[----:B------:R-:W-:Y:S01]  /*fc80*/  IMAD.U32 R4, RZ, RZ, UR40 ;  /* 0x00000028ff047e24 */ /* 0x000fe2000f8e00ff */
[----:B------:R-:W0:Y:S01]  /*fc90*/  LDC R9, c[0x0][0x448] ;  /* 0x00011200ff097b82 */ /* 0x000e220000000800 */
[----:B------:R-:W-:Y:S02]  /*fca0*/  IMAD R0, R20, UR4, RZ ;  /* 0x0000000414007c24 */ /* 0x000fe4000f8e02ff */
[----:B------:R-:W1:Y:S01]  /*fcb0*/  S2R R20, SR_TID.X ;  /* 0x0000000000147919 */ /* 0x000e620000002100 */
[----:B------:R-:W-:Y:S01]  /*fcc0*/  PLOP3.LUT P0, PT, PT, PT, UP0, 0x80, 0x0 ;  /* 0x000000000000781c */ /* 0x000fe20003f0f008 */
[----:B------:R-:W-:Y:S01]  /*fcd0*/  IMAD.U32 R3, RZ, RZ, UR49 ;  /* 0x00000031ff037e24 */ /* 0x000fe2000f8e00ff */
[----:B------:R-:W-:Y:S01]  /*fce0*/  PLOP3.LUT P1, PT, PT, PT, UP0, 0x80, 0x0 ;  /* 0x000000000000781c */ /* 0x000fe20003f2f008 */
[----:B------:R-:W-:Y:S01]  /*fcf0*/  IMAD.MOV.U32 R2, RZ, RZ, R4 ;  /* 0x000000ffff027224 */ /* 0x000fe200078e0004 */
[----:B------:R-:W-:Y:S01]  /*fd00*/  PLOP3.LUT P2, PT, PT, PT, UP0, 0x80, 0x0 ;  /* 0x000000000000781c */ /* 0x000fe20003f4f008 */
[----:B------:R-:W-:-:S02]  /*fd10*/  IMAD.U32 R5, RZ, RZ, UR41 ;  /* 0x00000029ff057e24 */ /* 0x000fc4000f8e00ff */
[----:B------:R-:W-:Y:S01]  /*fd20*/  IMAD.WIDE.U32 R2, R25, UR4, R2 ;  /* 0x0000000419027c25 */ /* 0x000fe2000f8e0002 */
[----:B------:R-:W-:-:S03]  /*fd30*/  @UP0 ULDC UR4, c[0x0][0x44c] ;  /* 0x0001130000040ab9 */ /* 0x000fc60000000800 */
[----:B------:R-:W-:Y:S01]  /*fd40*/  IMAD R5, R25, UR5, R0 ;  /* 0x0000000519057c24 */ /* 0x000fe2000f8e0200 */
[----:B------:R-:W-:-:S03]  /*fd50*/  @UP0 ULDC UR5, c[0x0][0x450] ;  /* 0x0001140000050ab9 */ /* 0x000fc60000000800 */
[----:B------:R-:W-:Y:S01]  /*fd60*/  IMAD.IADD R3, R3, 0x1, R5 ;  /* 0x0000000103037824 */ /* 0x000fe200078e0205 */
[----:B-1----:R-:W-:-:S04]  /*fd70*/  LOP3.LUT R20, R20, 0x7f, RZ, 0xc0, !PT ;  /* 0x0000007f14147812 */ /* 0x002fc800078ec0ff */
[----:B------:R-:W-:-:S04]  /*fd80*/  SHF.R.U32.HI R20, RZ, 0x3, R20 ;  /* 0x00000003ff147819 */ /* 0x000fc80000011614 */
[----:B------:R-:W-:-:S05]  /*fd90*/  IADD3 R4, R20, UR43, R26 ;  /* 0x0000002b14047c10 */ /* 0x000fca000fffe01a */
[C---:B------:R-:W-:Y:S01]  /*fda0*/  @P0 IMAD.HI.U32 R0, R4.reuse, UR4, RZ ;  /* 0x0000000404000c27 */ /* 0x040fe2000f8e00ff */
[----:B------:R-:W-:Y:S01]  /*fdb0*/  PLOP3.LUT P0, PT, PT, PT, UP0, 0x80, 0x0 ;  /* 0x000000000000781c */ /* 0x000fe20003f0f008 */
[----:B------:R-:W-:Y:S02]  /*fdc0*/  @UP0 ULDC UR4, c[0x0][0x44c] ;  /* 0x0001130000040ab9 */ /* 0x000fe40000000800 */
[----:B------:R-:W-:Y:S01]  /*fdd0*/  IMAD.MOV.U32 R5, RZ, RZ, R4 ;  /* 0x000000ffff057224 */ /* 0x000fe200078e0004 */
[----:B------:R-:W-:Y:S01]  /*fde0*/  @P1 SHF.R.U32.HI R5, RZ, UR5, R0 ;  /* 0x00000005ff051c19 */ /* 0x000fe20008011600 */
[----:B------:R-:W-:-:S04]  /*fdf0*/  VIADD R0, R4, 0x80 ;  /* 0x0000008004007836 */ /* 0x000fc80000000000 */
[----:B------:R-:W-:Y:S01]  /*fe00*/  @P2 IMAD.HI.U32 R6, R0, UR4, RZ ;  /* 0x0000000400062c27 */ /* 0x000fe2000f8e00ff */
[----:B------:R-:W-:-:S03]  /*fe10*/  @UP0 ULDC UR4, c[0x0][0x450] ;  /* 0x0001140000040ab9 */ /* 0x000fc60000000800 */
[--C-:B------:R-:W-:Y:S02]  /*fe20*/  IMAD.MOV R15, RZ, RZ, -R5.reuse ;  /* 0x000000ffff0f7224 */ /* 0x100fe400078e0a05 */
[----:B------:R-:W-:Y:S01]  /*fe30*/  IMAD.MOV.U32 R21, RZ, RZ, R0 ;  /* 0x000000ffff157224 */ /* 0x000fe200078e0000 */
[----:B------:R-:W-:Y:S01]  /*fe40*/  @P0 SHF.R.U32.HI R21, RZ, UR4, R6 ;  /* 0x00000004ff150c19 */ /* 0x000fe20008011606 */
[----:B0-----:R-:W-:Y:S01]  /*fe50*/  IMAD R15, R9, R15, R4 ;  /* 0x0000000f090f7224 */ /* 0x001fe200078e0204 */
[----:B------:R-:W-:Y:S01]  /*fe60*/  SHF.R.S32.HI R4, RZ, 0x1f, R5 ;  /* 0x0000001fff047819 */ /* 0x000fe20000011405 */
[----:B------:R-:W-:Y:S01]  /*fe70*/  ULDC.64 UR4, c[0x0][0x2d0] ;  /* 0x0000b40000047ab9 */ /* 0x000fe20000000a00 */
[--C-:B------:R-:W-:Y:S01]  /*fe80*/  SHF.R.S32.HI R8, RZ, 0x1f, R21.reuse ;  /* 0x0000001fff087819 */ /* 0x100fe20000011415 */
[----:B------:R-:W-:Y:S02]  /*fe90*/  IMAD.MOV R11, RZ, RZ, -R21 ;  /* 0x000000ffff0b7224 */ /* 0x000fe400078e0a15 */
[----:B------:R-:W-:-:S02]  /*fea0*/  IMAD R4, R4, UR4, RZ ;  /* 0x0000000404047c24 */ /* 0x000fc4000f8e02ff */
[----:B------:R-:W-:Y:S02]  /*feb0*/  IMAD R8, R8, UR4, RZ ;  /* 0x0000000408087c24 */ /* 0x000fe4000f8e02ff */
[----:B------:R-:W-:Y:S01]  /*fec0*/  IMAD R11, R9, R11, R0 ;  /* 0x0000000b090b7224 */ /* 0x000fe200078e0200 */
[----:B------:R-:W-:Y:S01]  /*fed0*/  SHF.R.S32.HI R0, RZ, 0x1f, R15 ;  /* 0x0000001fff007819 */ /* 0x000fe2000001140f */
[----:B------:R-:W-:Y:S02]  /*fee0*/  IMAD R13, R5, UR5, R4 ;  /* 0x00000005050d7c24 */ /* 0x000fe4000f8e0204 */
[----:B------:R-:W-:-:S04]  /*fef0*/  IMAD.WIDE.U32 R6, R21, UR4, R2 ;  /* 0x0000000415067c25 */ /* 0x000fc8000f8e0002 */
[----:B------:R-:W-:-:S04]  /*ff00*/  IMAD.WIDE.U32 R4, R5, UR4, R2 ;  /* 0x0000000405047c25 */ /* 0x000fc8000f8e0002 */
[----:B------:R-:W-:Y:S01]  /*ff10*/  IMAD R21, R21, UR5, R8 ;  /* 0x0000000515157c24 */ /* 0x000fe2000f8e0208 */
[----:B------:R-:W-:Y:S01]  /*ff20*/  ULDC.64 UR4, c[0x0][0x2c8] ;  /* 0x0000b20000047ab9 */ /* 0x000fe20000000a00 */
[----:B------:R-:W-:Y:S02]  /*ff30*/  IMAD.IADD R3, R5, 0x1, R13 ;  /* 0x0000000105037824 */ /* 0x000fe400078e020d */
[----:B------:R-:W-:Y:S02]  /*ff40*/  IMAD R0, R0, UR4, RZ ;  /* 0x0000000400007c24 */ /* 0x000fe4000f8e02ff */
[----:B------:R-:W-:Y:S02]  /*ff50*/  IMAD.MOV.U32 R2, RZ, RZ, R4 ;  /* 0x000000ffff027224 */ /* 0x000fe400078e0004 */
[C---:B------:R-:W-:Y:S01]  /*ff60*/  IMAD R13, R15.reuse, UR5, R0 ;  /* 0x000000050f0d7c24 */ /* 0x040fe2000f8e0200 */
[----:B------:R-:W-:Y:S01]  /*ff70*/  SHF.R.S32.HI R0, RZ, 0x1f, R11 ;  /* 0x0000001fff007819 */ /* 0x000fe2000001140b */
[----:B------:R-:W-:-:S04]  /*ff80*/  IMAD.WIDE.U32 R4, R15, UR4, R2 ;  /* 0x000000040f047c25 */ /* 0x000fc8000f8e0002 */
[----:B------:R-:W-:Y:S02]  /*ff90*/  IMAD.IADD R3, R7, 0x1, R21 ;  /* 0x0000000107037824 */ /* 0x000fe400078e0215 */
[----:B------:R-:W-:Y:S02]  /*ffa0*/  IMAD R0, R0, UR4, RZ ;  /* 0x0000000400007c24 */ /* 0x000fe4000f8e02ff */
[----:B------:R-:W-:Y:S02]  /*ffb0*/  IMAD.MOV.U32 R2, RZ, RZ, R6 ;  /* 0x000000ffff027224 */ /* 0x000fe400078e0006 */
[C---:B------:R-:W-:Y:S02]  /*ffc0*/  IMAD R15, R11.reuse, UR5, R0 ;  /* 0x000000050b0f7c24 */ /* 0x040fe4000f8e0200 */
[----:B------:R-:W-:Y:S01]  /*ffd0*/  IMAD.WIDE.U32 R2, R11, UR4, R2 ;  /* 0x000000040b027c25 */ /* 0x000fe2000f8e0002 */
[----:B------:R-:W-:Y:S02]  /*ffe0*/  ULDC.64 UR4, c[0x0][0x280] ;  /* 0x0000a00000047ab9 */ /* 0x000fe40000000a00 */
[----:B------:R-:W-:Y:S01]  /*fff0*/  LEA R7, P0, R4, UR4, 0x1 ;  /* 0x0000000404077c11 */ /* 0x000fe2000f8008ff */
[----:B------:R-:W-:-:S02]  /*10000*/  IMAD.IADD R13, R5, 0x1, R13 ;  /* 0x00000001050d7824 */ /* 0x000fc400078e020d */
[----:B------:R-:W-:-:S03]  /*10010*/  IMAD.IADD R3, R3, 0x1, R15 ;  /* 0x0000000103037824 */ /* 0x000fc600078e020f */
[----:B------:R-:W-:Y:S02]  /*10020*/  LEA.HI.X R8, R4, UR5, R13, 0x1, P0 ;  /* 0x0000000504087c11 */ /* 0x000fe400080f0c0d */
[----:B------:R-:W-:Y:S01]  /*10030*/  LEA R0, P0, R2, UR4, 0x1 ;  /* 0x0000000402007c11 */ /* 0x000fe2000f8008ff */
[----:B------:R-:W-:-:S03]  /*10040*/  ULDC UR4, c[0x0][0x2b8] ;  /* 0x0000ae0000047ab9 */ /* 0x000fc60000000800 */
[----:B------:R-:W-:Y:S02]  /*10050*/  LEA.HI.X R6, R2, UR5, R3, 0x1, P0 ;  /* 0x0000000502067c11 */ /* 0x000fe400080f0c03 */
[----:B------:R-:W-:Y:S01]  /*10060*/  ISETP.GE.AND P0, PT, R18, UR4, PT ;  /* 0x0000000412007c0c */ /* 0x000fe2000bf06270 */
[----:B------:R-:W-:-:S03]  /*10070*/  UMOV UR4, 0xffffffff ;  /* 0xffffffff00047882 */ /* 0x000fc60000000000 */
[----:B------:R-:W-:Y:S09]  /*10080*/  BRA.DIV UR4, `(.L_x_1070) ;  /* 0x0000002e04807947 */ /* 0x000ff2000b800000 */
[----:B------:R-:W0:Y:S01]  /*10090*/  S2R R3, SR_TID.X ;  /* 0x0000000000037919 */ /* 0x000e220000002100 */
[----:B------:R-:W-:Y:S02]  /*100a0*/  ULDC UR4, c[0x0][0x288] ;  /* 0x0000a20000047ab9 */ /* 0x000fe40000000800 */
[----:B------:R-:W-:Y:S01]  /*100b0*/  IMAD R5, R9, UR4, RZ ;  /* 0x0000000409057c24 */ /* 0x000fe2000f8e02ff */
[----:B------:R-:W1:Y:S04]  /*100c0*/  SHFL.IDX PT, R14, R7, RZ, 0x181f ;  /* 0x00181fff070e7589 */ /* 0x000e6800000e0000 */
[----:B------:R-:W2:Y:S04]  /*100d0*/  SHFL.IDX PT, R2, R8, RZ, 0x181f ;  /* 0x00181fff08027589 */ /* 0x000ea800000e0000 */
[----:B------:R-:W3:Y:S04]  /*100e0*/  SHFL.IDX PT, R21, R7, 0x1, 0x181f ;  /* 0x00381f0007157f89 */ /* 0x000ee800000e0000 */
[----:B------:R-:W4:Y:S04]  /*100f0*/  SHFL.IDX PT, R10, R8, 0x1, 0x181f ;  /* 0x00381f00080a7f89 */ /* 0x000f2800000e0000 */
[----:B------:R-:W-:Y:S01]  /*10100*/  SHFL.IDX PT, R9, R8, 0x2, 0x181f ;  /* 0x00581f0008097f89 */ /* 0x000fe200000e0000 */
[----:B0-----:R-:W-:-:S04]  /*10110*/  LOP3.LUT R3, R3, 0x7f, RZ, 0xc0, !PT ;  /* 0x0000007f03037812 */ /* 0x001fc800078ec0ff */
[----:B------:R-:W-:-:S05]  /*10120*/  SHF.R.U32.HI R3, RZ, 0x3, R3 ;  /* 0x00000003ff037819 */ /* 0x000fca0000011603 */
[----:B------:R-:W-:-:S04]  /*10130*/  VIADD R4, R3, UR43 ;  /* 0x0000002b03047c36 */ /* 0x000fc80008000000 */
[C---:B------:R-:W-:Y:S01]  /*10140*/  VIADD R12, R4.reuse, 0x10 ;  /* 0x00000010040c7836 */ /* 0x040fe20000000000 */
[----:B------:R-:W-:-:S04]  /*10150*/  ISETP.GE.AND P1, PT, R4, R5, PT ;  /* 0x000000050400720c */ /* 0x000fc80003f26270 */
[----:B------:R-:W-:Y:S01]  /*10160*/  ISETP.GE.AND P3, PT, R12, R5, PT ;  /* 0x000000050c00720c */ /* 0x000fe20003f66270 */
[----:B------:R-:W-:-:S08]  /*10170*/  VIADD R12, R4, 0x20 ;  /* 0x00000020040c7836 */ /* 0x000fd00000000000 */
[----:B-1----:R-:W-:Y:S02]  /*10180*/  @!P1 LEA R14, P2, R18, R14, 0x1 ;  /* 0x0000000e120e9211 */ /* 0x002fe400078408ff */
[----:B------:R-:W-:-:S03]  /*10190*/  @!P1 LEA R25, R23, UR48, 0x1 ;  /* 0x0000003017199c11 */ /* 0x000fc6000f8e08ff */
[----:B--2---:R-:W-:Y:S02]  /*101a0*/  @!P1 IMAD.X R3, RZ, RZ, R2, P2 ;  /* 0x000000ffff039224 */ /* 0x004fe400010e0602 */
[----:B------:R-:W-:Y:S02]  /*101b0*/  @!P1 IMAD.MOV.U32 R2, RZ, RZ, R14 ;  /* 0x000000ffff029224 */ /* 0x000fe400078e000e */
[----:B------:R-:W0:Y:S04]  /*101c0*/  SHFL.IDX PT, R14, R7, 0x2, 0x181f ;  /* 0x00581f00070e7f89 */ /* 0x000e2800000e0000 */
[----:B------:R3:W-:Y:S01]  /*101d0*/  @!P1 LDGSTS.E.BYPASS.LTC128B.128 [R25+0x8400], desc[UR36][R2.64], !P0 ;  /* 0x0840000002199fae */ /* 0x0007e2000c101d64 */
[----:B------:R-:W-:Y:S01]  /*101e0*/  ISETP.GE.AND P1, PT, R12, R5, PT ;  /* 0x000000050c00720c */ /* 0x000fe20003f26270 */
[----:B------:R-:W-:Y:S01]  /*101f0*/  VIADD R12, R4, 0x30 ;  /* 0x00000030040c7836 */ /* 0x000fe20000000000 */
[----:B---3--:R-:W-:-:S02]  /*10200*/  @!P3 LEA R2, P2, R18, R21, 0x1 ;  /* 0x000000151202b211 */ /* 0x008fc400078408ff */
[----:B------:R-:W1:Y:S01]  /*10210*/  SHFL.IDX PT, R21, R7, 0x3, 0x181f ;  /* 0x00781f0007157f89 */ /* 0x000e6200000e0000 */
[----:B------:R-:W-:Y:S02]  /*10220*/  @!P3 LEA R25, R23, UR48, 0x1 ;  /* 0x000000301719bc11 */ /* 0x000fe4000f8e08ff */
[----:B----4-:R-:W-:-:S06]  /*10230*/  @!P3 IMAD.X R3, RZ, RZ, R10, P2 ;  /* 0x000000ffff03b224 */ /* 0x010fcc00010e060a */
[C---:B------:R-:W-:Y:S01]  /*10240*/  @!P1 LEA R20, R23.reuse, UR48, 0x1 ;  /* 0x0000003017149c11 */ /* 0x040fe2000f8e08ff */
[----:B------:R-:W2:Y:S04]  /*10250*/  SHFL.IDX PT, R10, R8, 0x3, 0x181f ;  /* 0x00781f00080a7f89 */ /* 0x000ea800000e0000 */
[----:B------:R0:W-:Y:S01]  /*10260*/  @!P3 LDGSTS.E.BYPASS.LTC128B.128 [R25+0x8c00], desc[UR36][R2.64], !P0 ;  /* 0x08c000000219bfae */ /* 0x0001e2000c101d64 */
[----:B------:R-:W-:Y:S01]  /*10270*/  ISETP.GE.AND P3, PT, R12, R5, PT ;  /* 0x000000050c00720c */ /* 0x000fe20003f66270 */
[----:B------:R-:W-:Y:S01]  /*10280*/  VIADD R12, R4, 0x40 ;  /* 0x00000040040c7836 */ /* 0x000fe20000000000 */
[----:B0-----:R-:W-:Y:S02]  /*10290*/  @!P1 LEA R2, P2, R18, R14, 0x1 ;  /* 0x0000000e12029211 */ /* 0x001fe400078408ff */
[----:B------:R-:W0:Y:S09]  /*102a0*/  SHFL.IDX PT, R14, R7, 0x4, 0x181f ;  /* 0x00981f00070e7f89 */ /* 0x000e3200000e0000 */
[----:B------:R-:W-:Y:S01]  /*102b0*/  @!P3 LEA R25, R23, UR48, 0x1 ;  /* 0x000000301719bc11 */ /* 0x000fe2000f8e08ff */
[----:B------:R-:W-:-:S02]  /*102c0*/  @!P1 IMAD.X R3, RZ, RZ, R9, P2 ;  /* 0x000000ffff039224 */ /* 0x000fc400010e0609 */
[----:B------:R-:W3:Y:S04]  /*102d0*/  SHFL.IDX PT, R9, R8, 0x4, 0x181f ;  /* 0x00981f0008097f89 */ /* 0x000ee800000e0000 */
[----:B------:R1:W-:Y:S01]  /*102e0*/  @!P1 LDGSTS.E.BYPASS.LTC128B.128 [R20+0x9400], desc[UR36][R2.64], !P0 ;  /* 0x0940000002149fae */ /* 0x0003e2000c101d64 */
[----:B------:R-:W-:Y:S01]  /*102f0*/  ISETP.GE.AND P1, PT, R12, R5, PT ;  /* 0x000000050c00720c */ /* 0x000fe20003f26270 */
[----:B------:R-:W-:Y:S01]  /*10300*/  VIADD R12, R4, 0x50 ;  /* 0x00000050040c7836 */ /* 0x000fe20000000000 */
[----:B-1----:R-:W-:Y:S02]  /*10310*/  @!P3 LEA R2, P2, R18, R21, 0x1 ;  /* 0x000000151202b211 */ /* 0x002fe400078408ff */
[----:B------:R-:W1:Y:S09]  /*10320*/  SHFL.IDX PT, R21, R7, 0x5, 0x181f ;  /* 0x00b81f0007157f89 */ /* 0x000e7200000e0000 */
[----:B------:R-:W-:Y:S01]  /*10330*/  @!P1 LEA R20, R23, UR48, 0x1 ;  /* 0x0000003017149c11 */ /* 0x000fe2000f8e08ff */
[----:B--2---:R-:W-:-:S02]  /*10340*/  @!P3 IMAD.X R3, RZ, RZ, R10, P2 ;  /* 0x000000ffff03b224 */ /* 0x004fc400010e060a */
[----:B------:R-:W2:Y:S04]  /*10350*/  SHFL.IDX PT, R10, R8, 0x5, 0x181f ;  /* 0x00b81f00080a7f89 */ /* 0x000ea800000e0000 */
[----:B------:R0:W-:Y:S01]  /*10360*/  @!P3 LDGSTS.E.BYPASS.LTC128B.128 [R25+0x9c00], desc[UR36][R2.64], !P0 ;  /* 0x09c000000219bfae */ /* 0x0001e2000c101d64 */
[-C--:B------:R-:W-:Y:S01]  /*10370*/  ISETP.GE.AND P3, PT, R12, R5.reuse, PT ;  /* 0x000000050c00720c */ /* 0x080fe20003f66270 */
[----:B------:R-:W-:Y:S01]  /*10380*/  VIADD R12, R4, 0x60 ;  /* 0x00000060040c7836 */ /* 0x000fe20000000000 */
[----:B0-----:R-:W-:Y:S02]  /*10390*/  @!P1 LEA R2, P2, R18, R14, 0x1 ;  /* 0x0000000e12029211 */ /* 0x001fe400078408ff */
[----:B------:R-:W0:Y:S03]  /*103a0*/  SHFL.IDX PT, R14, R7, 0x6, 0x181f ;  /* 0x00d81f00070e7f89 */ /* 0x000e2600000e0000 */
[----:B---3--:R-:W-:Y:S01]  /*103b0*/  @!P1 IMAD.X R3, RZ, RZ, R9, P2 ;  /* 0x000000ffff039224 */ /* 0x008fe200010e0609 */
[----:B------:R-:W-:Y:S04]  /*103c0*/  SHFL.IDX PT, R7, R7, 0x7, 0x181f ;  /* 0x00f81f0007077f89 */ /* 0x000fe800000e0000 */
[----:B------:R-:W3:Y:S04]  /*103d0*/  SHFL.IDX PT, R9, R8, 0x6, 0x181f ;  /* 0x00d81f0008097f89 */ /* 0x000ee800000e0000 */
[----:B------:R1:W-:Y:S01]  /*103e0*/  @!P1 LDGSTS.E.BYPASS.LTC128B.128 [R20+0xa400], desc[UR36][R2.64], !P0 ;  /* 0x0a40000002149fae */ /* 0x0003e2000c101d64 */
[----:B------:R-:W-:-:S03]  /*103f0*/  ISETP.GE.AND P1, PT, R12, R5, PT ;  /* 0x000000050c00720c */ /* 0x000fc60003f26270 */
[----:B------:R-:W4:Y:S01]  /*10400*/  SHFL.IDX PT, R8, R8, 0x7, 0x181f ;  /* 0x00f81f0008087f89 */ /* 0x000f2200000e0000 */
[----:B-1----:R-:W-:Y:S02]  /*10410*/  @!P3 LEA R2, P2, R18, R21, 0x1 ;  /* 0x000000151202b211 */ /* 0x002fe400078408ff */
[----:B------:R-:W-:-:S07]  /*10420*/  @!P3 LEA R21, R23, UR48, 0x1 ;  /* 0x000000301715bc11 */ /* 0x000fce000f8e08ff */
[----:B------:R-:W-:Y:S01]  /*10430*/  @!P1 LEA R25, R23, UR48, 0x1 ;  /* 0x0000003017199c11 */ /* 0x000fe2000f8e08ff */
[----:B--2---:R-:W-:Y:S02]  /*10440*/  @!P3 IMAD.X R3, RZ, RZ, R10, P2 ;  /* 0x000000ffff03b224 */ /* 0x004fe400010e060a */
[----:B------:R-:W-:-:S03]  /*10450*/  VIADD R10, R4, 0x70 ;  /* 0x00000070040a7836 */ /* 0x000fc60000000000 */
[----:B------:R0:W-:Y:S02]  /*10460*/  @!P3 LDGSTS.E.BYPASS.LTC128B.128 [R21+0xac00], desc[UR36][R2.64], !P0 ;  /* 0x0ac000000215bfae */ /* 0x0001e4000c101d64 */
[----:B------:R-:W-:Y:S01]  /*10470*/  ISETP.GE.AND P3, PT, R10, R5, PT ;  /* 0x000000050a00720c */ /* 0x000fe20003f66270 */
[----:B------:R-:W-:Y:S01]  /*10480*/  VIADD R10, R4, 0x80 ;  /* 0x00000080040a7836 */ /* 0x000fe20000000000 */
[----:B0-----:R-:W-:Y:S02]  /*10490*/  @!P1 LEA R2, P2, R18, R14, 0x1 ;  /* 0x0000000e12029211 */ /* 0x001fe400078408ff */
[----:B------:R-:W0:Y:S09]  /*104a0*/  SHFL.IDX PT, R14, R0, RZ, 0x181f ;  /* 0x00181fff000e7589 */ /* 0x000e3200000e0000 */
[----:B------:R-:W-:Y:S01]  /*104b0*/  @!P3 LEA R21, R23, UR48, 0x1 ;  /* 0x000000301715bc11 */ /* 0x000fe2000f8e08ff */
[----:B---3--:R-:W-:-:S02]  /*104c0*/  @!P1 IMAD.X R3, RZ, RZ, R9, P2 ;  /* 0x000000ffff039224 */ /* 0x008fc400010e0609 */
[----:B------:R-:W1:Y:S04]  /*104d0*/  SHFL.IDX PT, R9, R6, RZ, 0x181f ;  /* 0x00181fff06097589 */ /* 0x000e6800000e0000 */
[----:B------:R2:W-:Y:S01]  /*104e0*/  @!P1 LDGSTS.E.BYPASS.LTC128B.128 [R25+0xb400], desc[UR36][R2.64], !P0 ;  /* 0x0b40000002199fae */ /* 0x0005e2000c101d64 */
[----:B------:R-:W-:Y:S01]  /*104f0*/  ISETP.GE.AND P1, PT, R10, R5, PT ;  /* 0x000000050a00720c */ /* 0x000fe20003f26270 */
[----:B------:R-:W-:Y:S01]  /*10500*/  VIADD R10, R4, 0x90 ;  /* 0x00000090040a7836 */ /* 0x000fe20000000000 */
[----:B--2---:R-:W-:-:S11]  /*10510*/  @!P3 LEA R2, P2, R18, R7, 0x1 ;  /* 0x000000071202b211 */ /* 0x004fd600078408ff */
[----:B------:R-:W-:Y:S01]  /*10520*/  @!P1 LEA R25, R23, UR48, 0x1 ;  /* 0x0000003017199c11 */ /* 0x000fe2000f8e08ff */
[----:B------:R-:W-:Y:S01]  /*10530*/  SHFL.IDX PT, R7, R6, 0x2, 0x181f ;  /* 0x00581f0006077f89 */ /* 0x000fe200000e0000 */
[----:B----4-:R-:W-:-:S03]  /*10540*/  @!P3 IMAD.X R3, RZ, RZ, R8, P2 ;  /* 0x000000ffff03b224 */ /* 0x010fc600010e0608 */
[----:B------:R-:W-:Y:S04]  /*10550*/  SHFL.IDX PT, R8, R6, 0x1, 0x181f ;  /* 0x00381f0006087f89 */ /* 0x000fe800000e0000 */
[----:B------:R0:W-:Y:S01]  /*10560*/  @!P3 LDGSTS.E.BYPASS.LTC128B.128 [R21+0xbc00], desc[UR36][R2.64], !P0 ;  /* 0x0bc000000215bfae */ /* 0x0001e2000c101d64 */
[----:B------:R-:W-:Y:S01]  /*10570*/  ISETP.GE.AND P3, PT, R10, R5, PT ;  /* 0x000000050a00720c */ /* 0x000fe20003f66270 */
[----:B------:R-:W-:Y:S02]  /*10580*/  VIADD R10, R4, 0xa0 ;  /* 0x000000a0040a7836 */ /* 0x000fe40000000000 */
[----:B------:R-:W-:Y:S01]  /*10590*/  SHFL.IDX PT, R6, R6, 0x3, 0x181f ;  /* 0x00781f0006067f89 */ /* 0x000fe200000e0000 */
[----:B0-----:R-:W-:-:S03]  /*105a0*/  @!P1 LEA R2, P2, R18, R14, 0x1 ;  /* 0x0000000e12029211 */ /* 0x001fc600078408ff */
[----:B------:R-:W-:Y:S02]  /*105b0*/  SHFL.IDX PT, R14, R0, 0x2, 0x181f ;  /* 0x00581f00000e7f89 */ /* 0x000fe400000e0000 */
[----:B-1----:R-:W-:Y:S02]  /*105c0*/  @!P1 IMAD.X R3, RZ, RZ, R9, P2 ;  /* 0x000000ffff039224 */ /* 0x002fe400010e0609 */
[----:B------:R-:W0:Y:S04]  /*105d0*/  SHFL.IDX PT, R9, R0, 0x1, 0x181f ;  /* 0x00381f0000097f89 */ /* 0x000e2800000e0000 */
[----:B------:R0:W-:Y:S01]  /*105e0*/  @!P1 LDGSTS.E.BYPASS.LTC128B.128 [R25+0xc400], desc[UR36][R2.64], !P0 ;  /* 0x0c40000002199fae */ /* 0x0001e2000c101d64 */
[----:B------:R-:W-:Y:S02]  /*105f0*/  ISETP.GE.AND P1, PT, R10, R5, PT ;  /* 0x000000050a00720c */ /* 0x000fe40003f26270 */
[----:B0-----:R-:W-:-:S02]  /*10600*/  @!P3 LEA R2, P2, R18, R9, 0x1 ;  /* 0x000000091202b211 */ /* 0x001fc400078408ff */
[----:B------:R-:W-:-:S03]  /*10610*/  @!P3 LEA R9, R23, UR48, 0x1 ;  /* 0x000000301709bc11 */ /* 0x000fc6000f8e08ff */
[----:B------:R-:W-:-:S05]  /*10620*/  @!P3 IMAD.X R3, RZ, RZ, R8, P2 ;  /* 0x000000ffff03b224 */ /* 0x000fca00010e0608 */
[----:B------:R0:W-:Y:S02]  /*10630*/  @!P3 LDGSTS.E.BYPASS.LTC128B.128 [R9+0xcc00], desc[UR36][R2.64], !P0 ;  /* 0x0cc000000209bfae */ /* 0x0001e4000c101d64 */
[----:B0-----:R-:W-:Y:S02]  /*10640*/  @!P1 LEA R2, P2, R18, R14, 0x1 ;  /* 0x0000000e12029211 */ /* 0x001fe400078408ff */
[----:B------:R0:W1:Y:S03]  /*10650*/  SHFL.IDX PT, R14, R0, 0x3, 0x181f ;  /* 0x00781f00000e7f89 */ /* 0x00006600000e0000 */
[----:B------:R-:W-:Y:S01]  /*10660*/  @!P1 IMAD.X R3, RZ, RZ, R7, P2 ;  /* 0x000000ffff039224 */ /* 0x000fe200010e0607 */
[----:B------:R-:W-:-:S05]  /*10670*/  @!P1 LEA R7, R23, UR48, 0x1 ;  /* 0x0000003017079c11 */ /* 0x000fca000f8e08ff */
[----:B------:R0:W-:Y:S02]  /*10680*/  @!P1 LDGSTS.E.BYPASS.LTC128B.128 [R7+0xd400], desc[UR36][R2.64], !P0 ;  /* 0x0d40000002079fae */ /* 0x0001e4000c101d64 */
.L_x_1148:
[----:B------:R-:W-:Y:S02]  /*10690*/  VIADD R4, R4, 0xb0 ;  /* 0x000000b004047836 */ /* 0x000fe40000000000 */
[----:B0-----:R-:W-:-:S03]  /*106a0*/  IMAD.MOV.U32 R0, RZ, RZ, 0x1 ;  /* 0x00000001ff007424 */ /* 0x001fc600078e00ff */
        /* <DEDUP_REMOVED lines=14> */
[----:B------:R-:W-:-:S05]  /*10790*/  VIADD R22, R22, 0xfffffffe ;  /* 0xfffffffe16167836 */ /* 0x000fca0000000000 */
[----:B------:R-:W-:Y:S01]  /*107a0*/  ISETP.GE.AND P1, PT, R22, UR52, PT ;  /* 0x0000003416007c0c */ /* 0x000fe2000bf26270 */
[----:B------:R-:W1:Y:S02]  /*107b0*/  SYNCS.PHASECHK.TRANS64.TRYWAIT P0, [UR48+0x16820], R0 ;  /* 0x01682000ff0075a7 */ /* 0x000e640008000170 */
[----:B01----:R-:W-:Y:S10]  /*107c0*/  @!P0 BRA `(.L_x_1071) ;  /* 0x0000003400488947 */ /* 0x003ff40003800000 */
.L_x_1149:
[----:B------:R-:W-:Y:S02]  /*107d0*/  IMAD.MOV.U32 R25, RZ, RZ, 0x1 ;  /* 0x00000001ff197424 */ /* 0x000fe400078e00ff */
[----:B------:R-:W-:Y:S01]  /*107e0*/  IMAD.MOV.U32 R21, RZ, RZ, RZ ;  /* 0x000000ffff157224 */ /* 0x000fe200078e00ff */
[----:B------:R-:W-:Y:S06]  /*107f0*/  @!P1 BRA `(.L_x_1072) ;  /* 0x0000001000009947 */ /* 0x000fec0003800000 */
[----:B------:R-:W1:Y:S01]  /*10800*/  S2R R2, SR_TID.X ;  /* 0x0000000000027919 */ /* 0x000e620000002100 */
[----:B------:R-:W-:Y:S01]  /*10810*/  UIADD3 UR4, UR47, 0x1, URZ ;  /* 0x000000012f047890 */ /* 0x000fe2000fffe03f */
[----:B0-----:R-:W-:Y:S01]  /*10820*/  LOP3.LUT R3, RZ, UR45, RZ, 0x33, !PT ;  /* 0x0000002dff037c12 */ /* 0x001fe2000f8e33ff */
[----:B------:R-:W-:Y:S01]  /*10830*/  BSSY B0, `(.L_x_1072) ;  /* 0x00000fc000007945 */ /* 0x000fe20003800000 */
[----:B------:R-:W-:Y:S01]  /*10840*/  LOP3.LUT R5, RZ, UR44, RZ, 0x33, !PT ;  /* 0x0000002cff057c12 */ /* 0x000fe2000f8e33ff */
[----:B------:R-:W-:Y:S01]  /*10850*/  UIMAD UR4, UR4, UR39, URZ ;  /* 0x00000027040472a4 */ /* 0x000fe2000f8e023f */
[----:B------:R-:W-:Y:S02]  /*10860*/  IMAD.MOV.U32 R22, RZ, RZ, 0x1 ;  /* 0x00000001ff167424 */ /* 0x000fe400078e00ff */
[----:B------:R-:W-:-:S03]  /*10870*/  IMAD.MOV.U32 R8, RZ, RZ, RZ ;  /* 0x000000ffff087224 */ /* 0x000fc600078e00ff */
[----:B------:R-:W-:Y:S01]  /*10880*/  LOP3.LUT R0, RZ, UR4, RZ, 0x33, !PT ;  /* 0x00000004ff007c12 */ /* 0x000fe2000f8e33ff */
[----:B------:R-:W-:Y:S02]  /*10890*/  ULDC UR4, c[0x0][0x2f4] ;  /* 0x0000bd0000047ab9 */ /* 0x000fe40000000800 */
[----:B------:R-:W-:Y:S02]  /*108a0*/  ISETP.GE.AND P1, PT, R18, UR4, PT ;  /* 0x0000000412007c0c */ /* 0x000fe4000bf26270 */
[----:B------:R-:W-:-:S04]  /*108b0*/  VIADDMNMX R0, R0, -UR46, R3, !PT ;  /* 0x8000002e00007c46 */ /* 0x000fc8000f800103 */
[----:B------:R-:W-:-:S04]  /*108c0*/  VIMNMX R5, R0, R5, !PT ;  /* 0x0000000500057248 */ /* 0x000fc80007fe0100 */
[----:B------:R-:W-:Y:S02]  /*108d0*/  IADD3 R27, -R5, -0x2, RZ ;  /* 0xfffffffe051b7810 */ /* 0x000fe40007ffe1ff */
[----:B-1----:R-:W-:-:S04]  /*108e0*/  LOP3.LUT R2, R2, 0x7f, RZ, 0xc0, !PT ;  /* 0x0000007f02027812 */ /* 0x002fc800078ec0ff */
[----:B------:R-:W-:-:S04]  /*108f0*/  SHF.R.U32.HI R2, RZ, 0x3, R2 ;  /* 0x00000003ff027819 */ /* 0x000fc80000011602 */
[----:B------:R-:W-:Y:S02]  /*10900*/  IADD3 R24, R26, R24, R2 ;  /* 0x000000181a187210 */ /* 0x000fe40007ffe002 */
[----:B------:R-:W-:Y:S01]  /*10910*/  IADD3 R0, -R2, UR50, RZ ;  /* 0x0000003202007c10 */ /* 0x000fe2000fffe1ff */
[----:B------:R-:W-:Y:S02]  /*10920*/  IMAD.SHL.U32 R2, R18, 0x2, RZ ;  /* 0x0000000212027824 */ /* 0x000fe400078e00ff */
[----:B------:R-:W-:Y:S02]  /*10930*/  VIADD R24, R24, 0xfffffe80 ;  /* 0xfffffe8018187836 */ /* 0x000fe40000000000 */
[C---:B------:R-:W-:Y:S02]  /*10940*/  IMAD R4, R5.reuse, 0x80, R0 ;  /* 0x0000008005047824 */ /* 0x040fe400078e0200 */
[----:B------:R-:W-:Y:S02]  /*10950*/  IMAD R0, R5, -0x80, R24 ;  /* 0xffffff8005007824 */ /* 0x000fe400078e0218 */
[----:B------:R-:W-:-:S07]  /*10960*/  VIADD R4, R4, 0x100 ;  /* 0x0000010004047836 */ /* 0x000fce0000000000 */
.L_x_1085:
        /* <DEDUP_REMOVED lines=9> */
[----:B------:R-:W-:Y:S01]  /*10a00*/  SHF.R.S32.HI R3, RZ, 0x1f, R9 ;  /* 0x0000001fff037819 */ /* 0x000fe20000011409 */
[----:B--2---:R-:W-:-:S04]  /*10a10*/  IMAD R2, R6, UR4, RZ ;  /* 0x0000000406027c24 */ /* 0x004fc8000f8e02ff */
[----:B------:R-:W-:Y:S02]  /*10a20*/  IMAD R5, R29, UR5, R2 ;  /* 0x000000051d057c24 */ /* 0x000fe4000f8e0202 */
[----:B------:R-:W-:-:S04]  /*10a30*/  IMAD.MOV.U32 R2, RZ, RZ, R9 ;  /* 0x000000ffff027224 */ /* 0x000fc800078e0009 */
[----:B------:R-:W-:Y:S01]  /*10a40*/  IMAD.WIDE.U32 R2, R29, UR4, R2 ;  /* 0x000000041d027c25 */ /* 0x000fe2000f8e0002 */
[----:B------:R-:W-:-:S03]  /*10a50*/  ULDC.64 UR4, c[0x0][0x418] ;  /* 0x0001060000047ab9 */ /* 0x000fc60000000a00 */
[----:B------:R-:W-:Y:S01]  /*10a60*/  IMAD.IADD R3, R5, 0x1, R3 ;  /* 0x0000000105037824 */ /* 0x000fe200078e0203 */
[----:B------:R-:W-:-:S04]  /*10a70*/  LEA R6, P0, R2, UR4, 0x2 ;  /* 0x0000000402067c11 */ /* 0x000fc8000f8010ff */
[----:B------:R-:W-:-:S05]  /*10a80*/  LEA.HI.X R7, R2, UR5, R3, 0x2, P0 ;  /* 0x0000000502077c11 */ /* 0x000fca00080f1403 */
[----:B------:R-:W2:Y:S01]  /*10a90*/  LDG.E R5, desc[UR36][R6.64] ;  /* 0x0000002406057981 */ /* 0x000ea2000c1e1900 */
[----:B------:R-:W-:-:S06]  /*10aa0*/  ULOP3.LUT UR6, UR38, 0x2, URZ, 0xfc, !UPT ;  /* 0x0000000226067892 */ /* 0x000fcc000f8efc3f */
[----:B------:R-:W-:Y:S02]  /*10ab0*/  IMAD.U32 R10, RZ, RZ, UR6 ;  /* 0x00000006ff0a7e24 */ /* 0x000fe4000f8e00ff */
        /* <DEDUP_REMOVED lines=9> */
.L_x_1073:
[----:B------:R-:W-:Y:S01]  /*10b50*/  LEA R7, R21, UR48, 0x3 ;  /* 0x0000003015077c11 */ /* 0x000fe2000f8e18ff */
[----:B------:R-:W-:Y:S01]  /*10b60*/  BSSY B1, `(.L_x_1074) ;  /* 0x0000004000017945 */ /* 0x000fe20003800000 */
[----:B------:R-:W-:-:S04]  /*10b70*/  SHF.L.U32 R2, R25, 0x1f, RZ ;  /* 0x0000001f19027819 */ /* 0x000fc800000006ff */
[----:B------:R-:W0:Y:S02]  /*10b80*/  SYNCS.PHASECHK.TRANS64.TRYWAIT P0, [R7+URZ+0x16840], R2 ;  /* 0x01684002070075a7 */ /* 0x000e24000800017f */
[----:B0-----:R-:W-:Y:S05]  /*10b90*/  @!P0 BRA `(.L_x_1075) ;  /* 0x00000030006c8947 */ /* 0x001fea0003800000 */
.L_x_1150:
[----:B------:R-:W-:Y:S05]  /*10ba0*/  BSYNC B1 ;  /* 0x0000000000017941 */ /* 0x000fea0003800000 */
.L_x_1074:
        /* <DEDUP_REMOVED lines=15> */
[----:B------:R-:W-:Y:S01]  /*10ca0*/  ULDC.64 UR4, c[0x0][0x308] ;  /* 0x0000c20000047ab9 */ /* 0x000fe20000000a00 */
[----:B------:R-:W-:Y:S02]  /*10cb0*/  IMAD R10, R21, 0x2000, R23 ;  /* 0x00002000150a7824 */ /* 0x000fe400078e0217 */
[----:B------:R-:W-:Y:S02]  /*10cc0*/  IMAD.IADD R3, R3, 0x1, R9 ;  /* 0x0000000103037824 */ /* 0x000fe400078e0209 */
[----:B------:R-:W-:Y:S01]  /*10cd0*/  IMAD.U32 R9, RZ, RZ, UR4 ;  /* 0x00000004ff097e24 */ /* 0x000fe2000f8e00ff */
[----:B------:R-:W-:-:S03]  /*10ce0*/  UIMAD UR4, UR6, UR4, URZ ;  /* 0x00000004060472a4 */ /* 0x000fc6000f8e023f */
[----:B------:R-:W-:Y:S01]  /*10cf0*/  IMAD.WIDE.U32 R2, R9, UR42, R2 ;  /* 0x0000002a09027c25 */ /* 0x000fe2000f8e0002 */
[----:B------:R-:W-:Y:S01]  /*10d00*/  UIMAD UR4, UR42, UR5, UR4 ;  /* 0x000000052a0472a4 */ /* 0x000fe2000f8e0204 */
[----:B------:R-:W-:Y:S02]  /*10d10*/  ULDC.64 UR6, c[0x0][0x2e8] ;  /* 0x0000ba0000067ab9 */ /* 0x000fe40000000a00 */
[----:B------:R-:W-:-:S03]  /*10d20*/  LEA R9, P0, R2, UR6, 0x1 ;  /* 0x0000000602097c11 */ /* 0x000fc6000f8008ff */
[----:B------:R-:W-:Y:S01]  /*10d30*/  VIADD R3, R3, UR4 ;  /* 0x0000000403037c36 */ /* 0x000fe20008000000 */
[----:B------:R-:W-:-:S04]  /*10d40*/  UMOV UR4, 0xffffffff ;  /* 0xffffffff00047882 */ /* 0x000fc80000000000 */
        /* <DEDUP_REMOVED lines=41> */
.L_x_1168:
[----:B0-----:R-:W-:-:S05]  /*10fe0*/  IMAD.SHL.U32 R2, R18, 0x2, RZ ;  /* 0x0000000212027824 */ /* 0x001fca00078e00ff */
        /* <DEDUP_REMOVED lines=8> */
.L_x_1077:
        /* <DEDUP_REMOVED lines=12> */
.L_x_1078:
[----:B------:R0:W-:Y:S01]  /*11130*/  SYNCS.ARRIVE.TRANS64.A1T0 RZ, [R7+URZ+0x16830], RZ ;  /* 0x016830ff07ff79a7 */ /* 0x0001e2000810003f */
[----:B------:R-:W-:Y:S05]  /*11140*/  @!P3 BRA `(.L_x_1079) ;  /* 0x000000000004b947 */ /* 0x000fea0003800000 */
[----:B------:R-:W-:Y:S01]  /*11150*/  BPT.TRAP 0x1 ;  /* 0x000000040000795c */ /* 0x000fe20000300000 */
.L_x_1079:
[----:B------:R-:W-:Y:S01]  /*11160*/  SHF.L.U32 R2, R22, 0x1f, RZ ;  /* 0x0000001f16027819 */ /* 0x000fe200000006ff */
[----:B------:R-:W-:Y:S01]  /*11170*/  BSSY B1, `(.L_x_1080) ;  /* 0x0000004000017945 */ /* 0x000fe20003800000 */
[----:B0-----:R-:W-:-:S04]  /*11180*/  LEA R7, R8, UR48, 0x3 ;  /* 0x0000003008077c11 */ /* 0x001fc8000f8e18ff */
[----:B------:R-:W0:Y:S02]  /*11190*/  SYNCS.PHASECHK.TRANS64.TRYWAIT P0, [R7+URZ+0x16860], R2 ;  /* 0x01686002070075a7 */ /* 0x000e24000800017f */
[----:B0-----:R-:W-:Y:S05]  /*111a0*/  @!P0 BRA `(.L_x_1081) ;  /* 0x00000034005c8947 */ /* 0x001fea0003800000 */
.L_x_1169:
[----:B------:R-:W-:Y:S05]  /*111b0*/  BSYNC B1 ;  /* 0x0000000000017941 */ /* 0x000fea0003800000 */
.L_x_1080:
        /* <DEDUP_REMOVED lines=13> */
[----:B------:R-:W-:Y:S02]  /*11290*/  SHFL.IDX PT, R14, R17, 0x7, 0x181f ;  /* 0x00f81f00110e7f89 */ /* 0x000fe400000e0000 */
[----:B-1----:R-:W-:-:S05]  /*112a0*/  IMAD.X R3, RZ, RZ, R3, P2 ;  /* 0x000000ffff037224 */ /* 0x002fca00010e0603 */
        /* <DEDUP_REMOVED lines=27> */
[----:B0-----:R-:W-:-:S05]  /*11460*/  IADD3 R2, P2, R11, R20, RZ ;  /* 0x000000140b027210 */ /* 0x001fca0007f5e0ff */
[----:B-1----:R-:W-:-:S05]  /*11470*/  IMAD.X R3, RZ, RZ, R9, P2 ;  /* 0x000000ffff037224 */ /* 0x002fca00010e0609 */
[----:B------:R2:W-:Y:S01]  /*11480*/  LDGSTS.E.BYPASS.LTC128B.128 [R8+0x2c00], desc[UR36][R2.64], !P0 ;  /* 0x02c0000002087fae */ /* 0x0005e2000c101d64 */
[----:B------:R-:W-:Y:S02]  /*11490*/  ISETP.LT.OR P0, PT, R4, 0x61, P1 ;  /* 0x000000610400780c */ /* 0x000fe40000f01670 */
[----:B--2---:R-:W-:-:S05]  /*114a0*/  IADD3 R2, P2, R12, R20, RZ ;  /* 0x000000140c027210 */ /* 0x004fca0007f5e0ff */
[----:B---3--:R-:W-:-:S06]  /*114b0*/  IMAD.X R3, RZ, RZ, R10, P2 ;  /* 0x000000ffff037224 */ /* 0x008fcc00010e060a */
[----:B----4-:R0:W-:Y:S02]  /*114c0*/  LDGSTS.E.BYPASS.LTC128B.128 [R8+0x3400], desc[UR36][R2.64], !P0 ;  /* 0x0340000002087fae */ /* 0x0101e4000c101d64 */
.L_x_1187:
        /* <DEDUP_REMOVED lines=19> */
.L_x_1083:
        /* <DEDUP_REMOVED lines=8> */
[----:B------:R-:W-:-:S05]  /*11680*/  IMAD.U32 R5, RZ, RZ, UR5 ;  /* 0x00000005ff057e24 */ /* 0x000fca000f8e00ff */
[----:B------:R-:W-:-:S13]  /*11690*/  ISETP.NE.AND P3, PT, R5, 0x3, PT ;  /* 0x000000030500780c */ /* 0x000fda0003f65270 */
[----:B------:R-:W-:Y:S05]  /*116a0*/  @!P3 BRA `(.L_x_1084) ;  /* 0x000000000004b947 */ /* 0x000fea0003800000 */
[----:B------:R-:W-:Y:S01]  /*116b0*/  BPT.TRAP 0x1 ;  /* 0x000000040000795c */ /* 0x000fe20000300000 */
.L_x_1084:
[----:B------:R-:W-:Y:S01]  /*116c0*/  R2UR UR4, R28 ;  /* 0x000000001c0472ca */ /* 0x000fe200000e0000 */
[----:B------:R-:W-:Y:S01]  /*116d0*/  ULDC.64 UR6, c[0x0][0x330] ;  /* 0x0000cc0000067ab9 */ /* 0x000fe20000000a00 */
[----:B------:R-:W-:Y:S01]  /*116e0*/  VIADD R27, R27, 0xffffffff ;  /* 0xffffffff1b1b7836 */ /* 0x000fe20000000000 */
[----:B------:R0:W-:Y:S01]  /*116f0*/  SYNCS.ARRIVE.TRANS64.A1T0 RZ, [R7+URZ+0x16850], RZ ;  /* 0x016850ff07ff79a7 */ /* 0x0001e2000810003f */
[----:B------:R-:W-:Y:S02]  /*11700*/  IMAD.U32 R5, RZ, RZ, UR6 ;  /* 0x00000006ff057e24 */ /* 0x000fe4000f8e00ff */
[----:B------:R-:W-:Y:S01]  /*11710*/  IMAD.MOV.U32 R3, RZ, RZ, R9 ;  /* 0x000000ffff037224 */ /* 0x000fe200078e0009 */
[----:B------:R-:W-:Y:S01]  /*11720*/  ISETP.GT.AND P0, PT, R27, UR52, PT ;  /* 0x000000341b007c0c */ /* 0x000fe2000bf04270 */
[----:B------:R-:W-:Y:S02]  /*11730*/  VIADD R4, R4, 0x80 ;  /* 0x0000008004047836 */ /* 0x000fe40000000000 */
[----:B------:R-:W-:-:S03]  /*11740*/  IMAD.WIDE.U32 R2, R5, UR42, R2 ;  /* 0x0000002a05027c25 */ /* 0x000fc6000f8e0002 */
[----:B------:R-:W-:Y:S01]  /*11750*/  UIMAD UR4, UR4, UR6, URZ ;  /* 0x00000006040472a4 */ /* 0x000fe2000f8e023f */
[----:B------:R-:W-:Y:S02]  /*11760*/  VIADD R0, R0, 0xffffff80 ;  /* 0xffffff8000007836 */ /* 0x000fe40000000000 */
[----:B------:R-:W-:Y:S01]  /*11770*/  IMAD.MOV.U32 R8, RZ, RZ, R21 ;  /* 0x000000ffff087224 */ /* 0x000fe200078e0015 */
[----:B------:R-:W-:Y:S01]  /*11780*/  UIMAD UR4, UR42, UR7, UR4 ;  /* 0x000000072a0472a4 */ /* 0x000fe2000f8e0204 */
[----:B------:R-:W-:Y:S02]  /*11790*/  IMAD.MOV.U32 R22, RZ, RZ, R25 ;  /* 0x000000ffff167224 */ /* 0x000fe400078e0019 */
[----:B------:R-:W-:Y:S02]  /*117a0*/  ULDC.64 UR6, c[0x0][0x318] ;  /* 0x0000c60000067ab9 */ /* 0x000fe40000000a00 */
[----:B------:R-:W-:Y:S01]  /*117b0*/  LEA R17, P2, R2, UR6, 0x1 ;  /* 0x0000000602117c11 */ /* 0x000fe2000f8408ff */
[----:B------:R-:W-:-:S05]  /*117c0*/  VIADD R19, R3, UR4 ;  /* 0x0000000403137c36 */ /* 0x000fca0008000000 */
[----:B------:R-:W-:Y:S01]  /*117d0*/  LEA.HI.X R19, R2, UR7, R19, 0x1, P2 ;  /* 0x0000000702137c11 */ /* 0x000fe200090f0c13 */
[----:B0-----:R-:W-:Y:S06]  /*117e0*/  @P0 BRA `(.L_x_1085) ;  /* 0xfffffff000600947 */ /* 0x001fec000383ffff */
[----:B------:R-:W-:Y:S05]  /*117f0*/  BSYNC B0 ;  /* 0x0000000000007941 */ /* 0x000fea0003800000 */
.L_x_1072:
[----:B------:R-:W-:-:S06]  /*11800*/  ULOP3.LUT UR4, UR38, 0x2, URZ, 0xfc, !UPT ;  /* 0x0000000226047892 */ /* 0x000fcc000f8efc3f */
[----:B0-----:R-:W-:-:S05]  /*11810*/  IMAD.U32 R0, RZ, RZ, UR4 ;  /* 0x00000004ff007e24 */ /* 0x001fca000f8e00ff */
[----:B------:R-:W-:-:S13]  /*11820*/  ISETP.NE.AND P0, PT, R0, 0x3, PT ;  /* 0x000000030000780c */ /* 0x000fda0003f05270 */
[----:B------:R-:W-:Y:S05]  /*11830*/  @!P0 BRA `(.L_x_1086) ;  /* 0x0000000000048947 */ /* 0x000fea0003800000 */
[----:B------:R-:W-:Y:S01]  /*11840*/  BPT.TRAP 0x1 ;  /* 0x000000040000795c */ /* 0x000fe20000300000 */
.L_x_1086:
[----:B------:R-:W-:Y:S01]  /*11850*/  LEA R0, R21, UR48, 0x3 ;  /* 0x0000003015007c11 */ /* 0x000fe2000f8e18ff */
[----:B------:R-:W0:Y:S01]  /*11860*/  S2R R6, SR_TID.X ;  /* 0x0000000000067919 */ /* 0x000e220000002100 */
[----:B------:R-:W-:Y:S01]  /*11870*/  SHF.L.U32 R3, R25, 0x1f, RZ ;  /* 0x0000001f19037819 */ /* 0x000fe200000006ff */
[----:B------:R-:W-:Y:S01]  /*11880*/  IMAD.MOV.U32 R2, RZ, RZ, -0x80 ;  /* 0xffffff80ff027424 */ /* 0x000fe200078e00ff */
[----:B------:R-:W-:Y:S01]  /*11890*/  BSSY B0, `(.L_x_1087) ;  /* 0x0000008000007945 */ /* 0x000fe20003800000 */
[----:B------:R-:W-:Y:S01]  /*118a0*/  IMAD R4, R21, 0x2000, R23 ;  /* 0x0000200015047824 */ /* 0x000fe200078e0217 */
[----:B------:R-:W1:Y:S01]  /*118b0*/  SYNCS.PHASECHK.TRANS64.TRYWAIT P0, [R0+URZ+0x16860], R3 ;  /* 0x01686003000075a7 */ /* 0x000e62000800017f */
[----:B------:R-:W-:Y:S01]  /*118c0*/  IMAD R5, R27, R2, UR50 ;  /* 0x000000321b057e24 */ /* 0x000fe2000f8e0202 */
[----:B0-----:R-:W-:-:S04]  /*118d0*/  LOP3.LUT R6, R6, 0x7f, RZ, 0xc0, !PT ;  /* 0x0000007f06067812 */ /* 0x001fc800078ec0ff */
[----:B------:R-:W-:-:S05]  /*118e0*/  SHF.R.U32.HI R6, RZ, 0x3, R6 ;  /* 0x00000003ff067819 */ /* 0x000fca0000011606 */
[----:B------:R-:W-:Y:S01]  /*118f0*/  IMAD.IADD R5, R5, 0x1, -R6 ;  /* 0x0000000105057824 */ /* 0x000fe200078e0a06 */
[----:B-1----:R-:W-:Y:S06]  /*11900*/  @!P0 BRA `(.L_x_1088) ;  /* 0x0000003400e48947 */ /* 0x002fec0003800000 */
.L_x_1188:
[----:B------:R-:W-:Y:S05]  /*11910*/  BSYNC B0 ;  /* 0x0000000000007941 */ /* 0x000fea0003800000 */
.L_x_1087:
        /* <DEDUP_REMOVED lines=20> */
[----:B------:R-:W-:Y:S01]  /*11a60*/  SHFL.IDX PT, R27, R17, 0x5, 0x181f ;  /* 0x00b81f00111b7f89 */ /* 0x000fe200000e0000 */
[----:B---3--:R-:W-:-:S03]  /*11a70*/  IADD3 R2, P5, R23, R18, RZ ;  /* 0x0000001217027210 */ /* 0x008fc60007fbe0ff */
[----:B------:R-:W-:Y:S01]  /*11a80*/  SHFL.IDX PT, R22, R19, 0x4, 0x181f ;  /* 0x00981f0013167f89 */ /* 0x000fe200000e0000 */
[----:B----4-:R-:W-:-:S03]  /*11a90*/  IMAD.X R7, RZ, RZ, R7, P4 ;  /* 0x000000ffff077224 */ /* 0x010fc600020e0607 */
[----:B------:R-:W0:Y:S01]  /*11aa0*/  SHFL.IDX PT, R23, R17, 0x4, 0x181f ;  /* 0x00981f0011177f89 */ /* 0x000e2200000e0000 */
[----:B-----5:R-:W-:-:S03]  /*11ab0*/  IMAD.X R3, RZ, RZ, R16, P5 ;  /* 0x000000ffff037224 */ /* 0x020fc600028e0610 */
[----:B------:R-:W-:Y:S04]  /*11ac0*/  SHFL.IDX PT, R29, R17, 0x6, 0x181f ;  /* 0x00d81f00111d7f89 */ /* 0x000fe800000e0000 */
[----:B------:R0:W-:Y:S01]  /*11ad0*/  LDGSTS.E.BYPASS.LTC128B.128 [R4+0x400], desc[UR36][R8.64], !P3 ;  /* 0x0040000008047fae */ /* 0x0001e2000d901d64 */
[----:B------:R-:W-:-:S03]  /*11ae0*/  ISETP.LT.OR P3, PT, R5, 0x41, P0 ;  /* 0x000000410500780c */ /* 0x000fc60000761670 */
[----:B------:R-:W1:Y:S04]  /*11af0*/  SHFL.IDX PT, R16, R19, 0x5, 0x181f ;  /* 0x00b81f0013107f89 */ /* 0x000e6800000e0000 */
[----:B------:R2:W-:Y:S04]  /*11b00*/  LDGSTS.E.BYPASS.LTC128B.128 [R4+0xc00], desc[UR36][R6.64], !P2 ;  /* 0x00c0000006047fae */ /* 0x0005e8000d101d64 */
[----:B------:R-:W3:Y:S04]  /*11b10*/  SHFL.IDX PT, R20, R19, 0x6, 0x181f ;  /* 0x00d81f0013147f89 */ /* 0x000ee800000e0000 */
[----:B------:R4:W-:Y:S01]  /*11b20*/  LDGSTS.E.BYPASS.LTC128B.128 [R4+0x1400], desc[UR36][R2.64], !P1 ;  /* 0x0140000002047fae */ /* 0x0009e2000c901d64 */
[----:B------:R-:W-:-:S02]  /*11b30*/  ISETP.LT.OR P1, PT, R5, 0x31, P0 ;  /* 0x000000310500780c */ /* 0x000fc40000721670 */
[-C--:B0-----:R-:W-:Y:S01]  /*11b40*/  IADD3 R8, P5, R23, R18.reuse, RZ ;  /* 0x0000001217087210 */ /* 0x081fe20007fbe0ff */
[----:B------:R-:W0:Y:S01]  /*11b50*/  SHFL.IDX PT, R19, R19, 0x7, 0x181f ;  /* 0x00f81f0013137f89 */ /* 0x000e2200000e0000 */
[----:B--2---:R-:W-:-:S03]  /*11b60*/  IADD3 R6, P4, R27, R18, RZ ;  /* 0x000000121b067210 */ /* 0x004fc60007f9e0ff */
[----:B------:R-:W-:Y:S01]  /*11b70*/  IMAD.X R9, RZ, RZ, R22, P5 ;  /* 0x000000ffff097224 */ /* 0x000fe200028e0616 */
[----:B----4-:R-:W-:Y:S01]  /*11b80*/  IADD3 R2, P2, R14, R18, RZ ;  /* 0x000000120e027210 */ /* 0x010fe20007f5e0ff */
[----:B-1----:R-:W-:Y:S01]  /*11b90*/  IMAD.X R7, RZ, RZ, R16, P4 ;  /* 0x000000ffff077224 */ /* 0x002fe200020e0610 */
[----:B------:R1:W2:Y:S03]  /*11ba0*/  SHFL.IDX PT, R14, R17, 0x7, 0x181f ;  /* 0x00f81f00110e7f89 */ /* 0x0002a600000e0000 */
[----:B------:R-:W-:Y:S01]  /*11bb0*/  IMAD.X R3, RZ, RZ, R10, P2 ;  /* 0x000000ffff037224 */ /* 0x000fe200010e060a */
[----:B------:R-:W-:Y:S01]  /*11bc0*/  ISETP.LT.OR P2, PT, R5, 0x51, P0 ;  /* 0x000000510500780c */ /* 0x000fe20000741670 */
[----:B------:R-:W-:-:S03]  /*11bd0*/  IMAD.MOV.U32 R10, RZ, RZ, RZ ;  /* 0x000000ffff0a7224 */ /* 0x000fc600078e00ff */
[----:B------:R4:W-:Y:S01]  /*11be0*/  LDGSTS.E.BYPASS.LTC128B.128 [R4+0x1c00], desc[UR36][R2.64], !P1 ;  /* 0x01c0000002047fae */ /* 0x0009e2000c901d64 */
[----:B------:R-:W-:-:S03]  /*11bf0*/  ISETP.LT.OR P1, PT, R5, 0x61, P0 ;  /* 0x000000610500780c */ /* 0x000fc60000721670 */
[----:B------:R1:W-:Y:S05]  /*11c00*/  LDGSTS.E.BYPASS.LTC128B.128 [R4+0x2400], desc[UR36][R8.64], !P3 ;  /* 0x0240000008047fae */ /* 0x0003ea000d901d64 */
[----:B------:R1:W-:Y:S01]  /*11c10*/  LDGSTS.E.BYPASS.LTC128B.128 [R4+0x2c00], desc[UR36][R6.64], !P2 ;  /* 0x02c0000006047fae */ /* 0x0003e2000d101d64 */
[----:B----4-:R-:W-:-:S05]  /*11c20*/  IADD3 R2, P5, R29, R18, RZ ;  /* 0x000000121d027210 */ /* 0x010fca0007fbe0ff */
[----:B---3--:R-:W-:-:S05]  /*11c30*/  IMAD.X R3, RZ, RZ, R20, P5 ;  /* 0x000000ffff037224 */ /* 0x008fca00028e0614 */
[----:B0-2---:R1:W-:Y:S03]  /*11c40*/  LDGSTS.E.BYPASS.LTC128B.128 [R4+0x3400], desc[UR36][R2.64], !P1 ;  /* 0x0340000002047fae */ /* 0x0053e6000c901d64 */
.L_x_1206:
[----:B------:R-:W-:Y:S02]  /*11c50*/  ISETP.LT.OR P0, PT, R5, 0x71, P0 ;  /* 0x000000710500780c */ /* 0x000fe40000701670 */
[----:B-1----:R-:W-:-:S05]  /*11c60*/  IADD3 R2, P1, R14, R18, RZ ;  /* 0x000000120e027210 */ /* 0x002fca0007f3e0ff */
[----:B------:R-:W-:-:S06]  /*11c70*/  IMAD.X R3, RZ, RZ, R19, P1 ;  /* 0x000000ffff037224 */ /* 0x000fcc00008e0613 */
[----:B------:R-:W-:Y:S01]  /*11c80*/  @!PT LDS RZ, [RZ] ;  /* 0x00000000fffff984 */ /* 0x000fe20000000800 */
[----:B------:R-:W-:Y:S01]  /*11c90*/  @!PT LDS RZ, [RZ] ;  /* 0x00000000fffff984 */ /* 0x000fe20000000800 */
[----:B------:R-:W-:Y:S01]  /*11ca0*/  @!PT LDS RZ, [RZ] ;  /* 0x00000000fffff984 */ /* 0x000fe20000000800 */
[----:B------:R0:W-:Y:S01]  /*11cb0*/  LDGSTS.E.BYPASS.LTC128B.128 [R4+0x3c00], desc[UR36][R2.64], !P0 ;  /* 0x03c0000002047fae */ /* 0x0001e2000c101d64 */
[----:B------:R-:W-:Y:S01]  /*11cc0*/  PLOP3.LUT P0, PT, PT, PT, PT, 0x80, 0x0 ;  /* 0x000000000000781c */ /* 0x000fe20003f0f070 */
[----:B------:R-:W-:-:S12]  /*11cd0*/  NOP ;  /* 0x0000000000007918 */ /* 0x000fd80000000000 */
.L_x_1090:
        /* <DEDUP_REMOVED lines=12> */
.L_x_1091:
[----:B------:R-:W-:Y:S01]  /*11da0*/  VIADD R2, R21, 0x1 ;  /* 0x0000000115027836 */ /* 0x000fe20000000000 */
[----:B------:R0:W-:Y:S04]  /*11db0*/  SYNCS.ARRIVE.TRANS64.A1T0 RZ, [R0+URZ+0x16850], RZ ;  /* 0x016850ff00ff79a7 */ /* 0x0001e8000810003f */
[----:B------:R-:W-:-:S04]  /*11dc0*/  ISETP.NE.AND P0, PT, R2, 0x2, PT ;  /* 0x000000020200780c */ /* 0x000fc80003f05270 */
[----:B0-----:R-:W-:Y:S02]  /*11dd0*/  SEL R0, RZ, 0x1, P0 ;  /* 0x00000001ff007807 */ /* 0x001fe40000000000 */
[----:B------:R-:W-:Y:S02]  /*11de0*/  SEL R2, R2, RZ, P0 ;  /* 0x000000ff02027207 */ /* 0x000fe40000000000 */
[----:B------:R-:W-:-:S07]  /*11df0*/  LOP3.LUT R0, R25, R0, RZ, 0x3c, !PT ;  /* 0x0000000019007212 */ /* 0x000fce00078e3cff */
.L_x_1053:
[----:B------:R-:W0:Y:S01]  /*11e00*/  S2R R4, SR_CgaCtaId ;  /* 0x0000000000047919 */ /* 0x000e220000008800 */
[----:B------:R-:W-:Y:S02]  /*11e10*/  MOV R3, 0x400 ;  /* 0x0000040000037802 */ /* 0x000fe40000000f00 */
[----:B------:R-:W-:Y:S02]  /*11e20*/  SHF.L.U32 R10, R10, 0x1f, RZ ;  /* 0x0000001f0a0a7819 */ /* 0x000fe400000006ff */
[----:B0-----:R-:W-:-:S04]  /*11e30*/  LEA R7, R4, R3, 0x18 ;  /* 0x0000000304077211 */ /* 0x001fc800078ec0ff */
[----:B------:R-:W0:Y:S02]  /*11e40*/  SYNCS.PHASECHK.TRANS64.TRYWAIT P0, [R7+URZ+0x16820], R10 ;  /* 0x0168200a070075a7 */ /* 0x000e24000800017f */
[----:B0-----:R-:W-:Y:S05]  /*11e50*/  @!P0 BRA `(.L_x_1092) ;  /* 0x0000003800e88947 */ /* 0x001fea0003800000 */
.L_x_1207:
[----:B------:R-:W-:-:S03]  /*11e60*/  UMOV UR4, 0xffffffff ;  /* 0xffffffff00047882 */ /* 0x000fc60000000000 */
[----:B------:R-:W-:Y:S05]  /*11e70*/  BRA.DIV UR4, `(.L_x_1093) ;  /* 0x0000003a04f47947 */ /* 0x000fea000b800000 */
[----:B------:R-:W1:Y:S02]  /*11e80*/  S2R R3, SR_TID.X ;  /* 0x0000000000037919 */ /* 0x000e640000002100 */
[----:B-1----:R-:W-:-:S04]  /*11e90*/  SHF.R.U32.HI R3, RZ, 0x5, R3 ;  /* 0x00000005ff037819 */ /* 0x002fc80000011603 */
[----:B------:R-:W-:-:S05]  /*11ea0*/  LOP3.LUT R3, R3, 0x3, RZ, 0xc0, !PT ;  /* 0x0000000303037812 */ /* 0x000fca00078ec0ff */
[----:B------:R1:W2:Y:S02]  /*11eb0*/  SHFL.IDX PT, R14, R3, RZ, 0x1f ;  /* 0x00001fff030e7589 */ /* 0x0002a400000e0000 */
.L_x_1210:
[----:B--2---:R-:W-:-:S13]  /*11ec0*/  ISETP.NE.AND P0, PT, R14, RZ, PT ;  /* 0x000000ff0e00720c */ /* 0x004fda0003f05270 */
[----:B------:R-:W-:Y:S05]  /*11ed0*/  @P0 BRA `(.L_x_961) ;  /* 0x0000000000880947 */ /* 0x000fea0003800000 */
[----:B------:R-:W-:-:S03]  /*11ee0*/  UMOV UR4, 0xffffffff ;  /* 0xffffffff00047882 */ /* 0x000fc60000000000 */
[----:B------:R-:W-:Y:S05]  /*11ef0*/  BRA.DIV UR4, `(.L_x_1094) ;  /* 0x0000003e04087947 */ /* 0x000fea000b800000 */
[----:B------:R-:W-:-:S13]  /*11f00*/  ELECT P6, URZ, PT ;  /* 0x00000000003f782f */ /* 0x000fda00038c0000 */
.L_x_1213:
[----:B------:R-:W-:Y:S05]  /*11f10*/  @!P6 BRA `(.L_x_961) ;  /* 0x000000000078e947 */ /* 0x000fea0003800000 */
[----:B------:R-:W-:-:S06]  /*11f20*/  ULOP3.LUT UR4, UR38, 0x2, URZ, 0xfc, !UPT ;  /* 0x0000000226047892 */ /* 0x000fcc000f8efc3f */
[----:B-1----:R-:W-:-:S05]  /*11f30*/  IMAD.U32 R3, RZ, RZ, UR4 ;  /* 0x00000004ff037e24 */ /* 0x002fca000f8e00ff */
[----:B------:R-:W-:-:S13]  /*11f40*/  ISETP.NE.AND P0, PT, R3, 0x3, PT ;  /* 0x000000030300780c */ /* 0x000fda0003f05270 */
[----:B------:R-:W-:Y:S05]  /*11f50*/  @!P0 BRA `(.L_x_1095) ;  /* 0x0000000000048947 */ /* 0x000fea0003800000 */
[----:B------:R-:W-:Y:S01]  /*11f60*/  BPT.TRAP 0x1 ;  /* 0x000000040000795c */ /* 0x000fe20000300000 */
.L_x_1095:
[----:B------:R-:W-:Y:S01]  /*11f70*/  IMAD R5, R2, 0x8, R7 ;  /* 0x0000000802057824 */ /* 0x000fe200078e0207 */
[----:B------:R-:W-:Y:S01]  /*11f80*/  SHF.L.U32 R4, R0, 0x1f, RZ ;  /* 0x0000001f00047819 */ /* 0x000fe200000006ff */
[----:B------:R-:W-:-:S03]  /*11f90*/  VIADD R2, R2, 0x1 ;  /* 0x0000000102027836 */ /* 0x000fc60000000000 */
[----:B------:R-:W1:Y:S02]  /*11fa0*/  SYNCS.PHASECHK.TRANS64.TRYWAIT P1, [R5+URZ+0x16840], R4 ;  /* 0x01684004050075a7 */ /* 0x000e64000802017f */
[----:B------:R-:W-:-:S04]  /*11fb0*/  ISETP.NE.AND P2, PT, R2, 0x2, PT ;  /* 0x000000020200780c */ /* 0x000fc80003f45270 */
[----:B------:R-:W-:Y:S01]  /*11fc0*/  SEL R3, RZ, 0x1, P2 ;  /* 0x00000001ff037807 */ /* 0x000fe20001000000 */
[----:B-1----:R-:W-:Y:S08]  /*11fd0*/  @!P1 BRA `(.L_x_1096) ;  /* 0x0000003800f09947 */ /* 0x002ff00003800000 */
.L_x_1214:
[----:B------:R-:W-:Y:S02]  /*11fe0*/  SEL R2, R2, RZ, P2 ;  /* 0x000000ff02027207 */ /* 0x000fe40001000000 */
[----:B------:R-:W-:Y:S01]  /*11ff0*/  LOP3.LUT R0, R0, R3, RZ, 0x3c, !PT ;  /* 0x0000000300007212 */ /* 0x000fe200078e3cff */
[----:B------:R-:W-:Y:S06]  /*12000*/  @!P0 BRA `(.L_x_1097) ;  /* 0x0000000000048947 */ /* 0x000fec0003800000 */
[----:B------:R-:W-:Y:S01]  /*12010*/  BPT.TRAP 0x1 ;  /* 0x000000040000795c */ /* 0x000fe20000300000 */
.L_x_1097:
[----:B------:R-:W-:Y:S01]  /*12020*/  IMAD R3, R2, 0x8, R7 ;  /* 0x0000000802037824 */ /* 0x000fe200078e0207 */
[----:B------:R-:W-:-:S04]  /*12030*/  SHF.L.U32 R0, R0, 0x1f, RZ ;  /* 0x0000001f00007819 */ /* 0x000fc800000006ff */
[----:B------:R-:W2:Y:S02]  /*12040*/  SYNCS.PHASECHK.TRANS64.TRYWAIT P1, [R3+URZ+0x16840], R0 ;  /* 0x01684000030075a7 */ /* 0x000ea4000802017f */
[----:B--2---:R-:W-:Y:S05]  /*12050*/  @!P1 BRA `(.L_x_1098) ;  /* 0x0000003800e49947 */ /* 0x004fea0003800000 */
.L_x_1215:
[----:B------:R-:W-:Y:S05]  /*12060*/  @!P0 BRA `(.L_x_1099) ;  /* 0x0000000000048947 */ /* 0x000fea0003800000 */
[----:B------:R-:W-:Y:S01]  /*12070*/  BPT.TRAP 0x1 ;  /* 0x000000040000795c */ /* 0x000fe20000300000 */
.L_x_1099:
[----:B------:R-:W3:Y:S02]  /*12080*/  SYNCS.PHASECHK.TRANS64.TRYWAIT P1, [R5+URZ+0x16860], R4 ;  /* 0x01686004050075a7 */ /* 0x000ee4000802017f */
[----:B---3--:R-:W-:Y:S05]  /*12090*/  @!P1 BRA `(.L_x_1100) ;  /* 0x0000003800e89947 */ /* 0x008fea0003800000 */
.L_x_1216:
[----:B------:R-:W-:Y:S05]  /*120a0*/  @!P0 BRA `(.L_x_1101) ;  /* 0x0000000000048947 */ /* 0x000fea0003800000 */
[----:B------:R-:W-:Y:S01]  /*120b0*/  BPT.TRAP 0x1 ;  /* 0x000000040000795c */ /* 0x000fe20000300000 */
.L_x_1101:
[----:B----4-:R4:W0:Y:S02]  /*120c0*/  SYNCS.PHASECHK.TRANS64.TRYWAIT P0, [R3+URZ+0x16860], R0 ;  /* 0x01686000030075a7 */ /* 0x010824000800017f */
[----:B0-----:R-:W-:Y:S05]  /*120d0*/  @!P0 NANOSLEEP.SYNCS 0x989680 ;  /* 0x009896800000895d */ /* 0x001fea0003900000 */
[----:B------:R-:W0:Y:S02]  /*120e0*/  @!P0 SYNCS.PHASECHK.TRANS64 P0, [R3+URZ+0x16860], R0 ;  /* 0x01686000030085a7 */ /* 0x000e24000800007f */
[----:B0-----:R-:W-:Y:S05]  /*120f0*/  @!P0 BRA `(.L_x_1101) ;  /* 0xfffffffc00f08947 */ /* 0x001fea000383ffff */
.L_x_961:
[----:B------:R-:W-:Y:S05]  /*12100*/  BSYNC B6 ;  /* 0x0000000000067941 */ /* 0x000fea0003800000 */
.L_x_958:
[----:B------:R-:W-:Y:S05]  /*12110*/  EXIT ;  /* 0x000000000000794d */ /* 0x000fea0003800000 */
.L_x_971:
[----:B0-----:R-:W-:-:S04]  /*12120*/  IMAD.U32 R3, RZ, RZ, UR43 ;  /* 0x0000002bff037e24 */ /* 0x001fc8000f8e00ff */
[----:B------:R0:W1:Y:S03]  /*12130*/  SYNCS.PHASECHK.TRANS64.TRYWAIT P0, [R3+URZ+0x16800], R0 ;  /* 0x01680000030075a7 */ /* 0x000066000800017f */
[----:B-1----:R-:W-:Y:S05]  /*12140*/  @!P0 NANOSLEEP.SYNCS 0x989680 ;  /* 0x009896800000895d */ /* 0x002fea0003900000 */
[----:B------:R-:W1:Y:S02]  /*12150*/  @!P0 SYNCS.PHASECHK.TRANS64 P0, [R3+URZ+0x16800], R0 ;  /* 0x01680000030085a7 */ /* 0x000e64000800007f */
[----:B-1----:R-:W-:Y:S05]  /*12160*/  @!P0 BRA `(.L_x_971) ;  /* 0xfffffffc00ec8947 */ /* 0x002fea000383ffff */
[----:B------:R-:W-:Y:S05]  /*12170*/  BRA `(.L_x_1102) ;  /* 0xfffffef400287947 */ /* 0x000fea000383ffff */
.L_x_975:
[----:B0-----:R-:W-:-:S04]  /*12180*/  IMAD.U32 R3, RZ, RZ, UR43 ;  /* 0x0000002bff037e24 */ /* 0x001fc8000f8e00ff */
[----:B------:R0:W2:Y:S03]  /*12190*/  SYNCS.PHASECHK.TRANS64.TRYWAIT P1, [R3+URZ+0x16830], R0 ;  /* 0x01683000030075a7 */ /* 0x0000a6000802017f */
[----:B--2---:R-:W-:Y:S05]  /*121a0*/  @!P1 NANOSLEEP.SYNCS 0x989680 ;  /* 0x009896800000995d */ /* 0x004fea0003900000 */
[----:B------:R-:W2:Y:S02]  /*121b0*/  @!P1 SYNCS.PHASECHK.TRANS64 P1, [R3+URZ+0x16830], R0 ;  /* 0x01683000030095a7 */ /* 0x000ea4000802007f */
[----:B--2---:R-:W-:Y:S05]  /*121c0*/  @!P1 BRA `(.L_x_975) ;  /* 0xfffffffc00ec9947 */ /* 0x004fea000383ffff */
[----:B------:R-:W-:Y:S05]  /*121d0*/  BRA `(.L_x_974) ;  /* 0xfffffef400447947 */ /* 0x000fea000383ffff */
.L_x_992:
[----:B-1----:R-:W-:-:S04]  /*121e0*/  IMAD.U32 R5, RZ, RZ, UR7 ;  /* 0x00000007ff057e24 */ /* 0x002fc8000f8e00ff */
[----:B------:R1:W2:Y:S03]  /*121f0*/  SYNCS.PHASECHK.TRANS64.TRYWAIT P1, [R5+URZ+0x16830], R0 ;  /* 0x01683000050075a7 */ /* 0x0002a6000802017f */
[----:B--2---:R-:W-:Y:S05]  /*12200*/  @!P1 NANOSLEEP.SYNCS 0x989680 ;  /* 0x009896800000995d */ /* 0x004fea0003900000 */
[----:B------:R-:W2:Y:S02]  /*12210*/  @!P1 SYNCS.PHASECHK.TRANS64 P1, [R5+URZ+0x16830], R0 ;  /* 0x01683000050095a7 */ /* 0x000ea4000802007f */
[----:B--2---:R-:W-:Y:S05]  /*12220*/  @!P1 BRA `(.L_x_992) ;  /* 0xfffffffc00ec9947 */ /* 0x004fea000383ffff */
[----:B------:R-:W-:Y:S05]  /*12230*/  BRA `(.L_x_989) ;  /* 0xffffff2800507947 */ /* 0x000fea000383ffff */
.L_x_996:
[----:B-1----:R-:W-:-:S04]  /*12240*/  IMAD.U32 R5, RZ, RZ, UR10 ;  /* 0x0000000aff057e24 */ /* 0x002fc8000f8e00ff */
[----:B------:R1:W2:Y:S03]  /*12250*/  SYNCS.PHASECHK.TRANS64.TRYWAIT P1, [R5+URZ+0x16850], R0 ;  /* 0x01685000050075a7 */ /* 0x0002a6000802017f */
[----:B--2---:R-:W-:Y:S05]  /*12260*/  @!P1 NANOSLEEP.SYNCS 0x989680 ;  /* 0x009896800000995d */ /* 0x004fea0003900000 */
[----:B------:R-:W2:Y:S02]  /*12270*/  @!P1 SYNCS.PHASECHK.TRANS64 P1, [R5+URZ+0x16850], R0 ;  /* 0x01685000050095a7 */ /* 0x000ea4000802007f */
[----:B--2---:R-:W-:Y:S05]  /*12280*/  @!P1 BRA `(.L_x_996) ;  /* 0xfffffffc00ec9947 */ /* 0x004fea000383ffff */
[----:B------:R-:W-:Y:S05]  /*12290*/  BRA `(.L_x_993) ;  /* 0xffffff2800d47947 */ /* 0x000fea000383ffff */
.L_x_1015:
[----:B-1----:R-:W-:-:S04]  /*122a0*/  IMAD.U32 R11, RZ, RZ, UR7 ;  /* 0x00000007ff0b7e24 */ /* 0x002fc8000f8e00ff */
[----:B------:R1:W2:Y:S03]  /*122b0*/  SYNCS.PHASECHK.TRANS64.TRYWAIT P1, [R11+URZ+0x16830], R0 ;  /* 0x016830000b0075a7 */ /* 0x0002a6000802017f */
[----:B--2---:R-:W-:Y:S05]  /*122c0*/  @!P1 NANOSLEEP.SYNCS 0x989680 ;  /* 0x009896800000995d */ /* 0x004fea0003900000 */
[----:B------:R-:W2:Y:S02]  /*122d0*/  @!P1 SYNCS.PHASECHK.TRANS64 P1, [R11+URZ+0x16830], R0 ;  /* 0x016830000b0095a7 */ /* 0x000ea4000802007f */
[----:B--2---:R-:W-:Y:S05]  /*122e0*/  @!P1 BRA `(.L_x_1015) ;  /* 0xfffffffc00ec9947 */ /* 0x004fea000383ffff */
[----:B------:R-:W-:Y:S05]  /*122f0*/  BRA `(.L_x_1012) ;  /* 0xffffff58005c7947 */ /* 0x000fea000383ffff */
.L_x_1019:
[----:B-1----:R-:W-:-:S04]  /*12300*/  IMAD.U32 R11, RZ, RZ, UR10 ;  /* 0x0000000aff0b7e24 */ /* 0x002fc8000f8e00ff */
[----:B------:R1:W2:Y:S03]  /*12310*/  SYNCS.PHASECHK.TRANS64.TRYWAIT P1, [R11+URZ+0x16850], R0 ;  /* 0x016850000b0075a7 */ /* 0x0002a6000802017f */
[----:B--2---:R-:W-:Y:S05]  /*12320*/  @!P1 NANOSLEEP.SYNCS 0x989680 ;  /* 0x009896800000995d */ /* 0x004fea0003900000 */
[----:B------:R-:W2:Y:S02]  /*12330*/  @!P1 SYNCS.PHASECHK.TRANS64 P1, [R11+URZ+0x16850], R0 ;  /* 0x016850000b0095a7 */ /* 0x000ea4000802007f */
[----:B--2---:R-:W-:Y:S05]  /*12340*/  @!P1 BRA `(.L_x_1019) ;  /* 0xfffffffc00ec9947 */ /* 0x004fea000383ffff */
[----:B------:R-:W-:Y:S05]  /*12350*/  BRA `(.L_x_1016) ;  /* 0xffffff5800e07947 */ /* 0x000fea000383ffff */
.L_x_1027:
[----:B-1----:R-:W-:-:S04]  /*12360*/  IMAD.U32 R13, RZ, RZ, UR10 ;  /* 0x0000000aff0d7e24 */ /* 0x002fc8000f8e00ff */
[----:B------:R1:W2:Y:S03]  /*12370*/  SYNCS.PHASECHK.TRANS64.TRYWAIT P1, [R13+URZ+0x16830], R0 ;  /* 0x016830000d0075a7 */ /* 0x0002a6000802017f */
[----:B--2---:R-:W-:Y:S05]  /*12380*/  @!P1 NANOSLEEP.SYNCS 0x989680 ;  /* 0x009896800000995d */ /* 0x004fea0003900000 */
[----:B------:R-:W2:Y:S02]  /*12390*/  @!P1 SYNCS.PHASECHK.TRANS64 P1, [R13+URZ+0x16830], R0 ;  /* 0x016830000d0095a7 */ /* 0x000ea4000802007f */
[----:B--2---:R-:W-:Y:S05]  /*123a0*/  @!P1 BRA `(.L_x_1027) ;  /* 0xfffffffc00ec9947 */ /* 0x004fea000383ffff */
[----:B------:R-:W-:Y:S05]  /*123b0*/  BRA `(.L_x_1024) ;  /* 0xffffff7400987947 */ /* 0x000fea000383ffff */
.L_x_1031:
[----:B-1----:R-:W-:-:S04]  /*123c0*/  IMAD.U32 R13, RZ, RZ, UR10 ;  /* 0x0000000aff0d7e24 */ /* 0x002fc8000f8e00ff */
[----:B------:R1:W2:Y:S03]  /*123d0*/  SYNCS.PHASECHK.TRANS64.TRYWAIT P1, [R13+URZ+0x16850], R0 ;  /* 0x016850000d0075a7 */ /* 0x0002a6000802017f */
[----:B--2---:R-:W-:Y:S05]  /*123e0*/  @!P1 NANOSLEEP.SYNCS 0x989680 ;  /* 0x009896800000995d */ /* 0x004fea0003900000 */
[----:B------:R-:W2:Y:S02]  /*123f0*/  @!P1 SYNCS.PHASECHK.TRANS64 P1, [R13+URZ+0x16850], R0 ;  /* 0x016850000d0095a7 */ /* 0x000ea4000802007f */
[----:B--2---:R-:W-:Y:S05]  /*12400*/  @!P1 BRA `(.L_x_1031) ;  /* 0xfffffffc00ec9947 */ /* 0x004fea000383ffff */
[----:B------:R-:W-:Y:S05]  /*12410*/  BRA `(.L_x_1028) ;  /* 0xffffff78000c7947 */ /* 0x000fea000383ffff */
.L_x_1046:
[----:B-1----:R-:W-:-:S04]  /*12420*/  IMAD.U32 R6, RZ, RZ, UR8 ;  /* 0x00000008ff067e24 */ /* 0x002fc8000f8e00ff */
[----:B------:R1:W3:Y:S03]  /*12430*/  SYNCS.PHASECHK.TRANS64.TRYWAIT P1, [R6+URZ+0x16850], R5 ;  /* 0x01685005060075a7 */ /* 0x0002e6000802017f */
[----:B---3--:R-:W-:Y:S05]  /*12440*/  @!P1 NANOSLEEP.SYNCS 0x989680 ;  /* 0x009896800000995d */ /* 0x008fea0003900000 */
[----:B------:R-:W3:Y:S02]  /*12450*/  @!P1 SYNCS.PHASECHK.TRANS64 P1, [R6+URZ+0x16850], R5 ;  /* 0x01685005060095a7 */ /* 0x000ee4000802007f */
[----:B---3--:R-:W-:Y:S05]  /*12460*/  @!P1 BRA `(.L_x_1046) ;  /* 0xfffffffc00ec9947 */ /* 0x008fea000383ffff */
[----:B------:R-:W-:Y:S05]  /*12470*/  BRA `(.L_x_1045) ;  /* 0xffffffa000a87947 */ /* 0x000fea000383ffff */
.L_x_1064:
[----:B------:R-:W-:Y:S02]  /*12480*/  IMAD.MOV.U32 R13, RZ, RZ, R18 ;  /* 0x000000ffff0d7224 */ /* 0x000fe400078e0012 */
[----:B------:R-:W-:Y:S02]  /*12490*/  IMAD.MOV.U32 R12, RZ, RZ, RZ ;  /* 0x000000ffff0c7224 */ /* 0x000fe400078e00ff */
[----:B------:R-:W-:Y:S02]  /*124a0*/  IMAD.MOV.U32 R11, RZ, RZ, 0x1f ;  /* 0x0000001fff0b7424 */ /* 0x000fe400078e00ff */
[----:B------:R-:W-:-:S07]  /*124b0*/  IMAD.MOV.U32 R15, RZ, RZ, -0x1 ;  /* 0xffffffffff0f7424 */ /* 0x000fce00078e00ff */
[----:B0----5:R-:W-:Y:S05]  /*124c0*/  WARPSYNC.COLLECTIVE R15, `(.L_x_1103) ;  /* 0x000000000f087348 */ /* 0x021fea0003c00000 */
[----:B------:R1:W2:Y:S02]  /*124d0*/  SHFL.IDX P6, R14, R13, R12, R11 ;  /* 0x0000000c0d0e7389 */ /* 0x0002a400000c000b */
[----:B012--5:R-:W-:Y:S01]  /*124e0*/  ENDCOLLECTIVE ;  /* 0x000000000000791b */ /* 0x027fe20003800000 */
.L_x_1103:
[----:B------:R-:W-:Y:S05]  /*124f0*/  BRA `(.L_x_1104) ;  /* 0xffffffcc00207947 */ /* 0x000fea000383ffff */
.L_x_1066:
[----:B0-----:R-:W-:-:S04]  /*12500*/  IMAD.U32 R2, RZ, RZ, UR48 ;  /* 0x00000030ff027e24 */ /* 0x001fc8000f8e00ff */
[----:B------:R0:W1:Y:S03]  /*12510*/  SYNCS.PHASECHK.TRANS64.TRYWAIT P0, [R2+URZ+0x16840], R9 ;  /* 0x01684009020075a7 */ /* 0x000066000800017f */
[----:B-1----:R-:W-:Y:S05]  /*12520*/  @!P0 NANOSLEEP.SYNCS 0x989680 ;  /* 0x009896800000895d */ /* 0x002fea0003900000 */
[----:B------:R-:W1:Y:S02]  /*12530*/  @!P0 SYNCS.PHASECHK.TRANS64 P0, [R2+URZ+0x16840], R9 ;  /* 0x01684009020085a7 */ /* 0x000e64000800007f */
[----:B-1----:R-:W-:Y:S05]  /*12540*/  @!P0 BRA `(.L_x_1066) ;  /* 0xfffffffc00ec8947 */ /* 0x002fea000383ffff */
[----:B------:R-:W-:Y:S05]  /*12550*/  BRA `(.L_x_1105) ;  /* 0xffffffcc00a87947 */ /* 0x000fea000383ffff */
.L_x_1067:
        /* <DEDUP_REMOVED lines=8> */
.L_x_1107:
[----:B------:R-:W-:Y:S05]  /*125e0*/  BSYNC B0 ;  /* 0x0000000000007941 */ /* 0x000fea0003800000 */
.L_x_1106:
[----:B------:R-:W-:Y:S01]  /*125f0*/  IMAD.MOV.U32 R13, RZ, RZ, R0 ;  /* 0x000000ffff0d7224 */ /* 0x000fe200078e0000 */
[----:B------:R-:W-:Y:S01]  /*12600*/  @P0 LEA R9, R23, UR48, 0x1 ;  /* 0x0000003017090c11 */ /* 0x000fe2000f8e08ff */
[----:B------:R-:W-:Y:S02]  /*12610*/  IMAD.MOV.U32 R12, RZ, RZ, RZ ;  /* 0x000000ffff0c7224 */ /* 0x000fe400078e00ff */
[----:B------:R-:W-:Y:S02]  /*12620*/  IMAD.MOV.U32 R11, RZ, RZ, 0x181f ;  /* 0x0000181fff0b7424 */ /* 0x000fe400078e00ff */
[----:B------:R-:W-:Y:S02]  /*12630*/  IMAD.MOV.U32 R15, RZ, RZ, -0x1 ;  /* 0xffffffffff0f7424 */ /* 0x000fe400078e00ff */
[----:B------:R-:W-:-:S07]  /*12640*/  IMAD.MOV.U32 R2, RZ, RZ, R14 ;  /* 0x000000ffff027224 */ /* 0x000fce00078e000e */
[----:B------:R-:W-:Y:S05]  /*12650*/  WARPSYNC.COLLECTIVE R15, `(.L_x_1108) ;  /* 0x000000000f087348 */ /* 0x000fea0003c00000 */
[----:B------:R0:W1:Y:S02]  /*12660*/  SHFL.IDX P6, R14, R13, R12, R11 ;  /* 0x0000000c0d0e7389 */ /* 0x00006400000c000b */
[----:B01----:R-:W-:Y:S01]  /*12670*/  ENDCOLLECTIVE ;  /* 0x000000000000791b */ /* 0x003fe20003800000 */
.L_x_1108:
[----:B------:R-:W-:Y:S02]  /*12680*/  IMAD.MOV.U32 R13, RZ, RZ, R4 ;  /* 0x000000ffff0d7224 */ /* 0x000fe400078e0004 */
        /* <DEDUP_REMOVED lines=8> */
.L_x_1109:
        /* <DEDUP_REMOVED lines=11> */
.L_x_1110:
[----:B------:R-:W-:Y:S02]  /*127c0*/  IMAD.MOV.U32 R13, RZ, RZ, R4 ;  /* 0x000000ffff0d7224 */ /* 0x000fe400078e0004 */
[----:B------:R-:W-:Y:S01]  /*127d0*/  IMAD.MOV.U32 R12, RZ, RZ, 0x2 ;  /* 0x00000002ff0c7424 */ /* 0x000fe200078e00ff */
[----:B------:R-:W-:-:S13]  /*127e0*/  @P0 LEA R2, P2, R18, R14, 0x1 ;  /* 0x0000000e12020211 */ /* 0x000fda00078408ff */
[----:B------:R-:W-:Y:S05]  /*127f0*/  WARPSYNC.COLLECTIVE R15, `(.L_x_1111) ;  /* 0x000000000f087348 */ /* 0x000fea0003c00000 */
[----:B------:R0:W1:Y:S02]  /*12800*/  SHFL.IDX P6, R14, R13, R12, R11 ;  /* 0x0000000c0d0e7389 */ /* 0x00006400000c000b */
[----:B01----:R-:W-:Y:S01]  /*12810*/  ENDCOLLECTIVE ;  /* 0x000000000000791b */ /* 0x003fe20003800000 */
.L_x_1111:
        /* <DEDUP_REMOVED lines=10> */
.L_x_1112:
[----:B------:R-:W-:Y:S02]  /*128c0*/  IMAD.MOV.U32 R13, RZ, RZ, R4 ;  /* 0x000000ffff0d7224 */ /* 0x000fe400078e0004 */
[----:B------:R-:W-:Y:S02]  /*128d0*/  IMAD.MOV.U32 R12, RZ, RZ, 0x3 ;  /* 0x00000003ff0c7424 */ /* 0x000fe400078e00ff */
[----:B------:R-:W-:-:S07]  /*128e0*/  IMAD.MOV.U32 R21, RZ, RZ, R14 ;  /* 0x000000ffff157224 */ /* 0x000fce00078e000e */
[----:B------:R-:W-:Y:S05]  /*128f0*/  WARPSYNC.COLLECTIVE R15, `(.L_x_1113) ;  /* 0x000000000f087348 */ /* 0x000fea0003c00000 */
[----:B------:R0:W1:Y:S02]  /*12900*/  SHFL.IDX P6, R14, R13, R12, R11 ;  /* 0x0000000c0d0e7389 */ /* 0x00006400000c000b */
[----:B01----:R-:W-:Y:S01]  /*12910*/  ENDCOLLECTIVE ;  /* 0x000000000000791b */ /* 0x003fe20003800000 */
.L_x_1113:
[----:B------:R-:W-:Y:S02]  /*12920*/  @P1 LEA R2, P0, R18, R21, 0x1 ;  /* 0x0000001512021211 */ /* 0x000fe400078008ff */
[----:B------:R-:W-:-:S03]  /*12930*/  @P1 LEA R21, R23, UR48, 0x1 ;  /* 0x0000003017151c11 */ /* 0x000fc6000f8e08ff */
[----:B------:R-:W-:Y:S01]  /*12940*/  @P1 IMAD.X R3, RZ, RZ, R6, P0 ;  /* 0x000000ffff031224 */ /* 0x000fe200000e0606 */
[----:B------:R-:W-:-:S04]  /*12950*/  ISETP.GE.AND P0, PT, R5, 0x31, PT ;  /* 0x000000310500780c */ /* 0x000fc80003f06270 */
[----:B------:R-:W-:Y:S01]  /*12960*/  @!PT LDS RZ, [RZ] ;  /* 0x00000000fffff984 */ /* 0x000fe20000000800 */
[----:B------:R-:W-:Y:S01]  /*12970*/  @!PT LDS RZ, [RZ] ;  /* 0x00000000fffff984 */ /* 0x000fe20000000800 */
[----:B------:R-:W-:Y:S01]  /*12980*/  @!PT LDS RZ, [RZ] ;  /* 0x00000000fffff984 */ /* 0x000fe20000000800 */
[----:B------:R0:W-:Y:S01]  /*12990*/  @P1 LDGSTS.E.BYPASS.LTC128B.128 [R21+0xf400], desc[UR36][R2.64], !P3 ;  /* 0x0f40000002151fae */ /* 0x0001e2000d901d64 */
[----:B------:R-:W-:Y:S01]  /*129a0*/  IMAD.MOV.U32 R13, RZ, RZ, R0 ;  /* 0x000000ffff0d7224 */ /* 0x000fe200078e0000 */
[----:B------:R-:W-:-:S07]  /*129b0*/  ISETP.GE.AND P1, PT, R5, 0x41, PT ;  /* 0x000000410500780c */ /* 0x000fce0003f26270 */
[----:B------:R-:W-:Y:S01]  /*129c0*/  @P0 LEA R8, R23, UR48, 0x1 ;  /* 0x0000003017080c11 */ /* 0x000fe2000f8e08ff */
[----:B------:R-:W-:-:S07]  /*129d0*/  IMAD.MOV.U32 R7, RZ, RZ, R14 ;  /* 0x000000ffff077224 */ /* 0x000fce00078e000e */
[----:B0-----:R-:W-:Y:S05]  /*129e0*/  WARPSYNC.COLLECTIVE R15, `(.L_x_1114) ;  /* 0x000000000f087348 */ /* 0x001fea0003c00000 */
[----:B------:R1:W2:Y:S02]  /*129f0*/  SHFL.IDX P6, R14, R13, R12, R11 ;  /* 0x0000000c0d0e7389 */ /* 0x0002a400000c000b */
[----:B012---:R-:W-:Y:S01]  /*12a00*/  ENDCOLLECTIVE ;  /* 0x000000000000791b */ /* 0x007fe20003800000 */
.L_x_1114:
[----:B------:R-:W-:Y:S01]  /*12a10*/  @P1 LEA R21, R23, UR48, 0x1 ;  /* 0x0000003017151c11 */ /* 0x000fe2000f8e08ff */
[----:B------:R-:W-:Y:S02]  /*12a20*/  IMAD.MOV.U32 R13, RZ, RZ, R4 ;  /* 0x000000ffff0d7224 */ /* 0x000fe400078e0004 */
[----:B------:R-:W-:Y:S01]  /*12a30*/  IMAD.MOV.U32 R12, RZ, RZ, 0x4 ;  /* 0x00000004ff0c7424 */ /* 0x000fe200078e00ff */
[----:B------:R-:W-:-:S13]  /*12a40*/  @P0 LEA R2, P2, R18, R14, 0x1 ;  /* 0x0000000e12020211 */ /* 0x000fda00078408ff */
[----:B------:R-:W-:Y:S05]  /*12a50*/  WARPSYNC.COLLECTIVE R15, `(.L_x_1115) ;  /* 0x000000000f087348 */ /* 0x000fea0003c00000 */
[----:B------:R0:W1:Y:S02]  /*12a60*/  SHFL.IDX P6, R14, R13, R12, R11 ;  /* 0x0000000c0d0e7389 */ /* 0x00006400000c000b */
[----:B01----:R-:W-:Y:S01]  /*12a70*/  ENDCOLLECTIVE ;  /* 0x000000000000791b */ /* 0x003fe20003800000 */
.L_x_1115:
        /* <DEDUP_REMOVED lines=10> */
.L_x_1116:
[----:B------:R-:W-:Y:S02]  /*12b20*/  IMAD.MOV.U32 R13, RZ, RZ, R4 ;  /* 0x000000ffff0d7224 */ /* 0x000fe400078e0004 */
[----:B------:R-:W-:Y:S02]  /*12b30*/  IMAD.MOV.U32 R12, RZ, RZ, 0x5 ;  /* 0x00000005ff0c7424 */ /* 0x000fe400078e00ff */
[----:B------:R-:W-:-:S07]  /*12b40*/  IMAD.MOV.U32 R9, RZ, RZ, R14 ;  /* 0x000000ffff097224 */ /* 0x000fce00078e000e */
[----:B------:R-:W-:Y:S05]  /*12b50*/  WARPSYNC.COLLECTIVE R15, `(.L_x_1117) ;  /* 0x000000000f087348 */ /* 0x000fea0003c00000 */
[----:B------:R0:W1:Y:S02]  /*12b60*/  SHFL.IDX P6, R14, R13, R12, R11 ;  /* 0x0000000c0d0e7389 */ /* 0x00006400000c000b */
[----:B01----:R-:W-:Y:S01]  /*12b70*/  ENDCOLLECTIVE ;  /* 0x000000000000791b */ /* 0x003fe20003800000 */
.L_x_1117:
[----:B------:R-:W-:-:S05]  /*12b80*/  @P1 LEA R2, P0, R18, R9, 0x1 ;  /* 0x0000000912021211 */ /* 0x000fca00078008ff */
[----:B------:R-:W-:Y:S01]  /*12b90*/  @P1 IMAD.X R3, RZ, RZ, R6, P0 ;  /* 0x000000ffff031224 */ /* 0x000fe200000e0606 */
[----:B------:R-:W-:-:S04]  /*12ba0*/  ISETP.GE.AND P0, PT, R5, 0x51, PT ;  /* 0x000000510500780c */ /* 0x000fc80003f06270 */
[----:B------:R-:W-:Y:S01]  /*12bb0*/  @!PT LDS RZ, [RZ] ;  /* 0x00000000fffff984 */ /* 0x000fe20000000800 */
[----:B------:R-:W-:Y:S01]  /*12bc0*/  @!PT LDS RZ, [RZ] ;  /* 0x00000000fffff984 */ /* 0x000fe20000000800 */
[----:B------:R-:W-:Y:S01]  /*12bd0*/  @!PT LDS RZ, [RZ] ;  /* 0x00000000fffff984 */ /* 0x000fe20000000800 */
[----:B------:R0:W-:Y:S01]  /*12be0*/  @P1 LDGSTS.E.BYPASS.LTC128B.128 [R21+0x10400], desc[UR36][R2.64], !P3 ;  /* 0x1040000002151fae */ /* 0x0001e2000d901d64 */
[----:B------:R-:W-:Y:S01]  /*12bf0*/  IMAD.MOV.U32 R13, RZ, RZ, R0 ;  /* 0x000000ffff0d7224 */ /* 0x000fe200078e0000 */
[----:B------:R-:W-:Y:S01]  /*12c00*/  ISETP.GE.AND P1, PT, R5, 0x61, PT ;  /* 0x000000610500780c */ /* 0x000fe20003f26270 */
[----:B------:R-:W-:-:S12]  /*12c10*/  IMAD.MOV.U32 R7, RZ, RZ, R14 ;  /* 0x000000ffff077224 */ /* 0x000fd800078e000e */
[----:B0-----:R-:W-:Y:S05]  /*12c20*/  WARPSYNC.COLLECTIVE R15, `(.L_x_1118) ;  /* 0x000000000f087348 */ /* 0x001fea0003c00000 */
[----:B------:R1:W2:Y:S02]  /*12c30*/  SHFL.IDX P6, R14, R13, R12, R11 ;  /* 0x0000000c0d0e7389 */ /* 0x0002a400000c000b */
[----:B012---:R-:W-:Y:S01]  /*12c40*/  ENDCOLLECTIVE ;  /* 0x000000000000791b */ /* 0x007fe20003800000 */
.L_x_1118:
[----:B------:R-:W-:Y:S02]  /*12c50*/  IMAD.MOV.U32 R13, RZ, RZ, R4 ;  /* 0x000000ffff0d7224 */ /* 0x000fe400078e0004 */
[----:B------:R-:W-:Y:S01]  /*12c60*/  IMAD.MOV.U32 R12, RZ, RZ, 0x6 ;  /* 0x00000006ff0c7424 */ /* 0x000fe200078e00ff */
[----:B------:R-:W-:-:S13]  /*12c70*/  @P0 LEA R2, P2, R18, R14, 0x1 ;  /* 0x0000000e12020211 */ /* 0x000fda00078408ff */
[----:B------:R-:W-:Y:S05]  /*12c80*/  WARPSYNC.COLLECTIVE R15, `(.L_x_1119) ;  /* 0x000000000f087348 */ /* 0x000fea0003c00000 */
[----:B------:R0:W1:Y:S02]  /*12c90*/  SHFL.IDX P6, R14, R13, R12, R11 ;  /* 0x0000000c0d0e7389 */ /* 0x00006400000c000b */
[----:B01----:R-:W-:Y:S01]  /*12ca0*/  ENDCOLLECTIVE ;  /* 0x000000000000791b */ /* 0x003fe20003800000 */
.L_x_1119:
[----:B------:R-:W-:Y:S01]  /*12cb0*/  @P0 IMAD.X R3, RZ, RZ, R7, P2 ;  /* 0x000000ffff030224 */ /* 0x000fe200010e0607 */
[----:B------:R-:W-:-:S05]  /*12cc0*/  @P0 LEA R7, R23, UR48, 0x1 ;  /* 0x0000003017070c11 */ /* 0x000fca000f8e08ff */
        /* <DEDUP_REMOVED lines=9> */
.L_x_1120:
[----:B------:R-:W-:Y:S02]  /*12d60*/  IMAD.MOV.U32 R13, RZ, RZ, R4 ;  /* 0x000000ffff0d7224 */ /* 0x000fe400078e0004 */
[----:B------:R-:W-:Y:S02]  /*12d70*/  IMAD.MOV.U32 R12, RZ, RZ, 0x7 ;  /* 0x00000007ff0c7424 */ /* 0x000fe400078e00ff */
[----:B------:R-:W-:-:S07]  /*12d80*/  IMAD.MOV.U32 R9, RZ, RZ, R14 ;  /* 0x000000ffff097224 */ /* 0x000fce00078e000e */
[----:B------:R-:W-:Y:S05]  /*12d90*/  WARPSYNC.COLLECTIVE R15, `(.L_x_1121) ;  /* 0x000000000f087348 */ /* 0x000fea0003c00000 */
[----:B------:R0:W1:Y:S02]  /*12da0*/  SHFL.IDX P6, R14, R13, R12, R11 ;  /* 0x0000000c0d0e7389 */ /* 0x00006400000c000b */
[----:B01----:R-:W-:Y:S01]  /*12db0*/  ENDCOLLECTIVE ;  /* 0x000000000000791b */ /* 0x003fe20003800000 */
.L_x_1121:
[----:B------:R-:W-:Y:S02]  /*12dc0*/  @P1 LEA R2, P0, R18, R9, 0x1 ;  /* 0x0000000912021211 */ /* 0x000fe400078008ff */
[----:B------:R-:W-:-:S03]  /*12dd0*/  @P1 LEA R9, R23, UR48, 0x1 ;  /* 0x0000003017091c11 */ /* 0x000fc6000f8e08ff */
        /* <DEDUP_REMOVED lines=10> */
.L_x_1122:
[----:B------:R-:W-:Y:S05]  /*12e80*/  BRA `(.L_x_1123) ;  /* 0xffffffc800b87947 */ /* 0x000fea000383ffff */
.L_x_1070:
[----:B------:R-:W-:Y:S02]  /*12e90*/  IMAD.MOV.U32 R13, RZ, RZ, R8 ;  /* 0x000000ffff0d7224 */ /* 0x000fe400078e0008 */
[----:B------:R-:W-:Y:S02]  /*12ea0*/  IMAD.MOV.U32 R12, RZ, RZ, RZ ;  /* 0x000000ffff0c7224 */ /* 0x000fe400078e00ff */
[----:B------:R-:W-:Y:S02]  /*12eb0*/  IMAD.MOV.U32 R11, RZ, RZ, 0x181f ;  /* 0x0000181fff0b7424 */ /* 0x000fe400078e00ff */
[----:B------:R-:W-:Y:S02]  /*12ec0*/  IMAD.MOV.U32 R15, RZ, RZ, -0x1 ;  /* 0xffffffffff0f7424 */ /* 0x000fe400078e00ff */
[----:B------:R-:W-:-:S07]  /*12ed0*/  VIADD R4, R20, UR43 ;  /* 0x0000002b14047c36 */ /* 0x000fce0008000000 */
[----:B------:R-:W-:Y:S05]  /*12ee0*/  WARPSYNC.COLLECTIVE R15, `(.L_x_1124) ;  /* 0x000000000f087348 */ /* 0x000fea0003c00000 */
[----:B------:R0:W1:Y:S02]  /*12ef0*/  SHFL.IDX P6, R14, R13, R12, R11 ;  /* 0x0000000c0d0e7389 */ /* 0x00006400000c000b */
[----:B01----:R-:W-:Y:S01]  /*12f00*/  ENDCOLLECTIVE ;  /* 0x000000000000791b */ /* 0x003fe20003800000 */
.L_x_1124:
[----:B------:R-:W-:Y:S02]  /*12f10*/  VIADD R10, R4, 0x10 ;  /* 0x00000010040a7836 */ /* 0x000fe40000000000 */
[----:B------:R-:W-:Y:S02]  /*12f20*/  IMAD.MOV.U32 R13, RZ, RZ, R7 ;  /* 0x000000ffff0d7224 */ /* 0x000fe400078e0007 */
[----:B------:R-:W-:-:S07]  /*12f30*/  IMAD.MOV.U32 R2, RZ, RZ, R14 ;  /* 0x000000ffff027224 */ /* 0x000fce00078e000e */
[----:B------:R-:W-:Y:S05]  /*12f40*/  WARPSYNC.COLLECTIVE R15, `(.L_x_1125) ;  /* 0x000000000f087348 */ /* 0x000fea0003c00000 */
[----:B------:R0:W1:Y:S02]  /*12f50*/  SHFL.IDX P6, R14, R13, R12, R11 ;  /* 0x0000000c0d0e7389 */ /* 0x00006400000c000b */
[----:B01----:R-:W-:Y:S01]  /*12f60*/  ENDCOLLECTIVE ;  /* 0x000000000000791b */ /* 0x003fe20003800000 */
.L_x_1125:
[----:B------:R-:W-:Y:S02]  /*12f70*/  ULDC UR4, c[0x0][0x288] ;  /* 0x0000a20000047ab9 */ /* 0x000fe40000000800 */
[----:B------:R-:W-:-:S05]  /*12f80*/  IMAD R5, R9, UR4, RZ ;  /* 0x0000000409057c24 */ /* 0x000fca000f8e02ff */
        /* <DEDUP_REMOVED lines=10> */
.L_x_1126:
[----:B------:R-:W-:Y:S01]  /*13030*/  @!PT LDS RZ, [RZ] ;  /* 0x00000000fffff984 */ /* 0x000fe20000000800 */
[----:B------:R-:W-:Y:S01]  /*13040*/  @!PT LDS RZ, [RZ] ;  /* 0x00000000fffff984 */ /* 0x000fe20000000800 */
[----:B------:R-:W-:Y:S01]  /*13050*/  @!PT LDS RZ, [RZ] ;  /* 0x00000000fffff984 */ /* 0x000fe20000000800 */
[----:B------:R0:W-:Y:S01]  /*13060*/  @!P1 LDGSTS.E.BYPASS.LTC128B.128 [R25+0x8400], desc[UR36][R2.64], !P0 ;  /* 0x0840000002199fae */ /* 0x0001e2000c101d64 */
[----:B------:R-:W-:Y:S01]  /*13070*/  ISETP.GE.AND P1, PT, R10, R5, PT ;  /* 0x000000050a00720c */ /* 0x000fe20003f26270 */
[----:B------:R-:W-:-:S12]  /*13080*/  IMAD.MOV.U32 R13, RZ, RZ, R7 ;  /* 0x000000ffff0d7224 */ /* 0x000fd800078e0007 */
[----:B0-----:R-:W-:Y:S01]  /*13090*/  @!P1 LEA R25, R23, UR48, 0x1 ;  /* 0x0000003017199c11 */ /* 0x001fe2000f8e08ff */
[----:B------:R-:W-:-:S07]  /*130a0*/  IMAD.MOV.U32 R10, RZ, RZ, R14 ;  /* 0x000000ffff0a7224 */ /* 0x000fce00078e000e */
[----:B------:R-:W-:Y:S05]  /*130b0*/  WARPSYNC.COLLECTIVE R15, `(.L_x_1127) ;  /* 0x000000000f087348 */ /* 0x000fea0003c00000 */
[----:B------:R0:W1:Y:S02]  /*130c0*/  SHFL.IDX P6, R14, R13, R12, R11 ;  /* 0x0000000c0d0e7389 */ /* 0x00006400000c000b */
[----:B01----:R-:W-:Y:S01]  /*130d0*/  ENDCOLLECTIVE ;  /* 0x000000000000791b */ /* 0x003fe20003800000 */
.L_x_1127:
[----:B------:R-:W-:Y:S02]  /*130e0*/  IMAD.MOV.U32 R13, RZ, RZ, R8 ;  /* 0x000000ffff0d7224 */ /* 0x000fe400078e0008 */
[----:B------:R-:W-:Y:S02]  /*130f0*/  IMAD.MOV.U32 R12, RZ, RZ, 0x2 ;  /* 0x00000002ff0c7424 */ /* 0x000fe400078e00ff */
[----:B------:R-:W-:-:S07]  /*13100*/  IMAD.MOV.U32 R21, RZ, RZ, R14 ;  /* 0x000000ffff157224 */ /* 0x000fce00078e000e */
[----:B------:R-:W-:Y:S05]  /*13110*/  WARPSYNC.COLLECTIVE R15, `(.L_x_1128) ;  /* 0x000000000f087348 */ /* 0x000fea0003c00000 */
[----:B------:R0:W1:Y:S02]  /*13120*/  SHFL.IDX P6, R14, R13, R12, R11 ;  /* 0x0000000c0d0e7389 */ /* 0x00006400000c000b */
[----:B01----:R-:W-:Y:S01]  /*13130*/  ENDCOLLECTIVE ;  /* 0x000000000000791b */ /* 0x003fe20003800000 */
.L_x_1128:
[----:B------:R-:W-:-:S05]  /*13140*/  @!P1 LEA R2, P2, R18, R21, 0x1 ;  /* 0x0000001512029211 */ /* 0x000fca00078408ff */
[----:B------:R-:W-:Y:S02]  /*13150*/  @!P1 IMAD.X R3, RZ, RZ, R10, P2 ;  /* 0x000000ffff039224 */ /* 0x000fe400010e060a */
[----:B------:R-:W-:-:S03]  /*13160*/  VIADD R10, R4, 0x20 ;  /* 0x00000020040a7836 */ /* 0x000fc60000000000 */
[----:B------:R-:W-:Y:S01]  /*13170*/  @!PT LDS RZ, [RZ] ;  /* 0x00000000fffff984 */ /* 0x000fe20000000800 */
[----:B------:R-:W-:Y:S01]  /*13180*/  @!PT LDS RZ, [RZ] ;  /* 0x00000000fffff984 */ /* 0x000fe20000000800 */
[----:B------:R-:W-:Y:S01]  /*13190*/  @!PT LDS RZ, [RZ] ;  /* 0x00000000fffff984 */ /* 0x000fe20000000800 */
[----:B------:R0:W-:Y:S01]  /*131a0*/  @!P1 LDGSTS.E.BYPASS.LTC128B.128 [R25+0x8c00], desc[UR36][R2.64], !P0 ;  /* 0x08c0000002199fae */ /* 0x0001e2000c101d64 */
[----:B------:R-:W-:Y:S01]  /*131b0*/  IMAD.MOV.U32 R13, RZ, RZ, R7 ;  /* 0x000000ffff0d7224 */ /* 0x000fe200078e0007 */
[----:B------:R-:W-:Y:S01]  /*131c0*/  ISETP.GE.AND P1, PT, R10, R5, PT ;  /* 0x000000050a00720c */ /* 0x000fe20003f26270 */
[----:B------:R-:W-:Y:S02]  /*131d0*/  VIADD R10, R4, 0x30 ;  /* 0x00000030040a7836 */ /* 0x000fe40000000000 */
[----:B------:R-:W-:-:S10]  /*131e0*/  IMAD.MOV.U32 R9, RZ, RZ, R14 ;  /* 0x000000ffff097224 */ /* 0x000fd400078e000e */
[----:B0-----:R-:W-:Y:S05]  /*131f0*/  WARPSYNC.COLLECTIVE R15, `(.L_x_1129) ;  /* 0x000000000f087348 */ /* 0x001fea0003c00000 */
[----:B------:R1:W2:Y:S02]  /*13200*/  SHFL.IDX P6, R14, R13, R12, R11 ;  /* 0x0000000c0d0e7389 */ /* 0x0002a400000c000b */
[----:B012---:R-:W-:Y:S01]  /*13210*/  ENDCOLLECTIVE ;  /* 0x000000000000791b */ /* 0x007fe20003800000 */
.L_x_1129:
[----:B------:R-:W-:Y:S01]  /*13220*/  @!P1 LEA R20, R23, UR48, 0x1 ;  /* 0x0000003017149c11 */ /* 0x000fe2000f8e08ff */
[----:B------:R-:W-:Y:S02]  /*13230*/  IMAD.MOV.U32 R13, RZ, RZ, R8 ;  /* 0x000000ffff0d7224 */ /* 0x000fe400078e0008 */
[----:B------:R-:W-:Y:S01]  /*13240*/  IMAD.MOV.U32 R12, RZ, RZ, 0x3 ;  /* 0x00000003ff0c7424 */ /* 0x000fe200078e00ff */
[----:B------:R-:W-:-:S13]  /*13250*/  @!P1 LEA R2, P2, R18, R14, 0x1 ;  /* 0x0000000e12029211 */ /* 0x000fda00078408ff */
[----:B------:R-:W-:Y:S05]  /*13260*/  WARPSYNC.COLLECTIVE R15, `(.L_x_1130) ;  /* 0x000000000f087348 */ /* 0x000fea0003c00000 */
[----:B------:R0:W1:Y:S02]  /*13270*/  SHFL.IDX P6, R14, R13, R12, R11 ;  /* 0x0000000c0d0e7389 */ /* 0x00006400000c000b */
[----:B01----:R-:W-:Y:S01]  /*13280*/  ENDCOLLECTIVE ;  /* 0x000000000000791b */ /* 0x003fe20003800000 */
.L_x_1130:
[----:B------:R-:W-:-:S05]  /*13290*/  @!P1 IMAD.X R3, RZ, RZ, R9, P2 ;  /* 0x000000ffff039224 */ /* 0x000fca00010e0609 */
[----:B------:R-:W-:Y:S01]  /*132a0*/  @!PT LDS RZ, [RZ] ;  /* 0x00000000fffff984 */ /* 0x000fe20000000800 */
[----:B------:R-:W-:Y:S01]  /*132b0*/  @!PT LDS RZ, [RZ] ;  /* 0x00000000fffff984 */ /* 0x000fe20000000800 */
[----:B------:R-:W-:Y:S01]  /*132c0*/  @!PT LDS RZ, [RZ] ;  /* 0x00000000fffff984 */ /* 0x000fe20000000800 */
[----:B------:R0:W-:Y:S01]  /*132d0*/  @!P1 LDGSTS.E.BYPASS.LTC128B.128 [R20+0x9400], desc[UR36][R2.64], !P0 ;  /* 0x0940000002149fae */ /* 0x0001e2000c101d64 */
[----:B------:R-:W-:Y:S01]  /*132e0*/  ISETP.GE.AND P1, PT, R10, R5, PT ;  /* 0x000000050a00720c */ /* 0x000fe20003f26270 */
[----:B------:R-:W-:-:S12]  /*132f0*/  IMAD.MOV.U32 R13, RZ, RZ, R7 ;  /* 0x000000ffff0d7224 */ /* 0x000fd800078e0007 */
[----:B------:R-:W-:Y:S01]  /*13300*/  @!P1 LEA R25, R23, UR48, 0x1 ;  /* 0x0000003017199c11 */ /* 0x000fe2000f8e08ff */
[----:B0-----:R-:W-:-:S07]  /*13310*/  IMAD.MOV.U32 R10, RZ, RZ, R14 ;  /* 0x000000ffff0a7224 */ /* 0x001fce00078e000e */
[----:B------:R-:W-:Y:S05]  /*13320*/  WARPSYNC.COLLECTIVE R15, `(.L_x_1131) ;  /* 0x000000000f087348 */ /* 0x000fea0003c00000 */
[----:B------:R0:W1:Y:S02]  /*13330*/  SHFL.IDX P6, R14, R13, R12, R11 ;  /* 0x0000000c0d0e7389 */ /* 0x00006400000c000b */
[----:B01----:R-:W-:Y:S01]  /*13340*/  ENDCOLLECTIVE ;  /* 0x000000000000791b */ /* 0x003fe20003800000 */
.L_x_1131:
[----:B------:R-:W-:Y:S02]  /*13350*/  IMAD.MOV.U32 R13, RZ, RZ, R8 ;  /* 0x000000ffff0d7224 */ /* 0x000fe400078e0008 */
[----:B------:R-:W-:Y:S02]  /*13360*/  IMAD.MOV.U32 R12, RZ, RZ, 0x4 ;  /* 0x00000004ff0c7424 */ /* 0x000fe400078e00ff */
[----:B------:R-:W-:-:S07]  /*13370*/  IMAD.MOV.U32 R21, RZ, RZ, R14 ;  /* 0x000000ffff157224 */ /* 0x000fce00078e000e */
[----:B------:R-:W-:Y:S05]  /*13380*/  WARPSYNC.COLLECTIVE R15, `(.L_x_1132) ;  /* 0x000000000f087348 */ /* 0x000fea0003c00000 */
[----:B------:R0:W1:Y:S02]  /*13390*/  SHFL.IDX P6, R14, R13, R12, R11 ;  /* 0x0000000c0d0e7389 */ /* 0x00006400000c000b */
[----:B01----:R-:W-:Y:S01]  /*133a0*/  ENDCOLLECTIVE ;  /* 0x000000000000791b */ /* 0x003fe20003800000 */
.L_x_1132:
        /* <DEDUP_REMOVED lines=14> */
.L_x_1133:
[----:B------:R-:W-:Y:S01]  /*13490*/  @!P1 LEA R20, R23, UR48, 0x1 ;  /* 0x0000003017149c11 */ /* 0x000fe2000f8e08ff */
[----:B------:R-:W-:Y:S02]  /*134a0*/  IMAD.MOV.U32 R13, RZ, RZ, R8 ;  /* 0x000000ffff0d7224 */ /* 0x000fe400078e0008 */
[----:B------:R-:W-:Y:S01]  /*134b0*/  IMAD.MOV.U32 R12, RZ, RZ, 0x5 ;  /* 0x00000005ff0c7424 */ /* 0x000fe200078e00ff */
[----:B------:R-:W-:-:S13]  /*134c0*/  @!P1 LEA R2, P2, R18, R14, 0x1 ;  /* 0x0000000e12029211 */ /* 0x000fda00078408ff */
[----:B------:R-:W-:Y:S05]  /*134d0*/  WARPSYNC.COLLECTIVE R15, `(.L_x_1134) ;  /* 0x000000000f087348 */ /* 0x000fea0003c00000 */
[----:B------:R0:W1:Y:S02]  /*134e0*/  SHFL.IDX P6, R14, R13, R12, R11 ;  /* 0x0000000c0d0e7389 */ /* 0x00006400000c000b */
[----:B01----:R-:W-:Y:S01]  /*134f0*/  ENDCOLLECTIVE ;  /* 0x000000000000791b */ /* 0x003fe20003800000 */
.L_x_1134:
[----:B------:R-:W-:-:S05]  /*13500*/  @!P1 IMAD.X R3, RZ, RZ, R9, P2 ;  /* 0x000000ffff039224 */ /* 0x000fca00010e0609 */
[----:B------:R-:W-:Y:S01]  /*13510*/  @!PT LDS RZ, [RZ] ;  /* 0x00000000fffff984 */ /* 0x000fe20000000800 */
[----:B------:R-:W-:Y:S01]  /*13520*/  @!PT LDS RZ, [RZ] ;  /* 0x00000000fffff984 */ /* 0x000fe20000000800 */
[----:B------:R-:W-:Y:S01]  /*13530*/  @!PT LDS RZ, [RZ] ;  /* 0x00000000fffff984 */ /* 0x000fe20000000800 */
[----:B------:R0:W-:Y:S01]  /*13540*/  @!P1 LDGSTS.E.BYPASS.LTC128B.128 [R20+0xa400], desc[UR36][R2.64], !P0 ;  /* 0x0a40000002149fae */ /* 0x0001e2000c101d64 */
[----:B------:R-:W-:Y:S01]  /*13550*/  ISETP.GE.AND P1, PT, R10, R5, PT ;  /* 0x000000050a00720c */ /* 0x000fe20003f26270 */
[----:B------:R-:W-:Y:S02]  /*13560*/  IMAD.MOV.U32 R13, RZ, RZ, R7 ;  /* 0x000000ffff0d7224 */ /* 0x000fe400078e0007 */
[----:B------:R-:W-:-:S10]  /*13570*/  IMAD.MOV.U32 R10, RZ, RZ, R14 ;  /* 0x000000ffff0a7224 */ /* 0x000fd400078e000e */
[----:B0-----:R-:W-:Y:S05]  /*13580*/  WARPSYNC.COLLECTIVE R15, `(.L_x_1135) ;  /* 0x000000000f087348 */ /* 0x001fea0003c00000 */
[----:B------:R1:W2:Y:S02]  /*13590*/  SHFL.IDX P6, R14, R13, R12, R11 ;  /* 0x0000000c0d0e7389 */ /* 0x0002a400000c000b */
[----:B012---:R-:W-:Y:S01]  /*135a0*/  ENDCOLLECTIVE ;  /* 0x000000000000791b */ /* 0x007fe20003800000 */
.L_x_1135:
[----:B------:R-:W-:Y:S02]  /*135b0*/  IMAD.MOV.U32 R13, RZ, RZ, R8 ;  /* 0x000000ffff0d7224 */ /* 0x000fe400078e0008 */
[----:B------:R-:W-:Y:S02]  /*135c0*/  IMAD.MOV.U32 R12, RZ, RZ, 0x6 ;  /* 0x00000006ff0c7424 */ /* 0x000fe400078e00ff */
[----:B------:R-:W-:-:S07]  /*135d0*/  IMAD.MOV.U32 R21, RZ, RZ, R14 ;  /* 0x000000ffff157224 */ /* 0x000fce00078e000e */
[----:B------:R-:W-:Y:S05]  /*135e0*/  WARPSYNC.COLLECTIVE R15, `(.L_x_1136) ;  /* 0x000000000f087348 */ /* 0x000fea0003c00000 */
[----:B------:R0:W1:Y:S02]  /*135f0*/  SHFL.IDX P6, R14, R13, R12, R11 ;  /* 0x0000000c0d0e7389 */ /* 0x00006400000c000b */
[----:B01----:R-:W-:Y:S01]  /*13600*/  ENDCOLLECTIVE ;  /* 0x000000000000791b */ /* 0x003fe20003800000 */
.L_x_1136:
[----:B------:R-:W-:Y:S02]  /*13610*/  @!P1 LEA R2, P2, R18, R21, 0x1 ;  /* 0x0000001512029211 */ /* 0x000fe400078408ff */
[----:B------:R-:W-:-:S03]  /*13620*/  @!P1 LEA R21, R23, UR48, 0x1 ;  /* 0x0000003017159c11 */ /* 0x000fc6000f8e08ff */
        /* <DEDUP_REMOVED lines=12> */
.L_x_1137:
[----:B------:R-:W-:Y:S01]  /*136f0*/  @!P1 LEA R25, R23, UR48, 0x1 ;  /* 0x0000003017199c11 */ /* 0x000fe2000f8e08ff */
[----:B------:R-:W-:Y:S02]  /*13700*/  IMAD.MOV.U32 R13, RZ, RZ, R8 ;  /* 0x000000ffff0d7224 */ /* 0x000fe400078e0008 */
[----:B------:R-:W-:Y:S01]  /*13710*/  IMAD.MOV.U32 R12, RZ, RZ, 0x7 ;  /* 0x00000007ff0c7424 */ /* 0x000fe200078e00ff */
[----:B------:R-:W-:-:S13]  /*13720*/  @!P1 LEA R2, P2, R18, R14, 0x1 ;  /* 0x0000000e12029211 */ /* 0x000fda00078408ff */
[----:B------:R-:W-:Y:S05]  /*13730*/  WARPSYNC.COLLECTIVE R15, `(.L_x_1138) ;  /* 0x000000000f087348 */ /* 0x000fea0003c00000 */
[----:B------:R0:W1:Y:S02]  /*13740*/  SHFL.IDX P6, R14, R13, R12, R11 ;  /* 0x0000000c0d0e7389 */ /* 0x00006400000c000b */
[----:B01----:R-:W-:Y:S01]  /*13750*/  ENDCOLLECTIVE ;  /* 0x000000000000791b */ /* 0x003fe20003800000 */
.L_x_1138:
[----:B------:R-:W-:-:S05]  /*13760*/  @!P1 IMAD.X R3, RZ, RZ, R9, P2 ;  /* 0x000000ffff039224 */ /* 0x000fca00010e0609 */
[----:B------:R-:W-:Y:S01]  /*13770*/  @!PT LDS RZ, [RZ] ;  /* 0x00000000fffff984 */ /* 0x000fe20000000800 */
[----:B------:R-:W-:Y:S01]  /*13780*/  @!PT LDS RZ, [RZ] ;  /* 0x00000000fffff984 */ /* 0x000fe20000000800 */
[----:B------:R-:W-:Y:S01]  /*13790*/  @!PT LDS RZ, [RZ] ;  /* 0x00000000fffff984 */ /* 0x000fe20000000800 */
[----:B------:R0:W-:Y:S01]  /*137a0*/  @!P1 LDGSTS.E.BYPASS.LTC128B.128 [R25+0xb400], desc[UR36][R2.64], !P0 ;  /* 0x0b40000002199fae */ /* 0x0001e2000c101d64 */
[----:B------:R-:W-:Y:S02]  /*137b0*/  IMAD.MOV.U32 R13, RZ, RZ, R7 ;  /* 0x000000ffff0d7224 */ /* 0x000fe400078e0007 */
[----:B0-----:R-:W-:Y:S02]  /*137c0*/  VIADD R2, R4, 0x70 ;  /* 0x0000007004027836 */ /* 0x001fe40000000000 */
[----:B------:R-:W-:-:S03]  /*137d0*/  IMAD.MOV.U32 R8, RZ, RZ, R14 ;  /* 0x000000ffff087224 */ /* 0x000fc600078e000e */
[----:B------:R-:W-:-:S13]  /*137e0*/  ISETP.GE.AND P1, PT, R2, R5, PT ;  /* 0x000000050200720c */ /* 0x000fda0003f26270 */
[----:B------:R-:W-:Y:S05]  /*137f0*/  WARPSYNC.COLLECTIVE R15, `(.L_x_1139) ;  /* 0x000000000f087348 */ /* 0x000fea0003c00000 */
[----:B------:R0:W1:Y:S02]  /*13800*/  SHFL.IDX P6, R14, R13, R12, R11 ;  /* 0x0000000c0d0e7389 */ /* 0x00006400000c000b */
[----:B01----:R-:W-:Y:S01]  /*13810*/  ENDCOLLECTIVE ;  /* 0x000000000000791b */ /* 0x003fe20003800000 */
.L_x_1139:
[----:B------:R-:W-:Y:S01]  /*13820*/  @!P1 LEA R21, R23, UR48, 0x1 ;  /* 0x0000003017159c11 */ /* 0x000fe2000f8e08ff */
[----:B------:R-:W-:Y:S02]  /*13830*/  IMAD.MOV.U32 R13, RZ, RZ, R6 ;  /* 0x000000ffff0d7224 */ /* 0x000fe400078e0006 */
[----:B------:R-:W-:Y:S02]  /*13840*/  IMAD.MOV.U32 R12, RZ, RZ, RZ ;  /* 0x000000ffff0c7224 */ /* 0x000fe400078e00ff */
[----:B------:R-:W-:-:S07]  /*13850*/  IMAD.MOV.U32 R7, RZ, RZ, R14 ;  /* 0x000000ffff077224 */ /* 0x000fce00078e000e */
[----:B------:R-:W-:Y:S05]  /*13860*/  WARPSYNC.COLLECTIVE R15, `(.L_x_1140) ;  /* 0x000000000f087348 */ /* 0x000fea0003c00000 */
[----:B------:R0:W1:Y:S02]  /*13870*/  SHFL.IDX P6, R14, R13, R12, R11 ;  /* 0x0000000c0d0e7389 */ /* 0x00006400000c000b */
[----:B01----:R-:W-:Y:S01]  /*13880*/  ENDCOLLECTIVE ;  /* 0x000000000000791b */ /* 0x003fe20003800000 */
.L_x_1140:
        /* <DEDUP_REMOVED lines=14> */
.L_x_1141:
[----:B------:R-:W-:Y:S01]  /*13970*/  @!P1 LEA R25, R23, UR48, 0x1 ;  /* 0x0000003017199c11 */ /* 0x000fe2000f8e08ff */
[----:B------:R-:W-:Y:S02]  /*13980*/  IMAD.MOV.U32 R13, RZ, RZ, R6 ;  /* 0x000000ffff0d7224 */ /* 0x000fe400078e0006 */
[----:B------:R-:W-:Y:S01]  /*13990*/  IMAD.MOV.U32 R12, RZ, RZ, 0x1 ;  /* 0x00000001ff0c7424 */ /* 0x000fe200078e00ff */
[----:B------:R-:W-:-:S13]  /*139a0*/  @!P1 LEA R2, P2, R18, R14, 0x1 ;  /* 0x0000000e12029211 */ /* 0x000fda00078408ff */
[----:B------:R-:W-:Y:S05]  /*139b0*/  WARPSYNC.COLLECTIVE R15, `(.L_x_1142) ;  /* 0x000000000f087348 */ /* 0x000fea0003c00000 */
[----:B------:R0:W1:Y:S02]  /*139c0*/  SHFL.IDX P6, R14, R13, R12, R11 ;  /* 0x0000000c0d0e7389 */ /* 0x00006400000c000b */
[----:B01----:R-:W-:Y:S01]  /*139d0*/  ENDCOLLECTIVE ;  /* 0x000000000000791b */ /* 0x003fe20003800000 */
.L_x_1142:
        /* <DEDUP_REMOVED lines=11> */
.L_x_1143:
[----:B------:R-:W-:Y:S02]  /*13a90*/  IMAD.MOV.U32 R13, RZ, RZ, R6 ;  /* 0x000000ffff0d7224 */ /* 0x000fe400078e0006 */
[----:B------:R-:W-:Y:S02]  /*13aa0*/  IMAD.MOV.U32 R12, RZ, RZ, 0x2 ;  /* 0x00000002ff0c7424 */ /* 0x000fe400078e00ff */
[----:B------:R-:W-:-:S07]  /*13ab0*/  IMAD.MOV.U32 R9, RZ, RZ, R14 ;  /* 0x000000ffff097224 */ /* 0x000fce00078e000e */
[----:B------:R-:W-:Y:S05]  /*13ac0*/  WARPSYNC.COLLECTIVE R15, `(.L_x_1144) ;  /* 0x000000000f087348 */ /* 0x000fea0003c00000 */
[----:B------:R0:W1:Y:S02]  /*13ad0*/  SHFL.IDX P6, R14, R13, R12, R11 ;  /* 0x0000000c0d0e7389 */ /* 0x00006400000c000b */
[----:B01----:R-:W-:Y:S01]  /*13ae0*/  ENDCOLLECTIVE ;  /* 0x000000000000791b */ /* 0x003fe20003800000 */
.L_x_1144:
        /* <DEDUP_REMOVED lines=12> */
.L_x_1145:
[----:B------:R-:W-:-:S05]  /*13bb0*/  VIADD R2, R4, 0xa0 ;  /* 0x000000a004027836 */ /* 0x000fca0000000000 */
[----:B------:R-:W-:Y:S01]  /*13bc0*/  ISETP.GE.AND P1, PT, R2, R5, PT ;  /* 0x000000050200720c */ /* 0x000fe20003f26270 */
[----:B------:R-:W-:Y:S02]  /*13bd0*/  IMAD.MOV.U32 R13, RZ, RZ, R6 ;  /* 0x000000ffff0d7224 */ /* 0x000fe400078e0006 */
[----:B------:R-:W-:-:S10]  /*13be0*/  IMAD.MOV.U32 R12, RZ, RZ, 0x3 ;  /* 0x00000003ff0c7424 */ /* 0x000fd400078e00ff */
[----:B------:R-:W-:-:S13]  /*13bf0*/  @!P1 LEA R2, P2, R18, R14, 0x1 ;  /* 0x0000000e12029211 */ /* 0x000fda00078408ff */
[----:B------:R-:W-:Y:S05]  /*13c00*/  WARPSYNC.COLLECTIVE R15, `(.L_x_1146) ;  /* 0x000000000f087348 */ /* 0x000fea0003c00000 */
[----:B------:R0:W1:Y:S02]  /*13c10*/  SHFL.IDX P6, R14, R13, R12, R11 ;  /* 0x0000000c0d0e7389 */ /* 0x00006400000c000b */
[----:B01----:R-:W-:Y:S01]  /*13c20*/  ENDCOLLECTIVE ;  /* 0x000000000000791b */ /* 0x003fe20003800000 */
.L_x_1146:
        /* <DEDUP_REMOVED lines=11> */
.L_x_1147:
[----:B------:R-:W-:Y:S05]  /*13ce0*/  BRA `(.L_x_1148) ;  /* 0xffffffc800687947 */ /* 0x000fea000383ffff */
.L_x_1071:
[----:B0-----:R-:W-:-:S04]  /*13cf0*/  IMAD.U32 R3, RZ, RZ, UR48 ;  /* 0x00000030ff037e24 */ /* 0x001fc8000f8e00ff */
[----:B------:R0:W1:Y:S03]  /*13d00*/  SYNCS.PHASECHK.TRANS64.TRYWAIT P0, [R3+URZ+0x16820], R0 ;  /* 0x01682000030075a7 */ /* 0x000066000800017f */
[----:B-1----:R-:W-:Y:S05]  /*13d10*/  @!P0 NANOSLEEP.SYNCS 0x989680 ;  /* 0x009896800000895d */ /* 0x002fea0003900000 */
[----:B------:R-:W1:Y:S02]  /*13d20*/  @!P0 SYNCS.PHASECHK.TRANS64 P0, [R3+URZ+0x16820], R0 ;  /* 0x01682000030085a7 */ /* 0x000e64000800007f */
[----:B-1----:R-:W-:Y:S05]  /*13d30*/  @!P0 BRA `(.L_x_1071) ;  /* 0xfffffffc00ec8947 */ /* 0x002fea000383ffff */
[----:B------:R-:W-:Y:S05]  /*13d40*/  BRA `(.L_x_1149) ;  /* 0xffffffc800a07947 */ /* 0x000fea000383ffff */
.L_x_1075:
[----:B0-----:R0:W1:Y:S02]  /*13d50*/  SYNCS.PHASECHK.TRANS64.TRYWAIT P0, [R7+URZ+0x16840], R2 ;  /* 0x01684002070075a7 */ /* 0x001064000800017f */
[----:B-1----:R-:W-:Y:S05]  /*13d60*/  @!P0 NANOSLEEP.SYNCS 0x989680 ;  /* 0x009896800000895d */ /* 0x002fea0003900000 */
[----:B------:R-:W1:Y:S02]  /*13d70*/  @!P0 SYNCS.PHASECHK.TRANS64 P0, [R7+URZ+0x16840], R2 ;  /* 0x01684002070085a7 */ /* 0x000e64000800007f */
[----:B-1----:R-:W-:Y:S05]  /*13d80*/  @!P0 BRA `(.L_x_1075) ;  /* 0xfffffffc00f08947 */ /* 0x002fea000383ffff */
[----:B------:R-:W-:Y:S05]  /*13d90*/  BRA `(.L_x_1150) ;  /* 0xffffffcc00807947 */ /* 0x000fea000383ffff */
.L_x_1076:
        /* <DEDUP_REMOVED lines=8> */
.L_x_1152:
[----:B------:R-:W-:Y:S05]  /*13e20*/  BSYNC B1 ;  /* 0x0000000000017941 */ /* 0x000fea0003800000 */
.L_x_1151:
[----:B------:R-:W-:Y:S01]  /*13e30*/  IMAD.MOV.U32 R13, RZ, RZ, R9 ;  /* 0x000000ffff0d7224 */ /* 0x000fe200078e0009 */
[----:B------:R-:W-:Y:S01]  /*13e40*/  LEA R10, R10, UR48, 0x1 ;  /* 0x000000300a0a7c11 */ /* 0x000fe2000f8e08ff */
[----:B------:R-:W-:Y:S02]  /*13e50*/  IMAD.MOV.U32 R12, RZ, RZ, RZ ;  /* 0x000000ffff0c7224 */ /* 0x000fe400078e00ff */
[----:B------:R-:W-:Y:S02]  /*13e60*/  IMAD.MOV.U32 R11, RZ, RZ, 0x181f ;  /* 0x0000181fff0b7424 */ /* 0x000fe400078e00ff */
[----:B------:R-:W-:Y:S02]  /*13e70*/  IMAD.MOV.U32 R15, RZ, RZ, -0x1 ;  /* 0xffffffffff0f7424 */ /* 0x000fe400078e00ff */
[----:B------:R-:W-:-:S07]  /*13e80*/  IMAD.MOV.U32 R3, RZ, RZ, R14 ;  /* 0x000000ffff037224 */ /* 0x000fce00078e000e */
[----:B------:R-:W-:Y:S05]  /*13e90*/  WARPSYNC.COLLECTIVE R15, `(.L_x_1153) ;  /* 0x000000000f087348 */ /* 0x000fea0003c00000 */
[----:B------:R0:W1:Y:S02]  /*13ea0*/  SHFL.IDX P6, R14, R13, R12, R11 ;  /* 0x0000000c0d0e7389 */ /* 0x00006400000c000b */
[----:B01----:R-:W-:Y:S01]  /*13eb0*/  ENDCOLLECTIVE ;  /* 0x000000000000791b */ /* 0x003fe20003800000 */
.L_x_1153:
[----:B------:R-:W-:Y:S02]  /*13ec0*/  IMAD.SHL.U32 R15, R18, 0x2, RZ ;  /* 0x00000002120f7824 */ /* 0x000fe400078e00ff */
[----:B------:R-:W-:Y:S02]  /*13ed0*/  IMAD.MOV.U32 R13, RZ, RZ, R20 ;  /* 0x000000ffff0d7224 */ /* 0x000fe400078e0014 */
        /* <DEDUP_REMOVED lines=8> */
.L_x_1154:
        /* <DEDUP_REMOVED lines=9> */
.L_x_1155:
        /* <DEDUP_REMOVED lines=10> */
.L_x_1156:
        /* <DEDUP_REMOVED lines=9> */
.L_x_1157:
        /* <DEDUP_REMOVED lines=10> */
.L_x_1158:
        /* <DEDUP_REMOVED lines=9> */
.L_x_1159:
        /* <DEDUP_REMOVED lines=10> */
.L_x_1160:
        /* <DEDUP_REMOVED lines=9> */
.L_x_1161:
        /* <DEDUP_REMOVED lines=10> */
.L_x_1162:
        /* <DEDUP_REMOVED lines=9> */
.L_x_1163:
        /* <DEDUP_REMOVED lines=10> */
.L_x_1164:
        /* <DEDUP_REMOVED lines=9> */
.L_x_1165:
        /* <DEDUP_REMOVED lines=10> */
.L_x_1166:
        /* <DEDUP_REMOVED lines=9> */
.L_x_1167:
[----:B------:R-:W-:Y:S05]  /*14710*/  BRA `(.L_x_1168) ;  /* 0xffffffc800307947 */ /* 0x000fea000383ffff */
.L_x_1081:
[----:B0-----:R0:W1:Y:S02]  /*14720*/  SYNCS.PHASECHK.TRANS64.TRYWAIT P0, [R7+URZ+0x16860], R2 ;  /* 0x01686002070075a7 */ /* 0x001064000800017f */
[----:B-1----:R-:W-:Y:S05]  /*14730*/  @!P0 NANOSLEEP.SYNCS 0x989680 ;  /* 0x009896800000895d */ /* 0x002fea0003900000 */
[----:B------:R-:W1:Y:S02]  /*14740*/  @!P0 SYNCS.PHASECHK.TRANS64 P0, [R7+URZ+0x16860], R2 ;  /* 0x01686002070085a7 */ /* 0x000e64000800007f */
[----:B-1----:R-:W-:Y:S05]  /*14750*/  @!P0 BRA `(.L_x_1081) ;  /* 0xfffffffc00f08947 */ /* 0x002fea000383ffff */
[----:B------:R-:W-:Y:S05]  /*14760*/  BRA `(.L_x_1169) ;  /* 0xffffffc800907947 */ /* 0x000fea000383ffff */
.L_x_1082:
        /* <DEDUP_REMOVED lines=8> */
.L_x_1171:
[----:B------:R-:W-:Y:S05]  /*147f0*/  BSYNC B1 ;  /* 0x0000000000017941 */ /* 0x000fea0003800000 */
.L_x_1170:
[----:B------:R-:W-:Y:S01]  /*14800*/  IMAD.MOV.U32 R13, RZ, RZ, R17 ;  /* 0x000000ffff0d7224 */ /* 0x000fe200078e0011 */
[----:B------:R-:W-:Y:S01]  /*14810*/  ISETP.LT.OR P2, PT, R4, 0x1, P1 ;  /* 0x000000010400780c */ /* 0x000fe20000f41670 */
        /* <DEDUP_REMOVED lines=8> */
.L_x_1172:
[----:B------:R-:W-:Y:S02]  /*148a0*/  IMAD.MOV.U32 R13, RZ, RZ, R19 ;  /* 0x000000ffff0d7224 */ /* 0x000fe400078e0013 */
[----:B------:R-:W-:Y:S01]  /*148b0*/  IMAD.MOV.U32 R12, RZ, RZ, 0x1 ;  /* 0x00000001ff0c7424 */ /* 0x000fe200078e00ff */
[----:B------:R-:W-:-:S13]  /*148c0*/  IADD3 R2, P0, R14, R20, RZ ;  /* 0x000000140e027210 */ /* 0x000fda0007f1e0ff */
[----:B------:R-:W-:Y:S05]  /*148d0*/  WARPSYNC.COLLECTIVE R15, `(.L_x_1173) ;  /* 0x000000000f087348 */ /* 0x000fea0003c00000 */
[----:B------:R0:W1:Y:S02]  /*148e0*/  SHFL.IDX P6, R14, R13, R12, R11 ;  /* 0x0000000c0d0e7389 */ /* 0x00006400000c000b */
[----:B01----:R-:W-:Y:S01]  /*148f0*/  ENDCOLLECTIVE ;  /* 0x000000000000791b */ /* 0x003fe20003800000 */
.L_x_1173:
        /* <DEDUP_REMOVED lines=11> */
.L_x_1174:
[----:B------:R-:W-:Y:S02]  /*149b0*/  IMAD.MOV.U32 R13, RZ, RZ, R19 ;  /* 0x000000ffff0d7224 */ /* 0x000fe400078e0013 */
[----:B------:R-:W-:Y:S02]  /*149c0*/  IMAD.MOV.U32 R12, RZ, RZ, 0x2 ;  /* 0x00000002ff0c7424 */ /* 0x000fe400078e00ff */
[----:B------:R-:W-:-:S05]  /*149d0*/  IMAD.MOV.U32 R11, RZ, RZ, R14 ;  /* 0x000000ffff0b7224 */ /* 0x000fca00078e000e */
[----:B------:R-:W-:Y:S01]  /*149e0*/  IADD3 R2, P0, R11, R20, RZ ;  /* 0x000000140b027210 */ /* 0x000fe20007f1e0ff */
[----:B------:R-:W-:-:S04]  /*149f0*/  IMAD.MOV.U32 R11, RZ, RZ, 0x181f ;  /* 0x0000181fff0b7424 */ /* 0x000fc800078e00ff */
[----:B------:R-:W-:-:S08]  /*14a00*/  IMAD.X R3, RZ, RZ, R9, P0 ;  /* 0x000000ffff037224 */ /* 0x000fd000000e0609 */
[----:B------:R-:W-:Y:S05]  /*14a10*/  WARPSYNC.COLLECTIVE R15, `(.L_x_1175) ;  /* 0x000000000f087348 */ /* 0x000fea0003c00000 */
[----:B------:R0:W1:Y:S02]  /*14a20*/  SHFL.IDX P6, R14, R13, R12, R11 ;  /* 0x0000000c0d0e7389 */ /* 0x00006400000c000b */
[----:B01----:R-:W-:Y:S01]  /*14a30*/  ENDCOLLECTIVE ;  /* 0x000000000000791b */ /* 0x003fe20003800000 */
.L_x_1175:
        /* <DEDUP_REMOVED lines=10> */
.L_x_1176:
        /* <DEDUP_REMOVED lines=8> */
.L_x_1177:
        /* <DEDUP_REMOVED lines=10> */
.L_x_1178:
        /* <DEDUP_REMOVED lines=9> */
.L_x_1179:
        /* <DEDUP_REMOVED lines=10> */
.L_x_1180:
        /* <DEDUP_REMOVED lines=8> */
.L_x_1181:
        /* <DEDUP_REMOVED lines=10> */
.L_x_1182:
        /* <DEDUP_REMOVED lines=9> */
.L_x_1183:
        /* <DEDUP_REMOVED lines=10> */
.L_x_1184:
        /* <DEDUP_REMOVED lines=8> */
.L_x_1185:
        /* <DEDUP_REMOVED lines=9> */
.L_x_1186:
[----:B------:R-:W-:Y:S05]  /*15090*/  BRA `(.L_x_1187) ;  /* 0xffffffc4000c7947 */ /* 0x000fea000383ffff */
.L_x_1088:
[----:B0-----:R0:W1:Y:S02]  /*150a0*/  SYNCS.PHASECHK.TRANS64.TRYWAIT P0, [R0+URZ+0x16860], R3 ;  /* 0x01686003000075a7 */ /* 0x001064000800017f */
[----:B-1----:R-:W-:Y:S05]  /*150b0*/  @!P0 NANOSLEEP.SYNCS 0x989680 ;  /* 0x009896800000895d */ /* 0x002fea0003900000 */
[----:B------:R-:W1:Y:S02]  /*150c0*/  @!P0 SYNCS.PHASECHK.TRANS64 P0, [R0+URZ+0x16860], R3 ;  /* 0x01686003000085a7 */ /* 0x000e64000800007f */
[----:B-1----:R-:W-:Y:S05]  /*150d0*/  @!P0 BRA `(.L_x_1088) ;  /* 0xfffffffc00f08947 */ /* 0x002fea000383ffff */
[----:B------:R-:W-:Y:S05]  /*150e0*/  BRA `(.L_x_1188) ;  /* 0xffffffc800087947 */ /* 0x000fea000383ffff */
.L_x_1089:
        /* <DEDUP_REMOVED lines=8> */
.L_x_1190:
[----:B------:R-:W-:Y:S05]  /*15170*/  BSYNC B0 ;  /* 0x0000000000007941 */ /* 0x000fea0003800000 */
.L_x_1189:
[----:B------:R-:W-:Y:S01]  /*15180*/  IMAD.MOV.U32 R13, RZ, RZ, R17 ;  /* 0x000000ffff0d7224 */ /* 0x000fe200078e0011 */
[----:B------:R-:W-:Y:S01]  /*15190*/  ISETP.LT.OR P2, PT, R5, 0x1, P0 ;  /* 0x000000010500780c */ /* 0x000fe20000741670 */
[----:B------:R-:W-:Y:S01]  /*151a0*/  IMAD.MOV.U32 R12, RZ, RZ, RZ ;  /* 0x000000ffff0c7224 */ /* 0x000fe200078e00ff */
[----:B------:R-:W-:Y:S01]  /*151b0*/  LEA R4, R4, UR48, 0x1 ;  /* 0x0000003004047c11 */ /* 0x000fe2000f8e08ff */
[----:B------:R-:W-:Y:S02]  /*151c0*/  IMAD.MOV.U32 R11, RZ, RZ, 0x181f ;  /* 0x0000181fff0b7424 */ /* 0x000fe400078e00ff */
[----:B------:R-:W-:Y:S02]  /*151d0*/  IMAD.MOV.U32 R15, RZ, RZ, -0x1 ;  /* 0xffffffffff0f7424 */ /* 0x000fe400078e00ff */
[----:B------:R-:W-:Y:S02]  /*151e0*/  IMAD.MOV.U32 R3, RZ, RZ, R14 ;  /* 0x000000ffff037224 */ /* 0x000fe400078e000e */
[----:B------:R-:W-:-:S07]  /*151f0*/  IMAD.SHL.U32 R18, R18, 0x2, RZ ;  /* 0x0000000212127824 */ /* 0x000fce00078e00ff */
[----:B------:R-:W-:Y:S05]  /*15200*/  WARPSYNC.COLLECTIVE R15, `(.L_x_1191) ;  /* 0x000000000f087348 */ /* 0x000fea0003c00000 */
[----:B------:R0:W1:Y:S02]  /*15210*/  SHFL.IDX P6, R14, R13, R12, R11 ;  /* 0x0000000c0d0e7389 */ /* 0x00006400000c000b */
[----:B01----:R-:W-:Y:S01]  /*15220*/  ENDCOLLECTIVE ;  /* 0x000000000000791b */ /* 0x003fe20003800000 */
.L_x_1191:
[----:B------:R-:W-:Y:S02]  /*15230*/  IMAD.MOV.U32 R13, RZ, RZ, R19 ;  /* 0x000000ffff0d7224 */ /* 0x000fe400078e0013 */
[----:B------:R-:W-:Y:S01]  /*15240*/  IMAD.MOV.U32 R12, RZ, RZ, 0x1 ;  /* 0x00000001ff0c7424 */ /* 0x000fe200078e00ff */
[----:B------:R-:W-:-:S13]  /*15250*/  IADD3 R2, P1, R14, R18, RZ ;  /* 0x000000120e027210 */ /* 0x000fda0007f3e0ff */
[----:B------:R-:W-:Y:S05]  /*15260*/  WARPSYNC.COLLECTIVE R15, `(.L_x_1192) ;  /* 0x000000000f087348 */ /* 0x000fea0003c00000 */
[----:B------:R0:W1:Y:S02]  /*15270*/  SHFL.IDX P6, R14, R13, R12, R11 ;  /* 0x0000000c0d0e7389 */ /* 0x00006400000c000b */
[----:B01----:R-:W-:Y:S01]  /*15280*/  ENDCOLLECTIVE ;  /* 0x000000000000791b */ /* 0x003fe20003800000 */
.L_x_1192:
        /* <DEDUP_REMOVED lines=11> */
.L_x_1193:
[----:B------:R-:W-:Y:S02]  /*15340*/  IMAD.MOV.U32 R13, RZ, RZ, R19 ;  /* 0x000000ffff0d7224 */ /* 0x000fe400078e0013 */
[----:B------:R-:W-:Y:S02]  /*15350*/  IMAD.MOV.U32 R12, RZ, RZ, 0x2 ;  /* 0x00000002ff0c7424 */ /* 0x000fe400078e00ff */
[----:B------:R-:W-:-:S07]  /*15360*/  IMAD.MOV.U32 R9, RZ, RZ, R14 ;  /* 0x000000ffff097224 */ /* 0x000fce00078e000e */
[----:B------:R-:W-:Y:S05]  /*15370*/  WARPSYNC.COLLECTIVE R15, `(.L_x_1194) ;  /* 0x000000000f087348 */ /* 0x000fea0003c00000 */
[----:B------:R0:W1:Y:S02]  /*15380*/  SHFL.IDX P6, R14, R13, R12, R11 ;  /* 0x0000000c0d0e7389 */ /* 0x00006400000c000b */
[----:B01----:R-:W-:Y:S01]  /*15390*/  ENDCOLLECTIVE ;  /* 0x000000000000791b */ /* 0x003fe20003800000 */
.L_x_1194:
        /* <DEDUP_REMOVED lines=12> */
.L_x_1195:
[----:B------:R-:W-:Y:S02]  /*15460*/  IMAD.MOV.U32 R13, RZ, RZ, R19 ;  /* 0x000000ffff0d7224 */ /* 0x000fe400078e0013 */
[----:B------:R-:W-:Y:S02]  /*15470*/  IMAD.MOV.U32 R12, RZ, RZ, 0x3 ;  /* 0x00000003ff0c7424 */ /* 0x000fe400078e00ff */
[----:B------:R-:W-:-:S07]  /*15480*/  IMAD.MOV.U32 R23, RZ, RZ, R14 ;  /* 0x000000ffff177224 */ /* 0x000fce00078e000e */
[----:B------:R-:W-:Y:S05]  /*15490*/  WARPSYNC.COLLECTIVE R15, `(.L_x_1196) ;  /* 0x000000000f087348 */ /* 0x000fea0003c00000 */
[----:B------:R0:W1:Y:S02]  /*154a0*/  SHFL.IDX P6, R14, R13, R12, R11 ;  /* 0x0000000c0d0e7389 */ /* 0x00006400000c000b */
[----:B01----:R-:W-:Y:S01]  /*154b0*/  ENDCOLLECTIVE ;  /* 0x000000000000791b */ /* 0x003fe20003800000 */
.L_x_1196:
        /* <DEDUP_REMOVED lines=12> */
.L_x_1197:
[----:B------:R-:W-:Y:S02]  /*15580*/  IMAD.MOV.U32 R13, RZ, RZ, R19 ;  /* 0x000000ffff0d7224 */ /* 0x000fe400078e0013 */
[----:B------:R-:W-:Y:S01]  /*15590*/  IMAD.MOV.U32 R12, RZ, RZ, 0x4 ;  /* 0x00000004ff0c7424 */ /* 0x000fe200078e00ff */
[----:B------:R-:W-:-:S13]  /*155a0*/  IADD3 R2, P1, R14, R18, RZ ;  /* 0x000000120e027210 */ /* 0x000fda0007f3e0ff */
[----:B------:R-:W-:Y:S05]  /*155b0*/  WARPSYNC.COLLECTIVE R15, `(.L_x_1198) ;  /* 0x000000000f087348 */ /* 0x000fea0003c00000 */
[----:B------:R0:W1:Y:S02]  /*155c0*/  SHFL.IDX P6, R14, R13, R12, R11 ;  /* 0x0000000c0d0e7389 */ /* 0x00006400000c000b */
[----:B01----:R-:W-:Y:S01]  /*155d0*/  ENDCOLLECTIVE ;  /* 0x000000000000791b */ /* 0x003fe20003800000 */
.L_x_1198:
[----:B------:R-:W-:Y:S02]  /*155e0*/  IMAD.X R3, RZ, RZ, R10, P1 ;  /* 0x000000ffff037224 */ /* 0x000fe400008e060a */
[----:B------:R-:W-:-:S03]  /*155f0*/  IMAD.MOV.U32 R10, RZ, RZ, RZ ;  /* 0x000000ffff0a7224 */ /* 0x000fc600078e00ff */
        /* <DEDUP_REMOVED lines=10> */
.L_x_1199:
[----:B------:R-:W-:Y:S02]  /*156a0*/  IMAD.MOV.U32 R13, RZ, RZ, R19 ;  /* 0x000000ffff0d7224 */ /* 0x000fe400078e0013 */
[----:B------:R-:W-:Y:S02]  /*156b0*/  IMAD.MOV.U32 R12, RZ, RZ, 0x5 ;  /* 0x00000005ff0c7424 */ /* 0x000fe400078e00ff */
[----:B------:R-:W-:-:S07]  /*156c0*/  IMAD.MOV.U32 R23, RZ, RZ, R14 ;  /* 0x000000ffff177224 */ /* 0x000fce00078e000e */
[----:B------:R-:W-:Y:S05]  /*156d0*/  WARPSYNC.COLLECTIVE R15, `(.L_x_1200) ;  /* 0x000000000f087348 */ /* 0x000fea0003c00000 */
[----:B------:R0:W1:Y:S02]  /*156e0*/  SHFL.IDX P6, R14, R13, R12, R11 ;  /* 0x0000000c0d0e7389 */ /* 0x00006400000c000b */
[----:B01----:R-:W-:Y:S01]  /*156f0*/  ENDCOLLECTIVE ;  /* 0x000000000000791b */ /* 0x003fe20003800000 */
.L_x_1200:
        /* <DEDUP_REMOVED lines=12> */
.L_x_1201:
[----:B------:R-:W-:Y:S02]  /*157c0*/  IMAD.MOV.U32 R13, RZ, RZ, R19 ;  /* 0x000000ffff0d7224 */ /* 0x000fe400078e0013 */
[----:B------:R-:W-:Y:S02]  /*157d0*/  IMAD.MOV.U32 R12, RZ, RZ, 0x6 ;  /* 0x00000006ff0c7424 */ /* 0x000fe400078e00ff */
[----:B------:R-:W-:-:S07]  /*157e0*/  IMAD.MOV.U32 R27, RZ, RZ, R14 ;  /* 0x000000ffff1b7224 */ /* 0x000fce00078e000e */
[----:B------:R-:W-:Y:S05]  /*157f0*/  WARPSYNC.COLLECTIVE R15, `(.L_x_1202) ;  /* 0x000000000f087348 */ /* 0x000fea0003c00000 */
[----:B------:R0:W1:Y:S02]  /*15800*/  SHFL.IDX P6, R14, R13, R12, R11 ;  /* 0x0000000c0d0e7389 */ /* 0x00006400000c000b */
[----:B01----:R-:W-:Y:S01]  /*15810*/  ENDCOLLECTIVE ;  /* 0x000000000000791b */ /* 0x003fe20003800000 */
.L_x_1202:
        /* <DEDUP_REMOVED lines=12> */
.L_x_1203:
[----:B------:R-:W-:Y:S02]  /*158e0*/  IMAD.MOV.U32 R13, RZ, RZ, R19 ;  /* 0x000000ffff0d7224 */ /* 0x000fe400078e0013 */
[----:B------:R-:W-:Y:S02]  /*158f0*/  IMAD.MOV.U32 R12, RZ, RZ, 0x7 ;  /* 0x00000007ff0c7424 */ /* 0x000fe400078e00ff */
[----:B------:R-:W-:-:S07]  /*15900*/  IMAD.MOV.U32 R29, RZ, RZ, R14 ;  /* 0x000000ffff1d7224 */ /* 0x000fce00078e000e */
[----:B------:R-:W-:Y:S05]  /*15910*/  WARPSYNC.COLLECTIVE R15, `(.L_x_1204) ;  /* 0x000000000f087348 */ /* 0x000fea0003c00000 */
[----:B------:R0:W1:Y:S02]  /*15920*/  SHFL.IDX P6, R14, R13, R12, R11 ;  /* 0x0000000c0d0e7389 */ /* 0x00006400000c000b */
[----:B01----:R-:W-:Y:S01]  /*15930*/  ENDCOLLECTIVE ;  /* 0x000000000000791b */ /* 0x003fe20003800000 */
.L_x_1204:
        /* <DEDUP_REMOVED lines=11> */
.L_x_1205:
[----:B------:R-:W-:Y:S05]  /*159f0*/  BRA `(.L_x_1206) ;  /* 0xffffffc000947947 */ /* 0x000fea000383ffff */
.L_x_1092:
[----:B0-----:R0:W1:Y:S02]  /*15a00*/  SYNCS.PHASECHK.TRANS64.TRYWAIT P0, [R7+URZ+0x16820], R10 ;  /* 0x0168200a070075a7 */ /* 0x001064000800017f */
[----:B-1----:R-:W-:Y:S05]  /*15a10*/  @!P0 NANOSLEEP.SYNCS 0x989680 ;  /* 0x009896800000895d */ /* 0x002fea0003900000 */
[----:B------:R-:W1:Y:S02]  /*15a20*/  @!P0 SYNCS.PHASECHK.TRANS64 P0, [R7+URZ+0x16820], R10 ;  /* 0x0168200a070085a7 */ /* 0x000e64000800007f */
[----:B-1----:R-:W-:Y:S05]  /*15a30*/  @!P0 BRA `(.L_x_1092) ;  /* 0xfffffffc00f08947 */ /* 0x002fea000383ffff */
[----:B------:R-:W-:Y:S05]  /*15a40*/  BRA `(.L_x_1207) ;  /* 0xffffffc400047947 */ /* 0x000fea000383ffff */
.L_x_1093:
        /* <DEDUP_REMOVED lines=11> */
.L_x_1209:
[----:B------:R-:W-:Y:S05]  /*15b00*/  BSYNC B0 ;  /* 0x0000000000007941 */ /* 0x000fea0003800000 */
.L_x_1208:
[----:B------:R-:W-:Y:S05]  /*15b10*/  BRA `(.L_x_1210) ;  /* 0xffffffc000e87947 */ /* 0x000fea000383ffff */
.L_x_1094:
[----:B------:R-:W-:Y:S01]  /*15b20*/  BSSY B0, `(.L_x_1211) ;  /* 0x0000006000007945 */ /* 0x000fe20003800000 */
[----:B------:R-:W-:-:S07]  /*15b30*/  IMAD.MOV.U32 R15, RZ, RZ, -0x1 ;  /* 0xffffffffff0f7424 */ /* 0x000fce00078e00ff */
[----:B01---5:R-:W-:Y:S05]  /*15b40*/  WARPSYNC.COLLECTIVE R15, `(.L_x_1212) ;  /* 0x000000000f0c7348 */ /* 0x023fea0003c00000 */
[----:B------:R-:W-:Y:S02]  /*15b50*/  ELECT P6, UR62, PT ;  /* 0x00000000003e782f */ /* 0x000fe400038c0000 */
[----:B------:R-:W-:Y:S01]  /*15b60*/  MOV R14, UR62 ;  /* 0x0000003e000e7c02 */ /* 0x000fe20008000f00 */
[----:B01---5:R-:W-:Y:S10]  /*15b70*/  ENDCOLLECTIVE ;  /* 0x000000000000791b */ /* 0x023ff40003800000 */
.L_x_1212:
[----:B------:R-:W-:Y:S05]  /*15b80*/  BSYNC B0 ;  /* 0x0000000000007941 */ /* 0x000fea0003800000 */
.L_x_1211:
[----:B------:R-:W-:Y:S05]  /*15b90*/  BRA `(.L_x_1213) ;  /* 0xffffffc000dc7947 */ /* 0x000fea000383ffff */
.L_x_1096:
[----:B-1----:R1:W2:Y:S02]  /*15ba0*/  SYNCS.PHASECHK.TRANS64.TRYWAIT P1, [R5+URZ+0x16840], R4 ;  /* 0x01684004050075a7 */ /* 0x0022a4000802017f */
[----:B--2---:R-:W-:Y:S05]  /*15bb0*/  @!P1 NANOSLEEP.SYNCS 0x989680 ;  /* 0x009896800000995d */ /* 0x004fea0003900000 */
[----:B------:R-:W2:Y:S02]  /*15bc0*/  @!P1 SYNCS.PHASECHK.TRANS64 P1, [R5+URZ+0x16840], R4 ;  /* 0x01684004050095a7 */ /* 0x000ea4000802007f */
[----:B--2---:R-:W-:Y:S05]  /*15bd0*/  @!P1 BRA `(.L_x_1096) ;  /* 0xfffffffc00f09947 */ /* 0x004fea000383ffff */
[----:B------:R-:W-:Y:S05]  /*15be0*/  BRA `(.L_x_1214) ;  /* 0xffffffc000fc7947 */ /* 0x000fea000383ffff */
.L_x_1098:
[----:B--2---:R2:W3:Y:S02]  /*15bf0*/  SYNCS.PHASECHK.TRANS64.TRYWAIT P1, [R3+URZ+0x16840], R0 ;  /* 0x01684000030075a7 */ /* 0x0044e4000802017f */
[----:B---3--:R-:W-:Y:S05]  /*15c00*/  @!P1 NANOSLEEP.SYNCS 0x989680 ;  /* 0x009896800000995d */ /* 0x008fea0003900000 */
[----:B------:R-:W3:Y:S02]  /*15c10*/  @!P1 SYNCS.PHASECHK.TRANS64 P1, [R3+URZ+0x16840], R0 ;  /* 0x01684000030095a7 */ /* 0x000ee4000802007f */
[----:B---3--:R-:W-:Y:S05]  /*15c20*/  @!P1 BRA `(.L_x_1098) ;  /* 0xfffffffc00f09947 */ /* 0x008fea000383ffff */
[----:B------:R-:W-:Y:S05]  /*15c30*/  BRA `(.L_x_1215) ;  /* 0xffffffc400087947 */ /* 0x000fea000383ffff */
.L_x_1100:
[----:B---3--:R3:W4:Y:S02]  /*15c40*/  SYNCS.PHASECHK.TRANS64.TRYWAIT P1, [R5+URZ+0x16860], R4 ;  /* 0x01686004050075a7 */ /* 0x008724000802017f */
[----:B----4-:R-:W-:Y:S05]  /*15c50*/  @!P1 NANOSLEEP.SYNCS 0x989680 ;  /* 0x009896800000995d */ /* 0x010fea0003900000 */
[----:B------:R-:W4:Y:S02]  /*15c60*/  @!P1 SYNCS.PHASECHK.TRANS64 P1, [R5+URZ+0x16860], R4 ;  /* 0x01686004050095a7 */ /* 0x000f24000802007f */
[----:B----4-:R-:W-:Y:S05]  /*15c70*/  @!P1 BRA `(.L_x_1100) ;  /* 0xfffffffc00f09947 */ /* 0x010fea000383ffff */
[----:B------:R-:W-:Y:S05]  /*15c80*/  BRA `(.L_x_1216) ;  /* 0xffffffc400047947 */ /* 0x000fea000383ffff */
.L_x_1217:
        /* <DEDUP_REMOVED lines=15> */
.L_x_3169:


//--------------------- .text._ZN7cutlass13device_kernelIN5flash11enable_sm90INS1_16FlashAttnFwdSm90INS1_25CollectiveMainloopFwdSm90ILi2EN4cute5tupleIJNS5_1CILi1EEES8_S8_EEENS6_IJNS7_ILi192EEENS7_ILi128EEENS7_ILi64EEEEEELi64ENS_10bfloat16_tEfNS_4arch4Sm90ELb0ELb1ELb0ELb1ELb1ELb0ELb0ELb1ELb1ELb1ELb1ELb0EEENS1_21CollectiveEpilogueFwdINS6_IJSA_SC_SB_EEES9_SE_SG_Li384ELb1ELb1ELb1ELb0EEENS1_36VarlenDynamicPersistentTileSchedulerILi192ELi128ELi384ELi128ELb1ELb1ELb1ELb1ELb0ELb1EEEEEEEEEvNT_6ParamsE --------------------------
	.section	.text._ZN7cutlass13device_kernelIN5flash11enable_sm90INS1_16FlashAttnFwdSm90INS1_25CollectiveMainloopFwdSm90ILi2EN4cute5tupleIJNS5_1CILi1EEES8_S8_EEENS6_IJNS7_ILi192EEENS7_ILi128EEENS7_ILi64EEEEEELi64ENS_10bfloat16_tEfNS_4arch4Sm90ELb0ELb1ELb0ELb1ELb1ELb0ELb0ELb1ELb1ELb1ELb1ELb0EEENS1_21CollectiveEpilogueFwdINS6_IJSA_SC_SB_EEES9_SE_SG_Li384ELb1ELb1ELb1ELb0EEENS1_36VarlenDynamicPersistentTileSchedulerILi192ELi128ELi384ELi128ELb1ELb1ELb1ELb1ELb0ELb1EEEEEEEEEvNT_6ParamsE,"ax",@progbits
	.align	128
.text._ZN7cutlass13device_kernelIN5flash11enable_sm90INS1_16FlashAttnFwdSm90INS1_25CollectiveMainloopFwdSm90ILi2EN4cute5tupleIJNS5_1CILi1EEES8_S8_EEENS6_IJNS7_ILi192EEENS7_ILi128EEENS7_ILi64EEEEEELi64ENS_10bfloat16_tEfNS_4arch4Sm90ELb0ELb1ELb0ELb1ELb1ELb0ELb0ELb1ELb1ELb1ELb1ELb0EEENS1_21CollectiveEpilogueFwdINS6_IJSA_SC_SB_EEES9_SE_SG_Li384ELb1ELb1ELb1ELb0EEENS1_36VarlenDynamicPersistentTileSchedulerILi192ELi128ELi384ELi128ELb1ELb1ELb1ELb1ELb0ELb1EEEEEEEEEvNT_6ParamsE:
        .type           _ZN7cutlass13device_kernelIN5flash11enable_sm90INS1_16FlashAttnFwdSm90INS1_25CollectiveMainloopFwdSm90ILi2EN4cute5tupleIJNS5_1CILi1EEES8_S8_EEENS6_IJNS7_ILi192EEENS7_ILi128EEENS7_ILi64EEEEEELi64ENS_10bfloat16_tEfNS_4arch4Sm90ELb0ELb1ELb0ELb1ELb1ELb0ELb0ELb1ELb1ELb1ELb1ELb0EEENS1_21CollectiveEpilogueFwdINS6_IJSA_SC_SB_EEES9_SE_SG_Li384ELb1ELb1ELb1ELb0EEENS1_36VarlenDynamicPersistentTileSchedulerILi192ELi128ELi384ELi128ELb1ELb1ELb1ELb1ELb0ELb1EEEEEEEEEvNT_6ParamsE,@function
        .size           _ZN7cutlass13device_kernelIN5flash11enable_sm90INS1_16FlashAttnFwdSm90INS1_25CollectiveMainloopFwdSm90ILi2EN4cute5tupleIJNS5_1CILi1EEES8_S8_EEENS6_IJNS7_ILi192EEENS7_ILi128EEENS7_ILi64EEEEEELi64ENS_10bfloat16_tEfNS_4arch4Sm90ELb0ELb1ELb0ELb1ELb1ELb0ELb0ELb1ELb1ELb1ELb1ELb0EEENS1_21CollectiveEpilogueFwdINS6_IJSA_SC_SB_EEES9_SE_SG_Li384ELb1ELb1ELb1ELb0EEENS1_36VarlenDynamicPersistentTileSchedulerILi192ELi128ELi384ELi128ELb1ELb1ELb1ELb1ELb0ELb1EEEEEEEEEvNT_6ParamsE,(.L_x_3170 - _ZN7cutlass13device_kernelIN5flash11enable_sm90INS1_16FlashAttnFwdSm90INS1_25CollectiveMainloopFwdSm90ILi2EN4cute5tupleIJNS5_1CILi1EEES8_S8_EEENS6_IJNS7_ILi192EEENS7_ILi128EEENS7_ILi64EEEEEELi64ENS_10bfloat16_tEfNS_4arch4Sm90ELb0ELb1ELb0ELb1ELb1ELb0ELb0ELb1ELb1ELb1ELb1ELb0EEENS1_21CollectiveEpilogueFwdINS6_IJSA_SC_SB_EEES9_SE_SG_Li384ELb1ELb1ELb1ELb0EEENS1_36VarlenDynamicPersistentTileSchedulerILi192ELi128ELi384ELi128ELb1ELb1ELb1ELb1ELb0ELb1EEEEEEEEEvNT_6ParamsE)
        .other          _ZN7cutlass13device_kernelIN5flash11enable_sm90INS1_16FlashAttnFwdSm90INS1_25CollectiveMainloopFwdSm90ILi2EN4cute5tupleIJNS5_1CILi1EEES8_S8_EEENS6_IJNS7_ILi192EEENS7_ILi128EEENS7_ILi64EEEEEELi64ENS_10bfloat16_tEfNS_4arch4Sm90ELb0ELb1ELb0ELb1ELb1ELb0ELb0ELb1ELb1ELb1ELb1ELb0EEENS1_21CollectiveEpilogueFwdINS6_IJSA_SC_SB_EEES9_SE_SG_Li384ELb1ELb1ELb1ELb0EEENS1_36VarlenDynamicPersistentTileSchedulerILi192ELi128ELi384ELi128ELb1ELb1ELb1ELb1ELb0ELb1EEEEEEEEEvNT_6ParamsE,@"STO_CUDA_ENTRY STV_DEFAULT"
_ZN7cutlass13device_kernelIN5flash11enable_sm90INS1_16FlashAttnFwdSm90INS1_25CollectiveMainloopFwdSm90ILi2EN4cute5tupleIJNS5_1CILi1EEES8_S8_EEENS6_IJNS7_ILi192EEENS7_ILi128EEENS7_ILi64EEEEEELi64ENS_10bfloat16_tEfNS_4arch4Sm90ELb0ELb1ELb0ELb1ELb1ELb0ELb0ELb1ELb1ELb1ELb1ELb0EEENS1_21CollectiveEpilogueFwdINS6_IJSA_SC_SB_EEES9_SE_SG_Li384ELb1ELb1ELb1ELb0EEENS1_36VarlenDynamicPersistentTileSchedulerILi192ELi128ELi384ELi128ELb1ELb1ELb1ELb1ELb0ELb1EEEEEEEEEvNT_6ParamsE:
        /* <DEDUP_REMOVED lines=9> */
[----:B------:R-:W1:Y:S01]  /*0090*/  SHFL.IDX PT, R3, R3, RZ, 0x1f ;  /* 0x00001fff03037589 */ /* 0x000e6200000e0000 */
        /* <DEDUP_REMOVED lines=35> */
.L_x_1218:
        /* <DEDUP_REMOVED lines=22> */
.L_x_1219:
        /* <DEDUP_REMOVED lines=18> */
.L_x_1220:
        /* <DEDUP_REMOVED lines=22> */
.L_x_1221:
[----:B------:R-:W5:Y:S01]  /*06b0*/  SHFL.IDX PT, R2, R0, RZ, 0x1f ;  /* 0x00001fff00027589 */ /* 0x000f6200000e0000 */
[----:B------:R-:W-:Y:S01]  /*06c0*/  R2UR UR9, R3 ;  /* 0x00000000030972ca */ /* 0x000fe200000e0000 */
        /* <DEDUP_REMOVED lines=21> */
.L_x_1222:
[----:B------:R-:W-:Y:S01]  /*0820*/  UISETP.NE.AND UP0, UPT, UR9, URZ, UPT ;  /* 0x0000003f0900728c */ /* 0x000fe2000bf05270 */
[----:B------:R-:W-:Y:S01]  /*0830*/  NOP ;  /* 0x0000000000007918 */ /* 0x000fe20000000000 */
[----:B------:R-:W-:Y:S01]  /*0840*/  UMOV UR36, 0x1 ;  /* 0x0000000100247882 */ /* 0x000fe20000000000 */
[----:B------:R-:W-:Y:S01]  /*0850*/  ULDC.64 UR54, c[0x0][0x208] ;  /* 0x0000820000367ab9 */ /* 0x000fe20000000a00 */
[----:B------:R-:W-:Y:S01]  /*0860*/  USEL UR36, UR36, 0x2, !UP0 ;  /* 0x0000000224247887 */ /* 0x000fe2000c000000 */
[----:B01234-:R-:W-:Y:S01]  /*0870*/  BAR.SYNC.DEFER_BLOCKING 0x0 ;  /* 0x0000000000007b1d */ /* 0x01ffe20000010000 */
[----:B------:R-:W-:-:S13]  /*0880*/  PLOP3.LUT P0, PT, PT, PT, UP0, 0x80, 0x0 ;  /* 0x000000000000781c */ /* 0x000fda0003f0f008 */
[----:B------:R-:W-:Y:S05]  /*0890*/  @!P0 BRA `(.L_x_1223) ;  /* 0x000000f000248947 */ /* 0x000fea0003800000 */
.L_x_1224:
        /* <DEDUP_REMOVED lines=18> */
[----:B------:R-:W-:Y:S01]  /*09c0*/  VIADD R13, R2, 0xffffff80 ;  /* 0xffffff80020d7836 */ /* 0x000fe20000000000 */
[----:B------:R-:W-:Y:S01]  /*09d0*/  R2UR UR6, R9 ;  /* 0x00000000090672ca */ /* 0x000fe200000e0000 */
[----:B------:R-:W-:Y:S01]  /*09e0*/  ULOP3.LUT UR51, UR36, 0x1, URZ, 0xfc, !UPT ;  /* 0x0000000124337892 */ /* 0x000fe2000f8efc3f */
[----:B------:R-:W-:Y:S01]  /*09f0*/  R2UR UR5, R10 ;  /* 0x000000000a0572ca */ /* 0x000fe200000e0000 */
[----:B------:R-:W-:Y:S01]  /*0a00*/  UMOV UR50, URZ ;  /* 0x0000003f00327c82 */ /* 0x000fe20008000000 */
[----:B------:R-:W-:Y:S01]  /*0a10*/  SHF.R.S32.HI R0, RZ, 0x1f, R13 ;  /* 0x0000001fff007819 */ /* 0x000fe2000001140d */
[----:B------:R-:W-:Y:S01]  /*0a20*/  UMOV UR49, URZ ;  /* 0x0000003f00317c82 */ /* 0x000fe20008000000 */
[----:B------:R-:W-:Y:S01]  /*0a30*/  R2UR UR7, R11 ;  /* 0x000000000b0772ca */ /* 0x000fe200000e0000 */
[----:B------:R-:W-:Y:S01]  /*0a40*/  UMOV UR48, URZ ;  /* 0x0000003f00307c82 */ /* 0x000fe20008000000 */
[CC--:B------:R-:W-:Y:S02]  /*0a50*/  LEA.HI R2, R0.reuse, R13.reuse, RZ, 0x7 ;  /* 0x0000000d00027211 */ /* 0x0c0fe400078f38ff */
[----:B------:R-:W-:-:S02]  /*0a60*/  LEA.HI R4, R0, R13, RZ, 0x5 ;  /* 0x0000000d00047211 */ /* 0x000fc400078f28ff */
[----:B------:R-:W-:Y:S02]  /*0a70*/  LEA.HI R3, R0, R13, RZ, 0x4 ;  /* 0x0000000d00037211 */ /* 0x000fe400078f20ff */
[----:B------:R-:W-:Y:S01]  /*0a80*/  LOP3.LUT R6, R2, 0xffffff80, RZ, 0xc0, !PT ;  /* 0xffffff8002067812 */ /* 0x000fe200078ec0ff */
[----:B------:R-:W-:Y:S01]  /*0a90*/  IMAD.SHL.U32 R5, R4, 0x20, RZ ;  /* 0x0000002004057824 */ /* 0x000fe200078e00ff */
[----:B------:R-:W-:Y:S02]  /*0aa0*/  LOP3.LUT R4, R3, 0x3fffff0, RZ, 0xc0, !PT ;  /* 0x03fffff003047812 */ /* 0x000fe400078ec0ff */
[----:B------:R-:W-:Y:S01]  /*0ab0*/  SHF.R.S32.HI R14, RZ, 0x7, R2 ;  /* 0x00000007ff0e7819 */ /* 0x000fe20000011402 */
[----:B------:R-:W-:Y:S01]  /*0ac0*/  IMAD.IADD R12, R13, 0x1, -R6 ;  /* 0x000000010d0c7824 */ /* 0x000fe200078e0a06 */
[----:B------:R-:W-:Y:S01]  /*0ad0*/  LOP3.LUT R5, R5, 0xfffffc00, RZ, 0xc0, !PT ;  /* 0xfffffc0005057812 */ /* 0x000fe200078ec0ff */
[----:B------:R-:W-:Y:S01]  /*0ae0*/  IMAD.IADD R4, R13, 0x1, -R4 ;  /* 0x000000010d047824 */ /* 0x000fe200078e0a04 */
[----:B------:R-:W-:Y:S01]  /*0af0*/  SHF.R.S32.HI R6, RZ, 0x4, R3 ;  /* 0x00000004ff067819 */ /* 0x000fe20000011403 */
[----:B------:R-:W-:Y:S01]  /*0b00*/  IMAD.HI R2, R14, 0x55555556, RZ ;  /* 0x555555560e027827 */ /* 0x000fe200078e02ff */
[----:B------:R-:W-:-:S02]  /*0b10*/  SHF.R.S32.HI R7, RZ, 0x1f, R12 ;  /* 0x0000001fff077819 */ /* 0x000fc4000001140c */
[----:B------:R-:W-:Y:S01]  /*0b20*/  LEA.HI R3, R3, R6, RZ, 0x1 ;  /* 0x0000000603037211 */ /* 0x000fe200078f08ff */
[----:B------:R-:W-:Y:S01]  /*0b30*/  IMAD R4, R4, 0x40, R5 ;  /* 0x0000004004047824 */ /* 0x000fe200078e0205 */
[CC--:B------:R-:W-:Y:S02]  /*0b40*/  LEA.HI R5, R7.reuse, R12.reuse, RZ, 0x2 ;  /* 0x0000000c07057211 */ /* 0x0c0fe400078f10ff */
[----:B------:R-:W-:Y:S02]  /*0b50*/  LEA.HI R7, R7, R12, RZ, 0x5 ;  /* 0x0000000c07077211 */ /* 0x000fe400078f28ff */
[--C-:B------:R-:W-:Y:S02]  /*0b60*/  SHF.R.S32.HI R8, RZ, 0x2, R5.reuse ;  /* 0x00000002ff087819 */ /* 0x100fe40000011405 */
[----:B------:R-:W-:Y:S02]  /*0b70*/  SHF.R.S32.HI R9, RZ, 0x1f, R5 ;  /* 0x0000001fff097819 */ /* 0x000fe40000011405 */
[----:B------:R-:W-:-:S02]  /*0b80*/  LOP3.LUT R3, R3, 0x1ffffffe, RZ, 0xc0, !PT ;  /* 0x1ffffffe03037812 */ /* 0x000fc400078ec0ff */
[----:B------:R-:W-:Y:S02]  /*0b90*/  LEA.HI R9, R9, R8, RZ, 0x3 ;  /* 0x0000000809097211 */ /* 0x000fe400078f18ff */
[----:B------:R-:W-:Y:S01]  /*0ba0*/  LEA.HI R2, R2, R2, RZ, 0x1 ;  /* 0x0000000202027211 */ /* 0x000fe200078f08ff */
[----:B------:R-:W-:Y:S01]  /*0bb0*/  IMAD.IADD R3, R6, 0x1, -R3 ;  /* 0x0000000106037824 */ /* 0x000fe200078e0a03 */
[----:B------:R-:W-:Y:S02]  /*0bc0*/  LOP3.LUT R9, R9, 0xfffffff8, RZ, 0xc0, !PT ;  /* 0xfffffff809097812 */ /* 0x000fe400078ec0ff */
[----:B------:R-:W-:Y:S01]  /*0bd0*/  SHF.R.S32.HI R7, RZ, 0x5, R7 ;  /* 0x00000005ff077819 */ /* 0x000fe20000011407 */
[----:B------:R-:W-:Y:S01]  /*0be0*/  IMAD R2, R2, -0x3, R14 ;  /* 0xfffffffd02027824 */ /* 0x000fe200078e020e */
[-C--:B------:R-:W-:Y:S01]  /*0bf0*/  LEA.HI R10, R0, R13.reuse, RZ, 0x2 ;  /* 0x0000000d000a7211 */ /* 0x080fe200078f10ff */
[----:B------:R-:W-:Y:S01]  /*0c00*/  IMAD.IADD R8, R8, 0x1, -R9 ;  /* 0x0000000108087824 */ /* 0x000fe200078e0a09 */
[----:B------:R-:W-:Y:S01]  /*0c10*/  LEA.HI R0, R0, R13, RZ, 0x3 ;  /* 0x0000000d00007211 */ /* 0x000fe200078f18ff */
[----:B------:R-:W-:Y:S01]  /*0c20*/  IMAD R3, R3, 0x8, R4 ;  /* 0x0000000803037824 */ /* 0x000fe200078e0204 */
[----:B------:R-:W-:Y:S01]  /*0c30*/  LOP3.LUT R10, R10, 0xfffffffc, RZ, 0xc0, !PT ;  /* 0xfffffffc0a0a7812 */ /* 0x000fe200078ec0ff */
[----:B------:R-:W-:Y:S01]  /*0c40*/  IMAD R7, R7, 0x10, R8 ;  /* 0x0000001007077824 */ /* 0x000fe200078e0208 */
[----:B------:R-:W-:-:S02]  /*0c50*/  LOP3.LUT R5, R5, 0x7ffffffc, RZ, 0xc0, !PT ;  /* 0x7ffffffc05057812 */ /* 0x000fc400078ec0ff */
[----:B------:R0:W-:Y:S01]  /*0c60*/  STL [R1+0x38], R3 ;  /* 0x0000380301007387 */ /* 0x0001e20000100800 */
[----:B------:R-:W-:Y:S01]  /*0c70*/  IMAD R2, R2, 0x40, R7 ;  /* 0x0000004002027824 */ /* 0x000fe200078e0207 */
[----:B------:R-:W-:Y:S01]  /*0c80*/  LOP3.LUT R18, R0, 0xfffffff8, RZ, 0xc0, !PT ;  /* 0xfffffff800127812 */ /* 0x000fe200078ec0ff */
[C---:B------:R-:W-:Y:S02]  /*0c90*/  IMAD.IADD R10, R13.reuse, 0x1, -R10 ;  /* 0x000000010d0a7824 */ /* 0x040fe400078e0a0a */
[----:B------:R-:W-:Y:S01]  /*0ca0*/  IMAD.IADD R5, R12, 0x1, -R5 ;  /* 0x000000010c057824 */ /* 0x000fe200078e0a05 */
[----:B------:R1:W-:Y:S01]  /*0cb0*/  STL [R1+0x34], R2 ;  /* 0x0000340201007387 */ /* 0x0003e20000100800 */
[----:B------:R-:W-:Y:S02]  /*0cc0*/  IMAD.IADD R18, R13, 0x1, -R18 ;  /* 0x000000010d127824 */ /* 0x000fe400078e0a12 */
[----:B------:R-:W-:Y:S01]  /*0cd0*/  IMAD.SHL.U32 R16, R5, 0x2, RZ ;  /* 0x0000000205107824 */ /* 0x000fe200078e00ff */
[----:B0-----:R-:W-:Y:S01]  /*0ce0*/  LEA.HI R3, R10, R10, RZ, 0x1 ;  /* 0x0000000a0a037211 */ /* 0x001fe200078f08ff */
[----:B------:R-:W-:Y:S01]  /*0cf0*/  IMAD.SHL.U32 R19, R18, 0x8, RZ ;  /* 0x0000000812137824 */ /* 0x000fe200078e00ff */
[----:B------:R-:W-:Y:S01]  /*0d00*/  SHF.R.S32.HI R5, RZ, 0x3, R0 ;  /* 0x00000003ff057819 */ /* 0x000fe20000011400 */
[C---:B------:R-:W-:Y:S01]  /*0d10*/  VIADD R157, R16.reuse, 0x8 ;  /* 0x00000008109d7836 */ /* 0x040fe20000000000 */
[----:B------:R-:W-:Y:S01]  /*0d20*/  LOP3.LUT R3, R3, 0x1ffffffe, RZ, 0xc0, !PT ;  /* 0x1ffffffe03037812 */ /* 0x000fe200078ec0ff */
[C---:B------:R-:W-:Y:S01]  /*0d30*/  VIADD R156, R16.reuse, 0x10 ;  /* 0x00000010109c7836 */ /* 0x040fe20000000000 */
[----:B------:R-:W-:Y:S01]  /*0d40*/  SHF.R.S32.HI R0, RZ, 0x1f, R16 ;  /* 0x0000001fff007819 */ /* 0x000fe20000011410 */
        /* <DEDUP_REMOVED lines=8> */
[----:B------:R-:W-:Y:S01]  /*0dd0*/  VIADD R22, R16, 0x38 ;  /* 0x0000003810167836 */ /* 0x000fe20000000000 */
[----:B------:R-:W-:Y:S01]  /*0de0*/  SHF.R.S32.HI R0, RZ, 0x1f, R154 ;  /* 0x0000001fff007819 */ /* 0x000fe2000001149a */
[----:B------:R-:W-:Y:S01]  /*0df0*/  IMAD.IADD R3, R10, 0x1, -R3 ;  /* 0x000000010a037824 */ /* 0x000fe200078e0a03 */
[----:B------:R-:W-:-:S02]  /*0e00*/  SHF.R.S32.HI R5, RZ, 0x1f, R153 ;  /* 0x0000001fff057819 */ /* 0x000fc40000011499 */
[----:B------:R-:W-:Y:S01]  /*0e10*/  SHF.R.S32.HI R4, RZ, 0x1f, R152 ;  /* 0x0000001fff047819 */ /* 0x000fe20000011498 */
[----:B------:R-:W-:Y:S01]  /*0e20*/  IMAD R17, R3, 0x8, R2 ;  /* 0x0000000803117824 */ /* 0x000fe200078e0202 */
[----:B-1----:R-:W-:-:S07]  /*0e30*/  SHF.R.S32.HI R0, RZ, 0x1f, R22 ;  /* 0x0000001fff007819 */ /* 0x002fce0000011416 */
.L_x_1324:
[----:B------:R-:W-:Y:S01]  /*0e40*/  ULDC.64 UR8, c[0x0][0xa28] ;  /* 0x00028a0000087ab9 */ /* 0x000fe20000000a00 */
[----:B------:R-:W-:Y:S01]  /*0e50*/  ULDC UR4, c[0x0][0x424] ;  /* 0x0001090000047ab9 */ /* 0x000fe20000000800 */
[----:B------:R-:W-:-:S04]  /*0e60*/  UISETP.NE.U32.AND UP0, UPT, UR8, URZ, UPT ;  /* 0x0000003f0800728c */ /* 0x000fc8000bf05070 */
[----:B------:R-:W-:-:S03]  /*0e70*/  UISETP.NE.AND.EX UP0, UPT, UR9, URZ, UPT, UP0 ;  /* 0x0000003f0900728c */ /* 0x000fc6000bf05300 */
[----:B------:R-:W-:Y:S02]  /*0e80*/  ULDC.64 UR8, c[0x0][0xa18] ;  /* 0x0002860000087ab9 */ /* 0x000fe40000000a00 */
[----:B------:R-:W-:Y:S01]  /*0e90*/  UISETP.NE.U32.AND UP1, UPT, UR8, URZ, UPT ;  /* 0x0000003f0800728c */ /* 0x000fe2000bf25070 */
[----:B------:R-:W-:-:S03]  /*0ea0*/  PLOP3.LUT P0, PT, PT, PT, UP0, 0x80, 0x0 ;  /* 0x000000000000781c */ /* 0x000fc60003f0f008 */
[----:B------:R-:W-:-:S03]  /*0eb0*/  UISETP.NE.AND.EX UP1, UPT, UR9, URZ, UPT, UP1 ;  /* 0x0000003f0900728c */ /* 0x000fc6000bf25310 */
[----:B------:R-:W-:Y:S02]  /*0ec0*/  @UP0 ULDC.64 UR8, c[0x0][0xa28] ;  /* 0x00028a0000080ab9 */ /* 0x000fe40000000a00 */
[----:B------:R-:W-:Y:S01]  /*0ed0*/  @UP0 UIMAD.WIDE UR8, UR7, 0x4, UR8 ;  /* 0x00000004070808a5 */ /* 0x000fe2000f8e0208 */
[----:B------:R-:W-:-:S05]  /*0ee0*/  PLOP3.LUT P2, PT, PT, PT, UP1, 0x80, 0x0 ;  /* 0x000000000000781c */ /* 0x000fca0003f4f018 */
[----:B0123--:R-:W-:Y:S02]  /*0ef0*/  IMAD.U32 R2, RZ, RZ, UR8 ;  /* 0x00000008ff027e24 */ /* 0x00ffe4000f8e00ff */
[----:B------:R-:W-:Y:S01]  /*0f00*/  IMAD.U32 R3, RZ, RZ, UR9 ;  /* 0x00000009ff037e24 */ /* 0x000fe2000f8e00ff */
[----:B------:R-:W-:Y:S02]  /*0f10*/  @UP1 ULDC.64 UR8, c[0x0][0xa18] ;  /* 0x0002860000081ab9 */ /* 0x000fe40000000a00 */
[----:B------:R-:W-:Y:S02]  /*0f20*/  @UP1 UIMAD.WIDE UR8, UR7, 0x4, UR8 ;  /* 0x00000004070818a5 */ /* 0x000fe4000f8e0208 */
[----:B------:R-:W2:Y:S04]  /*0f30*/  @P0 LDG.E R2, desc[UR54][R2.64] ;  /* 0x0000003602020981 */ /* 0x000ea8000c1e1900 */
[----:B------:R-:W-:-:S02]  /*0f40*/  IMAD.U32 R4, RZ, RZ, UR8 ;  /* 0x00000008ff047e24 */ /* 0x000fc4000f8e00ff */
[----:B------:R-:W-:Y:S01]  /*0f50*/  IMAD.U32 R5, RZ, RZ, UR9 ;  /* 0x00000009ff057e24 */ /* 0x000fe2000f8e00ff */
[----:B------:R-:W-:-:S04]  /*0f60*/  ULDC.64 UR8, c[0x0][0x418] ;  /* 0x0001060000087ab9 */ /* 0x000fc80000000a00 */
[----:B------:R-:W3:Y:S01]  /*0f70*/  @P2 LDG.E R4, desc[UR54][R4.64] ;  /* 0x0000003604042981 */ /* 0x000ee2000c1e1900 */
[----:B------:R-:W-:Y:S01]  /*0f80*/  UISETP.NE.U32.AND UP0, UPT, UR8, URZ, UPT ;  /* 0x0000003f0800728c */ /* 0x000fe2000bf05070 */
[----:B------:R-:W-:Y:S01]  /*0f90*/  UMOV UR40, URZ ;  /* 0x0000003f00287c82 */ /* 0x000fe20008000000 */
[----:B------:R-:W-:Y:S02]  /*0fa0*/  ULOP3.LUT UR37, UR5, 0xffff, URZ, 0xc0, !UPT ;  /* 0x0000ffff05257892 */ /* 0x000fe4000f8ec03f */
[----:B------:R-:W-:-:S03]  /*0fb0*/  UISETP.NE.AND.EX UP0, UPT, UR9, URZ, UPT, UP0 ;  /* 0x0000003f0900728c */ /* 0x000fc6000bf05300 */
[----:B------:R-:W-:Y:S01]  /*0fc0*/  ULDC.64 UR8, c[0x0][0xa20] ;  /* 0x0002880000087ab9 */ /* 0x000fe20000000a00 */
[----:B------:R-:W-:Y:S01]  /*0fd0*/  USEL UR4, UR4, 0x1, UP0 ;  /* 0x0000000104047887 */ /* 0x000fe20008000000 */
[----:B------:R-:W-:Y:S01]  /*0fe0*/  ISETP.NE.U32.AND P1, PT, RZ, UR8, PT ;  /* 0x00000008ff007c0c */ /* 0x000fe2000bf25070 */
[----:B------:R-:W-:Y:S02]  /*0ff0*/  ULDC UR8, c[0x0][0x2f0] ;  /* 0x0000bc0000087ab9 */ /* 0x000fe40000000800 */
[----:B------:R-:W-:Y:S01]  /*1000*/  UIMAD UR4, UR4, UR8, URZ ;  /* 0x00000008040472a4 */ /* 0x000fe2000f8e023f */
[----:B------:R-:W-:Y:S02]  /*1010*/  ISETP.NE.AND.EX P1, PT, RZ, UR9, PT, P1 ;  /* 0x00000009ff007c0c */ /* 0x000fe4000bf25310 */
[----:B--2---:R-:W-:Y:S02]  /*1020*/  @P0 R2UR UR40, R2 ;  /* 0x00000000022802ca */ /* 0x004fe400000e0000 */
[----:B---3--:R-:W-:Y:S01]  /*1030*/  @P2 R2UR UR47, R4 ;  /* 0x00000000042f22ca */ /* 0x008fe200000e0000 */
[----:B----45:R-:W-:-:S14]  /*1040*/  @P2 BRA `(.L_x_1225) ;  /* 0x0000000000382947 */ /* 0x030fdc0003800000 */
[----:B------:R-:W-:Y:S01]  /*1050*/  ULDC.64 UR8, c[0x0][0xa00] ;  /* 0x0002800000087ab9 */ /* 0x000fe20000000a00 */
[----:B------:R-:W-:Y:S01]  /*1060*/  ULDC UR47, c[0x0][0x288] ;  /* 0x0000a200002f7ab9 */ /* 0x000fe20000000800 */
[----:B------:R-:W-:-:S04]  /*1070*/  ISETP.NE.U32.AND P0, PT, RZ, UR8, PT ;  /* 0x00000008ff007c0c */ /* 0x000fc8000bf05070 */
[----:B------:R-:W-:-:S13]  /*1080*/  ISETP.NE.AND.EX P0, PT, RZ, UR9, PT, P0 ;  /* 0x00000009ff007c0c */ /* 0x000fda000bf05300 */
[----:B------:R-:W-:Y:S05]  /*1090*/  @!P0 BRA `(.L_x_1225) ;  /* 0x0000000000248947 */ /* 0x000fea0003800000 */
[----:B------:R-:W-:Y:S02]  /*10a0*/  ULDC.64 UR8, c[0x0][0xa00] ;  /* 0x0002800000087ab9 */ /* 0x000fe40000000a00 */
[----:B------:R-:W-:-:S06]  /*10b0*/  UIMAD.WIDE UR8, UR7, 0x4, UR8 ;  /* 0x00000004070878a5 */ /* 0x000fcc000f8e0208 */
[----:B------:R-:W-:Y:S02]  /*10c0*/  IMAD.U32 R2, RZ, RZ, UR8 ;  /* 0x00000008ff027e24 */ /* 0x000fe4000f8e00ff */
[----:B------:R-:W-:-:S05]  /*10d0*/  IMAD.U32 R3, RZ, RZ, UR9 ;  /* 0x00000009ff037e24 */ /* 0x000fca000f8e00ff */
[----:B------:R-:W2:Y:S04]  /*10e0*/  LDG.E R4, desc[UR54][R2.64] ;  /* 0x0000003602047981 */ /* 0x000ea8000c1e1900 */
[----:B------:R-:W3:Y:S01]  /*10f0*/  LDG.E R0, desc[UR54][R2.64+0x4] ;  /* 0x0000043602007981 */ /* 0x000ee2000c1e1900 */
[----:B--2---:R-:W-:Y:S02]  /*1100*/  R2UR UR47, R4 ;  /* 0x00000000042f72ca */ /* 0x004fe400000e0000 */
[----:B---3--:R-:W-:-:S13]  /*1110*/  R2UR UR8, R0 ;  /* 0x00000000000872ca */ /* 0x008fda00000e0000 */
[----:B------:R-:W-:-:S12]  /*1120*/  UIADD3 UR47, -UR47, UR8, URZ ;  /* 0x000000082f2f7290 */ /* 0x000fd8000fffe13f */
.L_x_1225:
[----:B------:R-:W-:Y:S01]  /*1130*/  UMOV UR38, UR7 ;  /* 0x0000000700267c82 */ /* 0x000fe20008000000 */
[----:B------:R-:W-:Y:S05]  /*1140*/  @!P1 BRA `(.L_x_1226) ;  /* 0x00000000001c9947 */ /* 0x000fea0003800000 */
[----:B------:R-:W-:Y:S02]  /*1150*/  ULDC.64 UR8, c[0x0][0xa20] ;  /* 0x0002880000087ab9 */ /* 0x000fe40000000a00 */
[----:B------:R-:W-:-:S06]  /*1160*/  UIMAD.WIDE UR8, UR7, 0x4, UR8 ;  /* 0x00000004070878a5 */ /* 0x000fcc000f8e0208 */
[----:B------:R-:W-:Y:S02]  /*1170*/  IMAD.U32 R2, RZ, RZ, UR8 ;  /* 0x00000008ff027e24 */ /* 0x000fe4000f8e00ff */
[----:B------:R-:W-:-:S05]  /*1180*/  IMAD.U32 R3, RZ, RZ, UR9 ;  /* 0x00000009ff037e24 */ /* 0x000fca000f8e00ff */
[----:B------:R-:W2:Y:S02]  /*1190*/  LDG.E R2, desc[UR54][R2.64] ;  /* 0x0000003602027981 */ /* 0x000ea4000c1e1900 */
[----:B--2---:R-:W-:Y:S01]  /*11a0*/  R2UR UR4, R2 ;  /* 0x00000000020472ca */ /* 0x004fe200000e0000 */
[----:B------:R-:W-:-:S14]  /*11b0*/  BRA `(.L_x_1227) ;  /* 0x0000000000347947 */ /* 0x000fdc0003800000 */
.L_x_1226:
[----:B------:R-:W-:Y:S02]  /*11c0*/  ULDC.64 UR8, c[0x0][0xa08] ;  /* 0x0002820000087ab9 */ /* 0x000fe40000000a00 */
        /* <DEDUP_REMOVED lines=12> */
.L_x_1227:
[----:B------:R-:W-:Y:S01]  /*1290*/  ULDC UR7, c[0x0][0x448] ;  /* 0x0001120000077ab9 */ /* 0x000fe20000000800 */
[----:B------:R-:W-:Y:S02]  /*12a0*/  UIMAD UR39, UR6, 0xc0, URZ ;  /* 0x000000c0062778a4 */ /* 0x000fe4000f8e023f */
[----:B------:R-:W-:Y:S02]  /*12b0*/  UISETP.NE.AND UP0, UPT, UR7, 0x1, UPT ;  /* 0x000000010700788c */ /* 0x000fe4000bf05270 */
[----:B------:R-:W-:Y:S01]  /*12c0*/  UIADD3 UR10, UR39, 0xbf, URZ ;  /* 0x000000bf270a7890 */ /* 0x000fe2000fffe03f */
[----:B------:R-:W-:Y:S01]  /*12d0*/  ULDC.64 UR6, c[0x0][0x9e0] ;  /* 0x0002780000067ab9 */ /* 0x000fe20000000a00 */
[----:B------:R-:W-:Y:S02]  /*12e0*/  UP2UR UR53, UPR, URZ, 0x1 ;  /* 0x000000013f357883 */ /* 0x000fe40008000000 */
[----:B------:R-:W-:-:S05]  /*12f0*/  UIADD3 UR40, -UR40, UR4, URZ ;  /* 0x0000000428287290 */ /* 0x000fca000fffe13f */
[----:B------:R-:W-:Y:S01]  /*1300*/  @UP0 ULDC UR8, c[0x0][0x44c] ;  /* 0x0001130000080ab9 */ /* 0x000fe20000000800 */
[----:B------:R-:W-:Y:S01]  /*1310*/  @UP0 ULDC UR11, c[0x0][0x450] ;  /* 0x00011400000b0ab9 */ /* 0x000fe20000000800 */
[----:B------:R-:W-:Y:S02]  /*1320*/  UIMAD.WIDE.U32 UR8, UR10, UR8, URZ ;  /* 0x000000080a0872a5 */ /* 0x000fe4000f8e003f */
[----:B------:R-:W-:Y:S02]  /*1330*/  UIADD3 UR4, UR40, 0x1, -UR47 ;  /* 0x0000000128047890 */ /* 0x000fe4000fffe82f */
[----:B------:R-:W-:Y:S02]  /*1340*/  @UP0 USHF.R.U32.HI UR10, URZ, UR11, UR9 ;  /* 0x0000000b3f0a0299 */ /* 0x000fe40008011609 */
[----:B------:R-:W-:Y:S02]  /*1350*/  UISETP.GE.AND UP0, UPT, UR7, 0x1, UPT ;  /* 0x000000010700788c */ /* 0x000fe4000bf06270 */
[----:B------:R-:W-:-:S02]  /*1360*/  UIADD3 UR10, UR4, UR10, URZ ;  /* 0x0000000a040a7290 */ /* 0x000fc4000fffe03f */
[----:B------:R-:W-:Y:S02]  /*1370*/  UP2UR UR52, UPR, URZ, 0x1 ;  /* 0x000000013f347883 */ /* 0x000fe40008000000 */
[----:B------:R-:W-:Y:S01]  /*1380*/  PLOP3.LUT P0, PT, PT, PT, UP0, 0x40, 0x0 ;  /* 0x000000000000781c */ /* 0x000fe20003f0e808 */
[----:B------:R-:W-:-:S12]  /*1390*/  UIADD3 UR6, UR10, UR6, URZ ;  /* 0x000000060a067290 */ /* 0x000fd8000fffe03f */
[----:B------:R-:W-:Y:S05]  /*13a0*/  @P0 BRA `(.L_x_1228) ;  /* 0x0000000000440947 */ /* 0x000fea0003800000 */
        /* <DEDUP_REMOVED lines=10> */
.L_x_1229:
[----:B------:R-:W-:-:S11]  /*1450*/  UISETP.NE.AND UP0, UPT, UR7, 0x1, UPT ;  /* 0x000000010700788c */ /* 0x000fd6000bf05270 */
[----:B------:R-:W-:Y:S02]  /*1460*/  @UP0 ULDC.64 UR10, c[0x0][0x9e8] ;  /* 0x00027a00000a0ab9 */ /* 0x000fe40000000a00 */
[----:B------:R-:W-:-:S04]  /*1470*/  UIMAD.WIDE.U32 UR8, UR4, UR10, URZ ;  /* 0x0000000a040872a5 */ /* 0x000fc8000f8e003f */
[----:B------:R-:W-:-:S12]  /*1480*/  @UP0 USHF.R.U32.HI UR4, URZ, UR11, UR9 ;  /* 0x0000000b3f040299 */ /* 0x000fd80008011609 */
.L_x_1230:
[----:B------:R-:W-:-:S04]  /*1490*/  UIMAD UR4, UR4, UR7, UR7 ;  /* 0x00000007040472a4 */ /* 0x000fc8000f8e0207 */
[----:B------:R-:W-:-:S04]  /*14a0*/  UISETP.LT.AND UP0, UPT, UR6, UR4, UPT ;  /* 0x000000040600728c */ /* 0x000fc8000bf01270 */
[----:B------:R-:W-:-:S12]  /*14b0*/  USEL UR6, UR6, UR4, UP0 ;  /* 0x0000000406067287 */ /* 0x000fd80008000000 */
.L_x_1228:
[----:B------:R-:W-:Y:S02]  /*14c0*/  UISETP.NE.AND UP0, UPT, UR53, URZ, UPT ;  /* 0x0000003f3500728c */ /* 0x000fe4000bf05270 */
[----:B------:R-:W-:Y:S02]  /*14d0*/  UIADD3 UR4, UR40, 0x7f, URZ ;  /* 0x0000007f28047890 */ /* 0x000fe4000fffe03f */
[----:B------:R-:W-:Y:S02]  /*14e0*/  UIADD3 UR10, UR6, 0x7f, URZ ;  /* 0x0000007f060a7890 */ /* 0x000fe4000fffe03f */
[----:B------:R-:W-:Y:S02]  /*14f0*/  UISETP.GE.AND UP1, UPT, UR7, 0x1, UPT ;  /* 0x000000010700788c */ /* 0x000fe4000bf26270 */
[----:B------:R-:W-:Y:S02]  /*1500*/  USHF.R.S32.HI UR6, URZ, 0x1f, UR4 ;  /* 0x0000001f3f067899 */ /* 0x000fe40008011404 */
[----:B------:R-:W-:Y:S01]  /*1510*/  USHF.R.S32.HI UR11, URZ, 0x1f, UR10 ;  /* 0x0000001f3f0b7899 */ /* 0x000fe2000801140a */
[----:B------:R-:W-:Y:S01]  /*1520*/  @UP0 ULDC UR8, c[0x0][0x44c] ;  /* 0x0001130000080ab9 */ /* 0x000fe20000000800 */
[----:B------:R-:W-:Y:S01]  /*1530*/  ULEA.HI UR6, UR6, UR4, URZ, 0x7 ;  /* 0x0000000406067291 */ /* 0x000fe2000f8f383f */
[----:B------:R-:W-:Y:S01]  /*1540*/  PLOP3.LUT P0, PT, PT, PT, UP1, 0x40, 0x0 ;  /* 0x000000000000781c */ /* 0x000fe20003f0e818 */
[----:B------:R-:W-:-:S02]  /*1550*/  UIMAD.WIDE.U32 UR8, UR39, UR8, URZ ;  /* 0x00000008270872a5 */ /* 0x000fc4000f8e003f */
[----:B------:R-:W-:Y:S01]  /*1560*/  ULEA.HI UR11, UR11, UR10, URZ, 0x7 ;  /* 0x0000000a0b0b7291 */ /* 0x000fe2000f8f383f */
[----:B------:R-:W-:Y:S01]  /*1570*/  @UP0 ULDC UR13, c[0x0][0x450] ;  /* 0x00011400000d0ab9 */ /* 0x000fe20000000800 */
[----:B------:R-:W-:Y:S01]  /*1580*/  UMOV UR12, UR39 ;  /* 0x00000027000c7c82 */ /* 0x000fe20008000000 */
[----:B------:R-:W-:Y:S02]  /*1590*/  UIADD3 UR56, UR40, -UR47, URZ ;  /* 0x8000002f28387290 */ /* 0x000fe4000fffe03f */
[----:B------:R-:W-:Y:S02]  /*15a0*/  USHF.R.S32.HI UR6, URZ, 0x7, UR6 ;  /* 0x000000073f067899 */ /* 0x000fe40008011406 */
[----:B------:R-:W-:Y:S02]  /*15b0*/  USHF.R.S32.HI UR11, URZ, 0x7, UR11 ;  /* 0x000000073f0b7899 */ /* 0x000fe4000801140b */
[----:B------:R-:W-:Y:S02]  /*15c0*/  @UP0 USHF.R.U32.HI UR12, URZ, UR13, UR9 ;  /* 0x0000000d3f0c0299 */ /* 0x000fe40008011609 */
[----:B------:R-:W-:-:S02]  /*15d0*/  UISETP.LT.AND UP0, UPT, UR6, UR11, UPT ;  /* 0x0000000b0600728c */ /* 0x000fc4000bf01270 */
[----:B------:R-:W-:Y:S01]  /*15e0*/  UIADD3 UR4, UR56, UR12, URZ ;  /* 0x0000000c38047290 */ /* 0x000fe2000fffe03f */
[----:B------:R-:W-:Y:S01]  /*15f0*/  ULDC UR10, c[0x0][0x9dc] ;  /* 0x00027700000a7ab9 */ /* 0x000fe20000000800 */
[----:B------:R-:W-:Y:S02]  /*1600*/  USEL UR6, UR6, UR11, UP0 ;  /* 0x0000000b06067287 */ /* 0x000fe40008000000 */
[----:B------:R-:W-:Y:S01]  /*1610*/  UIADD3 UR10, UR4, -UR10, URZ ;  /* 0x8000000a040a7290 */ /* 0x000fe2000fffe03f */
[----:B------:R-:W-:Y:S11]  /*1620*/  @P0 BRA `(.L_x_1231) ;  /* 0x0000000000440947 */ /* 0x000ff60003800000 */
        /* <DEDUP_REMOVED lines=10> */
.L_x_1232:
[----:B------:R-:W-:-:S11]  /*16d0*/  UISETP.NE.AND UP0, UPT, UR7, 0x1, UPT ;  /* 0x000000010700788c */ /* 0x000fd6000bf05270 */
[----:B------:R-:W-:Y:S02]  /*16e0*/  @UP0 ULDC.64 UR12, c[0x0][0x9e8] ;  /* 0x00027a00000c0ab9 */ /* 0x000fe40000000a00 */
[----:B------:R-:W-:-:S04]  /*16f0*/  UIMAD.WIDE.U32 UR8, UR4, UR12, URZ ;  /* 0x0000000c040872a5 */ /* 0x000fc8000f8e003f */
[----:B------:R-:W-:-:S12]  /*1700*/  @UP0 USHF.R.U32.HI UR4, URZ, UR13, UR9 ;  /* 0x0000000d3f040299 */ /* 0x000fd80008011609 */
.L_x_1233:
[----:B------:R-:W-:-:S04]  /*1710*/  UIMAD UR4, UR4, UR7, URZ ;  /* 0x00000007040472a4 */ /* 0x000fc8000f8e023f */
[----:B------:R-:W-:-:S04]  /*1720*/  UISETP.LT.AND UP0, UPT, UR10, UR4, UPT ;  /* 0x000000040a00728c */ /* 0x000fc8000bf01270 */
[----:B------:R-:W-:-:S12]  /*1730*/  USEL UR10, UR10, UR4, !UP0 ;  /* 0x000000040a0a7287 */ /* 0x000fd8000c000000 */
.L_x_1231:
[----:B------:R-:W-:-:S04]  /*1740*/  USHF.R.S32.HI UR4, URZ, 0x1f, UR10 ;  /* 0x0000001f3f047899 */ /* 0x000fc8000801140a */
[----:B------:R-:W-:-:S04]  /*1750*/  ULEA.HI UR4, UR4, UR10, URZ, 0x7 ;  /* 0x0000000a04047291 */ /* 0x000fc8000f8f383f */
[----:B------:R-:W-:Y:S02]  /*1760*/  USHF.R.S32.HI UR7, URZ, 0x7, UR4 ;  /* 0x000000073f077899 */ /* 0x000fe40008011404 */
[----:B------:R-:W-:Y:S02]  /*1770*/  ULOP3.LUT UR4, UR5, 0xff000000, URZ, 0xc0, !UPT ;  /* 0xff00000005047892 */ /* 0x000fe4000f8ec03f */
[----:B------:R-:W-:Y:S02]  /*1780*/  UISETP.LT.AND UP0, UPT, URZ, UR7, UPT ;  /* 0x000000073f00728c */ /* 0x000fe4000bf01270 */
[----:B------:R-:W-:Y:S02]  /*1790*/  ULOP3.LUT UR5, UR5, 0xff0000, URZ, 0xc0, !UPT ;  /* 0x00ff000005057892 */ /* 0x000fe4000f8ec03f */
[----:B------:R-:W-:Y:S02]  /*17a0*/  USEL UR42, URZ, UR7, !UP0 ;  /* 0x000000073f2a7287 */ /* 0x000fe4000c000000 */
[----:B------:R-:W-:-:S02]  /*17b0*/  USHF.R.U32.HI UR4, URZ, 0x8, UR4 ;  /* 0x000000083f047899 */ /* 0x000fc40008011604 */
[----:B------:R-:W-:Y:S02]  /*17c0*/  UISETP.GT.AND UP0, UPT, UR6, UR42, UPT ;  /* 0x0000002a0600728c */ /* 0x000fe4000bf04270 */
[----:B------:R-:W-:-:S03]  /*17d0*/  ULEA.HI UR5, UR5, UR4, URZ, 0x10 ;  /* 0x0000000405057291 */ /* 0x000fc6000f8f803f */
[----:B------:R-:W-:Y:S01]  /*17e0*/  UMOV UR4, URZ ;  /* 0x0000003f00047c82 */ /* 0x000fe20008000000 */
[----:B------:R-:W-:Y:S01]  /*17f0*/  PLOP3.LUT P0, PT, PT, PT, UP0, 0x80, 0x0 ;  /* 0x000000000000781c */ /* 0x000fe20003f0f008 */
[----:B------:R-:W-:Y:S02]  /*1800*/  ULOP3.LUT UR41, UR5, 0xff, URZ, 0xc0, !UPT ;  /* 0x000000ff05297892 */ /* 0x000fe4000f8ec03f */
[----:B------:R-:W-:-:S10]  /*1810*/  USHF.R.U32.HI UR46, URZ, 0x10, UR5 ;  /* 0x000000103f2e7899 */ /* 0x000fd40008011605 */
[----:B------:R-:W-:Y:S05]  /*1820*/  @!P0 BRA `(.L_x_1234) ;  /* 0x0000000000948947 */ /* 0x000fea0003800000 */
[----:B------:R-:W-:Y:S01]  /*1830*/  UISETP.NE.AND UP0, UPT, UR46, URZ, UPT ;  /* 0x0000003f2e00728c */ /* 0x000fe2000bf05270 */
[----:B------:R-:W-:-:S03]  /*1840*/  ULDC UR4, c[0x0][0x9f0] ;  /* 0x00027c0000047ab9 */ /* 0x000fc60000000800 */
[----:B------:R-:W-:-:S04]  /*1850*/  USEL UR10, UR46, UR4, UP0 ;  /* 0x000000042e0a7287 */ /* 0x000fc80008000000 */
[----:B------:R-:W-:Y:S02]  /*1860*/  UIADD3 UR4, UR10, -0x1, UR6 ;  /* 0xffffffff0a047890 */ /* 0x000fe4000fffe006 */
[----:B------:R-:W-:Y:S02]  /*1870*/  IMAD.U32 R3, RZ, RZ, UR10 ;  /* 0x0000000aff037e24 */ /* 0x000fe4000f8e00ff */
[----:B------:R-:W-:-:S03]  /*1880*/  UIADD3 UR7, -UR42, UR4, URZ ;  /* 0x000000042a077290 */ /* 0x000fc6000fffe13f */
[-C--:B------:R-:W-:Y:S01]  /*1890*/  IABS R0, R3.reuse ;  /* 0x0000000300007213 */ /* 0x080fe20000000000 */
[----:B------:R-:W-:Y:S01]  /*18a0*/  UMOV UR4, URZ ;  /* 0x0000003f00047c82 */ /* 0x000fe20008000000 */
[----:B------:R-:W-:Y:S01]  /*18b0*/  IABS R5, R3 ;  /* 0x0000000300057213 */ /* 0x000fe20000000000 */
[----:B------:R-:W-:Y:S01]  /*18c0*/  IMAD.U32 R4, RZ, RZ, UR7 ;  /* 0x00000007ff047e24 */ /* 0x000fe2000f8e00ff */
[----:B------:R-:W-:Y:S01]  /*18d0*/  R2UR UR11, R0 ;  /* 0x00000000000b72ca */ /* 0x000fe200000e0000 */
[----:B------:R-:W-:-:S03]  /*18e0*/  ULOP3.LUT UR7, UR7, UR10, URZ, 0x3c, !UPT ;  /* 0x0000000a07077292 */ /* 0x000fc6000f8e3c3f */
[----:B------:R-:W-:-:S05]  /*18f0*/  IABS R4, R4 ;  /* 0x0000000400047213 */ /* 0x000fca0000000000 */
[----:B------:R-:W-:-:S04]  /*1900*/  IMAD.MOV.U32 R3, RZ, RZ, R4 ;  /* 0x000000ffff037224 */ /* 0x000fc800078e0004 */
[----:B------:R-:W0:Y:S01]  /*1910*/  I2F.RP R0, UR11 ;  /* 0x0000000b00007d06 */ /* 0x000e220008209400 */
[----:B------:R-:W-:-:S07]  /*1920*/  R2UR UR9, R3 ;  /* 0x00000000030972ca */ /* 0x000fce00000e0000 */
[----:B0-----:R-:W0:Y:S02]  /*1930*/  MUFU.RCP R0, R0 ;  /* 0x0000000000007308 */ /* 0x001e240000001000 */
[----:B0-----:R-:W-:Y:S02]  /*1940*/  VIADD R2, R0, 0xffffffe ;  /* 0x0ffffffe00027836 */ /* 0x001fe40000000000 */
        /* <DEDUP_REMOVED lines=19> */
.L_x_1234:
[----:B------:R-:W-:Y:S01]  /*1a80*/  UIMAD UR42, UR41, UR4, UR42 ;  /* 0x00000004292a72a4 */ /* 0x000fe2000f8e022a */
[----:B------:R-:W-:Y:S01]  /*1a90*/  IMAD.U32 R88, RZ, RZ, UR6 ;  /* 0x00000006ff587e24 */ /* 0x000fe2000f8e00ff */
[----:B------:R-:W-:Y:S01]  /*1aa0*/  PLOP3.LUT P0, PT, PT, PT, PT, 0x80, 0x0 ;  /* 0x000000000000781c */ /* 0x000fe20003f0f070 */
[----:B------:R-:W-:Y:S01]  /*1ab0*/  IMAD.U32 R3, RZ, RZ, UR4 ;  /* 0x00000004ff037e24 */ /* 0x000fe2000f8e00ff */
[----:B------:R-:W-:Y:S02]  /*1ac0*/  CS2R R20, SRZ ;  /* 0x0000000000147805 */ /* 0x000fe4000001ff00 */
[----:B------:R-:W-:Y:S02]  /*1ad0*/  CS2R R118, SRZ ;  /* 0x0000000000767805 */ /* 0x000fe4000001ff00 */
[----:B------:R-:W-:Y:S02]  /*1ae0*/  CS2R R116, SRZ ;  /* 0x0000000000747805 */ /* 0x000fe4000001ff00 */
[----:B------:R-:W-:-:S02]  /*1af0*/  CS2R R114, SRZ ;  /* 0x0000000000727805 */ /* 0x000fc4000001ff00 */
[----:B------:R-:W-:Y:S02]  /*1b00*/  VIADDMNMX R88, R3, UR42, R88, PT ;  /* 0x0000002a03587c46 */ /* 0x000fe4000b800158 */
[----:B------:R-:W-:Y:S02]  /*1b10*/  CS2R R112, SRZ ;  /* 0x0000000000707805 */ /* 0x000fe4000001ff00 */
[----:B------:R-:W-:Y:S02]  /*1b20*/  CS2R R110, SRZ ;  /* 0x00000000006e7805 */ /* 0x000fe4000001ff00 */
[----:B------:R-:W-:Y:S02]  /*1b30*/  CS2R R108, SRZ ;  /* 0x00000000006c7805 */ /* 0x000fe4000001ff00 */
[----:B------:R-:W-:Y:S02]  /*1b40*/  ISETP.GT.AND P1, PT, R88, UR42, PT ;  /* 0x0000002a58007c0c */ /* 0x000fe4000bf24270 */
        /* <DEDUP_REMOVED lines=10> */
[----:B------:R-:W-:Y:S06]  /*1bf0*/  @!P1 BRA `(.L_x_1235) ;  /* 0x000000b800309947 */ /* 0x000fec0003800000 */
[----:B------:R-:W0:Y:S01]  /*1c00*/  S2R R0, SR_TID.X ;  /* 0x0000000000007919 */ /* 0x000e220000002100 */
[----:B------:R-:W1:Y:S01]  /*1c10*/  S2UR UR43, SR_CgaCtaId ;  /* 0x00000000002b79c3 */ /* 0x000e620000008800 */
[----:B------:R-:W-:Y:S02]  /*1c20*/  UMOV UR45, 0x400 ;  /* 0x00000400002d7882 */ /* 0x000fe40000000000 */
[----:B-1----:R-:W-:Y:S01]  /*1c30*/  ULEA UR45, UR43, UR45, 0x18 ;  /* 0x0000002d2b2d7291 */ /* 0x002fe2000f8ec03f */
[----:B0-----:R-:W-:-:S05]  /*1c40*/  VIADD R4, R0, 0xffffff80 ;  /* 0xffffff8000047836 */ /* 0x001fca0000000000 */
[----:B------:R-:W-:-:S04]  /*1c50*/  SHF.R.S32.HI R0, RZ, 0x1f, R4 ;  /* 0x0000001fff007819 */ /* 0x000fc80000011404 */
[----:B------:R-:W-:-:S04]  /*1c60*/  LEA.HI R0, R0, R4, RZ, 0x7 ;  /* 0x0000000400007211 */ /* 0x000fc800078f38ff */
[----:B------:R-:W-:-:S06]  /*1c70*/  SHF.R.S32.HI R0, RZ, 0x7, R0 ;  /* 0x00000007ff007819 */ /* 0x000fcc0000011400 */
[----:B------:R-:W0:Y:S02]  /*1c80*/  SHFL.IDX PT, R0, R0, RZ, 0x1f ;  /* 0x00001fff00007589 */ /* 0x000e2400000e0000 */
[----:B0-----:R-:W-:-:S13]  /*1c90*/  R2UR UR44, R0 ;  /* 0x00000000002c72ca */ /* 0x001fda00000e0000 */
        /* <DEDUP_REMOVED lines=26> */
.L_x_1236:
[----:B------:R-:W-:Y:S01]  /*1e40*/  ULEA.HI UR4, UR50, UR50, URZ, 0x1 ;  /* 0x0000003232047291 */ /* 0x000fe2000f8f083f */
[----:B------:R-:W-:-:S03]  /*1e50*/  IMAD.U32 R2, RZ, RZ, UR51 ;  /* 0x00000033ff027e24 */ /* 0x000fc6000f8e00ff */
[----:B------:R-:W-:Y:S02]  /*1e60*/  ULOP3.LUT UR4, UR4, 0xfffffffe, URZ, 0xc0, !UPT ;  /* 0xfffffffe04047892 */ /* 0x000fe4000f8ec03f */
[----:B------:R-:W-:Y:S02]  /*1e70*/  ISETP.NE.AND P0, PT, R2, 0x3, PT ;  /* 0x000000030200780c */ /* 0x000fe40003f05270 */
[----:B------:R-:W-:-:S06]  /*1e80*/  UIADD3 UR4, UR50, -UR4, URZ ;  /* 0x8000000432047290 */ /* 0x000fcc000fffe03f */
[----:B------:R-:W-:-:S05]  /*1e90*/  IMAD.U32 R0, RZ, RZ, UR4 ;  /* 0x00000004ff007e24 */ /* 0x000fca000f8e00ff */
[----:B------:R-:W-:-:S04]  /*1ea0*/  SHF.L.U32 R0, R0, 0x1f, RZ ;  /* 0x0000001f00007819 */ /* 0x000fc800000006ff */
[----:B------:R-:W0:Y:S02]  /*1eb0*/  SYNCS.PHASECHK.TRANS64.TRYWAIT P1, [UR45+0x16800], R0 ;  /* 0x01680000ff0075a7 */ /* 0x000e24000802016d */
[----:B0-----:R-:W-:Y:S05]  /*1ec0*/  @!P1 BRA `(.L_x_1237) ;  /* 0x0000014000c89947 */ /* 0x001fea0003800000 */
.L_x_1419:
[----:B------:R-:W-:Y:S05]  /*1ed0*/  @!P0 BRA `(.L_x_1238) ;  /* 0x0000000000048947 */ /* 0x000fea0003800000 */
[----:B------:R-:W-:Y:S01]  /*1ee0*/  BPT.TRAP 0x1 ;  /* 0x000000040000795c */ /* 0x000fe20000300000 */
.L_x_1238:
[----:B0-----:R-:W-:Y:S02]  /*1ef0*/  IMAD.U32 R3, RZ, RZ, UR48 ;  /* 0x00000030ff037e24 */ /* 0x001fe4000f8e00ff */
[----:B------:R-:W-:-:S03]  /*1f00*/  IMAD.U32 R0, RZ, RZ, UR49 ;  /* 0x00000031ff007e24 */ /* 0x000fc6000f8e00ff */
[----:B------:R-:W-:Y:S02]  /*1f10*/  LEA R3, R3, UR45, 0x3 ;  /* 0x0000002d03037c11 */ /* 0x000fe4000f8e18ff */
[----:B------:R-:W-:-:S04]  /*1f20*/  SHF.L.U32 R0, R0, 0x1f, RZ ;  /* 0x0000001f00007819 */ /* 0x000fc800000006ff */
[----:B------:R0:W1:Y:S01]  /*1f30*/  SYNCS.PHASECHK.TRANS64.TRYWAIT P1, [R3+URZ+0x16830], R0 ;  /* 0x01683000030075a7 */ /* 0x000062000802017f */
[----:B------:R-:W-:Y:S05]  /*1f40*/  @!P0 BRA `(.L_x_1239) ;  /* 0x0000000000048947 */ /* 0x000fea0003800000 */
[----:B------:R-:W-:Y:S01]  /*1f50*/  BPT.TRAP 0x1 ;  /* 0x000000040000795c */ /* 0x000fe20000300000 */
.L_x_1239:
[----:B-1----:R-:W-:Y:S05]  /*1f60*/  @P1 BRA `(.L_x_1240) ;  /* 0x0000000000081947 */ /* 0x002fea0003800000 */
[----:B------:R-:W1:Y:S02]  /*1f70*/  SYNCS.PHASECHK.TRANS64.TRYWAIT P1, [R3+URZ+0x16830], R0 ;  /* 0x01683000030075a7 */ /* 0x000e64000802017f */
[----:B-1----:R-:W-:Y:S05]  /*1f80*/  @!P1 BRA `(.L_x_1241) ;  /* 0x0000014000b09947 */ /* 0x002fea0003800000 */
.L_x_1240:
[----:B------:R-:W-:Y:S05]  /*1f90*/  WARPSYNC.ALL ;  /* 0x0000000000007948 */ /* 0x000fea0003800000 */
[----:B------:R-:W-:Y:S01]  /*1fa0*/  UIADD3 UR4, UR45, 0xe400, URZ ;  /* 0x0000e4002d047890 */ /* 0x000fe2000fffe03f */
[----:B------:R-:W-:Y:S01]  /*1fb0*/  WARPGROUP.ARRIVE ;  /* 0x00000000000079c5 */ /* 0x000fe20000000000 */
[----:B------:R-:W-:Y:S02]  /*1fc0*/  ULOP3.LUT UR16, UR57, 0x10000, URZ, 0xfc, !UPT ;  /* 0x0001000039107892 */ /* 0x000fe4000f8efc3f */
[----:B------:R-:W-:Y:S01]  /*1fd0*/  USHF.R.U32.HI UR4, URZ, 0x4, UR4 ;  /* 0x000000043f047899 */ /* 0x000fe20008011604 */
[----:B------:R-:W-:Y:S01]  /*1fe0*/  UMOV UR17, 0x40000040 ;  /* 0x4000004000117882 */ /* 0x000fe20000000000 */
[----:B------:R-:W-:-:S02]  /*1ff0*/  UMOV UR19, 0x40000040 ;  /* 0x4000004000137882 */ /* 0x000fc40000000000 */
[----:B------:R-:W-:Y:S01]  /*2000*/  ULOP3.LUT UR4, UR4, 0x3fff, URZ, 0xc0, !UPT ;  /* 0x00003fff04047892 */ /* 0x000fe2000f8ec03f */
[----:B------:R-:W-:Y:S01]  /*2010*/  UMOV UR5, 0x40000040 ;  /* 0x4000004000057882 */ /* 0x000fe20000000000 */
[----:B------:R-:W-:Y:S02]  /*2020*/  UMOV UR7, 0x40000040 ;  /* 0x4000004000077882 */ /* 0x000fe40000000000 */
[----:B------:R-:W-:Y:S02]  /*2030*/  ULOP3.LUT UR20, UR4, 0x10000, URZ, 0xfc, !UPT ;  /* 0x0001000004147892 */ /* 0x000fe4000f8efc3f */
[----:B------:R-:W-:Y:S02]  /*2040*/  UIADD3 UR4, UR16, 0x2, URZ ;  /* 0x0000000210047890 */ /* 0x000fe4000fffe03f */
[----:B------:R-:W-:Y:S02]  /*2050*/  ULEA UR18, UR48, UR20, 0xa ;  /* 0x0000001430127291 */ /* 0x000fe4000f8e503f */
[----:B------:R-:W-:-:S02]  /*2060*/  UIADD3 UR8, UR16, 0x4, URZ ;  /* 0x0000000410087890 */ /* 0x000fc4000fffe03f */
[----:B------:R-:W-:Y:S02]  /*2070*/  UIADD3 UR6, UR18, 0x2, URZ ;  /* 0x0000000212067890 */ /* 0x000fe4000fffe03f */
[----:B------:R-:W-:Y:S01]  /*2080*/  UIADD3 UR10, UR18, 0x4, URZ ;  /* 0x00000004120a7890 */ /* 0x000fe2000fffe03f */
[----:B------:R-:W-:Y:S02]  /*2090*/  UMOV UR9, 0x40000040 ;  /* 0x4000004000097882 */ /* 0x000fe40000000000 */
[----:B------:R-:W-:Y:S01]  /*20a0*/  HGMMA.64x128x16.F32.BF16 R24, gdesc[UR16], RZ, !UPT, gsb0 ;  /* 0x01e00000101879f0 */ /* 0x000fe2000c0018ff */
[----:B------:R-:W-:Y:S01]  /*20b0*/  UMOV UR11, 0x40000040 ;  /* 0x40000040000b7882 */ /* 0x000fe20000000000 */
        /* <DEDUP_REMOVED lines=16> */
.L_x_1242:
[----:B------:R-:W-:Y:S01]  /*21c0*/  UISETP.NE.AND UP1, UPT, UR53, URZ, UPT ;  /* 0x0000003f3500728c */ /* 0x000fe2000bf25270 */
[----:B------:R-:W-:Y:S01]  /*21d0*/  VIADD R2, R17, UR39 ;  /* 0x0000002711027c36 */ /* 0x000fe20008000000 */
[----:B------:R-:W-:Y:S01]  /*21e0*/  R2UR UR6, R3 ;  /* 0x00000000030672ca */ /* 0x000fe200000e0000 */
[----:B01----:R-:W-:Y:S01]  /*21f0*/  IMAD.MOV.U32 R3, RZ, RZ, -0x80 ;  /* 0xffffff80ff037424 */ /* 0x003fe200078e00ff */
[----:B------:R-:W-:Y:S02]  /*2200*/  UISETP.NE.AND UP0, UPT, UR52, URZ, UPT ;  /* 0x0000003f3400728c */ /* 0x000fe4000bf05270 */
[----:B------:R-:W-:Y:S01]  /*2210*/  PLOP3.LUT P1, PT, PT, PT, UP1, 0x80, 0x0 ;  /* 0x000000000000781c */ /* 0x000fe20003f2f018 */
[----:B------:R-:W-:Y:S01]  /*2220*/  IMAD R7, R88, R3, 0x80 ;  /* 0x0000008058077424 */ /* 0x000fe200078e0203 */
[----:B------:R-:W-:Y:S01]  /*2230*/  PLOP3.LUT P2, PT, PT, PT, UP1, 0x80, 0x0 ;  /* 0x000000000000781c */ /* 0x000fe20003f4f018 */
[----:B------:R-:W-:Y:S01]  /*2240*/  IMAD.U32 R3, RZ, RZ, UR47 ;  /* 0x0000002fff037e24 */ /* 0x000fe2000f8e00ff */
[----:B------:R-:W-:Y:S01]  /*2250*/  ULDC UR23, c[0x0][0x9dc] ;  /* 0x0002770000177ab9 */ /* 0x000fe20000000800 */
[----:B------:R-:W-:Y:S01]  /*2260*/  @UP1 ULDC UR7, c[0x0][0x44c] ;  /* 0x0001130000071ab9 */ /* 0x000fe20000000800 */
[----:B------:R-:W-:Y:S01]  /*2270*/  ULDC UR14, c[0x0][0x9e0] ;  /* 0x00027800000e7ab9 */ /* 0x000fe20000000800 */
[----:B------:R-:W-:-:S02]  /*2280*/  IADD3 R8, -R16, UR40, R7 ;  /* 0x0000002810087c10 */ /* 0x000fc4000fffe107 */
[----:B------:R-:W-:-:S04]  /*2290*/  UIADD3 UR6, UR6, 0x16840, URZ ;  /* 0x0001684006067890 */ /* 0x000fc8000fffe03f */
[----:B------:R-:W-:Y:S01]  /*22a0*/  @P1 IMAD.HI.U32 R0, R2, UR7, RZ ;  /* 0x0000000702001c27 */ /* 0x000fe2000f8e00ff */
[----:B------:R-:W-:Y:S01]  /*22b0*/  @UP1 ULDC UR7, c[0x0][0x450] ;  /* 0x0001140000071ab9 */ /* 0x000fe20000000800 */
[----:B------:R-:W-:Y:S01]  /*22c0*/  UPRMT UR6, UR43, 0x654, UR6 ;  /* 0x000006542b067896 */ /* 0x000fe20008000006 */
[----:B------:R-:W-:Y:S02]  /*22d0*/  PLOP3.LUT P1, PT, PT, PT, UP0, 0x40, 0x0 ;  /* 0x000000000000781c */ /* 0x000fe40003f2e808 */
[----:B------:R-:W-:Y:S02]  /*22e0*/  @P2 SHF.R.U32.HI R2, RZ, UR7, R0 ;  /* 0x00000007ff022c19 */ /* 0x000fe40008011600 */
[----:B------:R-:W-:-:S03]  /*22f0*/  IADD3 R0, -R16, 0x1, R7 ;  /* 0x0000000110007810 */ /* 0x000fc60007ffe107 */
[----:B------:R-:W0:Y:S01]  /*2300*/  SHFL.IDX PT, R5, R2, RZ, 0x1c1f ;  /* 0x001c1fff02057589 */ /* 0x000e2200000e0000 */
[----:B------:R-:W-:Y:S01]  /*2310*/  SYNCS.ARRIVE.TRANS64.RED.A1T0 RZ, [UR6], RZ ;  /* 0x000000ffffff79a7 */ /* 0x000fe20008100406 */
[----:B------:R-:W-:Y:S01]  /*2320*/  ULOP3.LUT UR6, URZ, UR23, URZ, 0x33, !UPT ;  /* 0x000000173f067292 */ /* 0x000fe2000f8e333f */
[----:B------:R-:W-:-:S05]  /*2330*/  IADD3 R0, -R3, UR40, R0 ;  /* 0x0000002803007c10 */ /* 0x000fca000fffe100 */
[C---:B------:R-:W-:Y:S02]  /*2340*/  VIADD R9, R0.reuse, UR14 ;  /* 0x0000000e00097c36 */ /* 0x040fe40008000000 */
[----:B------:R-:W-:Y:S01]  /*2350*/  VIADD R10, R0, UR6 ;  /* 0x00000006000a7c36 */ /* 0x000fe20008000000 */
[----:B------:R-:W-:Y:S02]  /*2360*/  LEA R0, R88, 0xffffff80, 0x7 ;  /* 0xffffff8058007811 */ /* 0x000fe400078e38ff */
[----:B0-----:R-:W-:Y:S01]  /*2370*/  VIADDMNMX R3, R5, R9, R8, PT ;  /* 0x0000000905037246 */ /* 0x001fe20003800108 */
[----:B------:R-:W-:Y:S01]  /*2380*/  IMAD.IADD R4, R10, 0x1, R5 ;  /* 0x000000010a047824 */ /* 0x000fe200078e0205 */
[----:B------:R-:W-:Y:S06]  /*2390*/  @P1 BRA `(.L_x_1243) ;  /* 0x0000000000641947 */ /* 0x000fec0003800000 */
[----:B------:R-:W-:Y:S01]  /*23a0*/  IMAD.U32 R6, RZ, RZ, UR47 ;  /* 0x0000002fff067e24 */ /* 0x000fe2000f8e00ff */
[----:B------:R-:W-:Y:S04]  /*23b0*/  BSSY B0, `(.L_x_1244) ;  /* 0x0000013000007945 */ /* 0x000fe80003800000 */
[----:B------:R-:W-:-:S04]  /*23c0*/  IADD3 R5, -R6, UR40, R5 ;  /* 0x0000002806057c10 */ /* 0x000fc8000fffe105 */
        /* <DEDUP_REMOVED lines=11> */
.L_x_1245:
[----:B------:R-:W-:Y:S02]  /*2480*/  ULDC UR6, c[0x0][0x9e4] ;  /* 0x0002790000067ab9 */ /* 0x000fe40000000800 */
[----:B------:R-:W-:-:S05]  /*2490*/  IMAD.U32 R12, RZ, RZ, UR6 ;  /* 0x00000006ff0c7e24 */ /* 0x000fca000f8e00ff */
[----:B------:R-:W-:-:S13]  /*24a0*/  ISETP.NE.AND P1, PT, R12, 0x1, PT ;  /* 0x000000010c00780c */ /* 0x000fda0003f25270 */
[----:B------:R-:W0:Y:S02]  /*24b0*/  @P1 LDC.64 R14, c[0x0][0x9e8] ;  /* 0x00027a00ff0e1b82 */ /* 0x000e240000000a00 */
[----:B0-----:R-:W-:-:S05]  /*24c0*/  @P1 IMAD.HI.U32 R6, R5, R14, RZ ;  /* 0x0000000e05061227 */ /* 0x001fca00078e00ff */
[----:B------:R-:W-:-:S07]  /*24d0*/  @P1 SHF.R.U32.HI R5, RZ, R15, R6 ;  /* 0x0000000fff051219 */ /* 0x000fce0000011606 */
.L_x_1246:
[----:B------:R-:W-:Y:S05]  /*24e0*/  BSYNC B0 ;  /* 0x0000000000007941 */ /* 0x000fea0003800000 */
.L_x_1244:
[----:B------:R-:W-:-:S04]  /*24f0*/  IMAD R5, R5, R12, -R0 ;  /* 0x0000000c05057224 */ /* 0x000fc800078e0a00 */
[----:B------:R-:W-:-:S05]  /*2500*/  IMAD.IADD R5, R5, 0x1, -R16 ;  /* 0x0000000105057824 */ /* 0x000fca00078e0a10 */
[----:B------:R-:W-:Y:S02]  /*2510*/  VIADDMNMX R3, R5, R12, R3, PT ;  /* 0x0000000c05037246 */ /* 0x000fe40003800103 */
[----:B------:R-:W-:-:S07]  /*2520*/  VIMNMX R4, R4, R5, !PT ;  /* 0x0000000504047248 */ /* 0x000fce0007fe0100 */
.L_x_1243:
[C---:B------:R-:W-:Y:S01]  /*2530*/  ISETP.GE.AND P6, PT, R7.reuse, 0xa, PT ;  /* 0x0000000a0700780c */ /* 0x040fe20003fc6270 */
[----:B------:R-:W-:Y:S01]  /*2540*/  UISETP.NE.AND UP0, UPT, UR52, URZ, UPT ;  /* 0x0000003f3400728c */ /* 0x000fe2000bf05270 */
[C---:B------:R-:W-:Y:S02]  /*2550*/  ISETP.GE.AND P1, PT, R7.reuse, 0x2, PT ;  /* 0x000000020700780c */ /* 0x040fe40003f26270 */
        /* <DEDUP_REMOVED lines=10> */
[----:B------:R-:W-:Y:S02]  /*2600*/  FSEL R28, R28, -INF , !P3 ;  /* 0xff8000001c1c7808 */ /* 0x000fe40005800000 */
[C---:B------:R-:W-:Y:S02]  /*2610*/  ISETP.GT.AND P4, PT, R4.reuse, 0x9, !P6 ;  /* 0x000000090400780c */ /* 0x040fe40007784270 */
        /* <DEDUP_REMOVED lines=163> */
[----:B------:R-:W-:Y:S02]  /*3050*/  ISETP.GE.AND P6, PT, R7, 0x7a, PT ;  /* 0x0000007a0700780c */ /* 0x000fe40003fc6270 */
[----:B------:R-:W0:Y:S11]  /*3060*/  SHFL.IDX PT, R7, R2, 0x1, 0x1c1f ;  /* 0x003c1f0002077f89 */ /* 0x000e3600000e0000 */
[----:B------:R-:W-:-:S02]  /*3070*/  @P6 LOP3.LUT R23, R23, 0x1, RZ, 0xfc, !PT ;  /* 0x0000000117176812 */ /* 0x000fc400078efcff */
[----:B------:R-:W-:-:S04]  /*3080*/  ISETP.GT.AND P6, PT, R4, 0x79, !P6 ;  /* 0x000000790400780c */ /* 0x000fc800077c4270 */
[----:B------:R-:W-:-:S04]  /*3090*/  ISETP.LT.OR P6, PT, R3, 0x7a, P6 ;  /* 0x0000007a0300780c */ /* 0x000fc800037c1670 */
[----:B------:R-:W-:Y:S02]  /*30a0*/  FSEL R85, R85, -INF , !P6 ;  /* 0xff80000055557808 */ /* 0x000fe40007000000 */
[----:B------:R-:W-:Y:S01]  /*30b0*/  PLOP3.LUT P6, PT, PT, PT, UP0, 0x40, 0x0 ;  /* 0x000000000000781c */ /* 0x000fe20003fce808 */
[----:B0-----:R-:W-:Y:S01]  /*30c0*/  IMAD.IADD R5, R10, 0x1, R7 ;  /* 0x000000010a057824 */ /* 0x001fe200078e0207 */
[----:B------:R-:W-:-:S11]  /*30d0*/  VIADDMNMX R4, R7, R9, R8, PT ;  /* 0x0000000907047246 */ /* 0x000fd60003800108 */
[----:B------:R-:W-:Y:S05]  /*30e0*/  @P6 BRA `(.L_x_1247) ;  /* 0x0000000000646947 */ /* 0x000fea0003800000 */
        /* <DEDUP_REMOVED lines=14> */
.L_x_1249:
[----:B------:R-:W-:Y:S02]  /*31d0*/  ULDC UR6, c[0x0][0x9e4] ;  /* 0x0002790000067ab9 */ /* 0x000fe40000000800 */
[----:B------:R-:W-:-:S05]  /*31e0*/  IMAD.U32 R6, RZ, RZ, UR6 ;  /* 0x00000006ff067e24 */ /* 0x000fca000f8e00ff */
[----:B------:R-:W-:-:S13]  /*31f0*/  ISETP.NE.AND P6, PT, R6, 0x1, PT ;  /* 0x000000010600780c */ /* 0x000fda0003fc5270 */
[----:B------:R-:W0:Y:S02]  /*3200*/  @P6 LDC.64 R2, c[0x0][0x9e8] ;  /* 0x00027a00ff026b82 */ /* 0x000e240000000a00 */
[----:B0-----:R-:W-:-:S05]  /*3210*/  @P6 IMAD.HI.U32 R2, R7, R2, RZ ;  /* 0x0000000207026227 */ /* 0x001fca00078e00ff */
[----:B------:R-:W-:-:S07]  /*3220*/  @P6 SHF.R.U32.HI R7, RZ, R3, R2 ;  /* 0x00000003ff076219 */ /* 0x000fce0000011602 */
.L_x_1250:
[----:B------:R-:W-:Y:S05]  /*3230*/  BSYNC B0 ;  /* 0x0000000000007941 */ /* 0x000fea0003800000 */
.L_x_1248:
[----:B------:R-:W-:-:S04]  /*3240*/  IMAD R7, R7, R6, -R0 ;  /* 0x0000000607077224 */ /* 0x000fc800078e0a00 */
[----:B------:R-:W-:-:S05]  /*3250*/  IMAD.IADD R7, R7, 0x1, -R16 ;  /* 0x0000000107077824 */ /* 0x000fca00078e0a10 */
[----:B------:R-:W-:Y:S02]  /*3260*/  VIADDMNMX R4, R7, R6, R4, PT ;  /* 0x0000000607047246 */ /* 0x000fe40003800104 */
[----:B------:R-:W-:-:S07]  /*3270*/  VIMNMX R5, R5, R7, !PT ;  /* 0x0000000705057248 */ /* 0x000fce0007fe0100 */
.L_x_1247:
[----:B------:R-:W-:Y:S01]  /*3280*/  ISETP.GT.AND P1, PT, R5, 0x1, !P1 ;  /* 0x000000010500780c */ /* 0x000fe20004f24270 */
[----:B------:R-:W-:Y:S01]  /*3290*/  ULDC UR21, c[0x0][0x988] ;  /* 0x0002620000157ab9 */ /* 0x000fe20000000800 */
[----:B------:R-:W-:Y:S01]  /*32a0*/  LOP3.LUT P6, RZ, R23, 0x4, RZ, 0xc0, !PT ;  /* 0x0000000417ff7812 */ /* 0x000fe200078cc0ff */
[----:B------:R-:W-:Y:S01]  /*32b0*/  UISETP.NE.AND UP1, UPT, UR53, URZ, UPT ;  /* 0x0000003f3500728c */ /* 0x000fe2000bf25270 */
[----:B------:R-:W-:Y:S01]  /*32c0*/  ISETP.LT.OR P1, PT, R4, 0x2, P1 ;  /* 0x000000020400780c */ /* 0x000fe20000f21670 */
[----:B------:R-:W-:Y:S01]  /*32d0*/  UISETP.NE.AND UP0, UPT, UR52, URZ, UPT ;  /* 0x0000003f3400728c */ /* 0x000fe2000bf05270 */
[----:B------:R-:W-:Y:S01]  /*32e0*/  FMNMX.FTZ R3, R24, R25, !PT ;  /* 0x0000001918037209 */ /* 0x000fe20007810000 */
[----:B------:R-:W-:Y:S01]  /*32f0*/  UMOV UR10, UR39 ;  /* 0x00000027000a7c82 */ /* 0x000fe20008000000 */
        /* <DEDUP_REMOVED lines=12> */
[----:B------:R-:W-:Y:S01]  /*33c0*/  ISETP.GT.AND P1, PT, R5, 0x10, !P1 ;  /* 0x000000100500780c */ /* 0x000fe20004f24270 */
[----:B------:R-:W-:Y:S01]  /*33d0*/  UIADD3 UR56, UR56, UR10, URZ ;  /* 0x0000000a38387290 */ /* 0x000fe2000fffe03f */
[----:B------:R-:W-:Y:S02]  /*33e0*/  FMNMX.FTZ R3, R33, R0, !PT ;  /* 0x0000000021037209 */ /* 0x000fe40007810000 */
[----:B------:R-:W-:Y:S01]  /*33f0*/  ISETP.LT.OR P1, PT, R4, 0x11, P1 ;  /* 0x000000110400780c */ /* 0x000fe20000f21670 */
[----:B------:R-:W-:Y:S01]  /*3400*/  UIADD3 UR14, UR56, UR14, URZ ;  /* 0x0000000e380e7290 */ /* 0x000fe2000fffe03f */
        /* <DEDUP_REMOVED lines=73> */
[----:B------:R-:W-:Y:S01]  /*38a0*/  LOP3.LUT P2, RZ, R23, 0x80, RZ, 0xc0, !PT ;  /* 0x0000008017ff7812 */ /* 0x000fe2000784c0ff */
[----:B------:R-:W0:Y:S01]  /*38b0*/  SHFL.BFLY PT, R0, R3, 0x2, 0x1f ;  /* 0x0c401f0003007f89 */ /* 0x000e2200000e0000 */
[----:B------:R-:W-:-:S02]  /*38c0*/  FSEL R55, R55, -INF , !P1 ;  /* 0xff80000037377808 */ /* 0x000fc40004800000 */
[C---:B------:R-:W-:Y:S02]  /*38d0*/  LOP3.LUT P1, RZ, R23.reuse, 0x8000, RZ, 0xc0, !PT ;  /* 0x0000800017ff7812 */ /* 0x040fe4000782c0ff */
[----:B------:R-:W-:Y:S02]  /*38e0*/  LOP3.LUT P6, RZ, R23, 0x40, RZ, 0xc0, !PT ;  /* 0x0000004017ff7812 */ /* 0x000fe400078cc0ff */
[C---:B------:R-:W-:Y:S02]  /*38f0*/  ISETP.GT.AND P1, PT, R5.reuse, 0x40, !P1 ;  /* 0x000000400500780c */ /* 0x040fe40004f24270 */
[C---:B------:R-:W-:Y:S02]  /*3900*/  ISETP.GT.AND P3, PT, R5.reuse, 0x70, !P3 ;  /* 0x000000700500780c */ /* 0x040fe40005f64270 */
[----:B------:R-:W-:Y:S02]  /*3910*/  ISETP.LT.OR P1, PT, R4, 0x41, P1 ;  /* 0x000000410400780c */ /* 0x000fe40000f21670 */
[----:B------:R-:W-:-:S02]  /*3920*/  ISETP.GT.AND P4, PT, R5, 0x71, !P4 ;  /* 0x000000710500780c */ /* 0x000fc40006784270 */
[----:B------:R-:W-:Y:S02]  /*3930*/  FSEL R58, R58, -INF , !P1 ;  /* 0xff8000003a3a7808 */ /* 0x000fe40004800000 */
[----:B------:R-:W-:Y:S02]  /*3940*/  LOP3.LUT P1, RZ, R23, 0x4000, RZ, 0xc0, !PT ;  /* 0x0000400017ff7812 */ /* 0x000fe4000782c0ff */
[C---:B------:R-:W-:Y:S02]  /*3950*/  ISETP.GT.AND P5, PT, R5.reuse, 0x78, !P5 ;  /* 0x000000780500780c */ /* 0x040fe40006fa4270 */
[----:B------:R-:W-:Y:S02]  /*3960*/  ISETP.GT.AND P1, PT, R5, 0x41, !P1 ;  /* 0x000000410500780c */ /* 0x000fe40004f24270 */
[C---:B------:R-:W-:Y:S02]  /*3970*/  ISETP.LT.OR P3, PT, R4.reuse, 0x71, P3 ;  /* 0x000000710400780c */ /* 0x040fe40001f61670 */
[----:B------:R-:W-:-:S02]  /*3980*/  ISETP.LT.OR P1, PT, R4, 0x42, P1 ;  /* 0x000000420400780c */ /* 0x000fc40000f21670 */
[----:B0-----:R-:W-:Y:S02]  /*3990*/  FMNMX.FTZ R6, R3, R0, !PT ;  /* 0x0000000003067209 */ /* 0x001fe40007810000 */
[----:B------:R-:W-:Y:S02]  /*39a0*/  FSEL R59, R59, -INF , !P1 ;  /* 0xff8000003b3b7808 */ /* 0x000fe40004800000 */
[----:B------:R-:W-:Y:S01]  /*39b0*/  LOP3.LUT P1, RZ, R23, 0x2000, RZ, 0xc0, !PT ;  /* 0x0000200017ff7812 */ /* 0x000fe2000782c0ff */
[----:B------:R-:W0:Y:S01]  /*39c0*/  SHFL.BFLY PT, R7, R6, 0x1, 0x1f ;  /* 0x0c201f0006077f89 */ /* 0x000e2200000e0000 */
[----:B------:R-:W-:Y:S02]  /*39d0*/  ISETP.LT.OR P4, PT, R4, 0x72, P4 ;  /* 0x000000720400780c */ /* 0x000fe40002781670 */
[----:B------:R-:W-:Y:S02]  /*39e0*/  ISETP.GT.AND P1, PT, R5, 0x48, !P1 ;  /* 0x000000480500780c */ /* 0x000fe40004f24270 */
[----:B------:R-:W-:-:S02]  /*39f0*/  FSEL R82, R82, -INF , !P3 ;  /* 0xff80000052527808 */ /* 0x000fc40005800000 */
[C---:B------:R-:W-:Y:S02]  /*3a00*/  ISETP.LT.OR P1, PT, R4.reuse, 0x49, P1 ;  /* 0x000000490400780c */ /* 0x040fe40000f21670 */
[----:B------:R-:W-:Y:S02]  /*3a10*/  ISETP.LT.OR P5, PT, R4, 0x79, P5 ;  /* 0x000000790400780c */ /* 0x000fe40002fa1670 */
[----:B------:R-:W-:Y:S02]  /*3a20*/  FSEL R62, R62, -INF , !P1 ;  /* 0xff8000003e3e7808 */ /* 0x000fe40004800000 */
[----:B------:R-:W-:Y:S02]  /*3a30*/  LOP3.LUT P1, RZ, R23, 0x1000, RZ, 0xc0, !PT ;  /* 0x0000100017ff7812 */ /* 0x000fe4000782c0ff */
[----:B------:R-:W-:Y:S02]  /*3a40*/  FSEL R83, R83, -INF , !P4 ;  /* 0xff80000053537808 */ /* 0x000fe40006000000 */
[----:B------:R-:W-:-:S02]  /*3a50*/  ISETP.GT.AND P1, PT, R5, 0x49, !P1 ;  /* 0x000000490500780c */ /* 0x000fc40004f24270 */
[----:B------:R-:W-:Y:S02]  /*3a60*/  FSEL R86, R86, -INF , !P5 ;  /* 0xff80000056567808 */ /* 0x000fe40006800000 */
[----:B------:R-:W-:Y:S02]  /*3a70*/  ISETP.LT.OR P1, PT, R4, 0x4a, P1 ;  /* 0x0000004a0400780c */ /* 0x000fe40000f21670 */
[----:B0-----:R-:W-:Y:S02]  /*3a80*/  FMNMX.FTZ R0, R6, R7, !PT ;  /* 0x0000000706007209 */ /* 0x001fe40007810000 */
[----:B------:R-:W-:Y:S02]  /*3a90*/  FSEL R63, R63, -INF , !P1 ;  /* 0xff8000003f3f7808 */ /* 0x000fe40004800000 */
[----:B------:R-:W-:Y:S01]  /*3aa0*/  LOP3.LUT P1, RZ, R23, 0x800, RZ, 0xc0, !PT ;  /* 0x0000080017ff7812 */ /* 0x000fe2000782c0ff */
[----:B------:R-:W-:-:S03]  /*3ab0*/  FMUL.FTZ R2, R0, UR21 ;  /* 0x0000001500027c20 */ /* 0x000fc60008410000 */
        /* <DEDUP_REMOVED lines=30> */
[--C-:B------:R-:W-:Y:S01]  /*3ca0*/  FFMA.FTZ R3, R25, UR21, -R2.reuse ;  /* 0x0000001519037c23 */ /* 0x100fe20008010802 */
[----:B------:R-:W-:Y:S01]  /*3cb0*/  ISETP.LT.OR P1, PT, R4, 0x1, P1 ;  /* 0x000000010400780c */ /* 0x000fe20000f21670 */
[--C-:B------:R-:W-:Y:S01]  /*3cc0*/  FFMA.FTZ R148, R24, UR21, -R2.reuse ;  /* 0x0000001518947c23 */ /* 0x100fe20008010802 */
[----:B------:R-:W-:Y:S01]  /*3cd0*/  ISETP.GT.AND P6, PT, R5, 0x79, !P6 ;  /* 0x000000790500780c */ /* 0x000fe200077c4270 */
[--C-:B------:R-:W-:Y:S01]  /*3ce0*/  FFMA.FTZ R150, R28, UR21, -R2.reuse ;  /* 0x000000151c967c23 */ /* 0x100fe20008010802 */
[----:B------:R-:W-:Y:S01]  /*3cf0*/  FSEL R26, R26, -INF , !P1 ;  /* 0xff8000001a1a7808 */ /* 0x000fe20004800000 */
[----:B------:R-:W-:Y:S01]  /*3d00*/  MUFU.EX2 R3, R3 ;  /* 0x0000000300037308 */ /* 0x000fe20000000800 */
[----:B------:R-:W-:Y:S01]  /*3d10*/  LOP3.LUT P1, RZ, R23, 0x4000000, RZ, 0xc0, !PT ;  /* 0x0400000017ff7812 */ /* 0x000fe2000782c0ff */
[--C-:B------:R-:W-:Y:S01]  /*3d20*/  FFMA.FTZ R7, R29, UR21, -R2.reuse ;  /* 0x000000151d077c23 */ /* 0x100fe20008010802 */
[----:B------:R-:W-:Y:S01]  /*3d30*/  FMNMX.FTZ R9, R26, R27, !PT ;  /* 0x0000001b1a097209 */ /* 0x000fe20007810000 */
[--C-:B------:R-:W-:Y:S01]  /*3d40*/  FFMA.FTZ R144, R32, UR21, -R2.reuse ;  /* 0x0000001520907c23 */ /* 0x100fe20008010802 */
[----:B------:R-:W-:Y:S01]  /*3d50*/  ISETP.GT.AND P1, PT, R5, 0x68, !P1 ;  /* 0x000000680500780c */ /* 0x000fe20004f24270 */
[--C-:B------:R-:W-:Y:S01]  /*3d60*/  FFMA.FTZ R33, R33, UR21, -R2.reuse ;  /* 0x0000001521217c23 */ /* 0x100fe20008010802 */
[----:B------:R-:W-:Y:S01]  /*3d70*/  FMNMX.FTZ R6, R30, R9, !PT ;  /* 0x000000091e067209 */ /* 0x000fe20007810000 */
[----:B------:R-:W0:Y:S01]  /*3d80*/  MUFU.EX2 R148, R148 ;  /* 0x0000009400947308 */ /* 0x000e220000000800 */
[----:B------:R-:W-:Y:S01]  /*3d90*/  ISETP.LT.OR P1, PT, R4, 0x69, P1 ;  /* 0x000000690400780c */ /* 0x000fe20000f21670 */
[--C-:B------:R-:W-:Y:S01]  /*3da0*/  FFMA.FTZ R37, R37, UR21, -R2.reuse ;  /* 0x0000001525257c23 */ /* 0x100fe20008010802 */
[----:B------:R-:W-:Y:S01]  /*3db0*/  FMNMX.FTZ R9, R31, R6, !PT ;  /* 0x000000061f097209 */ /* 0x000fe20007810000 */
[--C-:B------:R-:W-:Y:S01]  /*3dc0*/  FFMA.FTZ R41, R41, UR21, -R2.reuse ;  /* 0x0000001529297c23 */ /* 0x100fe20008010802 */
[----:B------:R-:W-:Y:S01]  /*3dd0*/  FSEL R78, R78, -INF , !P1 ;  /* 0xff8000004e4e7808 */ /* 0x000fe20004800000 */
[--C-:B------:R-:W-:Y:S01]  /*3de0*/  FFMA.FTZ R45, R45, UR21, -R2.reuse ;  /* 0x000000152d2d7c23 */ /* 0x100fe20008010802 */
[----:B------:R-:W-:Y:S01]  /*3df0*/  FMNMX.FTZ R6, R34, R9, !PT ;  /* 0x0000000922067209 */ /* 0x000fe20007810000 */
[----:B------:R-:W1:Y:S01]  /*3e00*/  MUFU.EX2 R150, R150 ;  /* 0x0000009600967308 */ /* 0x000e620000000800 */
[----:B------:R-:W-:Y:S01]  /*3e10*/  ISETP.LT.OR P6, PT, R4, 0x7a, P6 ;  /* 0x0000007a0400780c */ /* 0x000fe200037c1670 */
[--C-:B------:R-:W-:Y:S01]  /*3e20*/  FFMA.FTZ R49, R49, UR21, -R2.reuse ;  /* 0x0000001531317c23 */ /* 0x100fe20008010802 */
[----:B------:R-:W-:Y:S01]  /*3e30*/  FMNMX.FTZ R11, R35, R6, !PT ;  /* 0x00000006230b7209 */ /* 0x000fe20007810000 */
[--C-:B------:R-:W-:Y:S01]  /*3e40*/  FFMA.FTZ R53, R53, UR21, -R2.reuse ;  /* 0x0000001535357c23 */ /* 0x100fe20008010802 */
[----:B------:R-:W-:Y:S01]  /*3e50*/  FSEL R87, R87, -INF , !P6 ;  /* 0xff80000057577808 */ /* 0x000fe20007000000 */
[--C-:B------:R-:W-:Y:S01]  /*3e60*/  FFMA.FTZ R146, R36, UR21, -R2.reuse ;  /* 0x0000001524927c23 */ /* 0x100fe20008010802 */
[----:B------:R-:W-:Y:S01]  /*3e70*/  FMNMX.FTZ R6, R38, R11, !PT ;  /* 0x0000000b26067209 */ /* 0x000fe20007810000 */
[----:B------:R-:W2:Y:S01]  /*3e80*/  MUFU.EX2 R7, R7 ;  /* 0x0000000700077308 */ /* 0x000ea20000000800 */
[--C-:B------:R-:W-:Y:S01]  /*3e90*/  FFMA.FTZ R29, R57, UR21, -R2.reuse ;  /* 0x00000015391d7c23 */ /* 0x100fe20008010802 */
[--C-:B------:R-:W-:Y:S01]  /*3ea0*/  FFMA.FTZ R140, R40, UR21, -R2.reuse ;  /* 0x00000015288c7c23 */ /* 0x100fe20008010802 */
[----:B------:R-:W-:Y:S01]  /*3eb0*/  FMNMX.FTZ R11, R39, R6, !PT ;  /* 0x00000006270b7209 */ /* 0x000fe20007810000 */
[--C-:B------:R-:W-:Y:S01]  /*3ec0*/  FFMA.FTZ R142, R44, UR21, -R2.reuse ;  /* 0x000000152c8e7c23 */ /* 0x100fe20008010802 */
[--C-:B------:R-:W-:Y:S01]  /*3ed0*/  FFMA.FTZ R136, R48, UR21, -R2.reuse ;  /* 0x0000001530887c23 */ /* 0x100fe20008010802 */
[--C-:B------:R-:W-:Y:S01]  /*3ee0*/  FFMA.FTZ R138, R52, UR21, -R2.reuse ;  /* 0x00000015348a7c23 */ /* 0x100fe20008010802 */
[----:B------:R-:W-:Y:S01]  /*3ef0*/  FMNMX.FTZ R6, R42, R11, !PT ;  /* 0x0000000b2a067209 */ /* 0x000fe20007810000 */
[----:B------:R-:W3:Y:S01]  /*3f00*/  MUFU.EX2 R144, R144 ;  /* 0x0000009000907308 */ /* 0x000ee20000000800 */
[--C-:B------:R-:W-:Y:S01]  /*3f10*/  FFMA.FTZ R132, R56, UR21, -R2.reuse ;  /* 0x0000001538847c23 */ /* 0x100fe20008010802 */
[--C-:B------:R-:W-:Y:S01]  /*3f20*/  FFMA.FTZ R134, R60, UR21, -R2.reuse ;  /* 0x000000153c867c23 */ /* 0x100fe20008010802 */
[----:B------:R-:W-:Y:S01]  /*3f30*/  FMNMX.FTZ R13, R43, R6, !PT ;  /* 0x000000062b0d7209 */ /* 0x000fe20007810000 */
[--C-:B------:R-:W-:Y:S01]  /*3f40*/  FFMA.FTZ R128, R64, UR21, -R2.reuse ;  /* 0x0000001540807c23 */ /* 0x100fe20008010802 */
[--C-:B------:R-:W-:Y:S01]  /*3f50*/  FFMA.FTZ R130, R68, UR21, -R2.reuse ;  /* 0x0000001544827c23 */ /* 0x100fe20008010802 */
[--C-:B------:R-:W-:Y:S01]  /*3f60*/  FFMA.FTZ R124, R72, UR21, -R2.reuse ;  /* 0x00000015487c7c23 */ /* 0x100fe20008010802 */
[----:B------:R-:W-:Y:S01]  /*3f70*/  FMNMX.FTZ R6, R46, R13, !PT ;  /* 0x0000000d2e067209 */ /* 0x000fe20007810000 */
[----:B------:R4:W5:Y:S01]  /*3f80*/  MUFU.EX2 R9, R33 ;  /* 0x0000002100097308 */ /* 0x0009620000000800 */
[--C-:B------:R-:W-:Y:S01]  /*3f90*/  FFMA.FTZ R126, R76, UR21, -R2.reuse ;  /* 0x000000154c7e7c23 */ /* 0x100fe20008010802 */
[--C-:B------:R-:W-:Y:S01]  /*3fa0*/  FFMA.FTZ R120, R80, UR21, -R2.reuse ;  /* 0x0000001550787c23 */ /* 0x100fe20008010802 */
[----:B------:R-:W-:Y:S01]  /*3fb0*/  FMNMX.FTZ R13, R47, R6, !PT ;  /* 0x000000062f0d7209 */ /* 0x000fe20007810000 */
[--C-:B------:R-:W-:Y:S01]  /*3fc0*/  FFMA.FTZ R122, R84, UR21, -R2.reuse ;  /* 0x00000015547a7c23 */ /* 0x100fe20008010802 */
[----:B------:R-:W-:-:S02]  /*3fd0*/  FFMA.FTZ R57, R85, UR21, -R2 ;  /* 0x0000001555397c23 */ /* 0x000fc40008010802 */
[----:B------:R-:W-:Y:S01]  /*3fe0*/  FMNMX.FTZ R6, R50, R13, !PT ;  /* 0x0000000d32067209 */ /* 0x000fe20007810000 */
[----:B------:R0:W-:Y:S01]  /*3ff0*/  MUFU.EX2 R11, R37 ;  /* 0x00000025000b7308 */ /* 0x0001e20000000800 */
[----:B----4-:R-:W-:Y:S02]  /*4000*/  FFMA.FTZ R33, R61, UR21, -R2 ;  /* 0x000000153d217c23 */ /* 0x010fe40008010802 */
[----:B------:R-:W-:-:S04]  /*4010*/  FMNMX.FTZ R15, R51, R6, !PT ;  /* 0x00000006330f7209 */ /* 0x000fc80007810000 */
[----:B------:R-:W-:Y:S01]  /*4020*/  FMNMX.FTZ R6, R54, R15, !PT ;  /* 0x0000000f36067209 */ /* 0x000fe20007810000 */
[----:B------:R4:W-:Y:S01]  /*4030*/  MUFU.EX2 R13, R41 ;  /* 0x00000029000d7308 */ /* 0x0009e20000000800 */
[----:B0-----:R-:W-:Y:S02]  /*4040*/  FFMA.FTZ R37, R65, UR21, -R2 ;  /* 0x0000001541257c23 */ /* 0x001fe40008010802 */
[----:B------:R-:W-:-:S04]  /*4050*/  FMNMX.FTZ R15, R55, R6, !PT ;  /* 0x00000006370f7209 */ /* 0x000fc80007810000 */
[----:B------:R-:W-:Y:S01]  /*4060*/  FMNMX.FTZ R6, R58, R15, !PT ;  /* 0x0000000f3a067209 */ /* 0x000fe20007810000 */
[----:B------:R-:W0:Y:S01]  /*4070*/  MUFU.EX2 R146, R146 ;  /* 0x0000009200927308 */ /* 0x000e220000000800 */
[----:B----4-:R-:W-:Y:S02]  /*4080*/  FFMA.FTZ R41, R69, UR21, -R2 ;  /* 0x0000001545297c23 */ /* 0x010fe40008010802 */
[----:B------:R-:W-:-:S04]  /*4090*/  FMNMX.FTZ R21, R59, R6, !PT ;  /* 0x000000063b157209 */ /* 0x000fc80007810000 */
[----:B------:R-:W-:Y:S01]  /*40a0*/  FMNMX.FTZ R6, R62, R21, !PT ;  /* 0x000000153e067209 */ /* 0x000fe20007810000 */
[----:B------:R4:W-:Y:S03]  /*40b0*/  MUFU.EX2 R15, R45 ;  /* 0x0000002d000f7308 */ /* 0x0009e60000000800 */
        /* <DEDUP_REMOVED lines=9> */
[----:B------:R-:W-:Y:S01]  /*4150*/  MUFU.EX2 R142, R142 ;  /* 0x0000008e008e7308 */ /* 0x000fe20000000800 */
        /* <DEDUP_REMOVED lines=10> */
[----:B------:R-:W-:Y:S03]  /*4200*/  MUFU.EX2 R138, R138 ;  /* 0x0000008a008a7308 */ /* 0x000fe60000000800 */
[----:B------:R-:W-:-:S05]  /*4210*/  FMNMX.FTZ R4, R87, R4, !PT ;  /* 0x0000000457047209 */ /* 0x000fca0007810000 */
[----:B------:R-:W4:Y:S01]  /*4220*/  SHFL.BFLY PT, R5, R4, 0x2, 0x1f ;  /* 0x0c401f0004057f89 */ /* 0x000f2200000e0000 */
[----:B------:R-:W-:Y:S08]  /*4230*/  MUFU.EX2 R132, R132 ;  /* 0x0000008400847308 */ /* 0x000ff00000000800 */
[----:B------:R-:W-:Y:S08]  /*4240*/  MUFU.EX2 R29, R29 ;  /* 0x0000001d001d7308 */ /* 0x000ff00000000800 */
[----:B------:R-:W-:Y:S01]  /*4250*/  MUFU.EX2 R134, R134 ;  /* 0x0000008600867308 */ /* 0x000fe20000000800 */
[----:B----4-:R-:W-:-:S07]  /*4260*/  FMNMX.FTZ R6, R4, R5, !PT ;  /* 0x0000000504067209 */ /* 0x010fce0007810000 */
[----:B------:R-:W-:Y:S01]  /*4270*/  MUFU.EX2 R33, R33 ;  /* 0x0000002100217308 */ /* 0x000fe20000000800 */
[----:B------:R-:W4:Y:S07]  /*4280*/  SHFL.BFLY PT, R5, R6, 0x1, 0x1f ;  /* 0x0c201f0006057f89 */ /* 0x000f2e00000e0000 */
[----:B------:R-:W-:Y:S08]  /*4290*/  MUFU.EX2 R128, R128 ;  /* 0x0000008000807308 */ /* 0x000ff00000000800 */
[----:B------:R-:W-:Y:S08]  /*42a0*/  MUFU.EX2 R37, R37 ;  /* 0x0000002500257308 */ /* 0x000ff00000000800 */
[----:B------:R-:W-:Y:S01]  /*42b0*/  MUFU.EX2 R130, R130 ;  /* 0x0000008200827308 */ /* 0x000fe20000000800 */
[----:B----4-:R-:W-:-:S04]  /*42c0*/  FMNMX.FTZ R5, R6, R5, !PT ;  /* 0x0000000506057209 */ /* 0x010fc80007810000 */
[C---:B------:R-:W-:Y:S01]  /*42d0*/  FSETP.NEU.FTZ.AND P1, PT, R5.reuse, -INF , PT ;  /* 0xff8000000500780b */ /* 0x040fe20003f3d000 */
[----:B------:R-:W-:Y:S02]  /*42e0*/  FMUL.FTZ R20, R5, UR21 ;  /* 0x0000001505147c20 */ /* 0x000fe40008410000 */
[----:B------:R-:W-:Y:S03]  /*42f0*/  MUFU.EX2 R41, R41 ;  /* 0x0000002900297308 */ /* 0x000fe60000000800 */
[----:B------:R-:W-:Y:S02]  /*4300*/  FSEL R20, R20, RZ, P1 ;  /* 0x000000ff14147208 */ /* 0x000fe40000800000 */
[----:B------:R-:W-:-:S03]  /*4310*/  PLOP3.LUT P1, PT, PT, PT, UP0, 0x40, 0x0 ;  /* 0x000000000000781c */ /* 0x000fc60003f2e808 */
[----:B------:R-:W-:Y:S01]  /*4320*/  MUFU.EX2 R124, R124 ;  /* 0x0000007c007c7308 */ /* 0x000fe20000000800 */
[--C-:B------:R-:W-:Y:S01]  /*4330*/  FFMA.FTZ R2, R27, UR21, -R20.reuse ;  /* 0x000000151b027c23 */ /* 0x100fe20008010814 */
[----:B------:R-:W-:Y:S01]  /*4340*/  FADD.FTZ R27, R148, R3 ;  /* 0x00000003941b7221 */ /* 0x000fe20000010000 */
[--C-:B------:R-:W-:Y:S01]  /*4350*/  FFMA.FTZ R149, R26, UR21, -R20.reuse ;  /* 0x000000151a957c23 */ /* 0x100fe20008010814 */
[--C-:B------:R-:W-:Y:S01]  /*4360*/  FFMA.FTZ R151, R30, UR21, -R20.reuse ;  /* 0x000000151e977c23 */ /* 0x100fe20008010814 */
[--C-:B------:R-:W-:Y:S01]  /*4370*/  FFMA.FTZ R4, R31, UR21, -R20.reuse ;  /* 0x000000151f047c23 */ /* 0x100fe20008010814 */
[----:B-1----:R-:W-:Y:S01]  /*4380*/  FADD.FTZ R24, R150, R27 ;  /* 0x0000001b96187221 */ /* 0x002fe20000010000 */
[--C-:B------:R-:W-:Y:S01]  /*4390*/  FFMA.FTZ R145, R34, UR21, -R20.reuse ;  /* 0x0000001522917c23 */ /* 0x100fe20008010814 */
[----:B------:R-:W-:Y:S01]  /*43a0*/  MUFU.EX2 R2, R2 ;  /* 0x0000000200027308 */ /* 0x000fe20000000800 */
[----:B------:R-:W-:Y:S01]  /*43b0*/  FFMA.FTZ R6, R35, UR21, -R20 ;  /* 0x0000001523067c23 */ /* 0x000fe20008010814 */
[----:B--2---:R-:W-:Y:S01]  /*43c0*/  FADD.FTZ R27, R7, R24 ;  /* 0x00000018071b7221 */ /* 0x004fe20000010000 */
[--C-:B------:R-:W-:Y:S01]  /*43d0*/  FFMA.FTZ R147, R38, UR21, -R20.reuse ;  /* 0x0000001526937c23 */ /* 0x100fe20008010814 */
[--C-:B------:R-:W-:Y:S01]  /*43e0*/  FFMA.FTZ R8, R39, UR21, -R20.reuse ;  /* 0x0000001527087c23 */ /* 0x100fe20008010814 */
[--C-:B------:R-:W-:Y:S01]  /*43f0*/  FFMA.FTZ R141, R42, UR21, -R20.reuse ;  /* 0x000000152a8d7c23 */ /* 0x100fe20008010814 */
[----:B---3--:R-:W-:Y:S01]  /*4400*/  FADD.FTZ R26, R144, R27 ;  /* 0x0000001b901a7221 */ /* 0x008fe20000010000 */
[--C-:B------:R-:W-:Y:S01]  /*4410*/  FFMA.FTZ R10, R43, UR21, -R20.reuse ;  /* 0x000000152b0a7c23 */ /* 0x100fe20008010814 */
[----:B------:R-:W1:Y:S01]  /*4420*/  MUFU.EX2 R149, R149 ;  /* 0x0000009500957308 */ /* 0x000e620000000800 */
[----:B------:R-:W-:Y:S01]  /*4430*/  FFMA.FTZ R143, R46, UR21, -R20 ;  /* 0x000000152e8f7c23 */ /* 0x000fe20008010814 */
[----:B-----5:R-:W-:Y:S01]  /*4440*/  FADD.FTZ R27, R9, R26 ;  /* 0x0000001a091b7221 */ /* 0x020fe20000010000 */
[--C-:B------:R-:W-:Y:S01]  /*4450*/  FFMA.FTZ R12, R47, UR21, -R20.reuse ;  /* 0x000000152f0c7c23 */ /* 0x100fe20008010814 */
[--C-:B------:R-:W-:Y:S01]  /*4460*/  FFMA.FTZ R137, R50, UR21, -R20.reuse ;  /* 0x0000001532897c23 */ /* 0x100fe20008010814 */
[--C-:B------:R-:W-:Y:S01]  /*4470*/  FFMA.FTZ R14, R51, UR21, -R20.reuse ;  /* 0x00000015330e7c23 */ /* 0x100fe20008010814 */
[----:B0-----:R-:W-:Y:S01]  /*4480*/  FADD.FTZ R26, R146, R27 ;  /* 0x0000001b921a7221 */ /* 0x001fe20000010000 */
[--C-:B------:R-:W-:Y:S01]  /*4490*/  FFMA.FTZ R139, R54, UR21, -R20.reuse ;  /* 0x00000015368b7c23 */ /* 0x100fe20008010814 */
[----:B------:R-:W0:Y:S01]  /*44a0*/  MUFU.EX2 R151, R151 ;  /* 0x0000009700977308 */ /* 0x000e220000000800 */
[----:B------:R-:W-:Y:S01]  /*44b0*/  FFMA.FTZ R24, R55, UR21, -R20 ;  /* 0x0000001537187c23 */ /* 0x000fe20008010814 */
[----:B------:R-:W-:Y:S01]  /*44c0*/  FADD.FTZ R27, R11, R26 ;  /* 0x0000001a0b1b7221 */ /* 0x000fe20000010000 */
[--C-:B------:R-:W-:Y:S01]  /*44d0*/  FFMA.FTZ R133, R58, UR21, -R20.reuse ;  /* 0x000000153a857c23 */ /* 0x100fe20008010814 */
[--C-:B------:R-:W-:Y:S01]  /*44e0*/  FFMA.FTZ R26, R59, UR21, -R20.reuse ;  /* 0x000000153b1a7c23 */ /* 0x100fe20008010814 */
[----:B------:R-:W-:Y:S01]  /*44f0*/  F2FP.BF16.F32.PACK_AB R148, R3, R148 ;  /* 0x000000940394723e */ /* 0x000fe200000010ff */
[----:B------:R-:W-:Y:S01]  /*4500*/  FADD.FTZ R28, R140, R27 ;  /* 0x0000001b8c1c7221 */ /* 0x000fe20000010000 */
[----:B------:R-:W-:Y:S01]  /*4510*/  FFMA.FTZ R135, R62, UR21, -R20 ;  /* 0x000000153e877c23 */ /* 0x000fe20008010814 */
[----:B------:R-:W2:Y:S01]  /*4520*/  MUFU.EX2 R4, R4 ;  /* 0x0000000400047308 */ /* 0x000ea20000000800 */
[----:B-1----:R-:W-:Y:S01]  /*4530*/  FADD.FTZ R30, R149, R2 ;  /* 0x00000002951e7221 */ /* 0x002fe20000010000 */
[----:B------:R-:W-:Y:S01]  /*4540*/  FADD.FTZ R27, R13, R28 ;  /* 0x0000001c0d1b7221 */ /* 0x000fe20000010000 */
[--C-:B------:R-:W-:Y:S01]  /*4550*/  FFMA.FTZ R129, R66, UR21, -R20.reuse ;  /* 0x0000001542817c23 */ /* 0x100fe20008010814 */
[----:B------:R-:W-:Y:S01]  /*4560*/  F2FP.BF16.F32.PACK_AB R150, R7, R150 ;  /* 0x000000960796723e */ /* 0x000fe200000010ff */
[--C-:B------:R-:W-:Y:S01]  /*4570*/  FFMA.FTZ R131, R70, UR21, -R20.reuse ;  /* 0x0000001546837c23 */ /* 0x100fe20008010814 */
[----:B------:R-:W-:Y:S01]  /*4580*/  FADD.FTZ R28, R142, R27 ;  /* 0x0000001b8e1c7221 */ /* 0x000fe20000010000 */
[----:B------:R-:W-:Y:S01]  /*4590*/  FFMA.FTZ R74, R74, UR21, -R20 ;  /* 0x000000154a4a7c23 */ /* 0x000fe20008010814 */
[----:B------:R-:W1:Y:S01]  /*45a0*/  MUFU.EX2 R145, R145 ;  /* 0x0000009100917308 */ /* 0x000e620000000800 */
[----:B0-----:R-:W-:Y:S01]  /*45b0*/  FADD.FTZ R27, R151, R30 ;  /* 0x0000001e971b7221 */ /* 0x001fe20000010000 */
[----:B------:R-:W-:Y:S01]  /*45c0*/  FADD.FTZ R31, R15, R28 ;  /* 0x0000001c0f1f7221 */ /* 0x000fe20000010000 */
[--C-:B------:R-:W-:Y:S01]  /*45d0*/  FFMA.FTZ R28, R63, UR21, -R20.reuse ;  /* 0x000000153f1c7c23 */ /* 0x100fe20008010814 */
[--C-:B------:R-:W-:Y:S01]  /*45e0*/  FFMA.FTZ R75, R75, UR21, -R20.reuse ;  /* 0x000000154b4b7c23 */ /* 0x100fe20008010814 */
[--C-:B------:R-:W-:Y:S01]  /*45f0*/  FFMA.FTZ R78, R78, UR21, -R20.reuse ;  /* 0x000000154e4e7c23 */ /* 0x100fe20008010814 */
[----:B------:R-:W-:Y:S01]  /*4600*/  FADD.FTZ R32, R136, R31 ;  /* 0x0000001f88207221 */ /* 0x000fe20000010000 */
[----:B------:R-:W-:Y:S01]  /*4610*/  FFMA.FTZ R79, R79, UR21, -R20 ;  /* 0x000000154f4f7c23 */ /* 0x000fe20008010814 */
[----:B------:R-:W0:Y:S01]  /*4620*/  MUFU.EX2 R6, R6 ;  /* 0x0000000600067308 */ /* 0x000e220000000800 */
[----:B--2---:R-:W-:Y:S01]  /*4630*/  FADD.FTZ R30, R4, R27 ;  /* 0x0000001b041e7221 */ /* 0x004fe20000010000 */
        /* <DEDUP_REMOVED lines=10> */
[--C-:B------:R-:W-:Y:S01]  /*46e0*/  FFMA.FTZ R32, R71, UR21, -R20.reuse ;  /* 0x0000001547207c23 */ /* 0x100fe20008010814 */
[----:B------:R-:W-:Y:S01]  /*46f0*/  FFMA.FTZ R20, R87, UR21, -R20 ;  /* 0x0000001557147c23 */ /* 0x000fe20008010814 */
[----:B------:R-:W-:Y:S01]  /*4700*/  FADD.FTZ R36, R132, R31 ;  /* 0x0000001f84247221 */ /* 0x000fe20000010000 */
[----:B------:R-:W-:Y:S01]  /*4710*/  F2FP.BF16.F32.PACK_AB R151, R4, R151 ;  /* 0x000000970497723e */ /* 0x000fe200000010ff */
[----:B------:R-:W1:Y:S01]  /*4720*/  MUFU.EX2 R8, R8 ;  /* 0x0000000800087308 */ /* 0x000e620000000800 */
[----:B0-----:R-:W-:Y:S01]  /*4730*/  FADD.FTZ R34, R6, R27 ;  /* 0x0000001b06227221 */ /* 0x001fe20000010000 */
[----:B------:R-:W-:Y:S01]  /*4740*/  FADD.FTZ R31, R29, R36 ;  /* 0x000000241d1f7221 */ /* 0x000fe20000010000 */
[----:B------:R-:W-:Y:S01]  /*4750*/  F2FP.BF16.F32.PACK_AB R144, R9, R144 ;  /* 0x000000900990723e */ /* 0x000fe200000010ff */
[----:B------:R-:W-:Y:S01]  /*4760*/  VIADD R4, R88, 0xfffffffe ;  /* 0xfffffffe58047836 */ /* 0x000fe20000000000 */
[----:B------:R-:W-:Y:S01]  /*4770*/  F2FP.BF16.F32.PACK_AB R146, R11, R146 ;  /* 0x000000920b92723e */ /* 0x000fe200000010ff */
[----:B------:R-:W-:Y:S01]  /*4780*/  FADD.FTZ R36, R134, R31 ;  /* 0x0000001f86247221 */ /* 0x000fe20000010000 */
[----:B------:R-:W-:Y:S01]  /*4790*/  F2FP.BF16.F32.PACK_AB R140, R13, R140 ;  /* 0x0000008c0d8c723e */ /* 0x000fe200000010ff */
[----:B------:R-:W0:Y:S01]  /*47a0*/  MUFU.EX2 R141, R141 ;  /* 0x0000008d008d7308 */ /* 0x000e220000000800 */
[----:B--2---:R-:W-:Y:S01]  /*47b0*/  FADD.FTZ R27, R147, R34 ;  /* 0x00000022931b7221 */ /* 0x004fe20000010000 */
[----:B------:R-:W-:Y:S01]  /*47c0*/  FADD.FTZ R31, R33, R36 ;  /* 0x00000024211f7221 */ /* 0x000fe20000010000 */
[----:B------:R-:W-:-:S02]  /*47d0*/  F2FP.BF16.F32.PACK_AB R142, R15, R142 ;  /* 0x0000008e0f8e723e */ /* 0x000fc400000010ff */
[----:B------:R-:W-:Y:S01]  /*47e0*/  F2FP.BF16.F32.PACK_AB R136, R21, R136 ;  /* 0x000000881588723e */ /* 0x000fe200000010ff */
[----:B------:R-:W-:Y:S01]  /*47f0*/  FADD.FTZ R36, R128, R31 ;  /* 0x0000001f80247221 */ /* 0x000fe20000010000 */
[----:B------:R-:W-:Y:S01]  /*4800*/  F2FP.BF16.F32.PACK_AB R138, R25, R138 ;  /* 0x0000008a198a723e */ /* 0x000fe200000010ff */
[----:B------:R-:W2:Y:S01]  /*4810*/  MUFU.EX2 R10, R10 ;  /* 0x0000000a000a7308 */ /* 0x000ea20000000800 */
[----:B-1----:R-:W-:Y:S01]  /*4820*/  FADD.FTZ R34, R8, R27 ;  /* 0x0000001b08227221 */ /* 0x002fe20000010000 */
[----:B------:R-:W-:Y:S02]  /*4830*/  F2FP.BF16.F32.PACK_AB R132, R29, R132 ;  /* 0x000000841d84723e */ /* 0x000fe400000010ff */
[----:B------:R-:W-:Y:S02]  /*4840*/  F2FP.BF16.F32.PACK_AB R134, R33, R134 ;  /* 0x000000862186723e */ /* 0x000fe400000010ff */
[----:B------:R-:W-:Y:S02]  /*4850*/  F2FP.BF16.F32.PACK_AB R128, R37, R128 ;  /* 0x000000802580723e */ /* 0x000fe400000010ff */
[----:B------:R-:W1:Y:S01]  /*4860*/  MUFU.EX2 R143, R143 ;  /* 0x0000008f008f7308 */ /* 0x000e620000000800 */
[----:B0-----:R-:W-:Y:S01]  /*4870*/  FADD.FTZ R27, R141, R34 ;  /* 0x000000228d1b7221 */ /* 0x001fe20000010000 */
[----:B------:R-:W-:-:S02]  /*4880*/  F2FP.BF16.F32.PACK_AB R145, R6, R145 ;  /* 0x000000910691723e */ /* 0x000fc400000010ff */
[----:B------:R-:W-:-:S04]  /*4890*/  F2FP.BF16.F32.PACK_AB R147, R8, R147 ;  /* 0x000000930893723e */ /* 0x000fc800000010ff */
[----:B------:R-:W0:Y:S01]  /*48a0*/  MUFU.EX2 R12, R12 ;  /* 0x0000000c000c7308 */ /* 0x000e220000000800 */
[C---:B--2---:R-:W-:Y:S01]  /*48b0*/  FADD.FTZ R34, R10.reuse, R27 ;  /* 0x0000001b0a227221 */ /* 0x044fe20000010000 */
[----:B------:R-:W-:-:S06]  /*48c0*/  F2FP.BF16.F32.PACK_AB R141, R10, R141 ;  /* 0x0000008d0a8d723e */ /* 0x000fcc00000010ff */
[----:B------:R-:W2:Y:S01]  /*48d0*/  MUFU.EX2 R137, R137 ;  /* 0x0000008900897308 */ /* 0x000ea20000000800 */
[----:B-1----:R-:W-:-:S07]  /*48e0*/  FADD.FTZ R27, R143, R34 ;  /* 0x000000228f1b7221 */ /* 0x002fce0000010000 */
[----:B------:R-:W1:Y:S01]  /*48f0*/  MUFU.EX2 R14, R14 ;  /* 0x0000000e000e7308 */ /* 0x000e620000000800 */
[C---:B0-----:R-:W-:Y:S01]  /*4900*/  FADD.FTZ R34, R12.reuse, R27 ;  /* 0x0000001b0c227221 */ /* 0x041fe20000010000 */
[----:B------:R-:W-:Y:S01]  /*4910*/  FADD.FTZ R27, R37, R36 ;  /* 0x00000024251b7221 */ /* 0x000fe20000010000 */
[----:B------:R-:W-:-:S03]  /*4920*/  F2FP.BF16.F32.PACK_AB R143, R12, R143 ;  /* 0x0000008f0c8f723e */ /* 0x000fc600000010ff */
[----:B------:R-:W-:Y:S01]  /*4930*/  FADD.FTZ R36, R130, R27 ;  /* 0x0000001b82247221 */ /* 0x000fe20000010000 */
[----:B------:R-:W-:Y:S01]  /*4940*/  F2FP.BF16.F32.PACK_AB R130, R41, R130 ;  /* 0x000000822982723e */ /* 0x000fe200000010ff */
[----:B------:R-:W0:Y:S01]  /*4950*/  MUFU.EX2 R139, R139 ;  /* 0x0000008b008b7308 */ /* 0x000e220000000800 */
[----:B--2---:R-:W-:Y:S01]  /*4960*/  FADD.FTZ R3, R137, R34 ;  /* 0x0000002289037221 */ /* 0x004fe20000010000 */
[----:B------:R-:W-:-:S04]  /*4970*/  FADD.FTZ R7, R41, R36 ;  /* 0x0000002429077221 */ /* 0x000fc80000010000 */
[----:B------:R-:W-:Y:S02]  /*4980*/  FADD.FTZ R36, R124, R7 ;  /* 0x000000077c247221 */ /* 0x000fe40000010000 */
[----:B------:R-:W2:Y:S01]  /*4990*/  MUFU.EX2 R24, R24 ;  /* 0x0000001800187308 */ /* 0x000ea20000000800 */
[C---:B-1----:R-:W-:Y:S01]  /*49a0*/  FADD.FTZ R34, R14.reuse, R3 ;  /* 0x000000030e227221 */ /* 0x042fe20000010000 */
[----:B------:R-:W-:-:S06]  /*49b0*/  F2FP.BF16.F32.PACK_AB R137, R14, R137 ;  /* 0x000000890e89723e */ /* 0x000fcc00000010ff */
[----:B------:R-:W1:Y:S01]  /*49c0*/  MUFU.EX2 R133, R133 ;  /* 0x0000008500857308 */ /* 0x000e620000000800 */
[----:B0-----:R-:W-:-:S07]  /*49d0*/  FADD.FTZ R3, R139, R34 ;  /* 0x000000228b037221 */ /* 0x001fce0000010000 */
[----:B------:R-:W0:Y:S01]  /*49e0*/  MUFU.EX2 R45, R45 ;  /* 0x0000002d002d7308 */ /* 0x000e220000000800 */
[C---:B--2---:R-:W-:Y:S01]  /*49f0*/  FADD.FTZ R34, R24.reuse, R3 ;  /* 0x0000000318227221 */ /* 0x044fe20000010000 */
[----:B------:R-:W-:-:S06]  /*4a00*/  F2FP.BF16.F32.PACK_AB R139, R24, R139 ;  /* 0x0000008b188b723e */ /* 0x000fcc00000010ff */
[----:B------:R-:W2:Y:S01]  /*4a10*/  MUFU.EX2 R26, R26 ;  /* 0x0000001a001a7308 */ /* 0x000ea20000000800 */
[----:B-1----:R-:W-:-:S07]  /*4a20*/  FADD.FTZ R3, R133, R34 ;  /* 0x0000002285037221 */ /* 0x002fce0000010000 */
[----:B------:R-:W1:Y:S01]  /*4a30*/  MUFU.EX2 R126, R126 ;  /* 0x0000007e007e7308 */ /* 0x000e620000000800 */
[C---:B0-----:R-:W-:Y:S01]  /*4a40*/  FADD.FTZ R7, R45.reuse, R36 ;  /* 0x000000242d077221 */ /* 0x041fe20000010000 */
[----:B------:R-:W-:-:S06]  /*4a50*/  F2FP.BF16.F32.PACK_AB R124, R45, R124 ;  /* 0x0000007c2d7c723e */ /* 0x000fcc00000010ff */
[----:B------:R-:W0:Y:S01]  /*4a60*/  MUFU.EX2 R135, R135 ;  /* 0x0000008700877308 */ /* 0x000e220000000800 */
[C---:B--2---:R-:W-:Y:S01]  /*4a70*/  FADD.FTZ R34, R26.reuse, R3 ;  /* 0x000000031a227221 */ /* 0x044fe20000010000 */
[----:B------:R-:W-:-:S06]  /*4a80*/  F2FP.BF16.F32.PACK_AB R133, R26, R133 ;  /* 0x000000851a85723e */ /* 0x000fcc00000010ff */
[----:B------:R-:W2:Y:S01]  /*4a90*/  MUFU.EX2 R49, R49 ;  /* 0x0000003100317308 */ /* 0x000ea20000000800 */
[----:B-1----:R-:W-:-:S07]  /*4aa0*/  FADD.FTZ R36, R126, R7 ;  /* 0x000000077e247221 */ /* 0x002fce0000010000 */
[----:B------:R-:W1:Y:S01]  /*4ab0*/  MUFU.EX2 R28, R28 ;  /* 0x0000001c001c7308 */ /* 0x000e620000000800 */
[----:B0-----:R-:W-:-:S07]  /*4ac0*/  FADD.FTZ R3, R135, R34 ;  /* 0x0000002287037221 */ /* 0x001fce0000010000 */
[----:B------:R-:W0:Y:S01]  /*4ad0*/  MUFU.EX2 R120, R120 ;  /* 0x0000007800787308 */ /* 0x000e220000000800 */
[C---:B--2---:R-:W-:Y:S01]  /*4ae0*/  FADD.FTZ R7, R49.reuse, R36 ;  /* 0x0000002431077221 */ /* 0x044fe20000010000 */
[----:B------:R-:W-:-:S06]  /*4af0*/  F2FP.BF16.F32.PACK_AB R126, R49, R126 ;  /* 0x0000007e317e723e */ /* 0x000fcc00000010ff */
[----:B------:R-:W2:Y:S01]  /*4b00*/  MUFU.EX2 R129, R129 ;  /* 0x0000008100817308 */ /* 0x000ea20000000800 */
[C---:B-1----:R-:W-:Y:S01]  /*4b10*/  FADD.FTZ R34, R28.reuse, R3 ;  /* 0x000000031c227221 */ /* 0x042fe20000010000 */
[----:B------:R-:W-:-:S06]  /*4b20*/  F2FP.BF16.F32.PACK_AB R135, R28, R135 ;  /* 0x000000871c87723e */ /* 0x000fcc00000010ff */
[----:B------:R-:W1:Y:S01]  /*4b30*/  MUFU.EX2 R53, R53 ;  /* 0x0000003500357308 */ /* 0x000e620000000800 */
[----:B0-----:R-:W-:-:S07]  /*4b40*/  FADD.FTZ R36, R120, R7 ;  /* 0x0000000778247221 */ /* 0x001fce0000010000 */
[----:B------:R-:W0:Y:S01]  /*4b50*/  MUFU.EX2 R30, R30 ;  /* 0x0000001e001e7308 */ /* 0x000e220000000800 */
[----:B--2---:R-:W-:-:S07]  /*4b60*/  FADD.FTZ R3, R129, R34 ;  /* 0x0000002281037221 */ /* 0x004fce0000010000 */
[----:B------:R-:W2:Y:S01]  /*4b70*/  MUFU.EX2 R122, R122 ;  /* 0x0000007a007a7308 */ /* 0x000ea20000000800 */
[C---:B-1----:R-:W-:Y:S01]  /*4b80*/  FADD.FTZ R7, R53.reuse, R36 ;  /* 0x0000002435077221 */ /* 0x042fe20000010000 */
[----:B------:R-:W-:-:S06]  /*4b90*/  F2FP.BF16.F32.PACK_AB R120, R53, R120 ;  /* 0x000000783578723e */ /* 0x000fcc00000010ff */
[----:B------:R-:W1:Y:S01]  /*4ba0*/  MUFU.EX2 R131, R131 ;  /* 0x0000008300837308 */ /* 0x000e620000000800 */
[C---:B0-----:R-:W-:Y:S01]  /*4bb0*/  FADD.FTZ R34, R30.reuse, R3 ;  /* 0x000000031e227221 */ /* 0x041fe20000010000 */
[----:B------:R-:W-:-:S06]  /*4bc0*/  F2FP.BF16.F32.PACK_AB R129, R30, R129 ;  /* 0x000000811e81723e */ /* 0x000fcc00000010ff */
[----:B------:R-:W0:Y:S01]  /*4bd0*/  MUFU.EX2 R32, R32 ;  /* 0x0000002000207308 */ /* 0x000e220000000800 */
[----:B--2---:R-:W-:-:S07]  /*4be0*/  FADD.FTZ R36, R122, R7 ;  /* 0x000000077a247221 */ /* 0x004fce0000010000 */
[----:B------:R-:W2:Y:S01]  /*4bf0*/  MUFU.EX2 R74, R74 ;  /* 0x0000004a004a7308 */ /* 0x000ea20000000800 */
[----:B-1----:R-:W-:-:S07]  /*4c00*/  FADD.FTZ R7, R131, R34 ;  /* 0x0000002283077221 */ /* 0x002fce0000010000 */
[----:B------:R-:W1:Y:S01]  /*4c10*/  MUFU.EX2 R75, R75 ;  /* 0x0000004b004b7308 */ /* 0x000e620000000800 */
[C---:B0-----:R-:W-:Y:S01]  /*4c20*/  FADD.FTZ R7, R32.reuse, R7 ;  /* 0x0000000720077221 */ /* 0x041fe20000010000 */
[----:B------:R-:W-:-:S06]  /*4c30*/  F2FP.BF16.F32.PACK_AB R131, R32, R131 ;  /* 0x000000832083723e */ /* 0x000fcc00000010ff */
[----:B------:R-:W0:Y:S01]  /*4c40*/  MUFU.EX2 R78, R78 ;  /* 0x0000004e004e7308 */ /* 0x000e220000000800 */
[----:B--2---:R-:W-:-:S07]  /*4c50*/  FADD.FTZ R2, R74, R7 ;  /* 0x000000074a027221 */ /* 0x004fce0000010000 */
        /* <DEDUP_REMOVED lines=14> */
[----:B--2---:R-:W-:-:S04]  /*4d40*/  FADD.FTZ R2, R86, R7 ;  /* 0x0000000756027221 */ /* 0x004fc80000010000 */
[C---:B-1----:R-:W-:Y:S01]  /*4d50*/  FADD.FTZ R2, R123.reuse, R2 ;  /* 0x000000027b027221 */ /* 0x042fe20000010000 */
[----:B------:R-:W-:Y:S01]  /*4d60*/  F2FP.BF16.F32.PACK_AB R123, R123, R86 ;  /* 0x000000567b7b723e */ /* 0x000fe200000010ff */
[C---:B0-----:R-:W-:Y:S01]  /*4d70*/  FADD.FTZ R3, R57.reuse, R36 ;  /* 0x0000002439037221 */ /* 0x041fe20000010000 */
[----:B------:R-:W-:Y:S01]  /*4d80*/  F2FP.BF16.F32.PACK_AB R122, R57, R122 ;  /* 0x0000007a397a723e */ /* 0x000fe200000010ff */
        /* <DEDUP_REMOVED lines=12> */
.L_x_1252:
[----:B------:R-:W-:Y:S02]  /*4e50*/  ULDC UR18, c[0x0][0x9e4] ;  /* 0x0002790000127ab9 */ /* 0x000fe40000000800 */
[----:B------:R-:W-:-:S11]  /*4e60*/  UISETP.NE.AND UP0, UPT, UR18, 0x1, UPT ;  /* 0x000000011200788c */ /* 0x000fd6000bf05270 */
[----:B------:R-:W-:Y:S02]  /*4e70*/  @UP0 ULDC.64 UR6, c[0x0][0x9e8] ;  /* 0x00027a0000060ab9 */ /* 0x000fe40000000a00 */
[----:B------:R-:W-:-:S04]  /*4e80*/  UIMAD.WIDE.U32 UR10, UR15, UR6, URZ ;  /* 0x000000060f0a72a5 */ /* 0x000fc8000f8e003f */
[----:B------:R-:W-:-:S12]  /*4e90*/  @UP0 USHF.R.U32.HI UR15, URZ, UR7, UR11 ;  /* 0x000000073f0f0299 */ /* 0x000fd8000801160b */
.L_x_1253:
[----:B------:R-:W-:-:S04]  /*4ea0*/  UIMAD UR15, UR15, UR18, UR18 ;  /* 0x000000120f0f72a4 */ /* 0x000fc8000f8e0212 */
[----:B------:R-:W-:-:S04]  /*4eb0*/  UISETP.LT.AND UP0, UPT, UR14, UR15, UPT ;  /* 0x0000000f0e00728c */ /* 0x000fc8000bf01270 */
[----:B------:R-:W-:-:S12]  /*4ec0*/  USEL UR14, UR14, UR15, UP0 ;  /* 0x0000000f0e0e7287 */ /* 0x000fd80008000000 */
.L_x_1251:
[----:B------:R-:W-:Y:S01]  /*4ed0*/  USHF.R.S32.HI UR6, URZ, 0x1f, UR14 ;  /* 0x0000001f3f067899 */ /* 0x000fe2000801140e */
[----:B------:R-:W-:Y:S02]  /*4ee0*/  CS2R R118, SRZ ;  /* 0x0000000000767805 */ /* 0x000fe4000001ff00 */
[----:B------:R-:W-:Y:S02]  /*4ef0*/  CS2R R116, SRZ ;  /* 0x0000000000747805 */ /* 0x000fe4000001ff00 */
[----:B------:R-:W-:Y:S01]  /*4f00*/  CS2R R114, SRZ ;  /* 0x0000000000727805 */ /* 0x000fe2000001ff00 */
[----:B------:R-:W-:Y:S01]  /*4f10*/  ULEA.HI UR6, UR6, UR14, URZ, 0x7 ;  /* 0x0000000e06067291 */ /* 0x000fe2000f8f383f */
[----:B------:R-:W-:Y:S02]  /*4f20*/  CS2R R112, SRZ ;  /* 0x0000000000707805 */ /* 0x000fe4000001ff00 */
[----:B------:R-:W-:Y:S02]  /*4f30*/  CS2R R110, SRZ ;  /* 0x00000000006e7805 */ /* 0x000fe4000001ff00 */
[----:B------:R-:W-:Y:S01]  /*4f40*/  CS2R R108, SRZ ;  /* 0x00000000006c7805 */ /* 0x000fe2000001ff00 */
        /* <DEDUP_REMOVED lines=10> */
[----:B------:R-:W-:Y:S02]  /*4ff0*/  CS2R R92, SRZ ;  /* 0x00000000005c7805 */ /* 0x000fe4000001ff00 */
[----:B------:R-:W-:Y:S02]  /*5000*/  CS2R R90, SRZ ;  /* 0x00000000005a7805 */ /* 0x000fe4000001ff00 */
[----:B------:R-:W-:Y:S02]  /*5010*/  CS2R R88, SRZ ;  /* 0x0000000000587805 */ /* 0x000fe4000001ff00 */
[----:B------:R-:W-:-:S13]  /*5020*/  ISETP.GE.AND P1, PT, R4, UR25, PT ;  /* 0x0000001904007c0c */ /* 0x000fda000bf26270 */
[----:B------:R-:W-:Y:S05]  /*5030*/  @!P1 BRA `(.L_x_1254) ;  /* 0x0000002c00a09947 */ /* 0x000fea0003800000 */
[----:B------:R-:W-:Y:S01]  /*5040*/  IMAD.MOV.U32 R7, RZ, RZ, R5 ;  /* 0x000000ffff077224 */ /* 0x000fe200078e0005 */
[----:B------:R-:W-:Y:S01]  /*5050*/  UMOV UR27, UR49 ;  /* 0x00000031001b7c82 */ /* 0x000fe20008000000 */
[----:B------:R-:W-:Y:S01]  /*5060*/  IMAD.MOV.U32 R6, RZ, RZ, R0 ;  /* 0x000000ffff067224 */ /* 0x000fe200078e0000 */
[----:B------:R-:W-:Y:S01]  /*5070*/  UMOV UR26, UR48 ;  /* 0x00000030001a7c82 */ /* 0x000fe20008000000 */
[----:B------:R-:W-:Y:S01]  /*5080*/  IMAD.MOV.U32 R119, RZ, RZ, RZ ;  /* 0x000000ffff777224 */ /* 0x000fe200078e00ff */
[----:B------:R-:W-:Y:S01]  /*5090*/  ULDC UR22, c[0x0][0x9e4] ;  /* 0x0002790000167ab9 */ /* 0x000fe20000000800 */
[----:B------:R-:W-:Y:S01]  /*50a0*/  ULDC UR23, c[0x0][0x9dc] ;  /* 0x0002770000177ab9 */ /* 0x000fe20000000800 */
[----:B------:R-:W-:Y:S01]  /*50b0*/  ULDC UR21, c[0x0][0x988] ;  /* 0x0002620000157ab9 */ /* 0x000fe20000000800 */
[----:B------:R-:W-:-:S05]  /*50c0*/  ULDC UR24, c[0x0][0x9e0] ;  /* 0x0002780000187ab9 */ /* 0x000fca0000000800 */
.L_x_1273:
[----:B------:R-:W-:Y:S01]  /*50d0*/  ISETP.NE.AND P2, PT, RZ, UR44, PT ;  /* 0x0000002cff007c0c */ /* 0x000fe2000bf45270 */
[----:B------:R-:W-:-:S04]  /*50e0*/  UISETP.NE.AND UP0, UPT, UR26, 0x1, UPT ;  /* 0x000000011a00788c */ /* 0x000fc8000bf05270 */
[----:B------:R-:W-:-:S04]  /*50f0*/  USEL UR49, URZ, 0x1, UP0 ;  /* 0x000000013f317887 */ /* 0x000fc80008000000 */
[----:B------:R-:W-:-:S04]  /*5100*/  ULOP3.LUT UR49, UR27, UR49, URZ, 0x3c, !UPT ;  /* 0x000000311b317292 */ /* 0x000fc8000f8e3c3f */
[----:B------:R-:W-:Y:S08]  /*5110*/  @P2 BRA `(.L_x_1255) ;  /* 0x0000000000382947 */ /* 0x000ff00003800000 */
[----:B------:R-:W-:Y:S05]  /*5120*/  @!P0 BRA `(.L_x_1256) ;  /* 0x0000000000048947 */ /* 0x000fea0003800000 */
[----:B------:R-:W-:Y:S01]  /*5130*/  BPT.TRAP 0x1 ;  /* 0x000000040000795c */ /* 0x000fe20000300000 */
.L_x_1256:
        /* <DEDUP_REMOVED lines=9> */
.L_x_1257:
[----:B-1----:R-:W-:Y:S05]  /*51d0*/  @P1 BRA `(.L_x_1255) ;  /* 0x0000000000081947 */ /* 0x002fea0003800000 */
[----:B------:R-:W1:Y:S02]  /*51e0*/  SYNCS.PHASECHK.TRANS64.TRYWAIT P1, [UR6+0x16830], R0 ;  /* 0x01683000ff0075a7 */ /* 0x000e640008020146 */
[----:B-1----:R-:W-:Y:S05]  /*51f0*/  @!P1 BRA `(.L_x_1258) ;  /* 0x0000011000289947 */ /* 0x002fea0003800000 */
.L_x_1255:
[----:B-1----:R-:W1:Y:S01]  /*5200*/  S2R R5, SR_TID.X ;  /* 0x0000000000057919 */ /* 0x002e620000002100 */
[----:B------:R-:W-:Y:S01]  /*5210*/  UIADD3 UR48, UR26, 0x1, URZ ;  /* 0x000000011a307890 */ /* 0x000fe2000fffe03f */
[----:B------:R-:W-:Y:S01]  /*5220*/  UMOV UR19, 0x40000040 ;  /* 0x4000004000137882 */ /* 0x000fe20000000000 */
[----:B------:R-:W-:Y:S02]  /*5230*/  UMOV UR7, 0x40000040 ;  /* 0x4000004000077882 */ /* 0x000fe40000000000 */
[----:B------:R-:W-:Y:S01]  /*5240*/  UISETP.NE.AND UP0, UPT, UR48, 0x2, UPT ;  /* 0x000000023000788c */ /* 0x000fe2000bf05270 */
[----:B------:R-:W-:Y:S01]  /*5250*/  UMOV UR11, 0x40000040 ;  /* 0x40000040000b7882 */ /* 0x000fe20000000000 */
[----:B------:R-:W-:Y:S02]  /*5260*/  UMOV UR15, 0x40000040 ;  /* 0x40000040000f7882 */ /* 0x000fe40000000000 */
[----:B------:R-:W-:-:S04]  /*5270*/  USEL UR48, UR48, URZ, UP0 ;  /* 0x0000003f30307287 */ /* 0x000fc80008000000 */
        /* <DEDUP_REMOVED lines=22> */
.L_x_1260:
[----:B------:R-:W-:Y:S01]  /*53e0*/  ULEA UR6, UR26, UR45, 0x3 ;  /* 0x0000002d1a067291 */ /* 0x000fe2000f8e183f */
[----:B------:R-:W-:-:S05]  /*53f0*/  IMAD.U32 R0, RZ, RZ, UR27 ;  /* 0x0000001bff007e24 */ /* 0x000fca000f8e00ff */
[----:B------:R-:W-:-:S04]  /*5400*/  SHF.L.U32 R0, R0, 0x1f, RZ ;  /* 0x0000001f00007819 */ /* 0x000fc800000006ff */
[----:B------:R0:W1:Y:S01]  /*5410*/  SYNCS.PHASECHK.TRANS64.TRYWAIT P1, [UR6+0x16850], R0 ;  /* 0x01685000ff0075a7 */ /* 0x0000620008020146 */
[----:B------:R-:W-:Y:S05]  /*5420*/  @!P0 BRA `(.L_x_1261) ;  /* 0x0000000000048947 */ /* 0x000fea0003800000 */
[----:B------:R-:W-:Y:S01]  /*5430*/  BPT.TRAP 0x1 ;  /* 0x000000040000795c */ /* 0x000fe20000300000 */
.L_x_1261:
[----:B-1----:R-:W-:Y:S05]  /*5440*/  @P1 BRA `(.L_x_1259) ;  /* 0x0000000000081947 */ /* 0x002fea0003800000 */
[----:B------:R-:W1:Y:S02]  /*5450*/  SYNCS.PHASECHK.TRANS64.TRYWAIT P1, [UR6+0x16850], R0 ;  /* 0x01685000ff0075a7 */ /* 0x000e640008020146 */
[----:B-1----:R-:W-:Y:S05]  /*5460*/  @!P1 BRA `(.L_x_1262) ;  /* 0x0000010c00a49947 */ /* 0x002fea0003800000 */
.L_x_1259:
[----:B------:R-:W-:Y:S01]  /*5470*/  UIADD3 UR6, UR45, 0x400, URZ ;  /* 0x000004002d067890 */ /* 0x000fe2000fffe03f */
[----:B------:R-:W-:Y:S01]  /*5480*/  WARPGROUP.ARRIVE ;  /* 0x00000000000079c5 */ /* 0x000fe20000000000 */
[----:B------:R-:W-:-:S05]  /*5490*/  UMOV UR7, 0x40000040 ;  /* 0x4000004000077882 */ /* 0x000fca0000000000 */
[----:B------:R-:W1:Y:S01]  /*54a0*/  S2R R8, SR_TID.X ;  /* 0x0000000000087919 */ /* 0x000e620000002100 */
[----:B------:R-:W-:-:S04]  /*54b0*/  USHF.R.U32.HI UR6, URZ, 0x4, UR6 ;  /* 0x000000043f067899 */ /* 0x000fc80008011606 */
[----:B------:R-:W-:-:S04]  /*54c0*/  ULOP3.LUT UR6, UR6, 0x3fff, URZ, 0xc0, !UPT ;  /* 0x00003fff06067892 */ /* 0x000fc8000f8ec03f */
[----:B------:R-:W-:-:S07]  /*54d0*/  ULEA UR10, UR26, UR6, 0xa ;  /* 0x000000061a0a7291 */ /* 0x000fce000f8e503f */
[----:B------:R-:W-:Y:S02]  /*54e0*/  UMOV UR6, UR10 ;  /* 0x0000000a00067c82 */ /* 0x000fe40008000000 */
[----:B------:R-:W-:Y:S01]  /*54f0*/  HGMMA.64x64x16.F32.BF16 R88, R148, gdesc[UR4].tnspB, R88, gsb0 ;  /* 0x40e0000494587df0 */ /* 0x000fe20008001858 */
[----:B------:R-:W-:Y:S01]  /*5500*/  UIADD3 UR6, UR10, 0x80, URZ ;  /* 0x000000800a067890 */ /* 0x000fe2000fffe03f */
[----:B------:R-:W-:Y:S01]  /*5510*/  UMOV UR7, 0x40000040 ;  /* 0x4000004000077882 */ /* 0x000fe20000000000 */
[----:B-1----:R-:W-:Y:S02]  /*5520*/  SHF.R.U32.HI R5, RZ, 0x7, R8 ;  /* 0x00000007ff057819 */ /* 0x002fe40000011608 */
[----:B------:R-:W-:-:S03]  /*5530*/  ISETP.GE.U32.AND P1, PT, R8, 0x180, PT ;  /* 0x000001800800780c */ /* 0x000fc60003f26070 */
[----:B0-----:R-:W-:-:S05]  /*5540*/  VIADD R0, R5, 0x9 ;  /* 0x0000000905007836 */ /* 0x001fca0000000000 */
[----:B------:R-:W-:Y:S01]  /*5550*/  SEL R0, R0, 0x9, !P1 ;  /* 0x0000000900007807 */ /* 0x000fe20004800000 */
        /* <DEDUP_REMOVED lines=37> */
.L_x_1263:
[----:B------:R-:W-:Y:S01]  /*57b0*/  UISETP.NE.AND UP1, UPT, UR53, URZ, UPT ;  /* 0x0000003f3500728c */ /* 0x000fe2000bf25270 */
[----:B------:R-:W-:Y:S01]  /*57c0*/  VIADD R13, R17, UR39 ;  /* 0x00000027110d7c36 */ /* 0x000fe20008000000 */
[----:B------:R-:W-:Y:S01]  /*57d0*/  ULEA UR6, UR48, UR45, 0x3 ;  /* 0x0000002d30067291 */ /* 0x000fe2000f8e183f */
[----:B------:R-:W-:Y:S01]  /*57e0*/  IMAD.U32 R8, RZ, RZ, UR47 ;  /* 0x0000002fff087e24 */ /* 0x000fe2000f8e00ff */
[----:B------:R-:W-:Y:S02]  /*57f0*/  UISETP.NE.AND UP0, UPT, UR52, URZ, UPT ;  /* 0x0000003f3400728c */ /* 0x000fe4000bf05270 */
[----:B------:R-:W-:Y:S01]  /*5800*/  PLOP3.LUT P1, PT, PT, PT, UP1, 0x80, 0x0 ;  /* 0x000000000000781c */ /* 0x000fe20003f2f018 */
[----:B------:R-:W-:Y:S01]  /*5810*/  UIADD3 UR6, UR6, 0x16840, URZ ;  /* 0x0001684006067890 */ /* 0x000fe2000fffe03f */
[----:B------:R-:W-:-:S03]  /*5820*/  PLOP3.LUT P2, PT, PT, PT, UP1, 0x80, 0x0 ;  /* 0x000000000000781c */ /* 0x000fc60003f4f018 */
[----:B------:R-:W-:Y:S01]  /*5830*/  @UP1 ULDC UR7, c[0x0][0x44c] ;  /* 0x0001130000071ab9 */ /* 0x000fe20000000800 */
[----:B------:R-:W-:-:S07]  /*5840*/  UPRMT UR6, UR43, 0x654, UR6 ;  /* 0x000006542b067896 */ /* 0x000fce0008000006 */
[----:B0-----:R-:W-:Y:S01]  /*5850*/  @P1 IMAD.HI.U32 R0, R13, UR7, RZ ;  /* 0x000000070d001c27 */ /* 0x001fe2000f8e00ff */
[----:B------:R-:W-:Y:S01]  /*5860*/  @UP1 ULDC UR7, c[0x0][0x450] ;  /* 0x0001140000071ab9 */ /* 0x000fe20000000800 */
[----:B------:R-:W-:Y:S01]  /*5870*/  PLOP3.LUT P1, PT, PT, PT, UP0, 0x40, 0x0 ;  /* 0x000000000000781c */ /* 0x000fe20003f2e808 */
[----:B------:R-:W-:Y:S01]  /*5880*/  SYNCS.ARRIVE.TRANS64.RED.A1T0 RZ, [UR6], RZ ;  /* 0x000000ffffff79a7 */ /* 0x000fe20008100406 */
[----:B------:R-:W-:Y:S01]  /*5890*/  ULOP3.LUT UR6, URZ, UR23, URZ, 0x33, !UPT ;  /* 0x000000173f067292 */ /* 0x000fe2000f8e333f */
[----:B------:R-:W-:Y:S01]  /*58a0*/  @P2 SHF.R.U32.HI R13, RZ, UR7, R0 ;  /* 0x00000007ff0d2c19 */ /* 0x000fe20008011600 */
[----:B------:R-:W-:-:S04]  /*58b0*/  IMAD.SHL.U32 R0, R4, 0x80, RZ ;  /* 0x0000008004007824 */ /* 0x000fc800078e00ff */
[----:B------:R-:W0:Y:S01]  /*58c0*/  SHFL.IDX PT, R15, R13, RZ, 0x1c1f ;  /* 0x001c1fff0d0f7589 */ /* 0x000e2200000e0000 */
[----:B------:R-:W-:-:S04]  /*58d0*/  IADD3 R5, -R16, 0x1, -R0 ;  /* 0x0000000110057810 */ /* 0x000fc80007ffe900 */
[----:B------:R-:W-:-:S05]  /*58e0*/  IADD3 R5, -R8, UR40, R5 ;  /* 0x0000002808057c10 */ /* 0x000fca000fffe105 */
[C---:B------:R-:W-:Y:S02]  /*58f0*/  VIADD R12, R5.reuse, UR24 ;  /* 0x00000018050c7c36 */ /* 0x040fe40008000000 */
[----:B------:R-:W-:Y:S02]  /*5900*/  VIADD R11, R5, UR6 ;  /* 0x00000006050b7c36 */ /* 0x000fe40008000000 */
[--C-:B0-----:R-:W-:Y:S02]  /*5910*/  IMAD.IADD R10, R12, 0x1, R15.reuse ;  /* 0x000000010c0a7824 */ /* 0x101fe400078e020f */
[----:B------:R-:W-:Y:S01]  /*5920*/  IMAD.IADD R5, R11, 0x1, R15 ;  /* 0x000000010b057824 */ /* 0x000fe200078e020f */
[----:B------:R-:W-:Y:S06]  /*5930*/  @P1 BRA `(.L_x_1264) ;  /* 0x00000000005c1947 */ /* 0x000fec0003800000 */
[----:B------:R-:W-:Y:S01]  /*5940*/  IMAD.U32 R8, RZ, RZ, UR47 ;  /* 0x0000002fff087e24 */ /* 0x000fe2000f8e00ff */
[----:B------:R-:W-:Y:S04]  /*5950*/  BSSY B0, `(.L_x_1265) ;  /* 0x0000011000007945 */ /* 0x000fe80003800000 */
[----:B------:R-:W-:-:S04]  /*5960*/  IADD3 R15, -R8, UR40, R15 ;  /* 0x00000028080f7c10 */ /* 0x000fc8000fffe10f */
        /* <DEDUP_REMOVED lines=10> */
.L_x_1266:
[----:B------:R-:W-:-:S05]  /*5a10*/  IMAD.U32 R14, RZ, RZ, UR22 ;  /* 0x00000016ff0e7e24 */ /* 0x000fca000f8e00ff */
[----:B------:R-:W-:-:S13]  /*5a20*/  ISETP.NE.AND P1, PT, R14, 0x1, PT ;  /* 0x000000010e00780c */ /* 0x000fda0003f25270 */
[----:B------:R-:W0:Y:S02]  /*5a30*/  @P1 LDC.64 R8, c[0x0][0x9e8] ;  /* 0x00027a00ff081b82 */ /* 0x000e240000000a00 */
[----:B0-----:R-:W-:-:S05]  /*5a40*/  @P1 IMAD.HI.U32 R8, R15, R8, RZ ;  /* 0x000000080f081227 */ /* 0x001fca00078e00ff */
[----:B------:R-:W-:-:S07]  /*5a50*/  @P1 SHF.R.U32.HI R15, RZ, R9, R8 ;  /* 0x00000009ff0f1219 */ /* 0x000fce0000011608 */
.L_x_1267:
[----:B------:R-:W-:Y:S05]  /*5a60*/  BSYNC B0 ;  /* 0x0000000000007941 */ /* 0x000fea0003800000 */
.L_x_1265:
[----:B------:R-:W-:-:S04]  /*5a70*/  IMAD R15, R15, R14, -R0 ;  /* 0x0000000e0f0f7224 */ /* 0x000fc800078e0a00 */
[----:B------:R-:W-:-:S05]  /*5a80*/  IMAD.IADD R15, R15, 0x1, -R16 ;  /* 0x000000010f0f7824 */ /* 0x000fca00078e0a10 */
[----:B------:R-:W-:Y:S02]  /*5a90*/  VIADDMNMX R10, R15, R14, R10, PT ;  /* 0x0000000e0f0a7246 */ /* 0x000fe4000380010a */
[----:B------:R-:W-:-:S07]  /*5aa0*/  VIMNMX R5, R5, R15, !PT ;  /* 0x0000000f05057248 */ /* 0x000fce0007fe0100 */
.L_x_1264:
[----:B------:R-:W-:Y:S01]  /*5ab0*/  ISETP.GT.AND P1, PT, R4, -0x1, PT ;  /* 0xffffffff0400780c */ /* 0x000fe20003f24270 */
[----:B------:R-:W0:Y:S01]  /*5ac0*/  SHFL.IDX PT, R8, R13, 0x1, 0x1c1f ;  /* 0x003c1f000d087f89 */ /* 0x000e2200000e0000 */
[----:B------:R-:W-:Y:S02]  /*5ad0*/  UISETP.NE.AND UP0, UPT, UR52, URZ, UPT ;  /* 0x0000003f3400728c */ /* 0x000fe4000bf05270 */
[C---:B------:R-:W-:Y:S02]  /*5ae0*/  ISETP.GT.AND P3, PT, R5.reuse, 0x8, P1 ;  /* 0x000000080500780c */ /* 0x040fe40000f64270 */
[C---:B------:R-:W-:Y:S02]  /*5af0*/  ISETP.GT.AND P6, PT, R5.reuse, RZ, P1 ;  /* 0x000000ff0500720c */ /* 0x040fe40000fc4270 */
[----:B------:R-:W-:Y:S02]  /*5b00*/  ISETP.LT.OR P3, PT, R10, 0x9, P3 ;  /* 0x000000090a00780c */ /* 0x000fe40001f61670 */
[----:B------:R-:W-:-:S02]  /*5b10*/  ISETP.GT.AND P2, PT, R5, 0x1, P1 ;  /* 0x000000010500780c */ /* 0x000fc40000f44270 */
[----:B------:R-:W-:Y:S02]  /*5b20*/  FSEL R28, R28, -INF , !P3 ;  /* 0xff8000001c1c7808 */ /* 0x000fe40005800000 */
[----:B------:R-:W-:Y:S02]  /*5b30*/  ISETP.GT.AND P3, PT, R5, 0x19, P1 ;  /* 0x000000190500780c */ /* 0x000fe40000f64270 */
[C---:B------:R-:W-:Y:S02]  /*5b40*/  ISETP.LT.OR P6, PT, R10.reuse, 0x1, P6 ;  /* 0x000000010a00780c */ /* 0x040fe400037c1670 */
[C---:B------:R-:W-:Y:S02]  /*5b50*/  ISETP.LT.OR P2, PT, R10.reuse, 0x2, P2 ;  /* 0x000000020a00780c */ /* 0x040fe40001741670 */
[----:B------:R-:W-:Y:S02]  /*5b60*/  ISETP.LT.OR P3, PT, R10, 0x1a, P3 ;  /* 0x0000001a0a00780c */ /* 0x000fe40001f61670 */
[----:B------:R-:W-:-:S02]  /*5b70*/  FSEL R24, R24, -INF , !P6 ;  /* 0xff80000018187808 */ /* 0x000fc40007000000 */
[----:B------:R-:W-:Y:S01]  /*5b80*/  FSEL R25, R25, -INF , !P2 ;  /* 0xff80000019197808 */ /* 0x000fe20005000000 */
[--C-:B0-----:R-:W-:Y:S01]  /*5b90*/  IMAD.IADD R12, R12, 0x1, R8.reuse ;  /* 0x000000010c0c7824 */ /* 0x101fe200078e0208 */
[----:B------:R-:W-:Y:S01]  /*5ba0*/  ISETP.GT.AND P5, PT, R5, 0x9, P1 ;  /* 0x000000090500780c */ /* 0x000fe20000fa4270 */
        /* <DEDUP_REMOVED lines=18> */
[C---:B------:R-:W-:Y:S02]  /*5cd0*/  ISETP.GT.AND P2, PT, R5.reuse, 0x29, P1 ;  /* 0x000000290500780c */ /* 0x040fe40000f44270 */
        /* <DEDUP_REMOVED lines=81> */
.L_x_1270:
[----:B------:R-:W-:-:S05]  /*61f0*/  IMAD.U32 R10, RZ, RZ, UR22 ;  /* 0x00000016ff0a7e24 */ /* 0x000fca000f8e00ff */
[----:B------:R-:W-:-:S13]  /*6200*/  ISETP.NE.AND P2, PT, R10, 0x1, PT ;  /* 0x000000010a00780c */ /* 0x000fda0003f45270 */
[----:B------:R-:W0:Y:S02]  /*6210*/  @P2 LDC.64 R8, c[0x0][0x9e8] ;  /* 0x00027a00ff082b82 */ /* 0x000e240000000a00 */
[----:B0-----:R-:W-:-:S05]  /*6220*/  @P2 IMAD.HI.U32 R8, R5, R8, RZ ;  /* 0x0000000805082227 */ /* 0x001fca00078e00ff */
[----:B------:R-:W-:-:S07]  /*6230*/  @P2 SHF.R.U32.HI R5, RZ, R9, R8 ;  /* 0x00000009ff052219 */ /* 0x000fce0000011608 */
.L_x_1271:
[----:B------:R-:W-:Y:S05]  /*6240*/  BSYNC B0 ;  /* 0x0000000000007941 */ /* 0x000fea0003800000 */
.L_x_1269:
[----:B------:R-:W-:-:S04]  /*6250*/  IMAD R5, R5, R10, -R0 ;  /* 0x0000000a05057224 */ /* 0x000fc800078e0a00 */
[----:B------:R-:W-:-:S05]  /*6260*/  IMAD.IADD R5, R5, 0x1, -R16 ;  /* 0x0000000105057824 */ /* 0x000fca00078e0a10 */
[----:B------:R-:W-:Y:S02]  /*6270*/  VIADDMNMX R12, R5, R10, R12, PT ;  /* 0x0000000a050c7246 */ /* 0x000fe4000380010c */
[----:B------:R-:W-:-:S07]  /*6280*/  VIMNMX R11, R11, R5, !PT ;  /* 0x000000050b0b7248 */ /* 0x000fce0007fe0100 */
.L_x_1268:
        /* <DEDUP_REMOVED lines=13> */
[----:B------:R-:W-:Y:S02]  /*6360*/  ISETP.GT.AND P5, PT, R11, RZ, P1 ;  /* 0x000000ff0b00720c */ /* 0x000fe40000fa4270 */
[----:B------:R-:W-:Y:S02]  /*6370*/  FMNMX.FTZ R5, R37, R0, !PT ;  /* 0x0000000025057209 */ /* 0x000fe40007810000 */
[----:B------:R-:W-:Y:S02]  /*6380*/  ISETP.GT.AND P2, PT, R11, 0x1, P1 ;  /* 0x000000010b00780c */ /* 0x000fe40000f44270 */
[----:B------:R-:W-:Y:S02]  /*6390*/  FMNMX.FTZ R0, R40, R5, !PT ;  /* 0x0000000528007209 */ /* 0x000fe40007810000 */
[----:B------:R-:W-:-:S02]  /*63a0*/  ISETP.LT.OR P5, PT, R12, 0x1, P5 ;  /* 0x000000010c00780c */ /* 0x000fc40002fa1670 */
        /* <DEDUP_REMOVED lines=13> */
[----:B------:R-:W-:Y:S02]  /*6480*/  FMNMX.FTZ R10, R26, R7, !PT ;  /* 0x000000071a0a7209 */ /* 0x000fe40007810000 */
[----:B------:R-:W-:Y:S02]  /*6490*/  FMNMX.FTZ R0, R56, R5, !PT ;  /* 0x0000000538007209 */ /* 0x000fe40007810000 */
[----:B------:R-:W-:Y:S02]  /*64a0*/  ISETP.LT.OR P4, PT, R12, 0xa, P4 ;  /* 0x0000000a0c00780c */ /* 0x000fe40002781670 */
[----:B------:R-:W-:Y:S02]  /*64b0*/  FMNMX.FTZ R5, R57, R0, !PT ;  /* 0x0000000039057209 */ /* 0x000fe40007810000 */
[----:B------:R-:W-:-:S02]  /*64c0*/  FSEL R30, R30, -INF , !P3 ;  /* 0xff8000001e1e7808 */ /* 0x000fc40005800000 */
[----:B------:R-:W-:Y:S02]  /*64d0*/  FMNMX.FTZ R0, R60, R5, !PT ;  /* 0x000000053c007209 */ /* 0x000fe40007810000 */
[----:B------:R-:W-:Y:S02]  /*64e0*/  FMNMX.FTZ R13, R27, R10, !PT ;  /* 0x0000000a1b0d7209 */ /* 0x000fe40007810000 */
[----:B------:R-:W-:Y:S02]  /*64f0*/  FMNMX.FTZ R5, R61, R0, !PT ;  /* 0x000000003d057209 */ /* 0x000fe40007810000 */
[----:B------:R-:W-:Y:S02]  /*6500*/  ISETP.GT.AND P2, PT, R11, 0x11, P1 ;  /* 0x000000110b00780c */ /* 0x000fe40000f44270 */
[----:B------:R-:W-:Y:S02]  /*6510*/  FMNMX.FTZ R0, R64, R5, !PT ;  /* 0x0000000540007209 */ /* 0x000fe40007810000 */
[----:B------:R-:W-:-:S02]  /*6520*/  FSEL R31, R31, -INF , !P4 ;  /* 0xff8000001f1f7808 */ /* 0x000fc40006000000 */
[----:B------:R-:W-:Y:S02]  /*6530*/  FMNMX.FTZ R5, R65, R0, !PT ;  /* 0x0000000041057209 */ /* 0x000fe40007810000 */
[----:B------:R-:W-:Y:S02]  /*6540*/  FMNMX.FTZ R14, R30, R13, !PT ;  /* 0x0000000d1e0e7209 */ /* 0x000fe40007810000 */
[----:B------:R-:W-:Y:S02]  /*6550*/  FMNMX.FTZ R0, R68, R5, !PT ;  /* 0x0000000544007209 */ /* 0x000fe40007810000 */
[----:B------:R-:W-:Y:S02]  /*6560*/  ISETP.GT.AND P3, PT, R11, 0x18, P1 ;  /* 0x000000180b00780c */ /* 0x000fe40000f64270 */
[----:B------:R-:W-:Y:S02]  /*6570*/  FMNMX.FTZ R5, R69, R0, !PT ;  /* 0x0000000045057209 */ /* 0x000fe40007810000 */
[----:B------:R-:W-:-:S02]  /*6580*/  ISETP.LT.OR P2, PT, R12, 0x12, P2 ;  /* 0x000000120c00780c */ /* 0x000fc40001741670 */
[----:B------:R-:W-:Y:S02]  /*6590*/  FMNMX.FTZ R0, R72, R5, !PT ;  /* 0x0000000548007209 */ /* 0x000fe40007810000 */
[----:B------:R-:W-:Y:S02]  /*65a0*/  FMNMX.FTZ R13, R31, R14, !PT ;  /* 0x0000000e1f0d7209 */ /* 0x000fe40007810000 */
[----:B------:R-:W-:Y:S02]  /*65b0*/  FMNMX.FTZ R5, R73, R0, !PT ;  /* 0x0000000049057209 */ /* 0x000fe40007810000 */
[----:B------:R-:W-:Y:S02]  /*65c0*/  ISETP.GT.AND P4, PT, R11, 0x19, P1 ;  /* 0x000000190b00780c */ /* 0x000fe40000f84270 */
[----:B------:R-:W-:Y:S02]  /*65d0*/  FMNMX.FTZ R0, R76, R5, !PT ;  /* 0x000000054c007209 */ /* 0x000fe40007810000 */
[----:B------:R-:W-:-:S02]  /*65e0*/  ISETP.LT.OR P3, PT, R12, 0x19, P3 ;  /* 0x000000190c00780c */ /* 0x000fc40001f61670 */
[----:B------:R-:W-:Y:S02]  /*65f0*/  FMNMX.FTZ R5, R77, R0, !PT ;  /* 0x000000004d057209 */ /* 0x000fe40007810000 */
[----:B------:R-:W-:Y:S02]  /*6600*/  FSEL R35, R35, -INF , !P2 ;  /* 0xff80000023237808 */ /* 0x000fe40005000000 */
[----:B------:R-:W-:Y:S02]  /*6610*/  FMNMX.FTZ R0, R80, R5, !PT ;  /* 0x0000000550007209 */ /* 0x000fe40007810000 */
[----:B------:R-:W-:Y:S02]  /*6620*/  FMNMX.FTZ R14, R34, R13, !PT ;  /* 0x0000000d220e7209 */ /* 0x000fe40007810000 */
[----:B------:R-:W-:Y:S02]  /*6630*/  FMNMX.FTZ R5, R81, R0, !PT ;  /* 0x0000000051057209 */ /* 0x000fe40007810000 */
[----:B------:R-:W-:-:S02]  /*6640*/  ISETP.LT.OR P4, PT, R12, 0x1a, P4 ;  /* 0x0000001a0c00780c */ /* 0x000fc40002781670 */
[----:B------:R-:W-:Y:S02]  /*6650*/  FMNMX.FTZ R0, R84, R5, !PT ;  /* 0x0000000554007209 */ /* 0x000fe40007810000 */
[----:B------:R-:W-:Y:S02]  /*6660*/  FSEL R38, R38, -INF , !P3 ;  /* 0xff80000026267808 */ /* 0x000fe40005800000 */
[----:B------:R-:W-:Y:S02]  /*6670*/  FMNMX.FTZ R5, R85, R0, !PT ;  /* 0x0000000055057209 */ /* 0x000fe40007810000 */
[----:B------:R-:W-:Y:S02]  /*6680*/  FMNMX.FTZ R15, R35, R14, !PT ;  /* 0x0000000e230f7209 */ /* 0x000fe40007810000 */
[----:B------:R-:W-:Y:S01]  /*6690*/  ISETP.GT.AND P2, PT, R11, 0x21, P1 ;  /* 0x000000210b00780c */ /* 0x000fe20000f44270 */
[----:B------:R-:W0:Y:S01]  /*66a0*/  SHFL.BFLY PT, R0, R5, 0x2, 0x1f ;  /* 0x0c401f0005007f89 */ /* 0x000e2200000e0000 */
[----:B------:R-:W-:-:S02]  /*66b0*/  FSEL R39, R39, -INF , !P4 ;  /* 0xff80000027277808 */ /* 0x000fc40006000000 */
[----:B------:R-:W-:Y:S02]  /*66c0*/  FMNMX.FTZ R14, R38, R15, !PT ;  /* 0x0000000f260e7209 */ /* 0x000fe40007810000 */
[----:B------:R-:W-:Y:S02]  /*66d0*/  ISETP.GT.AND P3, PT, R11, 0x28, P1 ;  /* 0x000000280b00780c */ /* 0x000fe40000f64270 */
[C---:B------:R-:W-:Y:S02]  /*66e0*/  ISETP.LT.OR P2, PT, R12.reuse, 0x22, P2 ;  /* 0x000000220c00780c */ /* 0x040fe40001741670 */
[----:B------:R-:W-:Y:S02]  /*66f0*/  FMNMX.FTZ R15, R39, R14, !PT ;  /* 0x0000000e270f7209 */ /* 0x000fe40007810000 */
[----:B------:R-:W-:Y:S02]  /*6700*/  ISETP.GT.AND P4, PT, R11, 0x29, P1 ;  /* 0x000000290b00780c */ /* 0x000fe40000f84270 */
[----:B------:R-:W-:-:S02]  /*6710*/  ISETP.LT.OR P3, PT, R12, 0x29, P3 ;  /* 0x000000290c00780c */ /* 0x000fc40001f61670 */
[----:B------:R-:W-:Y:S02]  /*6720*/  FSEL R43, R43, -INF , !P2 ;  /* 0xff8000002b2b7808 */ /* 0x000fe40005000000 */
[----:B------:R-:W-:Y:S02]  /*6730*/  FMNMX.FTZ R14, R42, R15, !PT ;  /* 0x0000000f2a0e7209 */ /* 0x000fe40007810000 */
[----:B------:R-:W-:Y:S02]  /*6740*/  ISETP.GT.AND P2, PT, R11, 0x30, P1 ;  /* 0x000000300b00780c */ /* 0x000fe40000f44270 */
[----:B------:R-:W-:Y:S02]  /*6750*/  FSEL R46, R46, -INF , !P3 ;  /* 0xff8000002e2e7808 */ /* 0x000fe40005800000 */
[----:B------:R-:W-:Y:S02]  /*6760*/  ISETP.LT.OR P4, PT, R12, 0x2a, P4 ;  /* 0x0000002a0c00780c */ /* 0x000fe40002781670 */
[----:B0-----:R-:W-:-:S02]  /*6770*/  FMNMX.FTZ R8, R5, R0, !PT ;  /* 0x0000000005087209 */ /* 0x001fc40007810000 */
[----:B------:R-:W-:Y:S02]  /*6780*/  FMNMX.FTZ R15, R43, R14, !PT ;  /* 0x0000000e2b0f7209 */ /* 0x000fe40007810000 */
[----:B------:R-:W-:Y:S01]  /*6790*/  ISETP.GT.AND P3, PT, R11, 0x31, P1 ;  /* 0x000000310b00780c */ /* 0x000fe20000f64270 */
[----:B------:R-:W0:Y:S01]  /*67a0*/  SHFL.BFLY PT, R9, R8, 0x1, 0x1f ;  /* 0x0c201f0008097f89 */ /* 0x000e2200000e0000 */
[----:B------:R-:W-:Y:S02]  /*67b0*/  ISETP.LT.OR P2, PT, R12, 0x31, P2 ;  /* 0x000000310c00780c */ /* 0x000fe40001741670 */
[----:B------:R-:W-:Y:S02]  /*67c0*/  FSEL R47, R47, -INF , !P4 ;  /* 0xff8000002f2f7808 */ /* 0x000fe40006000000 */
[----:B------:R-:W-:Y:S02]  /*67d0*/  FMNMX.FTZ R20, R46, R15, !PT ;  /* 0x0000000f2e147209 */ /* 0x000fe40007810000 */
[----:B------:R-:W-:-:S02]  /*67e0*/  ISETP.GT.AND P5, PT, R11, 0x38, P1 ;  /* 0x000000380b00780c */ /* 0x000fc40000fa4270 */
[----:B------:R-:W-:Y:S02]  /*67f0*/  FSEL R50, R50, -INF , !P2 ;  /* 0xff80000032327808 */ /* 0x000fe40005000000 */
[C---:B------:R-:W-:Y:S02]  /*6800*/  ISETP.LT.OR P3, PT, R12.reuse, 0x32, P3 ;  /* 0x000000320c00780c */ /* 0x040fe40001f61670 */
[----:B------:R-:W-:Y:S02]  /*6810*/  FMNMX.FTZ R15, R47, R20, !PT ;  /* 0x000000142f0f7209 */ /* 0x000fe40007810000 */
[----:B------:R-:W-:Y:S02]  /*6820*/  ISETP.GT.AND P4, PT, R11, 0x39, P1 ;  /* 0x000000390b00780c */ /* 0x000fe40000f84270 */
[----:B------:R-:W-:Y:S02]  /*6830*/  ISETP.LT.OR P5, PT, R12, 0x39, P5 ;  /* 0x000000390c00780c */ /* 0x000fe40002fa1670 */
[----:B------:R-:W-:-:S02]  /*6840*/  FSEL R51, R51, -INF , !P3 ;  /* 0xff80000033337808 */ /* 0x000fc40005800000 */
[----:B------:R-:W-:Y:S02]  /*6850*/  FMNMX.FTZ R20, R50, R15, !PT ;  /* 0x0000000f32147209 */ /* 0x000fe40007810000 */
[----:B------:R-:W-:Y:S02]  /*6860*/  ISETP.GT.AND P2, PT, R11, 0x40, P1 ;  /* 0x000000400b00780c */ /* 0x000fe40000f44270 */
[----:B------:R-:W-:Y:S02]  /*6870*/  FSEL R54, R54, -INF , !P5 ;  /* 0xff80000036367808 */ /* 0x000fe40006800000 */
[----:B------:R-:W-:Y:S02]  /*6880*/  ISETP.LT.OR P4, PT, R12, 0x3a, P4 ;  /* 0x0000003a0c00780c */ /* 0x000fe40002781670 */
[----:B------:R-:W-:Y:S02]  /*6890*/  FMNMX.FTZ R21, R51, R20, !PT ;  /* 0x0000001433157209 */ /* 0x000fe40007810000 */
[----:B0-----:R-:W-:-:S02]  /*68a0*/  FMNMX.FTZ R0, R8, R9, !PT ;  /* 0x0000000908007209 */ /* 0x001fc40007810000 */
[----:B------:R-:W-:Y:S02]  /*68b0*/  ISETP.GT.AND P3, PT, R11, 0x41, P1 ;  /* 0x000000410b00780c */ /* 0x000fe40000f64270 */
[----:B------:R-:W-:Y:S01]  /*68c0*/  ISETP.LT.OR P2, PT, R12, 0x41, P2 ;  /* 0x000000410c00780c */ /* 0x000fe20001741670 */
[----:B------:R-:W-:Y:S01]  /*68d0*/  FMUL.FTZ R9, R0, UR21 ;  /* 0x0000001500097c20 */ /* 0x000fe20008410000 */
[----:B------:R-:W-:Y:S02]  /*68e0*/  FSEL R55, R55, -INF , !P4 ;  /* 0xff80000037377808 */ /* 0x000fe40006000000 */
[----:B------:R-:W-:Y:S02]  /*68f0*/  FMNMX.FTZ R20, R54, R21, !PT ;  /* 0x0000001536147209 */ /* 0x000fe40007810000 */
[----:B------:R-:W-:Y:S02]  /*6900*/  ISETP.GT.AND P5, PT, R11, 0x48, P1 ;  /* 0x000000480b00780c */ /* 0x000fe40000fa4270 */
[----:B------:R-:W-:-:S02]  /*6910*/  FSEL R58, R58, -INF , !P2 ;  /* 0xff8000003a3a7808 */ /* 0x000fc40005000000 */
[----:B------:R-:W-:Y:S02]  /*6920*/  ISETP.LT.OR P3, PT, R12, 0x42, P3 ;  /* 0x000000420c00780c */ /* 0x000fe40001f61670 */
[----:B------:R-:W-:Y:S02]  /*6930*/  FMNMX.FTZ R21, R55, R20, !PT ;  /* 0x0000001437157209 */ /* 0x000fe40007810000 */
[----:B------:R-:W-:Y:S02]  /*6940*/  FSETP.NEU.FTZ.AND P6, PT, R0, -INF , PT ;  /* 0xff8000000000780b */ /* 0x000fe40003fdd000 */
[----:B------:R-:W-:Y:S02]  /*6950*/  ISETP.GT.AND P4, PT, R11, 0x49, P1 ;  /* 0x000000490b00780c */ /* 0x000fe40000f84270 */
[----:B------:R-:W-:Y:S02]  /*6960*/  ISETP.LT.OR P5, PT, R12, 0x49, P5 ;  /* 0x000000490c00780c */ /* 0x000fe40002fa1670 */
[----:B------:R-:W-:-:S02]  /*6970*/  FSEL R59, R59, -INF , !P3 ;  /* 0xff8000003b3b7808 */ /* 0x000fc40005800000 */
[----:B------:R-:W-:Y:S02]  /*6980*/  FMNMX.FTZ R20, R58, R21, !PT ;  /* 0x000000153a147209 */ /* 0x000fe40007810000 */
[----:B------:R-:W-:Y:S02]  /*6990*/  FSEL R5, R9, RZ, P6 ;  /* 0x000000ff09057208 */ /* 0x000fe40003000000 */
[----:B------:R-:W-:Y:S02]  /*69a0*/  ISETP.GT.AND P2, PT, R11, 0x50, P1 ;  /* 0x000000500b00780c */ /* 0x000fe40000f44270 */
[----:B------:R-:W-:Y:S01]  /*69b0*/  FSEL R62, R62, -INF , !P5 ;  /* 0xff8000003e3e7808 */ /* 0x000fe20006800000 */
[--C-:B------:R-:W-:Y:S01]  /*69c0*/  FFMA.FTZ R148, R24, UR21, -R5.reuse ;  /* 0x0000001518947c23 */ /* 0x100fe20008010805 */
[----:B------:R-:W-:Y:S01]  /*69d0*/  ISETP.LT.OR P4, PT, R12, 0x4a, P4 ;  /* 0x0000004a0c00780c */ /* 0x000fe20002781670 */
[--C-:B------:R-:W-:Y:S01]  /*69e0*/  FFMA.FTZ R8, R25, UR21, -R5.reuse ;  /* 0x0000001519087c23 */ /* 0x100fe20008010805 */
[----:B------:R-:W-:Y:S01]  /*69f0*/  FMNMX.FTZ R21, R59, R20, !PT ;  /* 0x000000143b157209 */ /* 0x000fe20007810000 */
[--C-:B------:R-:W-:Y:S01]  /*6a00*/  FFMA.FTZ R33, R33, UR21, -R5.reuse ;  /* 0x0000001521217c23 */ /* 0x100fe20008010805 */
[----:B------:R-:W-:Y:S01]  /*6a10*/  ISETP.GT.AND P3, PT, R11, 0x51, P1 ;  /* 0x000000510b00780c */ /* 0x000fe20000f64270 */
[--C-:B------:R-:W-:Y:S01]  /*6a20*/  FFMA.FTZ R146, R36, UR21, -R5.reuse ;  /* 0x0000001524927c23 */ /* 0x100fe20008010805 */
[----:B------:R-:W-:Y:S01]  /*6a30*/  ISETP.LT.OR P2, PT, R12, 0x51, P2 ;  /* 0x000000510c00780c */ /* 0x000fe20001741670 */
[----:B------:R0:W-:Y:S01]  /*6a40*/  MUFU.EX2 R10, R33 ;  /* 0x00000021000a7308 */ /* 0x0001e20000000800 */
[----:B------:R-:W-:Y:S01]  /*6a50*/  FSEL R63, R63, -INF , !P4 ;  /* 0xff8000003f3f7808 */ /* 0x000fe20006000000 */
[--C-:B------:R-:W-:Y:S01]  /*6a60*/  FFMA.FTZ R150, R28, UR21, -R5.reuse ;  /* 0x000000151c967c23 */ /* 0x100fe20008010805 */
[----:B------:R-:W-:Y:S01]  /*6a70*/  FMNMX.FTZ R24, R62, R21, !PT ;  /* 0x000000153e187209 */ /* 0x000fe20007810000 */
[--C-:B------:R-:W-:Y:S01]  /*6a80*/  FFMA.FTZ R9, R29, UR21, -R5.reuse ;  /* 0x000000151d097c23 */ /* 0x100fe20008010805 */
[----:B------:R-:W-:Y:S01]  /*6a90*/  ISETP.GT.AND P5, PT, R11, 0x58, P1 ;  /* 0x000000580b00780c */ /* 0x000fe20000fa4270 */
[--C-:B------:R-:W-:Y:S01]  /*6aa0*/  FFMA.FTZ R144, R32, UR21, -R5.reuse ;  /* 0x0000001520907c23 */ /* 0x100fe20008010805 */
        /* <DEDUP_REMOVED lines=9> */
[--C-:B------:R-:W-:Y:S01]  /*6b40*/  FFMA.FTZ R15, R45, UR21, -R5.reuse ;  /* 0x000000152d0f7c23 */ /* 0x100fe20008010805 */
        /* <DEDUP_REMOVED lines=31> */
[----:B------:R-:W-:Y:S01]  /*6d40*/  FFMA.FTZ R85, R85, UR21, -R5 ;  /* 0x0000001555557c23 */ /* 0x000fe20008010805 */
[----:B------:R-:W-:Y:S01]  /*6d50*/  FSEL R75, R75, -INF , !P3 ;  /* 0xff8000004b4b7808 */ /* 0x000fe20005800000 */
[----:B------:R-:W-:Y:S01]  /*6d60*/  MUFU.EX2 R148, R148 ;  /* 0x0000009400947308 */ /* 0x000fe20000000800 */
[----:B------:R-:W-:-:S02]  /*6d70*/  FMNMX.FTZ R24, R74, R25, !PT ;  /* 0x000000194a187209 */ /* 0x000fc40007810000 */
[----:B------:R-:W-:Y:S02]  /*6d80*/  ISETP.GT.AND P2, PT, R11, 0x70, P1 ;  /* 0x000000700b00780c */ /* 0x000fe40000f44270 */
[----:B------:R-:W-:Y:S02]  /*6d90*/  FSEL R78, R78, -INF , !P5 ;  /* 0xff8000004e4e7808 */ /* 0x000fe40006800000 */
[C---:B------:R-:W-:Y:S01]  /*6da0*/  ISETP.LT.OR P4, PT, R12.reuse, 0x6a, P4 ;  /* 0x0000006a0c00780c */ /* 0x040fe20002781670 */
[----:B------:R-:W-:Y:S01]  /*6db0*/  MUFU.EX2 R8, R8 ;  /* 0x0000000800087308 */ /* 0x000fe20000000800 */
[----:B------:R-:W-:Y:S02]  /*6dc0*/  FMNMX.FTZ R25, R75, R24, !PT ;  /* 0x000000184b197209 */ /* 0x000fe40007810000 */
[----:B------:R-:W-:Y:S02]  /*6dd0*/  ISETP.GT.AND P3, PT, R11, 0x71, P1 ;  /* 0x000000710b00780c */ /* 0x000fe40000f64270 */
[----:B------:R-:W-:-:S02]  /*6de0*/  ISETP.LT.OR P2, PT, R12, 0x71, P2 ;  /* 0x000000710c00780c */ /* 0x000fc40001741670 */
[----:B------:R-:W-:Y:S01]  /*6df0*/  FSEL R79, R79, -INF , !P4 ;  /* 0xff8000004f4f7808 */ /* 0x000fe20006000000 */
[----:B------:R-:W-:Y:S01]  /*6e00*/  MUFU.EX2 R150, R150 ;  /* 0x0000009600967308 */ /* 0x000fe20000000800 */
[----:B------:R-:W-:Y:S02]  /*6e10*/  FMNMX.FTZ R24, R78, R25, !PT ;  /* 0x000000194e187209 */ /* 0x000fe40007810000 */
[----:B------:R-:W-:Y:S02]  /*6e20*/  ISETP.GT.AND P5, PT, R11, 0x78, P1 ;  /* 0x000000780b00780c */ /* 0x000fe40000fa4270 */
[----:B------:R-:W-:Y:S02]  /*6e30*/  ISETP.LT.OR P3, PT, R12, 0x72, P3 ;  /* 0x000000720c00780c */ /* 0x000fe40001f61670 */
[----:B------:R-:W-:Y:S01]  /*6e40*/  FSEL R82, R82, -INF , !P2 ;  /* 0xff80000052527808 */ /* 0x000fe20005000000 */
[----:B------:R-:W-:Y:S01]  /*6e50*/  MUFU.EX2 R9, R9 ;  /* 0x0000000900097308 */ /* 0x000fe20000000800 */
[----:B------:R-:W-:-:S02]  /*6e60*/  FMNMX.FTZ R25, R79, R24, !PT ;  /* 0x000000184f197209 */ /* 0x000fc40007810000 */
[----:B------:R-:W-:Y:S01]  /*6e70*/  ISETP.GT.AND P1, PT, R11, 0x79, P1 ;  /* 0x000000790b00780c */ /* 0x000fe20000f24270 */
[----:B------:R-:W-:Y:S01]  /*6e80*/  FFMA.FTZ R11, R57, UR21, -R5 ;  /* 0x00000015390b7c23 */ /* 0x000fe20008010805 */
[----:B------:R-:W-:Y:S02]  /*6e90*/  ISETP.LT.OR P5, PT, R12, 0x79, P5 ;  /* 0x000000790c00780c */ /* 0x000fe40002fa1670 */
[----:B------:R-:W-:Y:S01]  /*6ea0*/  FSEL R83, R83, -INF , !P3 ;  /* 0xff80000053537808 */ /* 0x000fe20005800000 */
[----:B------:R-:W-:Y:S01]  /*6eb0*/  MUFU.EX2 R144, R144 ;  /* 0x0000009000907308 */ /* 0x000fe20000000800 */
[----:B------:R-:W-:Y:S02]  /*6ec0*/  FMNMX.FTZ R24, R82, R25, !PT ;  /* 0x0000001952187209 */ /* 0x000fe40007810000 */
[----:B------:R-:W-:Y:S02]  /*6ed0*/  ISETP.LT.OR P1, PT, R12, 0x7a, P1 ;  /* 0x0000007a0c00780c */ /* 0x000fe40000f21670 */
[----:B------:R-:W-:-:S02]  /*6ee0*/  FSEL R86, R86, -INF , !P5 ;  /* 0xff80000056567808 */ /* 0x000fc40006800000 */
[----:B------:R-:W-:Y:S01]  /*6ef0*/  FMNMX.FTZ R25, R83, R24, !PT ;  /* 0x0000001853197209 */ /* 0x000fe20007810000 */
[--C-:B------:R-:W-:Y:S01]  /*6f00*/  FFMA.FTZ R24, R77, UR21, -R5.reuse ;  /* 0x000000154d187c23 */ /* 0x100fe20008010805 */
[----:B------:R-:W-:Y:S01]  /*6f10*/  FSEL R87, R87, -INF , !P1 ;  /* 0xff80000057577808 */ /* 0x000fe20004800000 */
[----:B------:R-:W-:Y:S01]  /*6f20*/  MUFU.EX2 R146, R146 ;  /* 0x0000009200927308 */ /* 0x000fe20000000800 */
[----:B------:R-:W-:Y:S01]  /*6f30*/  FMNMX.FTZ R12, R86, R25, !PT ;  /* 0x00000019560c7209 */ /* 0x000fe20007810000 */
[----:B------:R-:W-:Y:S01]  /*6f40*/  FFMA.FTZ R25, R73, UR21, -R5 ;  /* 0x0000001549197c23 */ /* 0x000fe20008010805 */
[----:B------:R-:W-:Y:S02]  /*6f50*/  FSEL R37, R0, RZ, P6 ;  /* 0x000000ff00257208 */ /* 0x000fe40003000000 */
[----:B------:R-:W-:-:S03]  /*6f60*/  FMNMX.FTZ R12, R87, R12, !PT ;  /* 0x0000000c570c7209 */ /* 0x000fc60007810000 */
[----:B------:R-:W-:Y:S01]  /*6f70*/  FADD.FTZ R37, -R37, R6 ;  /* 0x0000000625257221 */ /* 0x000fe20000010100 */
[----:B------:R-:W-:Y:S01]  /*6f80*/  MUFU.EX2 R13, R13 ;  /* 0x0000000d000d7308 */ /* 0x000fe20000000800 */
[----:B0-----:R-:W0:Y:S02]  /*6f90*/  SHFL.BFLY PT, R33, R12, 0x2, 0x1f ;  /* 0x0c401f000c217f89 */ /* 0x001e2400000e0000 */
[----:B------:R-:W-:-:S05]  /*6fa0*/  FMUL.FTZ R6, R37, UR21 ;  /* 0x0000001525067c20 */ /* 0x000fca0008410000 */
[----:B------:R-:W-:Y:S08]  /*6fb0*/  MUFU.EX2 R140, R140 ;  /* 0x0000008c008c7308 */ /* 0x000ff00000000800 */
[----:B------:R-:W1:Y:S08]  /*6fc0*/  MUFU.EX2 R6, R6 ;  /* 0x0000000600067308 */ /* 0x000e700000000800 */
[----:B------:R-:W-:Y:S01]  /*6fd0*/  MUFU.EX2 R14, R41 ;  /* 0x00000029000e7308 */ /* 0x000fe20000000800 */
[----:B0-----:R-:W-:Y:S01]  /*6fe0*/  FMNMX.FTZ R33, R12, R33, !PT ;  /* 0x000000210c217209 */ /* 0x001fe20007810000 */
[----:B------:R-:W-:-:S04]  /*6ff0*/  FFMA.FTZ R12, R81, UR21, -R5 ;  /* 0x00000015510c7c23 */ /* 0x000fc80008010805 */
[----:B------:R-:W0:Y:S02]  /*7000*/  SHFL.BFLY PT, R36, R33, 0x1, 0x1f ;  /* 0x0c201f0021247f89 */ /* 0x000e2400000e0000 */
[----:B------:R-:W-:Y:S01]  /*7010*/  MUFU.EX2 R142, R142 ;  /* 0x0000008e008e7308 */ /* 0x000fe20000000800 */
[----:B-1----:R-:W-:-:S04]  /*7020*/  FFMA.FTZ R3, R6, R3, R148 ;  /* 0x0000000306037223 */ /* 0x002fc80000010094 */
[----:B------:R-:W-:-:S03]  /*7030*/  FADD.FTZ R3, R8, R3 ;  /* 0x0000000308037221 */ /* 0x000fc60000010000 */
[----:B------:R-:W-:Y:S08]  /*7040*/  MUFU.EX2 R15, R15 ;  /* 0x0000000f000f7308 */ /* 0x000ff00000000800 */
[----:B------:R-:W-:Y:S01]  /*7050*/  MUFU.EX2 R136, R136 ;  /* 0x0000008800887308 */ /* 0x000fe20000000800 */
[----:B0-----:R-:W-:-:S07]  /*7060*/  FMNMX.FTZ R5, R33, R36, !PT ;  /* 0x0000002421057209 */ /* 0x001fce0007810000 */
[----:B------:R-:W-:Y:S01]  /*7070*/  MUFU.EX2 R20, R49 ;  /* 0x0000003100147308 */ /* 0x000fe20000000800 */
[C---:B------:R-:W-:Y:S01]  /*7080*/  FSETP.NEU.FTZ.AND P1, PT, R5.reuse, -INF , PT ;  /* 0xff8000000500780b */ /* 0x040fe20003f3d000 */
[----:B------:R-:W-:-:S05]  /*7090*/  FMUL.FTZ R36, R5, UR21 ;  /* 0x0000001505247c20 */ /* 0x000fca0008410000 */
[----:B------:R-:W-:Y:S01]  /*70a0*/  FSEL R36, R36, RZ, P1 ;  /* 0x000000ff24247208 */ /* 0x000fe20000800000 */
[----:B------:R-:W-:Y:S04]  /*70b0*/  MUFU.EX2 R138, R138 ;  /* 0x0000008a008a7308 */ /* 0x000fe80000000800 */
[--C-:B------:R-:W-:Y:S01]  /*70c0*/  FFMA.FTZ R147, R38, UR21, -R36.reuse ;  /* 0x0000001526937c23 */ /* 0x100fe20008010824 */
[----:B------:R-:W-:Y:S01]  /*70d0*/  FSEL R38, R5, RZ, P1 ;  /* 0x000000ff05267208 */ /* 0x000fe20000800000 */
[--C-:B------:R-:W-:Y:S01]  /*70e0*/  FFMA.FTZ R149, R26, UR21, -R36.reuse ;  /* 0x000000151a957c23 */ /* 0x100fe20008010824 */
[--C-:B------:R-:W-:Y:S01]  /*70f0*/  FFMA.FTZ R40, R27, UR21, -R36.reuse ;  /* 0x000000151b287c23 */ /* 0x100fe20008010824 */
[--C-:B------:R-:W-:Y:S01]  /*7100*/  FFMA.FTZ R151, R30, UR21, -R36.reuse ;  /* 0x000000151e977c23 */ /* 0x100fe20008010824 */
[--C-:B------:R-:W-:Y:S01]  /*7110*/  FFMA.FTZ R37, R31, UR21, -R36.reuse ;  /* 0x000000151f257c23 */ /* 0x100fe20008010824 */
[----:B------:R-:W-:Y:S01]  /*7120*/  FADD.FTZ R38, -R38, R7 ;  /* 0x0000000726267221 */ /* 0x000fe20000010100 */
[--C-:B------:R-:W-:Y:S01]  /*7130*/  FFMA.FTZ R145, R34, UR21, -R36.reuse ;  /* 0x0000001522917c23 */ /* 0x100fe20008010824 */
[----:B------:R-:W-:Y:S01]  /*7140*/  MUFU.EX2 R149, R149 ;  /* 0x0000009500957308 */ /* 0x000fe20000000800 */
[--C-:B------:R-:W-:Y:S01]  /*7150*/  FFMA.FTZ R34, R35, UR21, -R36.reuse ;  /* 0x0000001523227c23 */ /* 0x100fe20008010824 */
[----:B------:R-:W-:Y:S01]  /*7160*/  FMUL.FTZ R7, R38, UR21 ;  /* 0x0000001526077c20 */ /* 0x000fe20008410000 */
[--C-:B------:R-:W-:Y:S01]  /*7170*/  FFMA.FTZ R31, R39, UR21, -R36.reuse ;  /* 0x00000015271f7c23 */ /* 0x100fe20008010824 */
[----:B------:R-:W-:Y:S01]  /*7180*/  FADD.FTZ R38, R150, R3 ;  /* 0x0000000396267221 */ /* 0x000fe20000010000 */
[--C-:B------:R-:W-:Y:S01]  /*7190*/  FFMA.FTZ R141, R42, UR21, -R36.reuse ;  /* 0x000000152a8d7c23 */ /* 0x100fe20008010824 */
[--C-:B------:R-:W-:Y:S01]  /*71a0*/  FFMA.FTZ R30, R43, UR21, -R36.reuse ;  /* 0x000000152b1e7c23 */ /* 0x100fe20008010824 */
[----:B------:R-:W-:Y:S01]  /*71b0*/  FFMA.FTZ R143, R46, UR21, -R36 ;  /* 0x000000152e8f7c23 */ /* 0x000fe20008010824 */
[----:B------:R-:W0:Y:S01]  /*71c0*/  MUFU.EX2 R7, R7 ;  /* 0x0000000700077308 */ /* 0x000e220000000800 */
[----:B------:R-:W-:Y:S01]  /*71d0*/  FADD.FTZ R3, R9, R38 ;  /* 0x0000002609037221 */ /* 0x000fe20000010000 */
[--C-:B------:R-:W-:Y:S01]  /*71e0*/  FFMA.FTZ R27, R47, UR21, -R36.reuse ;  /* 0x000000152f1b7c23 */ /* 0x100fe20008010824 */
[--C-:B------:R-:W-:Y:S01]  /*71f0*/  FFMA.FTZ R137, R50, UR21, -R36.reuse ;  /* 0x0000001532897c23 */ /* 0x100fe20008010824 */
[--C-:B------:R-:W-:Y:S01]  /*7200*/  FFMA.FTZ R26, R51, UR21, -R36.reuse ;  /* 0x00000015331a7c23 */ /* 0x100fe20008010824 */
[----:B------:R-:W-:Y:S01]  /*7210*/  FADD.FTZ R3, R144, R3 ;  /* 0x0000000390037221 */ /* 0x000fe20000010000 */
[--C-:B------:R-:W-:Y:S01]  /*7220*/  FFMA.FTZ R139, R54, UR21, -R36.reuse ;  /* 0x00000015368b7c23 */ /* 0x100fe20008010824 */
[--C-:B------:R-:W-:Y:S01]  /*7230*/  FFMA.FTZ R45, R55, UR21, -R36.reuse ;  /* 0x00000015372d7c23 */ /* 0x100fe20008010824 */
[----:B------:R-:W1:Y:S01]  /*7240*/  MUFU.EX2 R40, R40 ;  /* 0x0000002800287308 */ /* 0x000e620000000800 */
        /* <DEDUP_REMOVED lines=8> */
[----:B0-----:R-:W-:Y:S01]  /*72d0*/  FFMA.FTZ R35, R7, R2, R149 ;  /* 0x0000000207237223 */ /* 0x001fe20000010095 */
[----:B------:R-:W-:Y:S01]  /*72e0*/  FADD.FTZ R3, R13, R38 ;  /* 0x000000260d037221 */ /* 0x000fe20000010000 */
[--C-:B------:R-:W-:Y:S01]  /*72f0*/  FFMA.FTZ R42, R67, UR21, -R36.reuse ;  /* 0x00000015432a7c23 */ /* 0x100fe20008010824 */
[--C-:B------:R-:W-:Y:S01]  /*7300*/  FFMA.FTZ R131, R70, UR21, -R36.reuse ;  /* 0x0000001546837c23 */ /* 0x100fe20008010824 */
[--C-:B------:R-:W-:Y:S01]  /*7310*/  FFMA.FTZ R41, R71, UR21, -R36.reuse ;  /* 0x0000001547297c23 */ /* 0x100fe20008010824 */
[----:B------:R-:W-:Y:S01]  /*7320*/  FADD.FTZ R3, R140, R3 ;  /* 0x000000038c037221 */ /* 0x000fe20000010000 */
[--C-:B------:R-:W-:Y:S01]  /*7330*/  FFMA.FTZ R125, R74, UR21, -R36.reuse ;  /* 0x000000154a7d7c23 */ /* 0x100fe20008010824 */
[----:B------:R-:W0:Y:S01]  /*7340*/  MUFU.EX2 R37, R37 ;  /* 0x0000002500257308 */ /* 0x000e220000000800 */
[----:B-1----:R-:W-:Y:S01]  /*7350*/  FADD.FTZ R2, R40, R35 ;  /* 0x0000002328027221 */ /* 0x002fe20000010000 */
[----:B------:R-:W-:Y:S01]  /*7360*/  FADD.FTZ R3, R14, R3 ;  /* 0x000000030e037221 */ /* 0x000fe20000010000 */
[--C-:B------:R-:W-:Y:S01]  /*7370*/  FFMA.FTZ R39, R75, UR21, -R36.reuse ;  /* 0x000000154b277c23 */ /* 0x100fe20008010824 */
[--C-:B------:R-:W-:Y:S01]  /*7380*/  FFMA.FTZ R127, R78, UR21, -R36.reuse ;  /* 0x000000154e7f7c23 */ /* 0x100fe20008010824 */
[--C-:B------:R-:W-:Y:S01]  /*7390*/  FFMA.FTZ R121, R82, UR21, -R36.reuse ;  /* 0x0000001552797c23 */ /* 0x100fe20008010824 */
[----:B------:R-:W-:Y:S01]  /*73a0*/  FADD.FTZ R38, R142, R3 ;  /* 0x000000038e267221 */ /* 0x000fe20000010000 */
[----:B------:R-:W-:Y:S01]  /*73b0*/  FFMA.FTZ R123, R86, UR21, -R36 ;  /* 0x00000015567b7c23 */ /* 0x000fe20008010824 */
        /* <DEDUP_REMOVED lines=39> */
[----:B-1----:R-:W-:Y:S01]  /*7630*/  FADD.FTZ R35, R11, R38 ;  /* 0x000000260b237221 */ /* 0x002fe20000010000 */
[----:B------:R-:W-:-:S06]  /*7640*/  FFMA.FTZ R38, R79, UR21, -R36 ;  /* 0x000000154f267c23 */ /* 0x000fcc0008010824 */
        /* <DEDUP_REMOVED lines=12> */
[--C-:B------:R-:W-:Y:S01]  /*7710*/  FFMA.FTZ R35, R83, UR21, -R36.reuse ;  /* 0x0000001553237c23 */ /* 0x100fe20008010824 */
[----:B------:R-:W-:-:S05]  /*7720*/  FFMA.FTZ R36, R87, UR21, -R36 ;  /* 0x0000001557247c23 */ /* 0x000fca0008010824 */
        /* <DEDUP_REMOVED lines=42> */
[----:B--2---:R-:W-:-:S03]  /*79d0*/  FADD.FTZ R3, R33, R46 ;  /* 0x0000002e21037221 */ /* 0x004fc60000010000 */
[----:B0-----:R-:W-:Y:S01]  /*79e0*/  FADD.FTZ R2, R36, R47 ;  /* 0x0000002f24027221 */ /* 0x001fe20000010000 */
[----:B------:R-:W-:Y:S06]  /*79f0*/  @!P0 BRA `(.L_x_1272) ;  /* 0x0000000000048947 */ /* 0x000fec0003800000 */
[----:B------:R-:W-:Y:S01]  /*7a00*/  BPT.TRAP 0x1 ;  /* 0x000000040000795c */ /* 0x000fe20000300000 */
.L_x_1272:
[----:B------:R-:W-:Y:S01]  /*7a10*/  ULEA UR6, UR26, UR45, 0x3 ;  /* 0x0000002d1a067291 */ /* 0x000fe2000f8e183f */
[----:B------:R-:W-:Y:S01]  /*7a20*/  ISETP.GT.AND P1, PT, R4, UR25, PT ;  /* 0x0000001904007c0c */ /* 0x000fe2000bf24270 */
[----:B------:R-:W-:Y:S01]  /*7a30*/  UMOV UR27, UR49 ;  /* 0x00000031001b7c82 */ /* 0x000fe20008000000 */
[----:B------:R-:W-:Y:S01]  /*7a40*/  UMOV UR26, UR48 ;  /* 0x00000030001a7c82 */ /* 0x000fe20008000000 */
        /* <DEDUP_REMOVED lines=71> */
.L_x_1254:
[----:B------:R-:W-:Y:S02]  /*7ec0*/  UISETP.NE.AND UP1, UPT, UR53, URZ, UPT ;  /* 0x0000003f3500728c */ /* 0x000fe4000bf25270 */
[----:B------:R-:W-:Y:S02]  /*7ed0*/  UISETP.NE.AND UP0, UPT, UR52, URZ, UPT ;  /* 0x0000003f3400728c */ /* 0x000fe4000bf05270 */
[----:B------:R-:W-:Y:S02]  /*7ee0*/  UIADD3 UR10, UR39, 0xbf, URZ ;  /* 0x000000bf270a7890 */ /* 0x000fe4000fffe03f */
[----:B------:R-:W-:Y:S02]  /*7ef0*/  UIADD3 UR11, UR40, 0x1, -UR47 ;  /* 0x00000001280b7890 */ /* 0x000fe4000fffe82f */
[----:B------:R-:W-:-:S03]  /*7f00*/  PLOP3.LUT P1, PT, PT, PT, UP0, 0x40, 0x0 ;  /* 0x000000000000781c */ /* 0x000fc60003f2e808 */
[----:B------:R-:W-:Y:S01]  /*7f10*/  @UP1 ULDC UR6, c[0x0][0x44c] ;  /* 0x0001130000061ab9 */ /* 0x000fe20000000800 */
[----:B------:R-:W-:Y:S01]  /*7f20*/  @UP1 ULDC UR14, c[0x0][0x450] ;  /* 0x00011400000e1ab9 */ /* 0x000fe20000000800 */
[----:B------:R-:W-:-:S04]  /*7f30*/  UIMAD.WIDE.U32 UR6, UR10, UR6, URZ ;  /* 0x000000060a0672a5 */ /* 0x000fc8000f8e003f */
[----:B------:R-:W-:-:S04]  /*7f40*/  @UP1 USHF.R.U32.HI UR10, URZ, UR14, UR7 ;  /* 0x0000000e3f0a1299 */ /* 0x000fc80008011607 */
[----:B------:R-:W-:-:S04]  /*7f50*/  UIADD3 UR10, UR11, UR10, URZ ;  /* 0x0000000a0b0a7290 */ /* 0x000fc8000fffe03f */
[----:B------:R-:W-:Y:S01]  /*7f60*/  UIADD3 UR23, UR10, -UR23, URZ ;  /* 0x800000170a177290 */ /* 0x000fe2000fffe03f */
[----:B------:R-:W-:Y:S11]  /*7f70*/  @P1 BRA `(.L_x_1274) ;  /* 0x0000000000501947 */ /* 0x000ff60003800000 */
[----:B------:R-:W-:Y:S02]  /*7f80*/  UMOV UR14, UR10 ;  /* 0x0000000a000e7c82 */ /* 0x000fe40008000000 */
        /* <DEDUP_REMOVED lines=11> */
.L_x_1275:
[----:B------:R-:W-:Y:S02]  /*8040*/  ULDC UR15, c[0x0][0x9e4] ;  /* 0x00027900000f7ab9 */ /* 0x000fe40000000800 */
[----:B------:R-:W-:-:S11]  /*8050*/  UISETP.NE.AND UP0, UPT, UR15, 0x1, UPT ;  /* 0x000000010f00788c */ /* 0x000fd6000bf05270 */
[----:B------:R-:W-:Y:S02]  /*8060*/  @UP0 ULDC.64 UR6, c[0x0][0x9e8] ;  /* 0x00027a0000060ab9 */ /* 0x000fe40000000a00 */
[----:B------:R-:W-:-:S04]  /*8070*/  UIMAD.WIDE.U32 UR10, UR14, UR6, URZ ;  /* 0x000000060e0a72a5 */ /* 0x000fc8000f8e003f */
[----:B------:R-:W-:-:S12]  /*8080*/  @UP0 USHF.R.U32.HI UR14, URZ, UR7, UR11 ;  /* 0x000000073f0e0299 */ /* 0x000fd8000801160b */
.L_x_1276:
[----:B------:R-:W-:-:S04]  /*8090*/  UIMAD UR14, UR14, UR15, URZ ;  /* 0x0000000f0e0e72a4 */ /* 0x000fc8000f8e023f */
[----:B------:R-:W-:-:S04]  /*80a0*/  UISETP.LT.AND UP0, UPT, UR23, UR14, UPT ;  /* 0x0000000e1700728c */ /* 0x000fc8000bf01270 */
[----:B------:R-:W-:-:S12]  /*80b0*/  USEL UR23, UR23, UR14, !UP0 ;  /* 0x0000000e17177287 */ /* 0x000fd8000c000000 */
.L_x_1274:
        /* <DEDUP_REMOVED lines=11> */
[----:B------:R-:W-:Y:S01]  /*8170*/  UMOV UR23, UR48 ;  /* 0x0000003000177c82 */ /* 0x000fe20008000000 */
[----:B------:R-:W-:-:S05]  /*8180*/  ULDC UR21, c[0x0][0x988] ;  /* 0x0002620000157ab9 */ /* 0x000fca0000000800 */
.L_x_1288:
[----:B------:R-:W-:Y:S01]  /*8190*/  ISETP.NE.AND P2, PT, RZ, UR44, PT ;  /* 0x0000002cff007c0c */ /* 0x000fe2000bf45270 */
[----:B------:R-:W-:-:S04]  /*81a0*/  UISETP.NE.AND UP0, UPT, UR23, 0x1, UPT ;  /* 0x000000011700788c */ /* 0x000fc8000bf05270 */
[----:B------:R-:W-:-:S04]  /*81b0*/  USEL UR49, URZ, 0x1, UP0 ;  /* 0x000000013f317887 */ /* 0x000fc80008000000 */
[----:B------:R-:W-:-:S04]  /*81c0*/  ULOP3.LUT UR49, UR24, UR49, URZ, 0x3c, !UPT ;  /* 0x0000003118317292 */ /* 0x000fc8000f8e3c3f */
[----:B------:R-:W-:Y:S08]  /*81d0*/  @P2 BRA `(.L_x_1278) ;  /* 0x0000000000382947 */ /* 0x000ff00003800000 */
[----:B------:R-:W-:Y:S05]  /*81e0*/  @!P0 BRA `(.L_x_1279) ;  /* 0x0000000000048947 */ /* 0x000fea0003800000 */
[----:B------:R-:W-:Y:S01]  /*81f0*/  BPT.TRAP 0x1 ;  /* 0x000000040000795c */ /* 0x000fe20000300000 */
.L_x_1279:
        /* <DEDUP_REMOVED lines=9> */
.L_x_1280:
[----:B-1----:R-:W-:Y:S05]  /*8290*/  @P1 BRA `(.L_x_1278) ;  /* 0x0000000000081947 */ /* 0x002fea0003800000 */
[----:B------:R-:W1:Y:S02]  /*82a0*/  SYNCS.PHASECHK.TRANS64.TRYWAIT P1, [UR6+0x16830], R0 ;  /* 0x01683000ff0075a7 */ /* 0x000e640008020146 */
[----:B-1----:R-:W-:Y:S05]  /*82b0*/  @!P1 BRA `(.L_x_1281) ;  /* 0x000000e000289947 */ /* 0x002fea0003800000 */
.L_x_1278:
        /* <DEDUP_REMOVED lines=30> */
.L_x_1283:
[----:B------:R-:W-:Y:S01]  /*84a0*/  ULEA UR6, UR23, UR45, 0x3 ;  /* 0x0000002d17067291 */ /* 0x000fe2000f8e183f */
[----:B------:R-:W-:-:S05]  /*84b0*/  IMAD.U32 R0, RZ, RZ, UR24 ;  /* 0x00000018ff007e24 */ /* 0x000fca000f8e00ff */
[----:B------:R-:W-:-:S04]  /*84c0*/  SHF.L.U32 R0, R0, 0x1f, RZ ;  /* 0x0000001f00007819 */ /* 0x000fc800000006ff */
[----:B------:R0:W1:Y:S01]  /*84d0*/  SYNCS.PHASECHK.TRANS64.TRYWAIT P1, [UR6+0x16850], R0 ;  /* 0x01685000ff0075a7 */ /* 0x0000620008020146 */
[----:B------:R-:W-:Y:S05]  /*84e0*/  @!P0 BRA `(.L_x_1284) ;  /* 0x0000000000048947 */ /* 0x000fea0003800000 */
[----:B------:R-:W-:Y:S01]  /*84f0*/  BPT.TRAP 0x1 ;  /* 0x000000040000795c */ /* 0x000fe20000300000 */
.L_x_1284:
[----:B-1----:R-:W-:Y:S05]  /*8500*/  @P1 BRA `(.L_x_1282) ;  /* 0x0000000000081947 */ /* 0x002fea0003800000 */
[----:B------:R-:W1:Y:S02]  /*8510*/  SYNCS.PHASECHK.TRANS64.TRYWAIT P1, [UR6+0x16850], R0 ;  /* 0x01685000ff0075a7 */ /* 0x000e640008020146 */
[----:B-1----:R-:W-:Y:S05]  /*8520*/  @!P1 BRA `(.L_x_1285) ;  /* 0x000000dc00a49947 */ /* 0x002fea0003800000 */
.L_x_1282:
        /* <DEDUP_REMOVED lines=52> */
.L_x_1286:
        /* <DEDUP_REMOVED lines=72> */
[----:B------:R-:W0:Y:S04]  /*8cf0*/  SHFL.BFLY PT, R5, R10, 0x1, 0x1f ;  /* 0x0c201f000a057f89 */ /* 0x000e2800000e0000 */
[----:B------:R-:W1:Y:S01]  /*8d00*/  SHFL.BFLY PT, R12, R11, 0x1, 0x1f ;  /* 0x0c201f000b0c7f89 */ /* 0x000e6200000e0000 */
[----:B0-----:R-:W-:Y:S02]  /*8d10*/  FMNMX.FTZ R0, R10, R5, !PT ;  /* 0x000000050a007209 */ /* 0x001fe40007810000 */
[----:B-1----:R-:W-:-:S03]  /*8d20*/  FMNMX.FTZ R5, R11, R12, !PT ;  /* 0x0000000c0b057209 */ /* 0x002fc60007810000 */
[C---:B------:R-:W-:Y:S01]  /*8d30*/  FMUL.FTZ R8, R0.reuse, UR21 ;  /* 0x0000001500087c20 */ /* 0x040fe20008410000 */
[----:B------:R-:W-:-:S03]  /*8d40*/  FADD.FTZ R6, -R0, R6 ;  /* 0x0000000600067221 */ /* 0x000fc60000010100 */
[--C-:B------:R-:W-:Y:S01]  /*8d50*/  FFMA.FTZ R144, R32, UR21, -R8.reuse ;  /* 0x0000001520907c23 */ /* 0x100fe20008010808 */
[C---:B------:R-:W-:Y:S01]  /*8d60*/  FADD.FTZ R7, -R5.reuse, R7 ;  /* 0x0000000705077221 */ /* 0x040fe20000010100 */
[----:B------:R-:W-:Y:S01]  /*8d70*/  FMUL.FTZ R32, R5, UR21 ;  /* 0x0000001505207c20 */ /* 0x000fe20008410000 */
[----:B------:R-:W-:Y:S01]  /*8d80*/  FMUL.FTZ R6, R6, UR21 ;  /* 0x0000001506067c20 */ /* 0x000fe20008410000 */
[----:B------:R-:W-:Y:S01]  /*8d90*/  FFMA.FTZ R148, R24, UR21, -R8 ;  /* 0x0000001518947c23 */ /* 0x000fe20008010808 */
[----:B------:R-:W-:Y:S01]  /*8da0*/  FMUL.FTZ R7, R7, UR21 ;  /* 0x0000001507077c20 */ /* 0x000fe20008410000 */
[----:B------:R-:W-:Y:S01]  /*8db0*/  FFMA.FTZ R149, R26, UR21, -R32 ;  /* 0x000000151a957c23 */ /* 0x000fe20008010820 */
[--C-:B------:R-:W-:Y:S01]  /*8dc0*/  FFMA.FTZ R123, R25, UR21, -R8.reuse ;  /* 0x00000015197b7c23 */ /* 0x100fe20008010808 */
[----:B------:R-:W-:Y:S01]  /*8dd0*/  FFMA.FTZ R21, R49, UR21, -R8 ;  /* 0x0000001531157c23 */ /* 0x000fe20008010808 */
[----:B------:R-:W-:Y:S01]  /*8de0*/  FFMA.FTZ R49, R27, UR21, -R32 ;  /* 0x000000151b317c23 */ /* 0x000fe20008010820 */
[----:B------:R-:W-:Y:S01]  /*8df0*/  MUFU.EX2 R6, R6 ;  /* 0x0000000600067308 */ /* 0x000fe20000000800 */
[----:B------:R-:W-:Y:S01]  /*8e00*/  FFMA.FTZ R150, R28, UR21, -R8 ;  /* 0x000000151c967c23 */ /* 0x000fe20008010808 */
[----:B------:R-:W-:Y:S01]  /*8e10*/  FFMA.FTZ R151, R30, UR21, -R32 ;  /* 0x000000151e977c23 */ /* 0x000fe20008010820 */
[--C-:B------:R-:W-:Y:S01]  /*8e20*/  FFMA.FTZ R121, R29, UR21, -R8.reuse ;  /* 0x000000151d797c23 */ /* 0x100fe20008010808 */
[----:B------:R-:W-:Y:S01]  /*8e30*/  FFMA.FTZ R136, R48, UR21, -R8 ;  /* 0x0000001530887c23 */ /* 0x000fe20008010808 */
[--C-:B------:R-:W-:Y:S01]  /*8e40*/  FFMA.FTZ R48, R31, UR21, -R32.reuse ;  /* 0x000000151f307c23 */ /* 0x100fe20008010820 */
[----:B------:R-:W-:Y:S01]  /*8e50*/  FFMA.FTZ R145, R34, UR21, -R32 ;  /* 0x0000001522917c23 */ /* 0x000fe20008010820 */
[--C-:B------:R-:W-:Y:S01]  /*8e60*/  FFMA.FTZ R29, R33, UR21, -R8.reuse ;  /* 0x00000015211d7c23 */ /* 0x100fe20008010808 */
[----:B------:R-:W0:Y:S01]  /*8e70*/  MUFU.EX2 R148, R148 ;  /* 0x0000009400947308 */ /* 0x000e220000000800 */
[----:B------:R-:W-:Y:S01]  /*8e80*/  FFMA.FTZ R24, R45, UR21, -R8 ;  /* 0x000000152d187c23 */ /* 0x000fe20008010808 */
[----:B------:R-:W-:Y:S01]  /*8e90*/  FFMA.FTZ R45, R35, UR21, -R32 ;  /* 0x00000015232d7c23 */ /* 0x000fe20008010820 */
[----:B------:R-:W-:Y:S01]  /*8ea0*/  FFMA.FTZ R146, R36, UR21, -R8 ;  /* 0x0000001524927c23 */ /* 0x000fe20008010808 */
[----:B------:R-:W-:Y:S01]  /*8eb0*/  FFMA.FTZ R147, R38, UR21, -R32 ;  /* 0x0000001526937c23 */ /* 0x000fe20008010820 */
[--C-:B------:R-:W-:Y:S01]  /*8ec0*/  FFMA.FTZ R28, R37, UR21, -R8.reuse ;  /* 0x00000015251c7c23 */ /* 0x100fe20008010808 */
[----:B------:R-:W-:Y:S01]  /*8ed0*/  FFMA.FTZ R142, R44, UR21, -R8 ;  /* 0x000000152c8e7c23 */ /* 0x000fe20008010808 */
[----:B------:R-:W-:Y:S01]  /*8ee0*/  FFMA.FTZ R44, R39, UR21, -R32 ;  /* 0x00000015272c7c23 */ /* 0x000fe20008010820 */
[----:B------:R-:W-:Y:S01]  /*8ef0*/  MUFU.EX2 R7, R7 ;  /* 0x0000000700077308 */ /* 0x000fe20000000800 */
[----:B------:R-:W-:Y:S01]  /*8f00*/  FFMA.FTZ R140, R40, UR21, -R8 ;  /* 0x00000015288c7c23 */ /* 0x000fe20008010808 */
[----:B------:R-:W-:Y:S01]  /*8f10*/  FFMA.FTZ R141, R42, UR21, -R32 ;  /* 0x000000152a8d7c23 */ /* 0x000fe20008010820 */
[----:B------:R-:W-:Y:S01]  /*8f20*/  FFMA.FTZ R25, R41, UR21, -R8 ;  /* 0x0000001529197c23 */ /* 0x000fe20008010808 */
[--C-:B------:R-:W-:Y:S01]  /*8f30*/  FFMA.FTZ R41, R43, UR21, -R32.reuse ;  /* 0x000000152b297c23 */ /* 0x100fe20008010820 */
[--C-:B------:R-:W-:Y:S01]  /*8f40*/  FFMA.FTZ R143, R46, UR21, -R32.reuse ;  /* 0x000000152e8f7c23 */ /* 0x100fe20008010820 */
[--C-:B------:R-:W-:Y:S01]  /*8f50*/  FFMA.FTZ R40, R47, UR21, -R32.reuse ;  /* 0x000000152f287c23 */ /* 0x100fe20008010820 */
[----:B------:R-:W-:Y:S01]  /*8f60*/  FFMA.FTZ R137, R50, UR21, -R32 ;  /* 0x0000001532897c23 */ /* 0x000fe20008010820 */
[----:B------:R-:W1:Y:S01]  /*8f70*/  MUFU.EX2 R149, R149 ;  /* 0x0000009500957308 */ /* 0x000e620000000800 */
[----:B0-----:R-:W-:Y:S01]  /*8f80*/  FFMA.FTZ R26, R6, R3, R148 ;  /* 0x00000003061a7223 */ /* 0x001fe20000010094 */
[----:B------:R-:W-:Y:S01]  /*8f90*/  FFMA.FTZ R39, R51, UR21, -R32 ;  /* 0x0000001533277c23 */ /* 0x000fe20008010820 */
[----:B------:R-:W-:Y:S01]  /*8fa0*/  FFMA.FTZ R138, R52, UR21, -R8 ;  /* 0x00000015348a7c23 */ /* 0x000fe20008010808 */
[----:B------:R-:W-:Y:S01]  /*8fb0*/  FFMA.FTZ R139, R54, UR21, -R32 ;  /* 0x00000015368b7c23 */ /* 0x000fe20008010820 */
[----:B------:R-:W-:Y:S01]  /*8fc0*/  FFMA.FTZ R20, R53, UR21, -R8 ;  /* 0x0000001535147c23 */ /* 0x000fe20008010808 */
[----:B------:R-:W-:Y:S01]  /*8fd0*/  FFMA.FTZ R38, R55, UR21, -R32 ;  /* 0x0000001537267c23 */ /* 0x000fe20008010820 */
[----:B------:R-:W-:Y:S01]  /*8fe0*/  FFMA.FTZ R132, R56, UR21, -R8 ;  /* 0x0000001538847c23 */ /* 0x000fe20008010808 */
[----:B------:R-:W0:Y:S01]  /*8ff0*/  MUFU.EX2 R123, R123 ;  /* 0x0000007b007b7308 */ /* 0x000e220000000800 */
[----:B------:R-:W-:Y:S01]  /*9000*/  FFMA.FTZ R133, R58, UR21, -R32 ;  /* 0x000000153a857c23 */ /* 0x000fe20008010820 */
[----:B------:R-:W-:Y:S01]  /*9010*/  FFMA.FTZ R15, R57, UR21, -R8 ;  /* 0x00000015390f7c23 */ /* 0x000fe20008010808 */
[----:B------:R-:W-:Y:S01]  /*9020*/  FFMA.FTZ R37, R59, UR21, -R32 ;  /* 0x000000153b257c23 */ /* 0x000fe20008010820 */
[----:B------:R-:W-:Y:S01]  /*9030*/  FFMA.FTZ R134, R60, UR21, -R8 ;  /* 0x000000153c867c23 */ /* 0x000fe20008010808 */
[----:B------:R-:W-:Y:S01]  /*9040*/  FFMA.FTZ R135, R62, UR21, -R32 ;  /* 0x000000153e877c23 */ /* 0x000fe20008010820 */
[----:B------:R-:W-:Y:S01]  /*9050*/  FFMA.FTZ R14, R61, UR21, -R8 ;  /* 0x000000153d0e7c23 */ /* 0x000fe20008010808 */
[----:B------:R-:W-:Y:S01]  /*9060*/  FFMA.FTZ R36, R63, UR21, -R32 ;  /* 0x000000153f247c23 */ /* 0x000fe20008010820 */
[----:B------:R-:W2:Y:S01]  /*9070*/  MUFU.EX2 R49, R49 ;  /* 0x0000003100317308 */ /* 0x000ea20000000800 */
[----:B-1----:R-:W-:Y:S01]  /*9080*/  FFMA.FTZ R2, R7, R2, R149 ;  /* 0x0000000207027223 */ /* 0x002fe20000010095 */
[----:B------:R-:W-:Y:S01]  /*9090*/  FFMA.FTZ R128, R64, UR21, -R8 ;  /* 0x0000001540807c23 */ /* 0x000fe20008010808 */
[----:B------:R-:W-:Y:S01]  /*90a0*/  FFMA.FTZ R129, R66, UR21, -R32 ;  /* 0x0000001542817c23 */ /* 0x000fe20008010820 */
[----:B------:R-:W-:Y:S01]  /*90b0*/  FFMA.FTZ R13, R65, UR21, -R8 ;  /* 0x00000015410d7c23 */ /* 0x000fe20008010808 */
[----:B------:R-:W-:Y:S01]  /*90c0*/  FFMA.FTZ R35, R67, UR21, -R32 ;  /* 0x0000001543237c23 */ /* 0x000fe20008010820 */
[----:B------:R-:W-:Y:S01]  /*90d0*/  FFMA.FTZ R130, R68, UR21, -R8 ;  /* 0x0000001544827c23 */ /* 0x000fe20008010808 */
[----:B------:R-:W-:Y:S01]  /*90e0*/  FFMA.FTZ R131, R70, UR21, -R32 ;  /* 0x0000001546837c23 */ /* 0x000fe20008010820 */
[----:B------:R-:W1:Y:S01]  /*90f0*/  MUFU.EX2 R150, R150 ;  /* 0x0000009600967308 */ /* 0x000e620000000800 */
[----:B0-----:R-:W-:Y:S01]  /*9100*/  FADD.FTZ R3, R123, R26 ;  /* 0x0000001a7b037221 */ /* 0x001fe20000010000 */
[----:B------:R-:W-:Y:S01]  /*9110*/  FFMA.FTZ R12, R69, UR21, -R8 ;  /* 0x00000015450c7c23 */ /* 0x000fe20008010808 */
[----:B------:R-:W-:Y:S01]  /*9120*/  FFMA.FTZ R34, R71, UR21, -R32 ;  /* 0x0000001547227c23 */ /* 0x000fe20008010820 */
[----:B------:R-:W-:Y:S01]  /*9130*/  FFMA.FTZ R124, R72, UR21, -R8 ;  /* 0x00000015487c7c23 */ /* 0x000fe20008010808 */
[----:B------:R-:W-:Y:S01]  /*9140*/  FFMA.FTZ R125, R74, UR21, -R32 ;  /* 0x000000154a7d7c23 */ /* 0x000fe20008010820 */
[----:B------:R-:W-:Y:S01]  /*9150*/  FFMA.FTZ R11, R73, UR21, -R8 ;  /* 0x00000015490b7c23 */ /* 0x000fe20008010808 */
[----:B------:R-:W-:Y:S01]  /*9160*/  FFMA.FTZ R33, R75, UR21, -R32 ;  /* 0x000000154b217c23 */ /* 0x000fe20008010820 */
[----:B------:R-:W0:Y:S01]  /*9170*/  MUFU.EX2 R151, R151 ;  /* 0x0000009700977308 */ /* 0x000e220000000800 */
[----:B--2---:R-:W-:Y:S01]  /*9180*/  FADD.FTZ R2, R49, R2 ;  /* 0x0000000231027221 */ /* 0x004fe20000010000 */
[----:B------:R-:W-:Y:S01]  /*9190*/  FFMA.FTZ R126, R76, UR21, -R8 ;  /* 0x000000154c7e7c23 */ /* 0x000fe20008010808 */
[----:B------:R-:W-:Y:S01]  /*91a0*/  FFMA.FTZ R127, R78, UR21, -R32 ;  /* 0x000000154e7f7c23 */ /* 0x000fe20008010820 */
[----:B------:R-:W-:Y:S01]  /*91b0*/  FFMA.FTZ R10, R77, UR21, -R8 ;  /* 0x000000154d0a7c23 */ /* 0x000fe20008010808 */
[----:B------:R-:W-:Y:S01]  /*91c0*/  FFMA.FTZ R31, R79, UR21, -R32 ;  /* 0x000000154f1f7c23 */ /* 0x000fe20008010820 */
[--C-:B------:R-:W-:Y:S01]  /*91d0*/  FFMA.FTZ R120, R80, UR21, -R8.reuse ;  /* 0x0000001550787c23 */ /* 0x100fe20008010808 */
[--C-:B------:R-:W-:Y:S01]  /*91e0*/  FFMA.FTZ R9, R81, UR21, -R8.reuse ;  /* 0x0000001551097c23 */ /* 0x100fe20008010808 */
[----:B------:R-:W2:Y:S01]  /*91f0*/  MUFU.EX2 R121, R121 ;  /* 0x0000007900797308 */ /* 0x000ea20000000800 */
[----:B-1----:R-:W-:Y:S01]  /*9200*/  FADD.FTZ R26, R150, R3 ;  /* 0x00000003961a7221 */ /* 0x002fe20000010000 */
[--C-:B------:R-:W-:Y:S01]  /*9210*/  FFMA.FTZ R122, R84, UR21, -R8.reuse ;  /* 0x00000015547a7c23 */ /* 0x100fe20008010808 */
[----:B------:R-:W-:-:S05]  /*9220*/  FFMA.FTZ R8, R85, UR21, -R8 ;  /* 0x0000001555087c23 */ /* 0x000fca0008010808 */
        /* <DEDUP_REMOVED lines=60> */
[----:B------:R-:W-:-:S06]  /*95f0*/  FFMA.FTZ R26, R82, UR21, -R32 ;  /* 0x00000015521a7c23 */ /* 0x000fcc0008010820 */
        /* <DEDUP_REMOVED lines=16> */
[----:B------:R-:W-:-:S06]  /*9700*/  FFMA.FTZ R30, R83, UR21, -R32 ;  /* 0x00000015531e7c23 */ /* 0x000fcc0008010820 */
        /* <DEDUP_REMOVED lines=10> */
[--C-:B------:R-:W-:Y:S01]  /*97b0*/  FFMA.FTZ R27, R86, UR21, -R32.reuse ;  /* 0x00000015561b7c23 */ /* 0x100fe20008010820 */
[----:B------:R-:W-:-:S05]  /*97c0*/  FFMA.FTZ R32, R87, UR21, -R32 ;  /* 0x0000001557207c23 */ /* 0x000fca0008010820 */
        /* <DEDUP_REMOVED lines=32> */
.L_x_1287:
        /* <DEDUP_REMOVED lines=73> */
[----:B------:R-:W-:Y:S01]  /*9e60*/  F2FP.BF16.F32.PACK_AB R123, R32, R27 ;  /* 0x0000001b207b723e */ /* 0x000fe200000010ff */
[----:B------:R-:W-:Y:S06]  /*9e70*/  @P1 BRA `(.L_x_1288) ;  /* 0xffffffe000c41947 */ /* 0x000fec000383ffff */
.L_x_1277:
[----:B------:R-:W-:-:S13]  /*9e80*/  ISETP.GE.AND P1, PT, R4, UR42, PT ;  /* 0x0000002a04007c0c */ /* 0x000fda000bf26270 */
[----:B------:R-:W-:Y:S05]  /*9e90*/  @!P1 BRA `(.L_x_1289) ;  /* 0x0000002c008c9947 */ /* 0x000fea0003800000 */
[----:B------:R-:W-:Y:S01]  /*9ea0*/  IMAD.MOV.U32 R6, RZ, RZ, R5 ;  /* 0x000000ffff067224 */ /* 0x000fe200078e0005 */
[----:B------:R-:W-:Y:S01]  /*9eb0*/  UMOV UR26, UR49 ;  /* 0x00000031001a7c82 */ /* 0x000fe20008000000 */
[----:B------:R-:W-:Y:S01]  /*9ec0*/  IMAD.MOV.U32 R7, RZ, RZ, R0 ;  /* 0x000000ffff077224 */ /* 0x000fe200078e0000 */
[----:B------:R-:W-:Y:S01]  /*9ed0*/  UMOV UR25, UR48 ;  /* 0x0000003000197c82 */ /* 0x000fe20008000000 */
[----:B------:R-:W-:Y:S01]  /*9ee0*/  ULDC UR22, c[0x0][0x9e4] ;  /* 0x0002790000167ab9 */ /* 0x000fe20000000800 */
[----:B------:R-:W-:Y:S01]  /*9ef0*/  ULDC UR24, c[0x0][0x9dc] ;  /* 0x0002770000187ab9 */ /* 0x000fe20000000800 */
[----:B------:R-:W-:Y:S01]  /*9f00*/  ULDC UR21, c[0x0][0x988] ;  /* 0x0002620000157ab9 */ /* 0x000fe20000000800 */
[----:B------:R-:W-:-:S05]  /*9f10*/  ULDC UR23, c[0x0][0x9e0] ;  /* 0x0002780000177ab9 */ /* 0x000fca0000000800 */
.L_x_1308:
[----:B------:R-:W-:Y:S01]  /*9f20*/  UIADD3 UR48, UR25, 0x1, URZ ;  /* 0x0000000119307890 */ /* 0x000fe2000fffe03f */
[----:B------:R-:W-:-:S03]  /*9f30*/  ISETP.NE.AND P2, PT, RZ, UR44, PT ;  /* 0x0000002cff007c0c */ /* 0x000fc6000bf45270 */
[----:B------:R-:W-:-:S04]  /*9f40*/  UISETP.NE.AND UP0, UPT, UR48, 0x2, UPT ;  /* 0x000000023000788c */ /* 0x000fc8000bf05270 */
[----:B------:R-:W-:Y:S02]  /*9f50*/  USEL UR49, URZ, 0x1, UP0 ;  /* 0x000000013f317887 */ /* 0x000fe40008000000 */
[----:B------:R-:W-:Y:S02]  /*9f60*/  USEL UR48, UR48, URZ, UP0 ;  /* 0x0000003f30307287 */ /* 0x000fe40008000000 */
[----:B------:R-:W-:Y:S02]  /*9f70*/  ULOP3.LUT UR49, UR26, UR49, URZ, 0x3c, !UPT ;  /* 0x000000311a317292 */ /* 0x000fe4000f8e3c3f */
[----:B------:R-:W-:Y:S10]  /*9f80*/  @P2 BRA `(.L_x_1290) ;  /* 0x00000000002c2947 */ /* 0x000ff40003800000 */
[----:B------:R-:W-:Y:S05]  /*9f90*/  @!P0 BRA `(.L_x_1291) ;  /* 0x0000000000048947 */ /* 0x000fea0003800000 */
[----:B------:R-:W-:Y:S01]  /*9fa0*/  BPT.TRAP 0x1 ;  /* 0x000000040000795c */ /* 0x000fe20000300000 */
.L_x_1291:
[----:B------:R-:W-:Y:S01]  /*9fb0*/  ULEA UR6, UR48, UR45, 0x3 ;  /* 0x0000002d30067291 */ /* 0x000fe2000f8e183f */
[----:B------:R-:W-:-:S05]  /*9fc0*/  IMAD.U32 R0, RZ, RZ, UR49 ;  /* 0x00000031ff007e24 */ /* 0x000fca000f8e00ff */
[----:B------:R-:W-:-:S04]  /*9fd0*/  SHF.L.U32 R0, R0, 0x1f, RZ ;  /* 0x0000001f00007819 */ /* 0x000fc800000006ff */
[----:B------:R0:W1:Y:S01]  /*9fe0*/  SYNCS.PHASECHK.TRANS64.TRYWAIT P1, [UR6+0x16830], R0 ;  /* 0x01683000ff0075a7 */ /* 0x0000620008020146 */
[----:B------:R-:W-:Y:S05]  /*9ff0*/  @!P0 BRA `(.L_x_1292) ;  /* 0x0000000000048947 */ /* 0x000fea0003800000 */
[----:B------:R-:W-:Y:S01]  /*a000*/  BPT.TRAP 0x1 ;  /* 0x000000040000795c */ /* 0x000fe20000300000 */
.L_x_1292:
[----:B-1----:R-:W-:Y:S05]  /*a010*/  @P1 BRA `(.L_x_1290) ;  /* 0x0000000000081947 */ /* 0x002fea0003800000 */
[----:B------:R-:W1:Y:S02]  /*a020*/  SYNCS.PHASECHK.TRANS64.TRYWAIT P1, [UR6+0x16830], R0 ;  /* 0x01683000ff0075a7 */ /* 0x000e640008020146 */
[----:B-1----:R-:W-:Y:S05]  /*a030*/  @!P1 BRA `(.L_x_1293) ;  /* 0x000000c000f89947 */ /* 0x002fea0003800000 */
.L_x_1290:
[----:B-1----:R-:W1:Y:S01]  /*a040*/  S2R R5, SR_TID.X ;  /* 0x0000000000057919 */ /* 0x002e620000002100 */
[----:B------:R-:W-:Y:S01]  /*a050*/  ULEA UR18, UR48, UR20, 0xa ;  /* 0x0000001430127291 */ /* 0x000fe2000f8e503f */
[----:B------:R-:W-:Y:S01]  /*a060*/  UMOV UR19, 0x40000040 ;  /* 0x4000004000137882 */ /* 0x000fe20000000000 */
[----:B------:R-:W-:Y:S02]  /*a070*/  UMOV UR7, 0x40000040 ;  /* 0x4000004000077882 */ /* 0x000fe40000000000 */
[----:B------:R-:W-:Y:S02]  /*a080*/  UIADD3 UR6, UR18, 0x2, URZ ;  /* 0x0000000212067890 */ /* 0x000fe4000fffe03f */
[----:B------:R-:W-:Y:S01]  /*a090*/  UIADD3 UR10, UR18, 0x4, URZ ;  /* 0x00000004120a7890 */ /* 0x000fe2000fffe03f */
[----:B------:R-:W-:Y:S01]  /*a0a0*/  UMOV UR11, 0x40000040 ;  /* 0x40000040000b7882 */ /* 0x000fe20000000000 */
[----:B------:R-:W-:Y:S01]  /*a0b0*/  UIADD3 UR14, UR18, 0x6, URZ ;  /* 0x00000006120e7890 */ /* 0x000fe2000fffe03f */
[----:B------:R-:W-:Y:S01]  /*a0c0*/  UMOV UR15, 0x40000040 ;  /* 0x40000040000f7882 */ /* 0x000fe20000000000 */
        /* <DEDUP_REMOVED lines=18> */
.L_x_1295:
[----:B------:R-:W-:Y:S01]  /*a1f0*/  ULEA UR6, UR25, UR45, 0x3 ;  /* 0x0000002d19067291 */ /* 0x000fe2000f8e183f */
[----:B------:R-:W-:-:S05]  /*a200*/  IMAD.U32 R0, RZ, RZ, UR26 ;  /* 0x0000001aff007e24 */ /* 0x000fca000f8e00ff */
[----:B------:R-:W-:-:S04]  /*a210*/  SHF.L.U32 R0, R0, 0x1f, RZ ;  /* 0x0000001f00007819 */ /* 0x000fc800000006ff */
[----:B------:R0:W1:Y:S01]  /*a220*/  SYNCS.PHASECHK.TRANS64.TRYWAIT P1, [UR6+0x16850], R0 ;  /* 0x01685000ff0075a7 */ /* 0x0000620008020146 */
[----:B------:R-:W-:Y:S05]  /*a230*/  @!P0 BRA `(.L_x_1296) ;  /* 0x0000000000048947 */ /* 0x000fea0003800000 */
[----:B------:R-:W-:Y:S01]  /*a240*/  BPT.TRAP 0x1 ;  /* 0x000000040000795c */ /* 0x000fe20000300000 */
.L_x_1296:
[----:B-1----:R-:W-:Y:S05]  /*a250*/  @P1 BRA `(.L_x_1294) ;  /* 0x0000000000081947 */ /* 0x002fea0003800000 */
[----:B------:R-:W1:Y:S02]  /*a260*/  SYNCS.PHASECHK.TRANS64.TRYWAIT P1, [UR6+0x16850], R0 ;  /* 0x01685000ff0075a7 */ /* 0x000e640008020146 */
[----:B-1----:R-:W-:Y:S05]  /*a270*/  @!P1 BRA `(.L_x_1297) ;  /* 0x000000c000809947 */ /* 0x002fea0003800000 */
.L_x_1294:
        /* <DEDUP_REMOVED lines=52> */
.L_x_1298:
        /* <DEDUP_REMOVED lines=38> */
.L_x_1301:
[----:B------:R-:W-:-:S05]  /*a820*/  IMAD.U32 R14, RZ, RZ, UR22 ;  /* 0x00000016ff0e7e24 */ /* 0x000fca000f8e00ff */
[----:B------:R-:W-:-:S13]  /*a830*/  ISETP.NE.AND P1, PT, R14, 0x1, PT ;  /* 0x000000010e00780c */ /* 0x000fda0003f25270 */
[----:B------:R-:W0:Y:S02]  /*a840*/  @P1 LDC.64 R8, c[0x0][0x9e8] ;  /* 0x00027a00ff081b82 */ /* 0x000e240000000a00 */
[----:B0-----:R-:W-:-:S05]  /*a850*/  @P1 IMAD.HI.U32 R8, R15, R8, RZ ;  /* 0x000000080f081227 */ /* 0x001fca00078e00ff */
[----:B------:R-:W-:-:S07]  /*a860*/  @P1 SHF.R.U32.HI R15, RZ, R9, R8 ;  /* 0x00000009ff0f1219 */ /* 0x000fce0000011608 */
.L_x_1302:
[----:B------:R-:W-:Y:S05]  /*a870*/  BSYNC B0 ;  /* 0x0000000000007941 */ /* 0x000fea0003800000 */
.L_x_1300:
[----:B------:R-:W-:-:S04]  /*a880*/  IMAD R15, R15, R14, -R0 ;  /* 0x0000000e0f0f7224 */ /* 0x000fc800078e0a00 */
[----:B------:R-:W-:-:S05]  /*a890*/  IMAD.IADD R15, R15, 0x1, -R16 ;  /* 0x000000010f0f7824 */ /* 0x000fca00078e0a10 */
[----:B------:R-:W-:Y:S02]  /*a8a0*/  VIADDMNMX R10, R15, R14, R10, PT ;  /* 0x0000000e0f0a7246 */ /* 0x000fe4000380010a */
[----:B------:R-:W-:-:S07]  /*a8b0*/  VIMNMX R5, R5, R15, !PT ;  /* 0x0000000f05057248 */ /* 0x000fce0007fe0100 */
.L_x_1299:
        /* <DEDUP_REMOVED lines=116> */
.L_x_1305:
[----:B------:R-:W-:-:S05]  /*b000*/  IMAD.U32 R10, RZ, RZ, UR22 ;  /* 0x00000016ff0a7e24 */ /* 0x000fca000f8e00ff */
[----:B------:R-:W-:-:S13]  /*b010*/  ISETP.NE.AND P2, PT, R10, 0x1, PT ;  /* 0x000000010a00780c */ /* 0x000fda0003f45270 */
[----:B------:R-:W0:Y:S02]  /*b020*/  @P2 LDC.64 R8, c[0x0][0x9e8] ;  /* 0x00027a00ff082b82 */ /* 0x000e240000000a00 */
[----:B0-----:R-:W-:-:S05]  /*b030*/  @P2 IMAD.HI.U32 R8, R5, R8, RZ ;  /* 0x0000000805082227 */ /* 0x001fca00078e00ff */
[----:B------:R-:W-:-:S07]  /*b040*/  @P2 SHF.R.U32.HI R5, RZ, R9, R8 ;  /* 0x00000009ff052219 */ /* 0x000fce0000011608 */
.L_x_1306:
[----:B------:R-:W-:Y:S05]  /*b050*/  BSYNC B0 ;  /* 0x0000000000007941 */ /* 0x000fea0003800000 */
.L_x_1304:
[----:B------:R-:W-:-:S04]  /*b060*/  IMAD R5, R5, R10, -R0 ;  /* 0x0000000a05057224 */ /* 0x000fc800078e0a00 */
[----:B------:R-:W-:-:S05]  /*b070*/  IMAD.IADD R5, R5, 0x1, -R16 ;  /* 0x0000000105057824 */ /* 0x000fca00078e0a10 */
[----:B------:R-:W-:Y:S02]  /*b080*/  VIADDMNMX R12, R5, R10, R12, PT ;  /* 0x0000000a050c7246 */ /* 0x000fe4000380010c */
[----:B------:R-:W-:-:S07]  /*b090*/  VIMNMX R11, R11, R5, !PT ;  /* 0x000000050b0b7248 */ /* 0x000fce0007fe0100 */
.L_x_1303:
        /* <DEDUP_REMOVED lines=212> */
[----:B------:R2:W-:Y:S01]  /*bde0*/  MUFU.EX2 R14, R41 ;  /* 0x00000029000e7308 */ /* 0x0005e20000000800 */
        /* <DEDUP_REMOVED lines=15> */
[--C-:B------:R-:W-:Y:S01]  /*bee0*/  FFMA.FTZ R34, R35, UR21, -R36.reuse ;  /* 0x0000001523227c23 */ /* 0x100fe20008010824 */
[----:B------:R-:W-:Y:S01]  /*bef0*/  FSEL R35, R5, RZ, P1 ;  /* 0x000000ff05237208 */ /* 0x000fe20000800000 */
[--C-:B------:R-:W-:Y:S01]  /*bf00*/  FFMA.FTZ R149, R26, UR21, -R36.reuse ;  /* 0x000000151a957c23 */ /* 0x100fe20008010824 */
[--C-:B------:R-:W-:Y:S01]  /*bf10*/  FFMA.FTZ R40, R27, UR21, -R36.reuse ;  /* 0x000000151b287c23 */ /* 0x100fe20008010824 */
[--C-:B------:R-:W-:Y:S01]  /*bf20*/  FFMA.FTZ R151, R30, UR21, -R36.reuse ;  /* 0x000000151e977c23 */ /* 0x100fe20008010824 */
[----:B------:R-:W-:Y:S01]  /*bf30*/  FFMA.FTZ R37, R31, UR21, -R36 ;  /* 0x000000151f257c23 */ /* 0x000fe20008010824 */
[----:B------:R-:W-:Y:S01]  /*bf40*/  FADD.FTZ R35, -R35, R6 ;  /* 0x0000000623237221 */ /* 0x000fe20000010100 */
[----:B------:R-:W-:Y:S01]  /*bf50*/  MUFU.EX2 R145, R145 ;  /* 0x0000009100917308 */ /* 0x000fe20000000800 */
[--C-:B------:R-:W-:Y:S01]  /*bf60*/  FFMA.FTZ R147, R38, UR21, -R36.reuse ;  /* 0x0000001526937c23 */ /* 0x100fe20008010824 */
[--C-:B------:R-:W-:Y:S01]  /*bf70*/  FFMA.FTZ R31, R39, UR21, -R36.reuse ;  /* 0x00000015271f7c23 */ /* 0x100fe20008010824 */
[----:B------:R-:W-:Y:S01]  /*bf80*/  FMUL.FTZ R6, R35, UR21 ;  /* 0x0000001523067c20 */ /* 0x000fe20008410000 */
[----:B------:R-:W-:Y:S01]  /*bf90*/  FADD.FTZ R38, R150, R3 ;  /* 0x0000000396267221 */ /* 0x000fe20000010000 */
[--C-:B------:R-:W-:Y:S01]  /*bfa0*/  FFMA.FTZ R141, R42, UR21, -R36.reuse ;  /* 0x000000152a8d7c23 */ /* 0x100fe20008010824 */
[--C-:B------:R-:W-:Y:S01]  /*bfb0*/  FFMA.FTZ R30, R43, UR21, -R36.reuse ;  /* 0x000000152b1e7c23 */ /* 0x100fe20008010824 */
[----:B------:R-:W-:Y:S01]  /*bfc0*/  FFMA.FTZ R143, R46, UR21, -R36 ;  /* 0x000000152e8f7c23 */ /* 0x000fe20008010824 */
[----:B------:R-:W-:Y:S01]  /*bfd0*/  MUFU.EX2 R149, R149 ;  /* 0x0000009500957308 */ /* 0x000fe20000000800 */
[----:B------:R-:W-:Y:S01]  /*bfe0*/  FADD.FTZ R3, R9, R38 ;  /* 0x0000002609037221 */ /* 0x000fe20000010000 */
        /* <DEDUP_REMOVED lines=14> */
[----:B------:R-:W1:Y:S01]  /*c0d0*/  MUFU.EX2 R40, R40 ;  /* 0x0000002800287308 */ /* 0x000e620000000800 */
[----:B------:R-:W-:Y:S01]  /*c0e0*/  FADD.FTZ R3, R13, R38 ;  /* 0x000000260d037221 */ /* 0x000fe20000010000 */
[--C-:B------:R-:W-:Y:S01]  /*c0f0*/  FFMA.FTZ R42, R67, UR21, -R36.reuse ;  /* 0x00000015432a7c23 */ /* 0x100fe20008010824 */
[--C-:B------:R-:W-:Y:S01]  /*c100*/  FFMA.FTZ R131, R70, UR21, -R36.reuse ;  /* 0x0000001546837c23 */ /* 0x100fe20008010824 */
[--C-:B--2---:R-:W-:Y:S01]  /*c110*/  FFMA.FTZ R41, R71, UR21, -R36.reuse ;  /* 0x0000001547297c23 */ /* 0x104fe20008010824 */
[----:B------:R-:W-:Y:S01]  /*c120*/  FADD.FTZ R3, R140, R3 ;  /* 0x000000038c037221 */ /* 0x000fe20000010000 */
[--C-:B------:R-:W-:Y:S01]  /*c130*/  FFMA.FTZ R125, R74, UR21, -R36.reuse ;  /* 0x000000154a7d7c23 */ /* 0x100fe20008010824 */
[--C-:B------:R-:W-:Y:S01]  /*c140*/  FFMA.FTZ R39, R75, UR21, -R36.reuse ;  /* 0x000000154b277c23 */ /* 0x100fe20008010824 */
[----:B------:R-:W2:Y:S01]  /*c150*/  MUFU.EX2 R151, R151 ;  /* 0x0000009700977308 */ /* 0x000ea20000000800 */
[----:B0-----:R-:W-:Y:S01]  /*c160*/  FFMA.FTZ R35, R6, R2, R149 ;  /* 0x0000000206237223 */ /* 0x001fe20000010095 */
[----:B------:R-:W-:Y:S01]  /*c170*/  FADD.FTZ R3, R14, R3 ;  /* 0x000000030e037221 */ /* 0x000fe20000010000 */
[--C-:B------:R-:W-:Y:S01]  /*c180*/  FFMA.FTZ R127, R78, UR21, -R36.reuse ;  /* 0x000000154e7f7c23 */ /* 0x100fe20008010824 */
[--C-:B------:R-:W-:Y:S01]  /*c190*/  FFMA.FTZ R121, R82, UR21, -R36.reuse ;  /* 0x0000001552797c23 */ /* 0x100fe20008010824 */
[----:B------:R-:W-:Y:S01]  /*c1a0*/  FFMA.FTZ R123, R86, UR21, -R36 ;  /* 0x00000015567b7c23 */ /* 0x000fe20008010824 */
[----:B------:R-:W-:-:S02]  /*c1b0*/  FADD.FTZ R38, R142, R3 ;  /* 0x000000038e267221 */ /* 0x000fc40000010000 */
[----:B------:R-:W0:Y:S01]  /*c1c0*/  MUFU.EX2 R37, R37 ;  /* 0x0000002500257308 */ /* 0x000e220000000800 */
[----:B-1----:R-:W-:Y:S01]  /*c1d0*/  FADD.FTZ R2, R40, R35 ;  /* 0x0000002328027221 */ /* 0x002fe20000010000 */
[----:B------:R-:W-:-:S04]  /*c1e0*/  FADD.FTZ R3, R15, R38 ;  /* 0x000000260f037221 */ /* 0x000fc80000010000 */
[----:B------:R-:W-:Y:S02]  /*c1f0*/  FADD.FTZ R3, R136, R3 ;  /* 0x0000000388037221 */ /* 0x000fe40000010000 */
[----:B------:R-:W1:Y:S01]  /*c200*/  MUFU.EX2 R34, R34 ;  /* 0x0000002200227308 */ /* 0x000e620000000800 */
[----:B--2---:R-:W-:Y:S01]  /*c210*/  FADD.FTZ R2, R151, R2 ;  /* 0x0000000297027221 */ /* 0x004fe20000010000 */
[----:B------:R-:W-:-:S04]  /*c220*/  FADD.FTZ R3, R20, R3 ;  /* 0x0000000314037221 */ /* 0x000fc80000010000 */
[----:B------:R-:W-:Y:S02]  /*c230*/  FADD.FTZ R38, R138, R3 ;  /* 0x000000038a267221 */ /* 0x000fe40000010000 */
[----:B------:R-:W2:Y:S01]  /*c240*/  MUFU.EX2 R147, R147 ;  /* 0x0000009300937308 */ /* 0x000ea20000000800 */
[----:B0-----:R-:W-:-:S04]  /*c250*/  FADD.FTZ R2, R37, R2 ;  /* 0x0000000225027221 */ /* 0x001fc80000010000 */
[----:B------:R-:W-:-:S03]  /*c260*/  FADD.FTZ R35, R145, R2 ;  /* 0x0000000291237221 */ /* 0x000fc60000010000 */
        /* <DEDUP_REMOVED lines=29> */
[----:B0-----:R-:W-:Y:S01]  /*c440*/  FADD.FTZ R35, R11, R38 ;  /* 0x000000260b237221 */ /* 0x001fe20000010000 */
[----:B------:R-:W-:-:S06]  /*c450*/  FFMA.FTZ R38, R79, UR21, -R36 ;  /* 0x000000154f267c23 */ /* 0x000fcc0008010824 */
        /* <DEDUP_REMOVED lines=12> */
[--C-:B------:R-:W-:Y:S01]  /*c520*/  FFMA.FTZ R35, R83, UR21, -R36.reuse ;  /* 0x0000001553237c23 */ /* 0x100fe20008010824 */
[----:B------:R-:W-:-:S05]  /*c530*/  FFMA.FTZ R36, R87, UR21, -R36 ;  /* 0x0000001557247c23 */ /* 0x000fca0008010824 */
        /* <DEDUP_REMOVED lines=42> */
[----:B-1----:R-:W-:-:S03]  /*c7e0*/  FADD.FTZ R3, R33, R46 ;  /* 0x0000002e21037221 */ /* 0x002fc60000010000 */
[----:B--2---:R-:W-:Y:S01]  /*c7f0*/  FADD.FTZ R2, R36, R47 ;  /* 0x0000002f24027221 */ /* 0x004fe20000010000 */
[----:B------:R-:W-:Y:S06]  /*c800*/  @!P0 BRA `(.L_x_1307) ;  /* 0x0000000000048947 */ /* 0x000fec0003800000 */
[----:B------:R-:W-:Y:S01]  /*c810*/  BPT.TRAP 0x1 ;  /* 0x000000040000795c */ /* 0x000fe20000300000 */
.L_x_1307:
        /* <DEDUP_REMOVED lines=75> */
.L_x_1289:
[----:B------:R-:W-:Y:S06]  /*ccd0*/  BAR.ARV 0x8, 0x200 ;  /* 0x0208000000007b1d */ /* 0x000fec0000002000 */
[----:B------:R-:W-:Y:S05]  /*cce0*/  @!P0 BRA `(.L_x_1309) ;  /* 0x0000000000048947 */ /* 0x000fea0003800000 */
[----:B------:R-:W-:Y:S01]  /*ccf0*/  BPT.TRAP 0x1 ;  /* 0x000000040000795c */ /* 0x000fe20000300000 */
.L_x_1309:
[----:B------:R-:W-:Y:S01]  /*cd00*/  ULEA UR5, UR48, UR45, 0x3 ;  /* 0x0000002d30057291 */ /* 0x000fe2000f8e183f */
[----:B------:R-:W-:-:S05]  /*cd10*/  IMAD.U32 R4, RZ, RZ, UR49 ;  /* 0x00000031ff047e24 */ /* 0x000fca000f8e00ff */
[----:B------:R-:W-:-:S04]  /*cd20*/  SHF.L.U32 R4, R4, 0x1f, RZ ;  /* 0x0000001f04047819 */ /* 0x000fc800000006ff */
[----:B------:R0:W1:Y:S01]  /*cd30*/  SYNCS.PHASECHK.TRANS64.TRYWAIT P1, [UR5+0x16850], R4 ;  /* 0x01685004ff0075a7 */ /* 0x0000620008020145 */
[----:B------:R-:W-:Y:S05]  /*cd40*/  @!P0 BRA `(.L_x_1310) ;  /* 0x0000000000048947 */ /* 0x000fea0003800000 */
[----:B------:R-:W-:Y:S01]  /*cd50*/  BPT.TRAP 0x1 ;  /* 0x000000040000795c */ /* 0x000fe20000300000 */
.L_x_1310:
[----:B-1----:R-:W-:Y:S05]  /*cd60*/  @P1 BRA `(.L_x_1311) ;  /* 0x0000000000081947 */ /* 0x002fea0003800000 */
[----:B------:R-:W1:Y:S02]  /*cd70*/  SYNCS.PHASECHK.TRANS64.TRYWAIT P1, [UR5+0x16850], R4 ;  /* 0x01685004ff0075a7 */ /* 0x000e640008020145 */
[----:B-1----:R-:W-:Y:S05]  /*cd80*/  @!P1 BRA `(.L_x_1312) ;  /* 0x0000009400d49947 */ /* 0x002fea0003800000 */
.L_x_1311:
[----:B------:R-:W-:Y:S01]  /*cd90*/  UIADD3 UR45, UR45, 0x400, URZ ;  /* 0x000004002d2d7890 */ /* 0x000fe2000fffe03f */
[----:B------:R-:W-:Y:S01]  /*cda0*/  WARPGROUP.ARRIVE ;  /* 0x00000000000079c5 */ /* 0x000fe20000000000 */
[----:B------:R-:W-:Y:S01]  /*cdb0*/  UMOV UR7, 0x40000040 ;  /* 0x4000004000077882 */ /* 0x000fe20000000000 */
[----:B01----:R-:W0:Y:S01]  /*cdc0*/  SHFL.BFLY PT, R4, R3, 0x2, 0x1f ;  /* 0x0c401f0003047f89 */ /* 0x003e2200000e0000 */
[----:B------:R-:W-:Y:S01]  /*cdd0*/  USHF.R.U32.HI UR45, URZ, 0x4, UR45 ;  /* 0x000000043f2d7899 */ /* 0x000fe2000801162d */
[----:B------:R-:W-:Y:S02]  /*cde0*/  IMAD.U32 R11, RZ, RZ, UR21 ;  /* 0x00000015ff0b7e24 */ /* 0x000fe4000f8e00ff */
[----:B------:R-:W1:Y:S01]  /*cdf0*/  SHFL.BFLY PT, R7, R2, 0x2, 0x1f ;  /* 0x0c401f0002077f89 */ /* 0x000e6200000e0000 */
[----:B------:R-:W-:Y:S01]  /*ce00*/  ULOP3.LUT UR4, UR45, 0x3fff, URZ, 0xc0, !UPT ;  /* 0x00003fff2d047892 */ /* 0x000fe2000f8ec03f */
[----:B------:R-:W-:Y:S02]  /*ce10*/  IMAD.MOV.U32 R21, RZ, RZ, -0x800000 ;  /* 0xff800000ff157424 */ /* 0x000fe400078e00ff */
[----:B------:R-:W-:Y:S01]  /*ce20*/  IMAD.MOV.U32 R20, RZ, RZ, -0x800000 ;  /* 0xff800000ff147424 */ /* 0x000fe200078e00ff */
[----:B------:R-:W-:-:S07]  /*ce30*/  ULEA UR4, UR48, UR4, 0xa ;  /* 0x0000000430047291 */ /* 0x000fce000f8e503f */
[----:B------:R-:W-:Y:S02]  /*ce40*/  UMOV UR6, UR4 ;  /* 0x0000000400067c82 */ /* 0x000fe40008000000 */
[----:B------:R-:W-:Y:S01]  /*ce50*/  HGMMA.64x64x16.F32.BF16 R88, R148, gdesc[UR4].tnspB, R88, gsb0 ;  /* 0x40e0000494587df0 */ /* 0x000fe20008001858 */
[----:B------:R-:W-:Y:S01]  /*ce60*/  UIADD3 UR6, UR4, 0x80, URZ ;  /* 0x0000008004067890 */ /* 0x000fe2000fffe03f */
[----:B------:R-:W-:Y:S01]  /*ce70*/  UMOV UR7, 0x40000040 ;  /* 0x4000004000077882 */ /* 0x000fe20000000000 */
[----:B0-----:R-:W-:Y:S01]  /*ce80*/  FADD.FTZ R4, R4, R3 ;  /* 0x0000000304047221 */ /* 0x001fe20000010000 */
[----:B------:R-:W-:Y:S02]  /*ce90*/  IMAD.U32 R3, RZ, RZ, UR21 ;  /* 0x00000015ff037e24 */ /* 0x000fe4000f8e00ff */
[----:B-1----:R-:W-:Y:S02]  /*cea0*/  FADD.FTZ R6, R7, R2 ;  /* 0x0000000207067221 */ /* 0x002fe40000010000 */
[----:B------:R-:W0:Y:S04]  /*ceb0*/  SHFL.BFLY PT, R7, R4, 0x1, 0x1f ;  /* 0x0c201f0004077f89 */ /* 0x000e2800000e0000 */
[----:B------:R-:W1:Y:S01]  /*cec0*/  SHFL.BFLY PT, R9, R6, 0x1, 0x1f ;  /* 0x0c201f0006097f89 */ /* 0x000e6200000e0000 */
[----:B0-----:R-:W-:Y:S01]  /*ced0*/  FADD.FTZ R10, R4, R7 ;  /* 0x00000007040a7221 */ /* 0x001fe20000010000 */
[----:B------:R-:W-:-:S02]  /*cee0*/  IMAD.MOV.U32 R7, RZ, RZ, RZ ;  /* 0x000000ffff077224 */ /* 0x000fc400078e00ff */
[----:B------:R-:W-:Y:S02]  /*cef0*/  IMAD.MOV.U32 R4, RZ, RZ, RZ ;  /* 0x000000ffff047224 */ /* 0x000fe400078e00ff */
[----:B-1----:R-:W-:Y:S01]  /*cf00*/  FADD.FTZ R9, R6, R9 ;  /* 0x0000000906097221 */ /* 0x002fe20000010000 */
[----:B------:R-:W-:-:S04]  /*cf10*/  FSETP.NE.FTZ.AND P1, PT, R10, RZ, PT ;  /* 0x000000ff0a00720b */ /* 0x000fc80003f35000 */
[----:B------:R-:W-:-:S09]  /*cf20*/  FSETP.NE.FTZ.AND P2, PT, R9, RZ, PT ;  /* 0x000000ff0900720b */ /* 0x000fd20003f55000 */
[----:B------:R-:W0:Y:S01]  /*cf30*/  @P1 MUFU.LG2 R2, R10 ;  /* 0x0000000a00021308 */ /* 0x000e220000000c00 */
[----:B------:R-:W-:-:S03]  /*cf40*/  @P1 FMUL.FTZ R3, R3, 0.69314718246459960938 ;  /* 0x3f31721803031820 */ /* 0x000fc60000410000 */
[----:B------:R-:W-:-:S04]  /*cf50*/  @P2 FMUL.FTZ R11, R11, 0.69314718246459960938 ;  /* 0x3f3172180b0b2820 */ /* 0x000fc80000410000 */
        /* <DEDUP_REMOVED lines=9> */
[----:B------:R-:W-:Y:S01]  /*cff0*/  UIADD3 UR6, UR4, 0x100, URZ ;  /* 0x0000010004067890 */ /* 0x000fe2000fffe03f */
[----:B------:R-:W-:Y:S01]  /*d000*/  @P2 FFMA.FTZ R20, R11, R5, R8 ;  /* 0x000000050b142223 */ /* 0x000fe20000010008 */
        /* <DEDUP_REMOVED lines=33> */
.L_x_1313:
        /* <DEDUP_REMOVED lines=14> */
[----:B------:R-:W-:Y:S01]  /*d300*/  USEL UR4, URZ, 0x1, UP0 ;  /* 0x000000013f047887 */ /* 0x000fe20008000000 */
[-C--:B------:R-:W-:Y:S01]  /*d310*/  FMUL.FTZ R105, R105, R7.reuse ;  /* 0x0000000769697220 */ /* 0x080fe20000410000 */
[-C--:B------:R-:W-:Y:S01]  /*d320*/  FMUL.FTZ R108, R108, R7.reuse ;  /* 0x000000076c6c7220 */ /* 0x080fe20000410000 */
        /* <DEDUP_REMOVED lines=22> */
[----:B------:R-:W-:-:S02]  /*d490*/  UIADD3 UR50, UR50, 0x1, URZ ;  /* 0x0000000132327890 */ /* 0x000fc4000fffe03f */
[----:B------:R-:W-:Y:S02]  /*d4a0*/  USEL UR48, UR48, URZ, UP0 ;  /* 0x0000003f30307287 */ /* 0x000fe40008000000 */
[----:B------:R-:W-:-:S12]  /*d4b0*/  ULOP3.LUT UR49, UR49, UR4, URZ, 0x3c, !UPT ;  /* 0x0000000431317292 */ /* 0x000fd8000f8e3c3f */
.L_x_1235:
[----:B------:R-:W0:Y:S01]  /*d4c0*/  S2R R5, SR_CgaCtaId ;  /* 0x0000000000057919 */ /* 0x000e220000008800 */
[----:B------:R-:W-:Y:S01]  /*d4d0*/  MOV R0, 0x400 ;  /* 0x0000040000007802 */ /* 0x000fe20000000f00 */
[----:B------:R-:W-:Y:S01]  /*d4e0*/  BSSY B0, `(.L_x_1314) ;  /* 0x000023f000007945 */ /* 0x000fe20003800000 */
[----:B------:R-:W-:Y:S02]  /*d4f0*/  BAR.SYNC.DEFER_BLOCKING 0x5, 0x200 ;  /* 0x0148000000007b1d */ /* 0x000fe40000010000 */
[----:B0-----:R-:W-:-:S05]  /*d500*/  LEA R0, R5, R0, 0x18 ;  /* 0x0000000005007211 */ /* 0x001fca00078ec0ff */
[----:B------:R-:W0:Y:S02]  /*d510*/  LDS.128 R4, [R0+0x168d0] ;  /* 0x0168d00000047984 */ /* 0x000e240000000c00 */
[----:B0-----:R-:W-:Y:S02]  /*d520*/  R2UR UR6, R5 ;  /* 0x00000000050672ca */ /* 0x001fe400000e0000 */
[----:B------:R-:W-:Y:S02]  /*d530*/  R2UR UR5, R6 ;  /* 0x00000000060572ca */ /* 0x000fe400000e0000 */
[----:B------:R-:W-:Y:S01]  /*d540*/  R2UR UR7, R7 ;  /* 0x00000000070772ca */ /* 0x000fe200000e0000 */
[----:B------:R-:W-:Y:S06]  /*d550*/  BAR.ARV 0x4, 0x200 ;  /* 0x0108000000007b1d */ /* 0x000fec0000002000 */
[----:B------:R-:W-:Y:S08]  /*d560*/  @P0 BRA `(.L_x_1315) ;  /* 0x00000018002c0947 */ /* 0x000ff00003800000 */
[----:B------:R-:W2:Y:S01]  /*d570*/  LDL R8, [R1+0x38] ;  /* 0x0000380001087983 */ /* 0x000ea20000100800 */
[----:B------:R-:W-:Y:S01]  /*d580*/  F2FP.BF16.F32.PACK_AB R12, R105, R104 ;  /* 0x00000068690c723e */ /* 0x000fe200000010ff */
[----:B------:R-:W-:Y:S01]  /*d590*/  ULDC.64 UR10, c[0x0][0xc00] ;  /* 0x00030000000a7ab9 */ /* 0x000fe20000000a00 */
[----:B------:R-:W-:Y:S01]  /*d5a0*/  F2FP.BF16.F32.PACK_AB R14, R109, R108 ;  /* 0x0000006c6d0e723e */ /* 0x000fe200000010ff */
[----:B------:R-:W0:Y:S01]  /*d5b0*/  S2R R5, SR_SWINHI ;  /* 0x0000000000057919 */ /* 0x000e220000002f00 */
[----:B------:R-:W-:Y:S01]  /*d5c0*/  F2FP.BF16.F32.PACK_AB R15, R111, R110 ;  /* 0x0000006e6f0f723e */ /* 0x000fe200000010ff */
[----:B------:R-:W-:Y:S01]  /*d5d0*/  ULDC.64 UR8, c[0x0][0xc00] ;  /* 0x0003000000087ab9 */ /* 0x000fe20000000a00 */
[----:B------:R-:W-:Y:S01]  /*d5e0*/  F2FP.BF16.F32.PACK_AB R24, R113, R112 ;  /* 0x000000707118723e */ /* 0x000fe200000010ff */
[----:B------:R-:W-:Y:S01]  /*d5f0*/  UIMAD.WIDE UR8, UR38, 0x4, UR8 ;  /* 0x00000004260878a5 */ /* 0x000fe2000f8e0208 */
[----:B------:R-:W-:Y:S02]  /*d600*/  F2FP.BF16.F32.PACK_AB R25, R115, R114 ;  /* 0x000000727319723e */ /* 0x000fe400000010ff */
[----:B------:R-:W-:-:S02]  /*d610*/  F2FP.BF16.F32.PACK_AB R26, R117, R116 ;  /* 0x00000074751a723e */ /* 0x000fc400000010ff */
[----:B------:R-:W-:Y:S01]  /*d620*/  F2FP.BF16.F32.PACK_AB R27, R119, R118 ;  /* 0x00000076771b723e */ /* 0x000fe200000010ff */
[----:B------:R-:W-:Y:S02]  /*d630*/  IMAD.U32 R30, RZ, RZ, UR8 ;  /* 0x00000008ff1e7e24 */ /* 0x000fe4000f8e00ff */
[----:B------:R-:W-:Y:S01]  /*d640*/  IMAD.U32 R31, RZ, RZ, UR9 ;  /* 0x00000009ff1f7e24 */ /* 0x000fe2000f8e00ff */
[----:B------:R-:W-:Y:S01]  /*d650*/  ULDC.64 UR8, c[0x0][0xc08] ;  /* 0x0003020000087ab9 */ /* 0x000fe20000000a00 */
[----:B------:R-:W-:Y:S02]  /*d660*/  MOV R28, R0 ;  /* 0x00000000001c7202 */ /* 0x000fe40000000f00 */
[----:B0-----:R-:W-:Y:S01]  /*d670*/  MOV R29, R5 ;  /* 0x00000005001d7202 */ /* 0x001fe20000000f00 */
[----:B------:R-:W-:Y:S02]  /*d680*/  BAR.SYNC.DEFER_BLOCKING 0x1, 0x180 ;  /* 0x0046000000007b1d */ /* 0x000fe40000010000 */
[----:B--2---:R-:W-:-:S03]  /*d690*/  IMAD.WIDE R4, R8, 0x2, R28 ;  /* 0x0000000208047825 */ /* 0x004fc600078e021c */
[C---:B------:R-:W-:Y:S02]  /*d6a0*/  IADD3 R9, P1, R4.reuse, 0x40, RZ ;  /* 0x0000004004097810 */ /* 0x040fe40007f3e0ff */
[C---:B------:R-:W-:Y:S02]  /*d6b0*/  IADD3 R11, P2, R4.reuse, 0x20, RZ ;  /* 0x00000020040b7810 */ /* 0x040fe40007f5e0ff */
[C---:B------:R-:W-:Y:S02]  /*d6c0*/  IADD3 R13, P0, R4.reuse, 0x60, RZ ;  /* 0x00000060040d7810 */ /* 0x040fe40007f1e0ff */
[----:B------:R-:W-:Y:S02]  /*d6d0*/  LOP3.LUT R7, R4, 0x380, RZ, 0xc0, !PT ;  /* 0x0000038004077812 */ /* 0x000fe400078ec0ff */
[----:B------:R-:W-:Y:S02]  /*d6e0*/  LOP3.LUT R8, R9, 0x380, RZ, 0xc0, !PT ;  /* 0x0000038009087812 */ /* 0x000fe400078ec0ff */
        /* <DEDUP_REMOVED lines=9> */
[--C-:B------:R-:W-:Y:S01]  /*d780*/  IMAD.X R9, RZ, RZ, R5.reuse, P1 ;  /* 0x000000ffff097224 */ /* 0x100fe200008e0605 */
[----:B------:R-:W-:Y:S01]  /*d790*/  LOP3.LUT R10, R10, R11, RZ, 0x3c, !PT ;  /* 0x0000000b0a0a7212 */ /* 0x000fe200078e3cff */
[----:B------:R-:W-:Y:S01]  /*d7a0*/  IMAD.X R11, RZ, RZ, R5, P2 ;  /* 0x000000ffff0b7224 */ /* 0x000fe200010e0605 */
[----:B------:R-:W-:-:S02]  /*d7b0*/  LOP3.LUT R6, R6, R13, RZ, 0x3c, !PT ;  /* 0x0000000d06067212 */ /* 0x000fc400078e3cff */
[----:B------:R-:W-:Y:S02]  /*d7c0*/  MOV R36, R4 ;  /* 0x0000000400247202 */ /* 0x000fe40000000f00 */
[----:B------:R-:W-:Y:S02]  /*d7d0*/  MOV R32, R6 ;  /* 0x0000000600207202 */ /* 0x000fe40000000f00 */
[----:B------:R-:W-:Y:S02]  /*d7e0*/  MOV R34, R8 ;  /* 0x0000000800227202 */ /* 0x000fe40000000f00 */
[----:B------:R-:W-:Y:S02]  /*d7f0*/  MOV R35, R10 ;  /* 0x0000000a00237202 */ /* 0x000fe40000000f00 */
[----:B------:R-:W-:Y:S02]  /*d800*/  F2FP.BF16.F32.PACK_AB R4, R3, R2 ;  /* 0x000000020304723e */ /* 0x000fe400000010ff */
[----:B------:R-:W-:-:S02]  /*d810*/  F2FP.BF16.F32.PACK_AB R5, R91, R90 ;  /* 0x0000005a5b05723e */ /* 0x000fc400000010ff */
[----:B------:R-:W-:Y:S02]  /*d820*/  F2FP.BF16.F32.PACK_AB R6, R93, R92 ;  /* 0x0000005c5d06723e */ /* 0x000fe400000010ff */
[----:B------:R-:W-:Y:S02]  /*d830*/  F2FP.BF16.F32.PACK_AB R7, R95, R94 ;  /* 0x0000005e5f07723e */ /* 0x000fe400000010ff */
[----:B------:R-:W-:Y:S02]  /*d840*/  F2FP.BF16.F32.PACK_AB R8, R97, R96 ;  /* 0x000000606108723e */ /* 0x000fe400000010ff */
[----:B------:R-:W-:Y:S01]  /*d850*/  F2FP.BF16.F32.PACK_AB R9, R99, R98 ;  /* 0x000000626309723e */ /* 0x000fe200000010ff */
[----:B------:R-:W-:Y:S01]  /*d860*/  STSM.16.M88.4 [R36], R4 ;  /* 0x0000000424007844 */ /* 0x000fe20000000200 */
[----:B------:R-:W-:Y:S02]  /*d870*/  F2FP.BF16.F32.PACK_AB R10, R101, R100 ;  /* 0x00000064650a723e */ /* 0x000fe400000010ff */
[----:B------:R-:W-:-:S02]  /*d880*/  F2FP.BF16.F32.PACK_AB R11, R103, R102 ;  /* 0x00000066670b723e */ /* 0x000fc400000010ff */
[----:B------:R-:W-:Y:S02]  /*d890*/  F2FP.BF16.F32.PACK_AB R13, R107, R106 ;  /* 0x0000006a6b0d723e */ /* 0x000fe400000010ff */
[----:B------:R-:W-:Y:S01]  /*d8a0*/  ISETP.NE.U32.AND P0, PT, RZ, UR10, PT ;  /* 0x0000000aff007c0c */ /* 0x000fe2000bf05070 */
[----:B------:R-:W-:Y:S03]  /*d8b0*/  STSM.16.M88.4 [R35], R8 ;  /* 0x0000000823007844 */ /* 0x000fe60000000200 */
[----:B------:R-:W-:Y:S01]  /*d8c0*/  ISETP.NE.AND.EX P0, PT, RZ, UR11, PT, P0 ;  /* 0x0000000bff007c0c */ /* 0x000fe2000bf05300 */
[----:B------:R-:W-:Y:S04]  /*d8d0*/  STSM.16.M88.4 [R34], R12 ;  /* 0x0000000c22007844 */ /* 0x000fe80000000200 */
[----:B------:R0:W-:Y:S01]  /*d8e0*/  STSM.16.M88.4 [R32], R24 ;  /* 0x0000001820007844 */ /* 0x0001e20000000200 */
[----:B------:R-:W-:Y:S08]  /*d8f0*/  BAR.SYNC.DEFER_BLOCKING 0x1, 0x180 ;  /* 0x0046000000007b1d */ /* 0x000ff00000010000 */
[----:B0-----:R-:W0:Y:S01]  /*d900*/  LDC R32, c[0x0][0xbe8] ;  /* 0x0002fa00ff207b82 */ /* 0x001e220000000800 */
[----:B------:R-:W2:Y:S01]  /*d910*/  @P0 LDG.E R33, desc[UR54][R30.64] ;  /* 0x000000361e210981 */ /* 0x000ea2000c1e1900 */
[----:B------:R-:W-:Y:S01]  /*d920*/  UISETP.NE.U32.AND UP0, UPT, UR8, URZ, UPT ;  /* 0x0000003f0800728c */ /* 0x000fe2000bf05070 */
[----:B------:R-:W-:-:S03]  /*d930*/  ULDC UR4, c[0x0][0xa88] ;  /* 0x0002a20000047ab9 */ /* 0x000fc60000000800 */
[----:B------:R-:W-:Y:S01]  /*d940*/  UISETP.NE.AND.EX UP0, UPT, UR9, URZ, UPT, UP0 ;  /* 0x0000003f0900728c */ /* 0x000fe2000bf05300 */
[----:B------:R-:W-:Y:S01]  /*d950*/  IMAD.U32 R9, RZ, RZ, UR4 ;  /* 0x00000004ff097e24 */ /* 0x000fe2000f8e00ff */
[----:B------:R-:W-:-:S04]  /*d960*/  ULDC UR4, c[0x0][0xad4] ;  /* 0x0002b50000047ab9 */ /* 0x000fc80000000800 */
[----:B------:R-:W-:Y:S02]  /*d970*/  PLOP3.LUT P4, PT, PT, PT, UP0, 0x80, 0x0 ;  /* 0x000000000000781c */ /* 0x000fe40003f8f008 */
[----:B0-----:R-:W-:-:S03]  /*d980*/  ISETP.NE.AND P1, PT, R32, 0x1, PT ;  /* 0x000000012000780c */ /* 0x001fc60003f25270 */
[----:B------:R-:W-:Y:S02]  /*d990*/  @UP0 ULDC.64 UR8, c[0x0][0xc08] ;  /* 0x0003020000080ab9 */ /* 0x000fe40000000a00 */
[----:B------:R-:W-:Y:S02]  /*d9a0*/  @UP0 UIMAD.WIDE UR8, UR38, 0x4, UR8 ;  /* 0x00000004260808a5 */ /* 0x000fe4000f8e0208 */
[----:B------:R-:W-:-:S06]  /*d9b0*/  UISETP.NE.AND UP0, UPT, UR46, URZ, UPT ;  /* 0x0000003f2e00728c */ /* 0x000fcc000bf05270 */
[----:B------:R-:W0:Y:S01]  /*d9c0*/  @P1 LDC R6, c[0x0][0xbec] ;  /* 0x0002fb00ff061b82 */ /* 0x000e220000000800 */
[----:B------:R-:W-:Y:S01]  /*d9d0*/  USEL UR4, UR46, UR4, UP0 ;  /* 0x000000042e047287 */ /* 0x000fe20008000000 */
[----:B------:R-:W-:Y:S01]  /*d9e0*/  IMAD.U32 R4, RZ, RZ, UR8 ;  /* 0x00000008ff047e24 */ /* 0x000fe2000f8e00ff */
[----:B------:R-:W-:Y:S01]  /*d9f0*/  UMOV UR19, 0x9b8 ;  /* 0x000009b800137882 */ /* 0x000fe20000000000 */
[----:B------:R-:W-:Y:S01]  /*da00*/  IMAD.U32 R5, RZ, RZ, UR9 ;  /* 0x00000009ff057e24 */ /* 0x000fe2000f8e00ff */
[----:B------:R-:W-:-:S03]  /*da10*/  UISETP.GT.AND UP1, UPT, UR4, 0x1, UPT ;  /* 0x000000010400788c */ /* 0x000fc6000bf24270 */
[----:B------:R-:W1:Y:S01]  /*da20*/  @P1 LDC R11, c[0x0][0xbf0] ;  /* 0x0002fc00ff0b1b82 */ /* 0x000e620000000800 */
[----:B------:R-:W-:Y:S01]  /*da30*/  USEL UR19, UR19, 0x978, UP1 ;  /* 0x0000097813137887 */ /* 0x000fe20008800000 */
[----:B------:R-:W-:Y:S01]  /*da40*/  VIADD R13, R17, UR39 ;  /* 0x00000027110d7c36 */ /* 0x000fe20008000000 */
[----:B------:R-:W-:Y:S01]  /*da50*/  UISETP.NE.U32.AND UP0, UPT, UR10, URZ, UPT ;  /* 0x0000003f0a00728c */ /* 0x000fe2000bf05070 */
[----:B------:R0:W5:Y:S01]  /*da60*/  @P4 LDG.E R9, desc[UR54][R4.64] ;  /* 0x0000003604094981 */ /* 0x000162000c1e1900 */
[----:B------:R-:W-:Y:S01]  /*da70*/  UMOV UR4, URZ ;  /* 0x0000003f00047c82 */ /* 0x000fe20008000000 */
[----:B------:R-:W-:Y:S01]  /*da80*/  USHF.R.S32.HI UR10, URZ, 0x1f, UR38 ;  /* 0x0000001f3f0a7899 */ /* 0x000fe20008011426 */
[----:B------:R-:W-:Y:S01]  /*da90*/  IMAD.MOV.U32 R7, RZ, RZ, R13 ;  /* 0x000000ffff077224 */ /* 0x000fe200078e000d */
[----:B------:R-:W-:Y:S02]  /*daa0*/  UISETP.NE.AND.EX UP0, UPT, UR11, URZ, UPT, UP0 ;  /* 0x0000003f0b00728c */ /* 0x000fe4000bf05300 */
[----:B------:R-:W-:-:S02]  /*dab0*/  USEL UR9, UR41, URZ, UP1 ;  /* 0x0000003f29097287 */ /* 0x000fc40008800000 */
[----:B------:R-:W-:Y:S02]  /*dac0*/  USEL UR8, UR38, URZ, !UP0 ;  /* 0x0000003f26087287 */ /* 0x000fe4000c000000 */
[----:B------:R-:W-:Y:S01]  /*dad0*/  USEL UR18, UR10, URZ, !UP0 ;  /* 0x0000003f0a127287 */ /* 0x000fe2000c000000 */
[----:B------:R-:W-:Y:S02]  /*dae0*/  ULDC.64 UR12, c[0x0][UR19+0x220] ;  /* 0x00008800130c7abb */ /* 0x000fe40008000a00 */
[----:B------:R-:W-:Y:S01]  /*daf0*/  ULDC.64 UR10, c[0x0][UR19+0x218] ;  /* 0x00008600130a7abb */ /* 0x000fe20008000a00 */
[----:B0-----:R-:W-:Y:S01]  /*db00*/  @P1 IMAD.HI.U32 R4, R13, R6, RZ ;  /* 0x000000060d041227 */ /* 0x001fe200078e00ff */
[----:B------:R-:W-:Y:S01]  /*db10*/  ULDC.64 UR14, c[0x0][UR19+0x228] ;  /* 0x00008a00130e7abb */ /* 0x000fe20008000a00 */
[----:B------:R-:W-:Y:S02]  /*db20*/  UIMAD UR13, UR13, UR8, URZ ;  /* 0x000000080d0d72a4 */ /* 0x000fe4000f8e023f */
[----:B------:R-:W-:-:S02]  /*db30*/  UIMAD.WIDE.U32 UR16, UR10, UR37, URZ ;  /* 0x000000250a1072a5 */ /* 0x000fc4000f8e003f */
[----:B------:R-:W-:Y:S01]  /*db40*/  UIMAD UR20, UR11, UR37, URZ ;  /* 0x000000250b1472a4 */ /* 0x000fe2000f8e023f */
[----:B-1----:R-:W-:Y:S01]  /*db50*/  @P1 SHF.R.U32.HI R7, RZ, R11, R4 ;  /* 0x0000000bff071219 */ /* 0x002fe20000011604 */
[----:B------:R-:W-:Y:S02]  /*db60*/  UIMAD.WIDE.U32 UR10, UR12, UR8, URZ ;  /* 0x000000080c0a72a5 */ /* 0x000fe4000f8e003f */
[----:B------:R-:W-:Y:S02]  /*db70*/  UIMAD.WIDE.U32 UR22, UR14, UR9, URZ ;  /* 0x000000090e1672a5 */ /* 0x000fe4000f8e003f */
[----:B------:R-:W-:Y:S01]  /*db80*/  UIMAD UR9, UR15, UR9, URZ ;  /* 0x000000090f0972a4 */ /* 0x000fe2000f8e023f */
[----:B------:R-:W-:Y:S01]  /*db90*/  IMAD.MOV R11, RZ, RZ, -R7 ;  /* 0x000000ffff0b7224 */ /* 0x000fe200078e0a07 */
[----:B------:R-:W-:Y:S02]  /*dba0*/  UIMAD UR13, UR12, UR18, UR13 ;  /* 0x000000120c0d72a4 */ /* 0x000fe4000f8e020d */
[----:B------:R-:W-:Y:S01]  /*dbb0*/  UIADD3 UR20, UR17, UR20, URZ ;  /* 0x0000001411147290 */ /* 0x000fe2000fffe03f */
[----:B------:R-:W-:-:S02]  /*dbc0*/  IMAD.U32 R4, RZ, RZ, UR22 ;  /* 0x00000016ff047e24 */ /* 0x000fc4000f8e00ff */
[----:B------:R-:W-:Y:S01]  /*dbd0*/  IMAD.U32 R5, RZ, RZ, UR23 ;  /* 0x00000017ff057e24 */ /* 0x000fe2000f8e00ff */
[----:B------:R-:W-:Y:S01]  /*dbe0*/  SHF.R.S32.HI R5, RZ, 0x1f, R7 ;  /* 0x0000001fff057819 */ /* 0x000fe20000011407 */
[----:B------:R-:W-:-:S05]  /*dbf0*/  IMAD R11, R32, R11, R13 ;  /* 0x0000000b200b7224 */ /* 0x000fca00078e020d */
[----:B------:R-:W-:Y:S02]  /*dc00*/  SHF.R.S32.HI R6, RZ, 0x1f, R11 ;  /* 0x0000001fff067819 */ /* 0x000fe4000001140b */
[----:B--2---:R-:W-:-:S13]  /*dc10*/  @P0 R2UR UR4, R33 ;  /* 0x00000000210402ca */ /* 0x004fda00000e0000 */
[----:B------:R-:W-:Y:S02]  /*dc20*/  UIADD3 UR16, UP0, UP2, UR10, UR16, UR4 ;  /* 0x000000100a107290 */ /* 0x000fe4000fa1e004 */
[----:B------:R-:W-:Y:S02]  /*dc30*/  UIADD3 UR10, UR23, UR9, URZ ;  /* 0x00000009170a7290 */ /* 0x000fe4000fffe03f */
[----:B------:R-:W-:Y:S02]  /*dc40*/  UIADD3 UR9, UR11, UR13, URZ ;  /* 0x0000000d0b097290 */ /* 0x000fe4000fffe03f */
[----:B------:R-:W-:Y:S01]  /*dc50*/  USHF.R.S32.HI UR14, URZ, 0x1f, UR4 ;  /* 0x0000001f3f0e7899 */ /* 0x000fe20008011404 */
[----:B------:R-:W-:Y:S01]  /*dc60*/  IADD3 R4, P2, P3, R7, UR16, R4 ;  /* 0x0000001007047c10 */ /* 0x000fe2000fb5e004 */
[----:B------:R-:W-:Y:S01]  /*dc70*/  IMAD.U32 R8, RZ, RZ, UR10 ;  /* 0x0000000aff087e24 */ /* 0x000fe2000f8e00ff */
[----:B------:R-:W-:Y:S01]  /*dc80*/  ULDC.64 UR10, c[0x0][UR19+0x210] ;  /* 0x00008400130a7abb */ /* 0x000fe20008000a00 */
[----:B------:R-:W-:Y:S01]  /*dc90*/  UIADD3.X UR9, UR9, UR20, UR14, UP0, UP2 ;  /* 0x0000001409097290 */ /* 0x000fe200087e440e */
[----:B------:R-:W-:Y:S01]  /*dca0*/  IMAD R7, R11, UR11, RZ ;  /* 0x0000000b0b077c24 */ /* 0x000fe2000f8e02ff */
[----:B------:R-:W-:Y:S01]  /*dcb0*/  ULDC.64 UR12, c[0x0][0xba8] ;  /* 0x0002ea00000c7ab9 */ /* 0x000fe20000000a00 */
[----:B------:R-:W-:Y:S01]  /*dcc0*/  @!UP1 ULDC UR12, c[0x0][0xb50] ;  /* 0x0002d400000c9ab9 */ /* 0x000fe20000000800 */
[----:B------:R-:W-:Y:S01]  /*dcd0*/  @!UP1 ULDC UR13, c[0x0][0xb54] ;  /* 0x0002d500000d9ab9 */ /* 0x000fe20000000800 */
[----:B------:R-:W-:Y:S01]  /*dce0*/  IMAD R7, R6, UR10, R7 ;  /* 0x0000000a06077c24 */ /* 0x000fe2000f8e0207 */
[----:B------:R-:W-:-:S03]  /*dcf0*/  IADD3.X R5, R5, UR9, R8, P2, P3 ;  /* 0x0000000905057c10 */ /* 0x000fc600097e6408 */
[----:B------:R-:W-:-:S04]  /*dd00*/  IMAD.WIDE.U32 R4, R11, UR10, R4 ;  /* 0x0000000a0b047c25 */ /* 0x000fc8000f8e0004 */
[----:B------:R-:W-:Y:S01]  /*dd10*/  IMAD.IADD R5, R5, 0x1, R7 ;  /* 0x0000000105057824 */ /* 0x000fe200078e0207 */
[----:B------:R-:W-:-:S04]  /*dd20*/  LEA R8, P2, R4, UR12, 0x2 ;  /* 0x0000000c04087c11 */ /* 0x000fc8000f8410ff */
[----:B------:R-:W-:Y:S01]  /*dd30*/  LEA.HI.X R10, R4, UR13, R5, 0x2, P2 ;  /* 0x0000000d040a7c11 */ /* 0x000fe200090f1405 */
[----:B------:R-:W-:Y:S08]  /*dd40*/  @P4 BRA `(.L_x_1316) ;  /* 0x0000000000104947 */ /* 0x000ff00003800000 */
[----:B------:R-:W-:Y:S05]  /*dd50*/  @!P0 BRA `(.L_x_1316) ;  /* 0x00000000000c8947 */ /* 0x000fea0003800000 */
[----:B------:R-:W2:Y:S04]  /*dd60*/  LDG.E R4, desc[UR54][R30.64] ;  /* 0x000000361e047981 */ /* 0x000ea8000c1e1900 */
[----:B-----5:R-:W2:Y:S02]  /*dd70*/  LDG.E R9, desc[UR54][R30.64+0x4] ;  /* 0x000004361e097981 */ /* 0x020ea4000c1e1900 */
[----:B--2---:R-:W-:-:S07]  /*dd80*/  IMAD.IADD R9, R9, 0x1, -R4 ;  /* 0x0000000109097824 */ /* 0x004fce00078e0a04 */
.L_x_1316:
[----:B------:R-:W2:Y:S01]  /*dd90*/  LDL R11, [R1+0x34] ;  /* 0x00003400010b7983 */ /* 0x000ea20000100800 */
[----:B------:R-:W0:Y:S03]  /*dda0*/  S2R R4, SR_TID.X ;  /* 0x0000000000047919 */ /* 0x000e260000002100 */
[----:B------:R-:W-:Y:S04]  /*ddb0*/  SHFL.IDX PT, R5, R10, RZ, 0x1c1f ;  /* 0x001c1fff0a057589 */ /* 0x000fe800000e0000 */
[----:B------:R-:W-:Y:S04]  /*ddc0*/  SHFL.IDX PT, R6, R8, 0x1, 0x1c1f ;  /* 0x003c1f0008067f89 */ /* 0x000fe800000e0000 */
[----:B------:R-:W-:Y:S01]  /*ddd0*/  SHFL.IDX PT, R7, R10, 0x1, 0x1c1f ;  /* 0x003c1f000a077f89 */ /* 0x000fe200000e0000 */
[----:B0-----:R-:W-:-:S05]  /*dde0*/  VIADD R14, R4, 0xffffff80 ;  /* 0xffffff80040e7836 */ /* 0x001fca0000000000 */
[----:B------:R-:W-:-:S04]  /*ddf0*/  SHF.R.S32.HI R12, RZ, 0x1f, R14 ;  /* 0x0000001fff0c7819 */ /* 0x000fc8000001140e */
[----:B------:R-:W-:Y:S01]  /*de00*/  LEA.HI R12, R12, R14, RZ, 0x7 ;  /* 0x0000000e0c0c7211 */ /* 0x000fe200078f38ff */
[----:B------:R-:W0:Y:S03]  /*de10*/  SHFL.IDX PT, R4, R8, RZ, 0x1c1f ;  /* 0x001c1fff08047589 */ /* 0x000e2600000e0000 */
[----:B------:R-:W-:Y:S01]  /*de20*/  LOP3.LUT R12, R12, 0xffffff80, RZ, 0xc0, !PT ;  /* 0xffffff800c0c7812 */ /* 0x000fe200078ec0ff */
[----:B-----5:R-:W-:-:S04]  /*de30*/  IMAD R30, R9, R32, RZ ;  /* 0x00000020091e7224 */ /* 0x020fc800078e02ff */
[----:B------:R-:W-:Y:S01]  /*de40*/  IMAD.IADD R12, R14, 0x1, -R12 ;  /* 0x000000010e0c7824 */ /* 0x000fe200078e0a0c */
[----:B------:R-:W-:-:S04]  /*de50*/  PLOP3.LUT P3, PT, PT, PT, UP1, 0x80, 0x0 ;  /* 0x000000000000781c */ /* 0x000fc80003f6f018 */
[----:B------:R-:W-:Y:S01]  /*de60*/  LOP3.LUT P0, RZ, R12, 0x3, RZ, 0xc0, !PT ;  /* 0x000000030cff7812 */ /* 0x000fe2000780c0ff */
[----:B--2---:R-:W-:-:S04]  /*de70*/  VIADD R11, R11, UR39 ;  /* 0x000000270b0b7c36 */ /* 0x004fc80008000000 */
[C---:B------:R-:W-:Y:S01]  /*de80*/  VIADD R9, R11.reuse, 0x8 ;  /* 0x000000080b097836 */ /* 0x040fe20000000000 */
[----:B------:R-:W-:-:S04]  /*de90*/  ISETP.GE.OR P2, PT, R11, R30, P0 ;  /* 0x0000001e0b00720c */ /* 0x000fc80000746670 */
[----:B------:R-:W-:-:S09]  /*dea0*/  ISETP.GE.OR P0, PT, R9, R30, P0 ;  /* 0x0000001e0900720c */ /* 0x000fd20000706670 */
[----:B0-----:R0:W-:Y:S01]  /*deb0*/  @!P2 ST.E desc[UR54][R4.64], R21 ;  /* 0x000000150400a985 */ /* 0x0011e2000c101936 */
[----:B------:R-:W-:-:S03]  /*dec0*/  ISETP.GE.AND P2, PT, R11, R30, PT ;  /* 0x0000001e0b00720c */ /* 0x000fc60003f46270 */
[----:B------:R0:W-:Y:S01]  /*ded0*/  @!P0 ST.E desc[UR54][R6.64], R20 ;  /* 0x0000001406008985 */ /* 0x0001e2000c101936 */
[----:B------:R-:W-:Y:S01]  /*dee0*/  ISETP.GE.AND P0, PT, R9, R30, PT ;  /* 0x0000001e0900720c */ /* 0x000fe20003f06270 */
[----:B------:R-:W-:-:S12]  /*def0*/  @P3 BRA `(.L_x_1317) ;  /* 0x0000000400c43947 */ /* 0x000fd80003800000 */
[----:B------:R-:W1:Y:S01]  /*df00*/  S2R R12, SR_TID.X ;  /* 0x00000000000c7919 */ /* 0x000e620000002100 */
[----:B------:R-:W-:Y:S01]  /*df10*/  ULDC.64 UR12, c[0x0][0xaa0] ;  /* 0x0002a800000c7ab9 */ /* 0x000fe20000000a00 */
[----:B-1----:R-:W-:-:S05]  /*df20*/  VIADD R12, R12, 0xffffff80 ;  /* 0xffffff800c0c7836 */ /* 0x002fca0000000000 */
[----:B------:R-:W-:-:S04]  /*df30*/  SHF.R.S32.HI R35, RZ, 0x1f, R12 ;  /* 0x0000001fff237819 */ /* 0x000fc8000001140c */
[----:B------:R-:W-:-:S04]  /*df40*/  LEA.HI R35, R35, R12, RZ, 0x3 ;  /* 0x0000000c23237211 */ /* 0x000fc800078f18ff */
[----:B------:R-:W-:-:S05]  /*df50*/  SHF.R.S32.HI R35, RZ, 0x3, R35 ;  /* 0x00000003ff237819 */ /* 0x000fca0000011423 */
[----:B------:R-:W-:-:S04]  /*df60*/  IMAD R3, R35, 0x40, R19 ;  /* 0x0000004023037824 */ /* 0x000fc800078e0213 */
[----:B------:R-:W-:-:S03]  /*df70*/  IMAD.WIDE R28, R3, 0x2, R28 ;  /* 0x00000002031c7825 */ /* 0x000fc600078e021c */
[C---:B------:R-:W-:Y:S02]  /*df80*/  IADD3 R9, P0, R28.reuse, 0x1800, RZ ;  /* 0x000018001c097810 */ /* 0x040fe40007f1e0ff */
[C---:B------:R-:W-:Y:S02]  /*df90*/  IADD3 R13, P2, R28.reuse, 0x3000, RZ ;  /* 0x000030001c0d7810 */ /* 0x040fe40007f5e0ff */
[----:B0-----:R-:W-:Y:S02]  /*dfa0*/  LOP3.LUT R5, R28, 0x380, RZ, 0xc0, !PT ;  /* 0x000003801c057812 */ /* 0x001fe400078ec0ff */
        /* <DEDUP_REMOVED lines=11> */
[----:B------:R-:W2:Y:S04]  /*e060*/  LD.E.128 R4, desc[UR54][R4.64] ;  /* 0x0000003604047980 */ /* 0x000ea8000c101d00 */
[----:B------:R-:W3:Y:S04]  /*e070*/  LD.E.128 R8, desc[UR54][R8.64] ;  /* 0x0000003608087980 */ /* 0x000ee8000c101d00 */
[----:B------:R-:W4:Y:S01]  /*e080*/  LD.E.128 R12, desc[UR54][R12.64] ;  /* 0x000000360c0c7980 */ /* 0x000f22000c101d00 */
[----:B------:R-:W-:-:S04]  /*e090*/  IADD3 R3, P0, R28, 0x4800, RZ ;  /* 0x000048001c037810 */ /* 0x000fc80007f1e0ff */
[----:B------:R-:W-:Y:S01]  /*e0a0*/  LOP3.LUT R2, R3, 0x380, RZ, 0xc0, !PT ;  /* 0x0000038003027812 */ /* 0x000fe200078ec0ff */
[----:B------:R-:W-:Y:S01]  /*e0b0*/  IMAD.X R25, RZ, RZ, R29, P0 ;  /* 0x000000ffff197224 */ /* 0x000fe200000e061d */
[----:B------:R-:W-:Y:S01]  /*e0c0*/  UIMAD UR9, UR14, UR12, URZ ;  /* 0x0000000c0e0972a4 */ /* 0x000fe2000f8e023f */
[----:B------:R-:W0:Y:S01]  /*e0d0*/  @P1 LDC R29, c[0x0][0xbf0] ;  /* 0x0002fc00ff1d1b82 */ /* 0x000e220000000800 */
[----:B------:R-:W-:-:S04]  /*e0e0*/  SHF.R.U64 R2, R2, 0x3, RZ ;  /* 0x0000000302027819 */ /* 0x000fc800000012ff */
[----:B------:R-:W-:-:S03]  /*e0f0*/  LOP3.LUT R24, R2, R3, RZ, 0x3c, !PT ;  /* 0x0000000302187212 */ /* 0x000fc600078e3cff */
[----:B------:R-:W1:Y:S01]  /*e100*/  @P1 LDC R3, c[0x0][0xbec] ;  /* 0x0002fb00ff031b82 */ /* 0x000e620000000800 */
[----:B------:R-:W-:Y:S02]  /*e110*/  UIMAD.WIDE.U32 UR10, UR4, UR12, URZ ;  /* 0x0000000c040a72a5 */ /* 0x000fe4000f8e003f */
[----:B------:R-:W-:Y:S01]  /*e120*/  UIMAD UR9, UR4, UR13, UR9 ;  /* 0x0000000d040972a4 */ /* 0x000fe2000f8e0209 */
[----:B------:R-:W-:Y:S01]  /*e130*/  IMAD R2, R18, 0x30, R35 ;  /* 0x0000003012027824 */ /* 0x000fe200078e0223 */
[----:B------:R-:W5:Y:S01]  /*e140*/  LD.E.128 R24, desc[UR54][R24.64] ;  /* 0x0000003618187980 */ /* 0x000f62000c101d00 */
[----:B------:R-:W-:Y:S01]  /*e150*/  ULDC.64 UR12, c[0x0][0xae8] ;  /* 0x0002ba00000c7ab9 */ /* 0x000fe20000000a00 */
[----:B------:R-:W-:Y:S01]  /*e160*/  UIADD3 UR11, UR11, UR9, URZ ;  /* 0x000000090b0b7290 */ /* 0x000fe2000fffe03f */
[----:B------:R-:W-:Y:S01]  /*e170*/  VIADD R28, R2, UR39 ;  /* 0x00000027021c7c36 */ /* 0x000fe20008000000 */
[----:B------:R-:W-:Y:S01]  /*e180*/  USHF.R.S32.HI UR4, URZ, 0x1f, UR8 ;  /* 0x0000001f3f047899 */ /* 0x000fe20008011408 */
[----:B------:R-:W-:Y:S01]  /*e190*/  @!PT LDS RZ, [RZ] ;  /* 0x00000000fffff984 */ /* 0x000fe20000000800 */
[----:B------:R-:W-:Y:S01]  /*e1a0*/  @!PT LDS RZ, [RZ] ;  /* 0x00000000fffff984 */ /* 0x000fe20000000800 */
[----:B------:R-:W-:Y:S01]  /*e1b0*/  @!PT LDS RZ, [RZ] ;  /* 0x00000000fffff984 */ /* 0x000fe20000000800 */
[----:B------:R-:W-:Y:S01]  /*e1c0*/  @!PT LDS RZ, [RZ] ;  /* 0x00000000fffff984 */ /* 0x000fe20000000800 */
[----:B------:R0:W-:Y:S06]  /*e1d0*/  MEMBAR.ALL.CTA ;  /* 0x0000000000007992 */ /* 0x0001ec0000008000 */
[----:B0-----:R-:W0:Y:S01]  /*e1e0*/  FENCE.VIEW.ASYNC.S ;  /* 0x00000000000073c6 */ /* 0x001e220000000000 */
[----:B------:R-:W-:Y:S01]  /*e1f0*/  UIMAD.WIDE.U32 UR10, UR37, UR12, UR10 ;  /* 0x0000000c250a72a5 */ /* 0x000fe2000f8e000a */
[----:B------:R-:W-:-:S02]  /*e200*/  IMAD.MOV.U32 R21, RZ, RZ, R28 ;  /* 0x000000ffff157224 */ /* 0x000fc400078e001c */
[----:B------:R-:W-:Y:S01]  /*e210*/  VIADD R0, R0, 0x16820 ;  /* 0x0001682000007836 */ /* 0x000fe20000000000 */
[----:B------:R-:W-:-:S03]  /*e220*/  UIMAD UR11, UR37, UR13, UR11 ;  /* 0x0000000d250b72a4 */ /* 0x000fc6000f8e020b */
[----:B------:R-:W-:Y:S01]  /*e230*/  ULDC.64 UR12, c[0x0][0xaf0] ;  /* 0x0002bc00000c7ab9 */ /* 0x000fe20000000a00 */
[----:B------:R-:W-:Y:S01]  /*e240*/  PRMT R0, RZ, 0x654, R0 ;  /* 0x00000654ff007816 */ /* 0x000fe20000000000 */
[----:B------:R-:W-:Y:S01]  /*e250*/  UIMAD UR4, UR4, UR12, URZ ;  /* 0x0000000c040472a4 */ /* 0x000fe2000f8e023f */
[----:B-1----:R-:W-:-:S03]  /*e260*/  @P1 IMAD.HI.U32 R2, R28, R3, RZ ;  /* 0x000000031c021227 */ /* 0x002fc600078e00ff */
[----:B------:R-:W-:Y:S02]  /*e270*/  UIMAD UR4, UR8, UR13, UR4 ;  /* 0x0000000d080472a4 */ /* 0x000fe4000f8e0204 */
[----:B------:R-:W-:Y:S01]  /*e280*/  UIMAD.WIDE.U32 UR8, UR8, UR12, UR10 ;  /* 0x0000000c080872a5 */ /* 0x000fe2000f8e000a */
[----:B------:R-:W-:Y:S02]  /*e290*/  @P1 SHF.R.U32.HI R21, RZ, R29, R2 ;  /* 0x0000001dff151219 */ /* 0x000fe40000011602 */
[----:B------:R-:W-:Y:S01]  /*e2a0*/  ULDC.64 UR10, c[0x0][0xae0] ;  /* 0x0002b800000a7ab9 */ /* 0x000fe20000000a00 */
[----:B------:R-:W-:Y:S01]  /*e2b0*/  UIADD3 UR4, UR9, UR4, URZ ;  /* 0x0000000409047290 */ /* 0x000fe2000fffe03f */
[--C-:B------:R-:W-:Y:S01]  /*e2c0*/  SHF.R.S32.HI R20, RZ, 0x1f, R21.reuse ;  /* 0x0000001fff147819 */ /* 0x100fe20000011415 */
[----:B------:R-:W-:Y:S01]  /*e2d0*/  IMAD.MOV R29, RZ, RZ, -R21 ;  /* 0x000000ffff1d7224 */ /* 0x000fe200078e0a15 */
[----:B0-----:R0:W-:Y:S01]  /*e2e0*/  SYNCS.ARRIVE.TRANS64.RED.A1T0 RZ, [R0+URZ], RZ ;  /* 0x000000ff00ff79a7 */ /* 0x0011e2000810043f */
[----:B------:R-:W-:-:S02]  /*e2f0*/  IMAD.U32 R3, RZ, RZ, UR9 ;  /* 0x00000009ff037e24 */ /* 0x000fc4000f8e00ff */
[----:B------:R-:W-:Y:S02]  /*e300*/  IMAD R20, R20, UR10, RZ ;  /* 0x0000000a14147c24 */ /* 0x000fe4000f8e02ff */
[----:B------:R-:W-:Y:S02]  /*e310*/  IMAD R29, R32, R29, R28 ;  /* 0x0000001d201d7224 */ /* 0x000fe400078e021c */
[----:B------:R-:W-:Y:S01]  /*e320*/  IMAD.U32 R2, RZ, RZ, UR8 ;  /* 0x00000008ff027e24 */ /* 0x000fe2000f8e00ff */
[----:B------:R-:W-:Y:S01]  /*e330*/  ULDC.64 UR8, c[0x0][0xad8] ;  /* 0x0002b60000087ab9 */ /* 0x000fe20000000a00 */
[----:B------:R-:W-:Y:S01]  /*e340*/  IMAD.U32 R3, RZ, RZ, UR4 ;  /* 0x00000004ff037e24 */ /* 0x000fe2000f8e00ff */
[----:B------:R-:W-:Y:S01]  /*e350*/  ULDC UR4, c[0x0][0xac8] ;  /* 0x0002b20000047ab9 */ /* 0x000fe20000000800 */
[C---:B------:R-:W-:Y:S01]  /*e360*/  IMAD R31, R21.reuse, UR11, R20 ;  /* 0x0000000b151f7c24 */ /* 0x040fe2000f8e0214 */
[----:B------:R-:W-:Y:S01]  /*e370*/  SHF.R.S32.HI R20, RZ, 0x1f, R29 ;  /* 0x0000001fff147819 */ /* 0x000fe2000001141d */
[----:B------:R-:W-:-:S04]  /*e380*/  IMAD.WIDE.U32 R2, R21, UR10, R2 ;  /* 0x0000000a15027c25 */ /* 0x000fc8000f8e0002 */
[----:B------:R-:W-:Y:S02]  /*e390*/  IMAD.IADD R3, R3, 0x1, R31 ;  /* 0x0000000103037824 */ /* 0x000fe400078e021f */
[----:B------:R-:W-:Y:S02]  /*e3a0*/  IMAD R20, R20, UR8, RZ ;  /* 0x0000000814147c24 */ /* 0x000fe4000f8e02ff */
[----:B------:R-:W-:-:S04]  /*e3b0*/  IMAD.WIDE.U32 R2, R29, UR8, R2 ;  /* 0x000000081d027c25 */ /* 0x000fc8000f8e0002 */
[----:B------:R-:W-:Y:S01]  /*e3c0*/  IMAD R21, R29, UR9, R20 ;  /* 0x000000091d157c24 */ /* 0x000fe2000f8e0214 */
[----:B------:R-:W-:Y:S01]  /*e3d0*/  ULDC.64 UR8, c[0x0][0xa80] ;  /* 0x0002a00000087ab9 */ /* 0x000fe20000000a00 */
[----:B------:R-:W-:Y:S01]  /*e3e0*/  VIADD R31, R35, UR39 ;  /* 0x00000027231f7c36 */ /* 0x000fe20008000000 */
[C---:B------:R-:W-:Y:S01]  /*e3f0*/  LEA R32, P0, R2.reuse, UR8, 0x1 ;  /* 0x0000000802207c11 */ /* 0x040fe2000f8008ff */
[----:B------:R-:W-:Y:S01]  /*e400*/  IMAD.IADD R3, R3, 0x1, R21 ;  /* 0x0000000103037824 */ /* 0x000fe200078e0215 */
[----:B------:R-:W-:Y:S01]  /*e410*/  SHF.R.S32.HI R35, RZ, 0x1f, R19 ;  /* 0x0000001fff237819 */ /* 0x000fe20000011413 */
[C---:B------:R-:W-:Y:S02]  /*e420*/  VIADD R21, R31.reuse, 0x60 ;  /* 0x000000601f157836 */ /* 0x040fe40000000000 */
[----:B------:R-:W1:Y:S01]  /*e430*/  SHFL.IDX PT, R20, R32, 0x1, 0x181f ;  /* 0x00381f0020147f89 */ /* 0x000e6200000e0000 */
[----:B------:R-:W-:Y:S01]  /*e440*/  LEA.HI.X R33, R2, UR9, R3, 0x1, P0 ;  /* 0x0000000902217c11 */ /* 0x000fe200080f0c03 */
[----:B------:R-:W-:Y:S01]  /*e450*/  VIADD R3, R31, 0x30 ;  /* 0x000000301f037836 */ /* 0x000fe20000000000 */
[----:B------:R-:W-:Y:S01]  /*e460*/  ISETP.GE.AND P0, PT, R19, UR4, PT ;  /* 0x0000000413007c0c */ /* 0x000fe2000bf06270 */
[----:B------:R-:W0:Y:S03]  /*e470*/  SHFL.IDX PT, R2, R32, RZ, 0x181f ;  /* 0x00181fff20027589 */ /* 0x000e2600000e0000 */
[-C--:B------:R-:W-:Y:S01]  /*e480*/  ISETP.GE.OR P1, PT, R31, R30.reuse, P0 ;  /* 0x0000001e1f00720c */ /* 0x080fe20000726670 */
[----:B------:R-:W0:Y:S01]  /*e490*/  SHFL.IDX PT, R28, R32, 0x2, 0x181f ;  /* 0x00581f00201c7f89 */ /* 0x000e2200000e0000 */
[-C--:B------:R-:W-:Y:S01]  /*e4a0*/  ISETP.GE.OR P2, PT, R3, R30.reuse, P0 ;  /* 0x0000001e0300720c */ /* 0x080fe20000746670 */
[----:B------:R-:W-:Y:S01]  /*e4b0*/  VIADD R31, R31, 0x90 ;  /* 0x000000901f1f7836 */ /* 0x000fe20000000000 */
[-C--:B------:R-:W-:Y:S01]  /*e4c0*/  ISETP.GE.OR P3, PT, R21, R30.reuse, P0 ;  /* 0x0000001e1500720c */ /* 0x080fe20000766670 */
[----:B------:R-:W0:Y:S03]  /*e4d0*/  SHFL.IDX PT, R34, R33, RZ, 0x181f ;  /* 0x00181fff21227589 */ /* 0x000e2600000e0000 */
[----:B------:R-:W-:Y:S01]  /*e4e0*/  ISETP.GE.OR P0, PT, R31, R30, P0 ;  /* 0x0000001e1f00720c */ /* 0x000fe20000706670 */
[----:B------:R-:W0:Y:S04]  /*e4f0*/  SHFL.IDX PT, R36, R33, 0x1, 0x181f ;  /* 0x00381f0021247f89 */ /* 0x000e2800000e0000 */
[----:B------:R-:W0:Y:S02]  /*e500*/  SHFL.IDX PT, R38, R33, 0x2, 0x181f ;  /* 0x00581f0021267f89 */ /* 0x000e2400000e0000 */
[----:B-1----:R-:W-:-:S02]  /*e510*/  @!P2 LEA R20, P5, R19, R20, 0x1 ;  /* 0x000000141314a211 */ /* 0x002fc400078a08ff */
[----:B------:R-:W1:Y:S01]  /*e520*/  SHFL.IDX PT, R32, R32, 0x3, 0x181f ;  /* 0x00781f0020207f89 */ /* 0x000e6200000e0000 */
[----:B0-----:R-:W-:-:S03]  /*e530*/  @!P1 LEA R2, P4, R19, R2, 0x1 ;  /* 0x0000000213029211 */ /* 0x001fc600078808ff */
[----:B------:R0:W0:Y:S01]  /*e540*/  SHFL.IDX PT, R0, R33, 0x3, 0x181f ;  /* 0x00781f0021007f89 */ /* 0x00002200000e0000 */
[C---:B------:R-:W-:Y:S02]  /*e550*/  @!P3 LEA R28, P6, R19.reuse, R28, 0x1 ;  /* 0x0000001c131cb211 */ /* 0x040fe400078c08ff */
[C-C-:B------:R-:W-:Y:S02]  /*e560*/  @!P1 LEA.HI.X R3, R19.reuse, R34, R35.reuse, 0x1, P4 ;  /* 0x0000002213039211 */ /* 0x140fe400020f0c23 */
[C-C-:B------:R-:W-:Y:S02]  /*e570*/  @!P2 LEA.HI.X R21, R19.reuse, R36, R35.reuse, 0x1, P5 ;  /* 0x000000241315a211 */ /* 0x140fe400028f0c23 */
[----:B------:R-:W-:Y:S01]  /*e580*/  @!P3 LEA.HI.X R29, R19, R38, R35, 0x1, P6 ;  /* 0x00000026131db211 */ /* 0x000fe200030f0c23 */
[----:B--2---:R2:W-:Y:S04]  /*e590*/  @!P1 ST.E.128 desc[UR54][R2.64], R4 ;  /* 0x0000000402009985 */ /* 0x0045e8000c101d36 */
[----:B---3--:R2:W-:Y:S04]  /*e5a0*/  @!P2 ST.E.128 desc[UR54][R20.64], R8 ;  /* 0x000000081400a985 */ /* 0x0085e8000c101d36 */
[----:B----4-:R2:W-:Y:S01]  /*e5b0*/  @!P3 ST.E.128 desc[UR54][R28.64], R12 ;  /* 0x0000000c1c00b985 */ /* 0x0105e2000c101d36 */
[----:B01----:R-:W-:Y:S05]  /*e5c0*/  @P0 BRA `(.L_x_1318) ;  /* 0x0000001000c00947 */ /* 0x003fea0003800000 */
[----:B--2---:R-:W-:-:S04]  /*e5d0*/  LEA R2, P0, R19, R32, 0x1 ;  /* 0x0000002013027211 */ /* 0x004fc800078008ff */
[----:B------:R-:W-:-:S05]  /*e5e0*/  LEA.HI.X R3, R19, R0, R35, 0x1, P0 ;  /* 0x0000000013037211 */ /* 0x000fca00000f0c23 */
[----:B-----5:R3:W-:Y:S01]  /*e5f0*/  ST.E.128 desc[UR54][R2.64], R24 ;  /* 0x0000001802007985 */ /* 0x0207e2000c101d36 */
[----:B------:R-:W-:Y:S05]  /*e600*/  BRA `(.L_x_1318) ;  /* 0x0000001000b07947 */ /* 0x000fea0003800000 */
.L_x_1317:
[----:B------:R-:W-:Y:S01]  /*e610*/  ULDC.64 UR12, c[0x0][0xb08] ;  /* 0x0002c200000c7ab9 */ /* 0x000fe20000000a00 */
[----:B0-----:R-:W0:Y:S01]  /*e620*/  @P1 LDC R4, c[0x0][0xbec] ;  /* 0x0002fb00ff041b82 */ /* 0x001e220000000800 */
[----:B------:R-:W-:Y:S01]  /*e630*/  UIMAD UR9, UR14, UR12, URZ ;  /* 0x0000000c0e0972a4 */ /* 0x000fe2000f8e023f */
[----:B------:R-:W-:Y:S01]  /*e640*/  IMAD.MOV.U32 R7, RZ, RZ, R13 ;  /* 0x000000ffff077224 */ /* 0x000fe200078e000d */
[----:B------:R-:W-:Y:S01]  /*e650*/  UIMAD.WIDE.U32 UR10, UR4, UR12, URZ ;  /* 0x0000000c040a72a5 */ /* 0x000fe2000f8e003f */
[----:B------:R-:W-:Y:S01]  /*e660*/  BSSY B1, `(.L_x_1319) ;  /* 0x0000055000017945 */ /* 0x000fe20003800000 */
[----:B------:R-:W-:Y:S01]  /*e670*/  UIMAD UR9, UR4, UR13, UR9 ;  /* 0x0000000d040972a4 */ /* 0x000fe2000f8e0209 */
[----:B------:R-:W-:Y:S01]  /*e680*/  SHF.R.S32.HI R20, RZ, 0x1f, R22 ;  /* 0x0000001fff147819 */ /* 0x000fe20000011416 */
[----:B------:R-:W-:Y:S01]  /*e690*/  USHF.R.S32.HI UR4, URZ, 0x1f, UR8 ;  /* 0x0000001f3f047899 */ /* 0x000fe20008011408 */
[----:B------:R-:W1:Y:S01]  /*e6a0*/  @P1 LDC R5, c[0x0][0xbf0] ;  /* 0x0002fc00ff051b82 */ /* 0x000e620000000800 */
[----:B------:R-:W-:Y:S01]  /*e6b0*/  UIADD3 UR11, UR11, UR9, URZ ;  /* 0x000000090b0b7290 */ /* 0x000fe2000fffe03f */
[----:B------:R-:W-:Y:S01]  /*e6c0*/  SHF.R.S32.HI R24, RZ, 0x1f, R152 ;  /* 0x0000001fff187819 */ /* 0x000fe20000011498 */
[----:B------:R-:W-:Y:S01]  /*e6d0*/  ULDC.64 UR12, c[0x0][0xb38] ;  /* 0x0002ce00000c7ab9 */ /* 0x000fe20000000a00 */
[----:B------:R-:W-:Y:S01]  /*e6e0*/  SHF.R.S32.HI R25, RZ, 0x1f, R153 ;  /* 0x0000001fff197819 */ /* 0x000fe20000011499 */
[----:B------:R-:W-:Y:S01]  /*e6f0*/  UIMAD.WIDE.U32 UR10, UR37, UR12, UR10 ;  /* 0x0000000c250a72a5 */ /* 0x000fe2000f8e000a */
[----:B------:R-:W-:-:S02]  /*e700*/  SHF.R.S32.HI R26, RZ, 0x1f, R154 ;  /* 0x0000001fff1a7819 */ /* 0x000fc4000001149a */
[----:B------:R-:W-:Y:S01]  /*e710*/  SHF.R.S32.HI R27, RZ, 0x1f, R155 ;  /* 0x0000001fff1b7819 */ /* 0x000fe2000001149b */
[----:B------:R-:W-:Y:S01]  /*e720*/  UIMAD UR11, UR37, UR13, UR11 ;  /* 0x0000000d250b72a4 */ /* 0x000fe2000f8e020b */
[----:B------:R-:W-:Y:S02]  /*e730*/  SHF.R.S32.HI R28, RZ, 0x1f, R156 ;  /* 0x0000001fff1c7819 */ /* 0x000fe4000001149c */
[----:B------:R-:W-:Y:S01]  /*e740*/  ULDC.64 UR12, c[0x0][0xb40] ;  /* 0x0002d000000c7ab9 */ /* 0x000fe20000000a00 */
[----:B------:R-:W-:Y:S01]  /*e750*/  SHF.R.S32.HI R29, RZ, 0x1f, R157 ;  /* 0x0000001fff1d7819 */ /* 0x000fe2000001149d */
[----:B------:R-:W-:Y:S01]  /*e760*/  UIMAD UR4, UR4, UR12, URZ ;  /* 0x0000000c040472a4 */ /* 0x000fe2000f8e023f */
[----:B------:R-:W-:Y:S01]  /*e770*/  SHF.R.S32.HI R30, RZ, 0x1f, R16 ;  /* 0x0000001fff1e7819 */ /* 0x000fe20000011410 */
[----:B0-----:R-:W-:Y:S02]  /*e780*/  @P1 IMAD.HI.U32 R4, R13, R4, RZ ;  /* 0x000000040d041227 */ /* 0x001fe400078e00ff */
[----:B------:R-:W-:-:S02]  /*e790*/  UIMAD UR4, UR8, UR13, UR4 ;  /* 0x0000000d080472a4 */ /* 0x000fc4000f8e0204 */
[----:B------:R-:W-:-:S03]  /*e7a0*/  UIMAD.WIDE.U32 UR8, UR8, UR12, UR10 ;  /* 0x0000000c080872a5 */ /* 0x000fc6000f8e000a */
[----:B------:R-:W-:Y:S01]  /*e7b0*/  ULDC.64 UR10, c[0x0][0xb48] ;  /* 0x0002d200000a7ab9 */ /* 0x000fe20000000a00 */
[----:B------:R-:W-:Y:S01]  /*e7c0*/  UIADD3 UR9, UR9, UR4, URZ ;  /* 0x0000000409097290 */ /* 0x000fe2000fffe03f */
[----:B-1----:R-:W-:-:S03]  /*e7d0*/  @P1 SHF.R.U32.HI R7, RZ, R5, R4 ;  /* 0x00000005ff071219 */ /* 0x002fc60000011604 */
[----:B------:R-:W-:Y:S01]  /*e7e0*/  UIMAD.WIDE.U32 UR8, UR41, UR10, UR8 ;  /* 0x0000000a290872a5 */ /* 0x000fe2000f8e0008 */
[--C-:B------:R-:W-:Y:S01]  /*e7f0*/  SHF.R.S32.HI R4, RZ, 0x1f, R7.reuse ;  /* 0x0000001fff047819 */ /* 0x100fe20000011407 */
[----:B------:R-:W-:Y:S02]  /*e800*/  IMAD.MOV R9, RZ, RZ, -R7 ;  /* 0x000000ffff097224 */ /* 0x000fe400078e0a07 */
[----:B------:R-:W-:Y:S02]  /*e810*/  UIMAD UR41, UR41, UR11, UR9 ;  /* 0x0000000b292972a4 */ /* 0x000fe4000f8e0209 */
[----:B------:R-:W-:Y:S01]  /*e820*/  IMAD R9, R32, R9, R13 ;  /* 0x0000000920097224 */ /* 0x000fe200078e020d */
[----:B------:R-:W-:Y:S01]  /*e830*/  ULDC.64 UR10, c[0x0][0xb30] ;  /* 0x0002cc00000a7ab9 */ /* 0x000fe20000000a00 */
[----:B------:R-:W-:Y:S02]  /*e840*/  IMAD.U32 R5, RZ, RZ, UR9 ;  /* 0x00000009ff057e24 */ /* 0x000fe4000f8e00ff */
[----:B------:R-:W-:-:S02]  /*e850*/  IMAD R6, R4, UR10, RZ ;  /* 0x0000000a04067c24 */ /* 0x000fc4000f8e02ff */
[----:B------:R-:W-:Y:S01]  /*e860*/  IMAD.U32 R4, RZ, RZ, UR8 ;  /* 0x00000008ff047e24 */ /* 0x000fe2000f8e00ff */
[----:B------:R-:W-:Y:S01]  /*e870*/  ULDC.64 UR8, c[0x0][0xb28] ;  /* 0x0002ca0000087ab9 */ /* 0x000fe20000000a00 */
[----:B------:R-:W-:Y:S02]  /*e880*/  IMAD.U32 R5, RZ, RZ, UR41 ;  /* 0x00000029ff057e24 */ /* 0x000fe4000f8e00ff */
        /* <DEDUP_REMOVED lines=11> */
[----:B------:R-:W-:Y:S01]  /*e940*/  PRMT R6, RZ, 0x654, R6 ;  /* 0x00000654ff067816 */ /* 0x000fe20000000006 */
[----:B------:R0:W1:Y:S01]  /*e950*/  SHFL.IDX PT, R21, R0, RZ, 0x1c1f ;  /* 0x001c1fff00157589 */ /* 0x00006200000e0000 */
[----:B------:R-:W-:Y:S02]  /*e960*/  LEA.HI.X R14, R4, UR9, R5, 0x2, P1 ;  /* 0x00000009040e7c11 */ /* 0x000fe400088f1405 */
[----:B------:R0:W-:Y:S03]  /*e970*/  SYNCS.ARRIVE.TRANS64.RED.A1T0 RZ, [R6+URZ], RZ ;  /* 0x000000ff06ff79a7 */ /* 0x0001e6000810043f */
[----:B------:R0:W2:Y:S01]  /*e980*/  SHFL.IDX PT, R15, R14, RZ, 0x1c1f ;  /* 0x001c1fff0e0f7589 */ /* 0x0000a200000e0000 */
[----:B------:R-:W-:Y:S05]  /*e990*/  @P2 BRA `(.L_x_1320) ;  /* 0x0000000000842947 */ /* 0x000fea0003800000 */
[----:B------:R-:W-:Y:S02]  /*e9a0*/  ULDC UR4, c[0x0][0xac8] ;  /* 0x0002b20000047ab9 */ /* 0x000fe40000000800 */
[----:B------:R-:W-:Y:S02]  /*e9b0*/  ISETP.GE.AND P2, PT, R16, UR4, PT ;  /* 0x0000000410007c0c */ /* 0x000fe4000bf46270 */
[----:B------:R-:W-:Y:S02]  /*e9c0*/  ISETP.GE.AND P3, PT, R157, UR4, PT ;  /* 0x000000049d007c0c */ /* 0x000fe4000bf66270 */
[----:B------:R-:W-:Y:S02]  /*e9d0*/  ISETP.GE.AND P6, PT, R156, UR4, PT ;  /* 0x000000049c007c0c */ /* 0x000fe4000bfc6270 */
[----:B------:R-:W-:-:S07]  /*e9e0*/  ISETP.GE.AND P1, PT, R155, UR4, PT ;  /* 0x000000049b007c0c */ /* 0x000fce000bf26270 */
[CC--:B-1----:R-:W-:Y:S02]  /*e9f0*/  @!P2 LEA R4, P4, R16.reuse, R21.reuse, 0x2 ;  /* 0x000000151004a211 */ /* 0x0c2fe400078810ff */
[C---:B0-----:R-:W-:Y:S02]  /*ea00*/  @!P3 LEA R6, P5, R157.reuse, R21, 0x2 ;  /* 0x000000159d06b211 */ /* 0x041fe400078a10ff */
[-C--:B--2---:R-:W-:Y:S02]  /*ea10*/  @!P2 LEA.HI.X R5, R16, R15.reuse, R30, 0x2, P4 ;  /* 0x0000000f1005a211 */ /* 0x084fe400020f141e */
[----:B------:R-:W-:Y:S02]  /*ea20*/  @!P3 LEA.HI.X R7, R157, R15, R29, 0x2, P5 ;  /* 0x0000000f9d07b211 */ /* 0x000fe400028f141d */
[----:B------:R-:W-:Y:S01]  /*ea30*/  @!P6 LEA R8, P4, R156, R21, 0x2 ;  /* 0x000000159c08e211 */ /* 0x000fe200078810ff */
[----:B------:R0:W-:Y:S01]  /*ea40*/  @!P2 ST.E.64 desc[UR54][R4.64], R2 ;  /* 0x000000020400a985 */ /* 0x0001e2000c101b36 */
[----:B------:R-:W-:-:S02]  /*ea50*/  ISETP.GE.AND P2, PT, R154, UR4, PT ;  /* 0x000000049a007c0c */ /* 0x000fc4000bf46270 */
[----:B------:R-:W-:Y:S01]  /*ea60*/  @!P6 LEA.HI.X R9, R156, R15, R28, 0x2, P4 ;  /* 0x0000000f9c09e211 */ /* 0x000fe200020f141c */
[----:B------:R1:W-:Y:S01]  /*ea70*/  @!P3 ST.E.64 desc[UR54][R6.64], R92 ;  /* 0x0000005c0600b985 */ /* 0x0003e2000c101b36 */
[----:B------:R-:W-:Y:S02]  /*ea80*/  ISETP.GE.AND P3, PT, R153, UR4, PT ;  /* 0x0000000499007c0c */ /* 0x000fe4000bf66270 */
[C---:B------:R-:W-:Y:S01]  /*ea90*/  @!P1 LEA R10, P5, R155.reuse, R21, 0x2 ;  /* 0x000000159b0a9211 */ /* 0x040fe200078a10ff */
[----:B------:R3:W-:Y:S01]  /*eaa0*/  @!P6 ST.E.64 desc[UR54][R8.64], R96 ;  /* 0x000000600800e985 */ /* 0x0007e2000c101b36 */
[----:B------:R-:W-:Y:S02]  /*eab0*/  ISETP.GE.AND P4, PT, R152, UR4, PT ;  /* 0x0000000498007c0c */ /* 0x000fe4000bf86270 */
[----:B------:R-:W-:Y:S02]  /*eac0*/  ISETP.GE.AND P6, PT, R22, UR4, PT ;  /* 0x0000000416007c0c */ /* 0x000fe4000bfc6270 */
[----:B------:R-:W-:-:S02]  /*ead0*/  @!P1 LEA.HI.X R11, R155, R15, R27, 0x2, P5 ;  /* 0x0000000f9b0b9211 */ /* 0x000fc400028f141b */
[----:B------:R-:W-:-:S03]  /*eae0*/  @!P2 LEA R12, P5, R154, R21, 0x2 ;  /* 0x000000159a0ca211 */ /* 0x000fc600078a10ff */
[----:B------:R3:W-:Y:S01]  /*eaf0*/  @!P1 ST.E.64 desc[UR54][R10.64], R100 ;  /* 0x000000640a009985 */ /* 0x0007e2000c101b36 */
[C---:B0-----:R-:W-:Y:S02]  /*eb00*/  @!P3 LEA R2, P1, R153.reuse, R21, 0x2 ;  /* 0x000000159902b211 */ /* 0x041fe400078210ff */
[----:B------:R-:W-:Y:S02]  /*eb10*/  @!P2 LEA.HI.X R13, R154, R15, R26, 0x2, P5 ;  /* 0x0000000f9a0da211 */ /* 0x000fe400028f141a */
[----:B------:R-:W-:Y:S02]  /*eb20*/  @!P4 LEA R4, P5, R152, R21, 0x2 ;  /* 0x000000159804c211 */ /* 0x000fe400078a10ff */
[----:B------:R-:W-:Y:S01]  /*eb30*/  @!P3 LEA.HI.X R3, R153, R15, R25, 0x2, P1 ;  /* 0x0000000f9903b211 */ /* 0x000fe200008f1419 */
[----:B------:R3:W-:Y:S01]  /*eb40*/  @!P2 ST.E.64 desc[UR54][R12.64], R104 ;  /* 0x000000680c00a985 */ /* 0x0007e2000c101b36 */
[----:B-1----:R-:W-:Y:S02]  /*eb50*/  @!P6 LEA R6, P1, R22, R21, 0x2 ;  /* 0x000000151606e211 */ /* 0x002fe400078210ff */
[-C--:B------:R-:W-:Y:S01]  /*eb60*/  @!P4 LEA.HI.X R5, R152, R15.reuse, R24, 0x2, P5 ;  /* 0x0000000f9805c211 */ /* 0x080fe200028f1418 */
[----:B------:R3:W-:Y:S01]  /*eb70*/  @!P3 ST.E.64 desc[UR54][R2.64], R108 ;  /* 0x0000006c0200b985 */ /* 0x0007e2000c101b36 */
[----:B------:R-:W-:-:S03]  /*eb80*/  @!P6 LEA.HI.X R7, R22, R15, R20, 0x2, P1 ;  /* 0x0000000f1607e211 */ /* 0x000fc600008f1414 */
[----:B------:R3:W-:Y:S04]  /*eb90*/  @!P4 ST.E.64 desc[UR54][R4.64], R112 ;  /* 0x000000700400c985 */ /* 0x0007e8000c101b36 */
[----:B------:R3:W-:Y:S02]  /*eba0*/  @!P6 ST.E.64 desc[UR54][R6.64], R116 ;  /* 0x000000740600e985 */ /* 0x0007e4000c101b36 */
.L_x_1320:
[----:B------:R-:W-:Y:S05]  /*ebb0*/  BSYNC B1 ;  /* 0x0000000000017941 */ /* 0x000fea0003800000 */
.L_x_1319:
[----:B--2---:R4:W2:Y:S04]  /*ebc0*/  SHFL.IDX PT, R15, R14, 0x1, 0x1c1f ;  /* 0x003c1f000e0f7f89 */ /* 0x0048a800000e0000 */
[----:B-1----:R4:W1:Y:S01]  /*ebd0*/  SHFL.IDX PT, R21, R0, 0x1, 0x1c1f ;  /* 0x003c1f0000157f89 */ /* 0x00286200000e0000 */
[----:B------:R-:W-:Y:S05]  /*ebe0*/  @P0 BRA `(.L_x_1318) ;  /* 0x0000000c00380947 */ /* 0x000fea0003800000 */
[----:B------:R-:W-:Y:S02]  /*ebf0*/  ULDC UR4, c[0x0][0xac8] ;  /* 0x0002b20000047ab9 */ /* 0x000fe40000000800 */
[----:B------:R-:W-:Y:S02]  /*ec00*/  ISETP.GE.AND P1, PT, R16, UR4, PT ;  /* 0x0000000410007c0c */ /* 0x000fe4000bf26270 */
[----:B------:R-:W-:Y:S02]  /*ec10*/  ISETP.GE.AND P5, PT, R157, UR4, PT ;  /* 0x000000049d007c0c */ /* 0x000fe4000bfa6270 */
[----:B------:R-:W-:Y:S02]  /*ec20*/  ISETP.GE.AND P3, PT, R156, UR4, PT ;  /* 0x000000049c007c0c */ /* 0x000fe4000bf66270 */
[----:B------:R-:W-:-:S07]  /*ec30*/  ISETP.GE.AND P2, PT, R155, UR4, PT ;  /* 0x000000049b007c0c */ /* 0x000fce000bf46270 */
[CC--:B-1-3--:R-:W-:Y:S02]  /*ec40*/  @!P1 LEA R2, P0, R16.reuse, R21.reuse, 0x2 ;  /* 0x0000001510029211 */ /* 0x0cafe400078010ff */
[----:B------:R-:W-:Y:S02]  /*ec50*/  @!P5 LEA R4, P4, R157, R21, 0x2 ;  /* 0x000000159d04d211 */ /* 0x000fe400078810ff */
[-C--:B--2---:R-:W-:Y:S02]  /*ec60*/  @!P1 LEA.HI.X R3, R16, R15.reuse, R30, 0x2, P0 ;  /* 0x0000000f10039211 */ /* 0x084fe400000f141e */
[----:B------:R-:W-:Y:S02]  /*ec70*/  ISETP.GE.AND P0, PT, R153, UR4, PT ;  /* 0x0000000499007c0c */ /* 0x000fe4000bf06270 */
[----:B------:R-:W-:Y:S01]  /*ec80*/  @!P5 LEA.HI.X R5, R157, R15, R29, 0x2, P4 ;  /* 0x0000000f9d05d211 */ /* 0x000fe200020f141d */
[----:B------:R1:W-:Y:S01]  /*ec90*/  @!P1 ST.E.64 desc[UR54][R2.64], R90 ;  /* 0x0000005a02009985 */ /* 0x0003e2000c101b36 */
[----:B------:R-:W-:-:S02]  /*eca0*/  ISETP.GE.AND P1, PT, R154, UR4, PT ;  /* 0x000000049a007c0c */ /* 0x000fc4000bf26270 */
[----:B------:R-:W-:Y:S01]  /*ecb0*/  ISETP.GE.AND P4, PT, R152, UR4, PT ;  /* 0x0000000498007c0c */ /* 0x000fe2000bf86270 */
[----:B------:R2:W-:Y:S01]  /*ecc0*/  @!P5 ST.E.64 desc[UR54][R4.64], R94 ;  /* 0x0000005e0400d985 */ /* 0x0005e2000c101b36 */
[CC--:B0-----:R-:W-:Y:S02]  /*ecd0*/  @!P3 LEA R6, P6, R156.reuse, R21.reuse, 0x2 ;  /* 0x000000159c06b211 */ /* 0x0c1fe400078c10ff */
[C---:B------:R-:W-:Y:S02]  /*ece0*/  @!P2 LEA R8, P5, R155.reuse, R21, 0x2 ;  /* 0x000000159b08a211 */ /* 0x040fe400078a10ff */
[-C--:B------:R-:W-:Y:S02]  /*ecf0*/  @!P3 LEA.HI.X R7, R156, R15.reuse, R28, 0x2, P6 ;  /* 0x0000000f9c07b211 */ /* 0x080fe400030f141c */
[----:B------:R-:W-:-:S03]  /*ed00*/  @!P2 LEA.HI.X R9, R155, R15, R27, 0x2, P5 ;  /* 0x0000000f9b09a211 */ /* 0x000fc600028f141b */
[----:B------:R2:W-:Y:S01]  /*ed10*/  @!P3 ST.E.64 desc[UR54][R6.64], R98 ;  /* 0x000000620600b985 */ /* 0x0005e2000c101b36 */
[-C--:B-1----:R-:W-:Y:S02]  /*ed20*/  @!P1 LEA R2, P6, R154, R21.reuse, 0x2 ;  /* 0x000000159a029211 */ /* 0x082fe400078c10ff */
[CC--:B------:R-:W-:Y:S01]  /*ed30*/  @!P0 LEA R10, P3, R153.reuse, R21.reuse, 0x2 ;  /* 0x00000015990a8211 */ /* 0x0c0fe200078610ff */
[----:B------:R2:W-:Y:S01]  /*ed40*/  @!P2 ST.E.64 desc[UR54][R8.64], R102 ;  /* 0x000000660800a985 */ /* 0x0005e2000c101b36 */
[----:B------:R-:W-:Y:S02]  /*ed50*/  @!P4 LEA R12, P5, R152, R21, 0x2 ;  /* 0x00000015980cc211 */ /* 0x000fe400078a10ff */
[-C--:B------:R-:W-:Y:S02]  /*ed60*/  @!P1 LEA.HI.X R3, R154, R15.reuse, R26, 0x2, P6 ;  /* 0x0000000f9a039211 */ /* 0x080fe400030f141a */
[-C--:B------:R-:W-:Y:S02]  /*ed70*/  @!P0 LEA.HI.X R11, R153, R15.reuse, R25, 0x2, P3 ;  /* 0x0000000f990b8211 */ /* 0x080fe400018f1419 */
[----:B------:R-:W-:Y:S01]  /*ed80*/  @!P4 LEA.HI.X R13, R152, R15, R24, 0x2, P5 ;  /* 0x0000000f980dc211 */ /* 0x000fe200028f1418 */
[----:B------:R2:W-:Y:S04]  /*ed90*/  @!P1 ST.E.64 desc[UR54][R2.64], R106 ;  /* 0x0000006a02009985 */ /* 0x0005e8000c101b36 */
[----:B------:R2:W-:Y:S01]  /*eda0*/  @!P0 ST.E.64 desc[UR54][R10.64], R110 ;  /* 0x0000006e0a008985 */ /* 0x0005e2000c101b36 */
[----:B------:R-:W-:-:S03]  /*edb0*/  ISETP.GE.AND P0, PT, R22, UR4, PT ;  /* 0x0000000416007c0c */ /* 0x000fc6000bf06270 */
[----:B------:R2:W-:Y:S10]  /*edc0*/  @!P4 ST.E.64 desc[UR54][R12.64], R114 ;  /* 0x000000720c00c985 */ /* 0x0005f4000c101b36 */
[----:B------:R-:W-:Y:S05]  /*edd0*/  @P0 BRA `(.L_x_1318) ;  /* 0x0000000800bc0947 */ /* 0x000fea0003800000 */
[----:B--2---:R-:W-:-:S04]  /*ede0*/  LEA R2, P0, R22, R21, 0x2 ;  /* 0x0000001516027211 */ /* 0x004fc800078010ff */
[----:B------:R-:W-:-:S05]  /*edf0*/  LEA.HI.X R3, R22, R15, R20, 0x2, P0 ;  /* 0x0000000f16037211 */ /* 0x000fca00000f1414 */
[----:B------:R0:W-:Y:S01]  /*ee00*/  ST.E.64 desc[UR54][R2.64], R118 ;  /* 0x0000007602007985 */ /* 0x0001e2000c101b36 */
[----:B------:R-:W-:Y:S05]  /*ee10*/  BRA `(.L_x_1318) ;  /* 0x0000000800ac7947 */ /* 0x000fea0003800000 */
.L_x_1315:
[----:B------:R-:W-:Y:S02]  /*ee20*/  ULDC.64 UR8, c[0x0][0xc00] ;  /* 0x0003000000087ab9 */ /* 0x000fe40000000a00 */
[----:B------:R-:W-:-:S04]  /*ee30*/  UISETP.NE.U32.AND UP0, UPT, UR8, URZ, UPT ;  /* 0x0000003f0800728c */ /* 0x000fc8000bf05070 */
[----:B------:R-:W-:-:S03]  /*ee40*/  UISETP.NE.AND.EX UP0, UPT, UR9, URZ, UPT, UP0 ;  /* 0x0000003f0900728c */ /* 0x000fc6000bf05300 */
[----:B------:R-:W-:Y:S02]  /*ee50*/  ULDC.64 UR8, c[0x0][0xc00] ;  /* 0x0003000000087ab9 */ /* 0x000fe40000000a00 */
[----:B------:R-:W-:Y:S01]  /*ee60*/  UIMAD.WIDE UR8, UR38, 0x4, UR8 ;  /* 0x00000004260878a5 */ /* 0x000fe2000f8e0208 */
[----:B------:R-:W-:-:S05]  /*ee70*/  PLOP3.LUT P1, PT, PT, PT, UP0, 0x80, 0x0 ;  /* 0x000000000000781c */ /* 0x000fca0003f2f008 */
[----:B------:R-:W-:Y:S02]  /*ee80*/  IMAD.U32 R2, RZ, RZ, UR8 ;  /* 0x00000008ff027e24 */ /* 0x000fe4000f8e00ff */
[----:B------:R-:W-:Y:S01]  /*ee90*/  IMAD.U32 R3, RZ, RZ, UR9 ;  /* 0x00000009ff037e24 */ /* 0x000fe2000f8e00ff */
[----:B------:R-:W-:Y:S02]  /*eea0*/  ULDC.64 UR8, c[0x0][0xc08] ;  /* 0x0003020000087ab9 */ /* 0x000fe40000000a00 */
[----:B------:R-:W-:Y:S01]  /*eeb0*/  UISETP.NE.U32.AND UP1, UPT, UR8, URZ, UPT ;  /* 0x0000003f0800728c */ /* 0x000fe2000bf25070 */
[----:B------:R-:W-:Y:S02]  /*eec0*/  ULDC UR4, c[0x0][0xa88] ;  /* 0x0002a20000047ab9 */ /* 0x000fe40000000800 */
[----:B------:R-:W2:Y:S01]  /*eed0*/  @P1 LDG.E R6, desc[UR54][R2.64] ;  /* 0x0000003602061981 */ /* 0x000ea2000c1e1900 */
[----:B------:R-:W-:Y:S01]  /*eee0*/  UISETP.NE.AND.EX UP1, UPT, UR9, URZ, UPT, UP1 ;  /* 0x0000003f0900728c */ /* 0x000fe2000bf25310 */
[----:B------:R-:W-:Y:S01]  /*eef0*/  IMAD.U32 R0, RZ, RZ, UR4 ;  /* 0x00000004ff007e24 */ /* 0x000fe2000f8e00ff */
[----:B------:R-:W0:Y:S04]  /*ef00*/  S2R R7, SR_TID.X ;  /* 0x0000000000077919 */ /* 0x000e280000002100 */
[----:B------:R-:W-:-:S05]  /*ef10*/  PLOP3.LUT P2, PT, PT, PT, UP1, 0x80, 0x0 ;  /* 0x000000000000781c */ /* 0x000fca0003f4f018 */
[----:B------:R-:W-:Y:S02]  /*ef20*/  @UP1 ULDC.64 UR8, c[0x0][0xc08] ;  /* 0x0003020000081ab9 */ /* 0x000fe40000000a00 */
[----:B------:R-:W-:-:S06]  /*ef30*/  @UP1 UIMAD.WIDE UR8, UR38, 0x4, UR8 ;  /* 0x00000004260818a5 */ /* 0x000fcc000f8e0208 */
[----:B------:R-:W-:Y:S02]  /*ef40*/  IMAD.U32 R4, RZ, RZ, UR8 ;  /* 0x00000008ff047e24 */ /* 0x000fe4000f8e00ff */
[----:B------:R-:W-:-:S05]  /*ef50*/  IMAD.U32 R5, RZ, RZ, UR9 ;  /* 0x00000009ff057e24 */ /* 0x000fca000f8e00ff */
[----:B------:R1:W5:Y:S01]  /*ef60*/  @P2 LDG.E R0, desc[UR54][R4.64] ;  /* 0x0000003604002981 */ /* 0x000362000c1e1900 */
[----:B------:R-:W-:Y:S01]  /*ef70*/  UISETP.NE.AND UP1, UPT, UR46, URZ, UPT ;  /* 0x0000003f2e00728c */ /* 0x000fe2000bf25270 */
[----:B------:R-:W-:Y:S01]  /*ef80*/  UMOV UR4, URZ ;  /* 0x0000003f00047c82 */ /* 0x000fe20008000000 */
[----:B0-----:R-:W-:-:S09]  /*ef90*/  VIADD R8, R7, 0xffffff80 ;  /* 0xffffff8007087836 */ /* 0x001fd20000000000 */
[----:B------:R-:W-:Y:S01]  /*efa0*/  @!UP1 ULDC UR46, c[0x0][0xad4] ;  /* 0x0002b500002e9ab9 */ /* 0x000fe20000000800 */
[----:B------:R-:W-:Y:S02]  /*efb0*/  ISETP.GT.AND P0, PT, R8, 0xbf, PT ;  /* 0x000000bf0800780c */ /* 0x000fe40003f04270 */
[----:B--2---:R-:W-:Y:S01]  /*efc0*/  @P1 R2UR UR4, R6 ;  /* 0x00000000060412ca */ /* 0x004fe200000e0000 */
[----:B-1----:R-:W-:-:S14]  /*efd0*/  @P2 BRA `(.L_x_1321) ;  /* 0x0000000000102947 */ /* 0x002fdc0003800000 */
[----:B------:R-:W-:Y:S05]  /*efe0*/  @!P1 BRA `(.L_x_1321) ;  /* 0x00000000000c9947 */ /* 0x000fea0003800000 */
[----:B------:R-:W2:Y:S04]  /*eff0*/  LDG.E R5, desc[UR54][R2.64] ;  /* 0x0000003602057981 */ /* 0x000ea8000c1e1900 */
[----:B-----5:R-:W2:Y:S02]  /*f000*/  LDG.E R0, desc[UR54][R2.64+0x4] ;  /* 0x0000043602007981 */ /* 0x020ea4000c1e1900 */
[----:B--2---:R-:W-:-:S07]  /*f010*/  IMAD.IADD R0, R0, 0x1, -R5 ;  /* 0x0000000100007824 */ /* 0x004fce00078e0a05 */
.L_x_1321:
[----:B------:R-:W-:Y:S01]  /*f020*/  USHF.R.S32.HI UR13, URZ, 0x1f, UR38 ;  /* 0x0000001f3f0d7899 */ /* 0x000fe20008011426 */
[----:B------:R-:W-:Y:S01]  /*f030*/  BSSY B1, `(.L_x_1322) ;  /* 0x0000039000017945 */ /* 0x000fe20003800000 */
[----:B------:R-:W-:Y:S02]  /*f040*/  USHF.R.S32.HI UR21, URZ, 0x1f, UR4 ;  /* 0x0000001f3f157899 */ /* 0x000fe40008011404 */
[----:B------:R-:W-:Y:S02]  /*f050*/  USEL UR12, UR38, URZ, !UP0 ;  /* 0x0000003f260c7287 */ /* 0x000fe4000c000000 */
[----:B------:R-:W-:Y:S01]  /*f060*/  USEL UR13, UR13, URZ, !UP0 ;  /* 0x0000003f0d0d7287 */ /* 0x000fe2000c000000 */
[----:B------:R-:W-:Y:S11]  /*f070*/  @P0 BRA `(.L_x_1323) ;  /* 0x0000000000d00947 */ /* 0x000ff60003800000 */
[----:B------:R-:W0:Y:S01]  /*f080*/  LDC R9, c[0x0][0xbe8] ;  /* 0x0002fa00ff097b82 */ /* 0x000e220000000800 */
[----:B------:R-:W-:-:S05]  /*f090*/  IMAD.U32 R4, RZ, RZ, UR39 ;  /* 0x00000027ff047e24 */ /* 0x000fca000f8e00ff */
[----:B------:R-:W-:Y:S01]  /*f0a0*/  IADD3 R4, R4, -0x80, R7 ;  /* 0xffffff8004047810 */ /* 0x000fe20007ffe007 */
[----:B0----5:R-:W-:-:S05]  /*f0b0*/  IMAD R2, R0, R9, RZ ;  /* 0x0000000900027224 */ /* 0x021fca00078e02ff */
[----:B------:R-:W-:-:S13]  /*f0c0*/  ISETP.GE.AND P0, PT, R4, R2, PT ;  /* 0x000000020400720c */ /* 0x000fda0003f06270 */
[----:B------:R-:W-:Y:S05]  /*f0d0*/  @P0 BRA `(.L_x_1323) ;  /* 0x0000000000b80947 */ /* 0x000fea0003800000 */
[----:B------:R-:W-:Y:S01]  /*f0e0*/  ISETP.NE.AND P0, PT, R9, 0x1, PT ;  /* 0x000000010900780c */ /* 0x000fe20003f05270 */
[----:B------:R-:W-:Y:S01]  /*f0f0*/  UISETP.GT.AND UP0, UPT, UR46, 0x1, UPT ;  /* 0x000000012e00788c */ /* 0x000fe2000bf04270 */
[----:B------:R-:W-:Y:S01]  /*f100*/  IMAD.MOV.U32 R5, RZ, RZ, R4 ;  /* 0x000000ffff057224 */ /* 0x000fe200078e0004 */
[----:B------:R-:W-:Y:S02]  /*f110*/  UMOV UR19, 0x9b8 ;  /* 0x000009b800137882 */ /* 0x000fe40000000000 */
[----:B------:R-:W-:Y:S02]  /*f120*/  USEL UR19, UR19, 0x978, UP0 ;  /* 0x0000097813137887 */ /* 0x000fe40008000000 */
[----:B------:R-:W-:-:S06]  /*f130*/  USEL UR18, UR41, URZ, UP0 ;  /* 0x0000003f29127287 */ /* 0x000fcc0008000000 */
[----:B------:R-:W0:Y:S04]  /*f140*/  @P0 LDC R3, c[0x0][0xbec] ;  /* 0x0002fb00ff030b82 */ /* 0x000e280000000800 */
[----:B------:R-:W-:Y:S01]  /*f150*/  ULDC.64 UR8, c[0x0][UR19+0x218] ;  /* 0x0000860013087abb */ /* 0x000fe20008000a00 */
[----:B------:R-:W-:Y:S01]  /*f160*/  ULDC.64 UR14, c[0x0][UR19+0x220] ;  /* 0x00008800130e7abb */ /* 0x000fe20008000a00 */
[----:B------:R-:W-:Y:S01]  /*f170*/  ULDC.64 UR16, c[0x0][UR19+0x228] ;  /* 0x00008a0013107abb */ /* 0x000fe20008000a00 */
[----:B------:R-:W-:Y:S01]  /*f180*/  UIMAD.WIDE.U32 UR10, UR8, UR37, URZ ;  /* 0x00000025080a72a5 */ /* 0x000fe2000f8e003f */
[----:B------:R-:W1:Y:S01]  /*f190*/  @P0 LDC R7, c[0x0][0xbf0] ;  /* 0x0002fc00ff070b82 */ /* 0x000e620000000800 */
[----:B------:R-:W-:Y:S02]  /*f1a0*/  UIMAD UR20, UR9, UR37, URZ ;  /* 0x00000025091472a4 */ /* 0x000fe4000f8e023f */
[----:B------:R-:W-:-:S02]  /*f1b0*/  UIMAD UR15, UR15, UR12, URZ ;  /* 0x0000000c0f0f72a4 */ /* 0x000fc4000f8e023f */
[----:B------:R-:W-:Y:S02]  /*f1c0*/  UIMAD.WIDE.U32 UR22, UR16, UR18, URZ ;  /* 0x00000012101672a5 */ /* 0x000fe4000f8e003f */
[----:B------:R-:W-:Y:S02]  /*f1d0*/  UIMAD.WIDE.U32 UR8, UR14, UR12, URZ ;  /* 0x0000000c0e0872a5 */ /* 0x000fe4000f8e003f */
[----:B------:R-:W-:Y:S02]  /*f1e0*/  UIMAD UR16, UR17, UR18, URZ ;  /* 0x00000012111072a4 */ /* 0x000fe4000f8e023f */
[----:B------:R-:W-:Y:S02]  /*f1f0*/  UIMAD UR15, UR14, UR13, UR15 ;  /* 0x0000000d0e0f72a4 */ /* 0x000fe4000f8e020f */
[----:B------:R-:W-:Y:S02]  /*f200*/  UIADD3 UR10, UP1, UP2, UR8, UR10, UR4 ;  /* 0x0000000a080a7290 */ /* 0x000fe4000fa3e004 */
[----:B------:R-:W-:Y:S01]  /*f210*/  UIADD3 UR16, UR23, UR16, URZ ;  /* 0x0000001017107290 */ /* 0x000fe2000fffe03f */
[----:B0-----:R-:W-:Y:S01]  /*f220*/  @P0 IMAD.HI.U32 R2, R4, R3, RZ ;  /* 0x0000000304020227 */ /* 0x001fe200078e00ff */
[----:B------:R-:W-:-:S02]  /*f230*/  UIADD3 UR20, UR11, UR20, URZ ;  /* 0x000000140b147290 */ /* 0x000fc4000fffe03f */
[----:B------:R-:W-:Y:S01]  /*f240*/  UIADD3 UR15, UR9, UR15, URZ ;  /* 0x0000000f090f7290 */ /* 0x000fe2000fffe03f */
[----:B------:R-:W-:Y:S02]  /*f250*/  IMAD.U32 R3, RZ, RZ, UR23 ;  /* 0x00000017ff037e24 */ /* 0x000fe4000f8e00ff */
[----:B------:R-:W-:Y:S01]  /*f260*/  IMAD.U32 R6, RZ, RZ, UR16 ;  /* 0x00000010ff067e24 */ /* 0x000fe2000f8e00ff */
[----:B------:R-:W-:Y:S01]  /*f270*/  ULDC.64 UR8, c[0x0][UR19+0x210] ;  /* 0x0000840013087abb */ /* 0x000fe20008000a00 */
[----:B-1----:R-:W-:Y:S01]  /*f280*/  @P0 SHF.R.U32.HI R5, RZ, R7, R2 ;  /* 0x00000007ff050219 */ /* 0x002fe20000011602 */
[----:B------:R-:W-:-:S04]  /*f290*/  IMAD.U32 R2, RZ, RZ, UR22 ;  /* 0x00000016ff027e24 */ /* 0x000fc8000f8e00ff */
[--C-:B------:R-:W-:Y:S01]  /*f2a0*/  IMAD.MOV R7, RZ, RZ, -R5.reuse ;  /* 0x000000ffff077224 */ /* 0x100fe200078e0a05 */
[----:B------:R-:W-:Y:S01]  /*f2b0*/  IADD3 R2, P0, P1, R5, UR10, R2 ;  /* 0x0000000a05027c10 */ /* 0x000fe2000f91e002 */
[----:B------:R-:W-:Y:S01]  /*f2c0*/  UIADD3.X UR10, UR15, UR20, UR21, UP1, UP2 ;  /* 0x000000140f0a7290 */ /* 0x000fe20008fe4415 */
[----:B------:R-:W-:Y:S01]  /*f2d0*/  SHF.R.S32.HI R5, RZ, 0x1f, R5 ;  /* 0x0000001fff057819 */ /* 0x000fe20000011405 */
[----:B------:R-:W-:-:S04]  /*f2e0*/  IMAD R7, R9, R7, R4 ;  /* 0x0000000709077224 */ /* 0x000fc800078e0204 */
[----:B------:R-:W-:Y:S01]  /*f2f0*/  IADD3.X R3, R5, UR10, R6, P0, P1 ;  /* 0x0000000a05037c10 */ /* 0x000fe200087e2406 */
[C---:B------:R-:W-:Y:S01]  /*f300*/  IMAD R9, R7.reuse, UR9, RZ ;  /* 0x0000000907097c24 */ /* 0x040fe2000f8e02ff */
[----:B------:R-:W-:Y:S01]  /*f310*/  SHF.R.S32.HI R4, RZ, 0x1f, R7 ;  /* 0x0000001fff047819 */ /* 0x000fe20000011407 */
[----:B------:R-:W-:Y:S01]  /*f320*/  ULDC.64 UR10, c[0x0][0xba8] ;  /* 0x0002ea00000a7ab9 */ /* 0x000fe20000000a00 */
[----:B------:R-:W-:Y:S01]  /*f330*/  @!UP0 ULDC UR10, c[0x0][0xb50] ;  /* 0x0002d400000a8ab9 */ /* 0x000fe20000000800 */
[----:B------:R-:W-:Y:S01]  /*f340*/  IMAD.WIDE.U32 R2, R7, UR8, R2 ;  /* 0x0000000807027c25 */ /* 0x000fe2000f8e0002 */
[----:B------:R-:W-:-:S03]  /*f350*/  @!UP0 ULDC UR11, c[0x0][0xb54] ;  /* 0x0002d500000b8ab9 */ /* 0x000fc60000000800 */
[----:B------:R-:W-:Y:S01]  /*f360*/  IMAD R9, R4, UR8, R9 ;  /* 0x0000000804097c24 */ /* 0x000fe2000f8e0209 */
[----:B------:R-:W-:-:S03]  /*f370*/  LEA R4, P0, R2, UR10, 0x2 ;  /* 0x0000000a02047c11 */ /* 0x000fc6000f8010ff */
[----:B------:R-:W-:-:S05]  /*f380*/  IMAD.IADD R3, R3, 0x1, R9 ;  /* 0x0000000103037824 */ /* 0x000fca00078e0209 */
[----:B------:R-:W-:Y:S01]  /*f390*/  LEA.HI.X R5, R2, UR11, R3, 0x2, P0 ;  /* 0x0000000b02057c11 */ /* 0x000fe200080f1403 */
[----:B------:R-:W-:-:S05]  /*f3a0*/  IMAD.MOV.U32 R3, RZ, RZ, -0x800000 ;  /* 0xff800000ff037424 */ /* 0x000fca00078e00ff */
[----:B------:R0:W-:Y:S02]  /*f3b0*/  STG.E desc[UR54][R4.64], R3 ;  /* 0x0000000304007986 */ /* 0x0001e4000c101936 */
.L_x_1323:
[----:B------:R-:W-:Y:S05]  /*f3c0*/  BSYNC B1 ;  /* 0x0000000000017941 */ /* 0x000fea0003800000 */
.L_x_1322:
[----:B------:R-:W-:-:S06]  /*f3d0*/  UISETP.GT.AND UP0, UPT, UR46, 0x1, UPT ;  /* 0x000000012e00788c */ /* 0x000fcc000bf04270 */
[----:B------:R-:W-:-:S13]  /*f3e0*/  PLOP3.LUT P0, PT, PT, PT, UP0, 0x80, 0x0 ;  /* 0x000000000000781c */ /* 0x000fda0003f0f008 */
[----:B------:R-:W-:Y:S05]  /*f3f0*/  @P0 BRA `(.L_x_1318) ;  /* 0x0000000400340947 */ /* 0x000fea0003800000 */
[----:B------:R-:W1:Y:S01]  /*f400*/  LDC R11, c[0x0][0xbe8] ;  /* 0x0002fa00ff0b7b82 */ /* 0x000e620000000800 */
[----:B------:R-:W-:Y:S01]  /*f410*/  SHF.R.S32.HI R6, RZ, 0x1f, R8 ;  /* 0x0000001fff067819 */ /* 0x000fe20000011408 */
[----:B------:R-:W-:Y:S01]  /*f420*/  ULDC.64 UR14, c[0x0][0xaa0] ;  /* 0x0002a800000e7ab9 */ /* 0x000fe20000000a00 */
[----:B------:R-:W-:Y:S01]  /*f430*/  SHF.R.S32.HI R13, RZ, 0x1f, R19 ;  /* 0x0000001fff0d7819 */ /* 0x000fe20000011413 */
[----:B------:R-:W-:Y:S01]  /*f440*/  UIMAD UR10, UR21, UR14, URZ ;  /* 0x0000000e150a72a4 */ /* 0x000fe2000f8e023f */
[----:B------:R-:W-:Y:S01]  /*f450*/  LEA.HI R6, R6, R8, RZ, 0x3 ;  /* 0x0000000806067211 */ /* 0x000fe200078f18ff */
[----:B------:R-:W-:Y:S02]  /*f460*/  UIMAD.WIDE.U32 UR8, UR4, UR14, URZ ;  /* 0x0000000e040872a5 */ /* 0x000fe4000f8e003f */
[----:B------:R-:W-:Y:S01]  /*f470*/  UIMAD UR10, UR4, UR15, UR10 ;  /* 0x0000000f040a72a4 */ /* 0x000fe2000f8e020a */
[----:B------:R-:W-:-:S03]  /*f480*/  SHF.R.S32.HI R6, RZ, 0x3, R6 ;  /* 0x00000003ff067819 */ /* 0x000fc60000011406 */
[----:B------:R-:W-:Y:S02]  /*f490*/  UIADD3 UR9, UR9, UR10, URZ ;  /* 0x0000000a09097290 */ /* 0x000fe4000fffe03f */
[----:B------:R-:W-:Y:S01]  /*f4a0*/  IMAD R2, R18, 0x30, R6 ;  /* 0x0000003012027824 */ /* 0x000fe200078e0206 */
[----:B------:R-:W-:Y:S01]  /*f4b0*/  ULDC.64 UR10, c[0x0][0xae8] ;  /* 0x0002ba00000a7ab9 */ /* 0x000fe20000000a00 */
[----:B------:R-:W-:Y:S01]  /*f4c0*/  VIADD R30, R6, UR39 ;  /* 0x00000027061e7c36 */ /* 0x000fe20008000000 */
[----:B------:R-:W-:Y:S01]  /*f4d0*/  UIMAD.WIDE.U32 UR8, UR37, UR10, UR8 ;  /* 0x0000000a250872a5 */ /* 0x000fe2000f8e0008 */
[----:B0-----:R-:W-:-:S03]  /*f4e0*/  VIADD R4, R2, UR39 ;  /* 0x0000002702047c36 */ /* 0x001fc60008000000 */
[----:B------:R-:W-:Y:S01]  /*f4f0*/  UIMAD UR9, UR37, UR11, UR9 ;  /* 0x0000000b250972a4 */ /* 0x000fe2000f8e0209 */
[----:B------:R-:W-:Y:S01]  /*f500*/  IMAD.MOV.U32 R5, RZ, RZ, R4 ;  /* 0x000000ffff057224 */ /* 0x000fe200078e0004 */
[----:B-1----:R-:W-:Y:S01]  /*f510*/  ISETP.NE.AND P0, PT, R11, 0x1, PT ;  /* 0x000000010b00780c */ /* 0x002fe20003f05270 */
[----:B------:R-:W-:Y:S02]  /*f520*/  ULDC.64 UR10, c[0x0][0xaf0] ;  /* 0x0002bc00000a7ab9 */ /* 0x000fe40000000a00 */
[----:B------:R-:W-:-:S04]  /*f530*/  UIMAD UR13, UR13, UR10, URZ ;  /* 0x0000000a0d0d72a4 */ /* 0x000fc8000f8e023f */
[----:B------:R-:W-:Y:S02]  /*f540*/  UIMAD UR4, UR12, UR11, UR13 ;  /* 0x0000000b0c0472a4 */ /* 0x000fe4000f8e020d */
[----:B------:R-:W-:-:S03]  /*f550*/  UIMAD.WIDE.U32 UR12, UR12, UR10, UR8 ;  /* 0x0000000a0c0c72a5 */ /* 0x000fc6000f8e0008 */
[----:B------:R-:W-:Y:S01]  /*f560*/  ULDC.64 UR8, c[0x0][0xae0] ;  /* 0x0002b80000087ab9 */ /* 0x000fe20000000a00 */
[----:B------:R-:W0:Y:S01]  /*f570*/  @P0 LDC R3, c[0x0][0xbec] ;  /* 0x0002fb00ff030b82 */ /* 0x000e220000000800 */
[----:B------:R-:W-:-:S07]  /*f580*/  UIADD3 UR4, UR13, UR4, URZ ;  /* 0x000000040d047290 */ /* 0x000fce000fffe03f */
[----:B------:R-:W1:Y:S01]  /*f590*/  @P0 LDC R7, c[0x0][0xbf0] ;  /* 0x0002fc00ff070b82 */ /* 0x000e620000000800 */
[----:B0-----:R-:W-:-:S04]  /*f5a0*/  @P0 IMAD.HI.U32 R2, R4, R3, RZ ;  /* 0x0000000304020227 */ /* 0x001fc800078e00ff */
[----:B------:R-:W-:Y:S02]  /*f5b0*/  IMAD.U32 R3, RZ, RZ, UR13 ;  /* 0x0000000dff037e24 */ /* 0x000fe4000f8e00ff */
[----:B------:R-:W-:Y:S01]  /*f5c0*/  IMAD.U32 R3, RZ, RZ, UR4 ;  /* 0x00000004ff037e24 */ /* 0x000fe2000f8e00ff */
[----:B------:R-:W-:Y:S01]  /*f5d0*/  ULDC UR4, c[0x0][0xac8] ;  /* 0x0002b20000047ab9 */ /* 0x000fe20000000800 */
[----:B-1----:R-:W-:-:S04]  /*f5e0*/  @P0 SHF.R.U32.HI R5, RZ, R7, R2 ;  /* 0x00000007ff050219 */ /* 0x002fc80000011602 */
[--C-:B------:R-:W-:Y:S01]  /*f5f0*/  SHF.R.S32.HI R2, RZ, 0x1f, R5.reuse ;  /* 0x0000001fff027819 */ /* 0x100fe20000011405 */
[----:B------:R-:W-:-:S04]  /*f600*/  IMAD.MOV R7, RZ, RZ, -R5 ;  /* 0x000000ffff077224 */ /* 0x000fc800078e0a05 */
[----:B------:R-:W-:Y:S02]  /*f610*/  IMAD R7, R11, R7, R4 ;  /* 0x000000070b077224 */ /* 0x000fe400078e0204 */
[----:B------:R-:W-:Y:S02]  /*f620*/  IMAD R4, R2, UR8, RZ ;  /* 0x0000000802047c24 */ /* 0x000fe4000f8e02ff */
[----:B------:R-:W-:Y:S02]  /*f630*/  IMAD.U32 R2, RZ, RZ, UR12 ;  /* 0x0000000cff027e24 */ /* 0x000fe4000f8e00ff */
[C---:B------:R-:W-:Y:S01]  /*f640*/  IMAD R9, R5.reuse, UR9, R4 ;  /* 0x0000000905097c24 */ /* 0x040fe2000f8e0204 */
[----:B------:R-:W-:Y:S01]  /*f650*/  SHF.R.S32.HI R4, RZ, 0x1f, R7 ;  /* 0x0000001fff047819 */ /* 0x000fe20000011407 */
[----:B------:R-:W-:Y:S01]  /*f660*/  IMAD.WIDE.U32 R2, R5, UR8, R2 ;  /* 0x0000000805027c25 */ /* 0x000fe2000f8e0002 */
[----:B------:R-:W-:-:S03]  /*f670*/  ULDC.64 UR8, c[0x0][0xad8] ;  /* 0x0002b60000087ab9 */ /* 0x000fc60000000a00 */
[----:B------:R-:W-:Y:S02]  /*f680*/  IMAD R4, R4, UR8, RZ ;  /* 0x0000000804047c24 */ /* 0x000fe4000f8e02ff */
[----:B------:R-:W-:Y:S02]  /*f690*/  IMAD.IADD R3, R3, 0x1, R9 ;  /* 0x0000000103037824 */ /* 0x000fe400078e0209 */
[C---:B------:R-:W-:Y:S02]  /*f6a0*/  IMAD R5, R7.reuse, UR9, R4 ;  /* 0x0000000907057c24 */ /* 0x040fe4000f8e0204 */
[----:B------:R-:W-:Y:S01]  /*f6b0*/  IMAD.WIDE.U32 R2, R7, UR8, R2 ;  /* 0x0000000807027c25 */ /* 0x000fe2000f8e0002 */
[----:B------:R-:W-:-:S03]  /*f6c0*/  ULDC.64 UR8, c[0x0][0xa80] ;  /* 0x0002a00000087ab9 */ /* 0x000fc60000000a00 */
[----:B------:R-:W-:Y:S01]  /*f6d0*/  IMAD.IADD R3, R3, 0x1, R5 ;  /* 0x0000000103037824 */ /* 0x000fe200078e0205 */
[----:B------:R-:W-:Y:S01]  /*f6e0*/  LEA R4, P0, R2, UR8, 0x1 ;  /* 0x0000000802047c11 */ /* 0x000fe2000f8008ff */
[----:B-----5:R-:W-:Y:S02]  /*f6f0*/  IMAD R11, R0, R11, RZ ;  /* 0x0000000b000b7224 */ /* 0x020fe400078e02ff */
[----:B------:R-:W-:Y:S01]  /*f700*/  VIADD R0, R30, 0x30 ;  /* 0x000000301e007836 */ /* 0x000fe20000000000 */
[----:B------:R-:W-:Y:S01]  /*f710*/  LEA.HI.X R8, R2, UR9, R3, 0x1, P0 ;  /* 0x0000000902087c11 */ /* 0x000fe200080f0c03 */
[----:B------:R-:W0:Y:S01]  /*f720*/  SHFL.IDX PT, R6, R4, RZ, 0x181f ;  /* 0x00181fff04067589 */ /* 0x000e2200000e0000 */
[----:B------:R-:W-:Y:S01]  /*f730*/  ISETP.GE.AND P0, PT, R19, UR4, PT ;  /* 0x0000000413007c0c */ /* 0x000fe2000bf06270 */
[C---:B------:R-:W-:Y:S02]  /*f740*/  VIADD R2, R30.reuse, 0x60 ;  /* 0x000000601e027836 */ /* 0x040fe40000000000 */
[----:B------:R-:W1:Y:S01]  /*f750*/  SHFL.IDX PT, R14, R4, 0x1, 0x181f ;  /* 0x00381f00040e7f89 */ /* 0x000e6200000e0000 */
[CC--:B------:R-:W-:Y:S01]  /*f760*/  ISETP.GE.OR P3, PT, R30.reuse, R11.reuse, P0 ;  /* 0x0000000b1e00720c */ /* 0x0c0fe20000766670 */
[----:B------:R-:W-:Y:S01]  /*f770*/  VIADD R3, R30, 0x90 ;  /* 0x000000901e037836 */ /* 0x000fe20000000000 */
[-C--:B------:R-:W-:Y:S01]  /*f780*/  ISETP.GE.OR P2, PT, R0, R11.reuse, P0 ;  /* 0x0000000b0000720c */ /* 0x080fe20000746670 */
[----:B------:R-:W2:Y:S01]  /*f790*/  SHFL.IDX PT, R24, R4, 0x2, 0x181f ;  /* 0x00581f0004187f89 */ /* 0x000ea200000e0000 */
[----:B------:R-:W-:-:S02]  /*f7a0*/  ISETP.GE.OR P1, PT, R2, R11, P0 ;  /* 0x0000000b0200720c */ /* 0x000fc40000726670 */
[----:B------:R-:W-:Y:S01]  /*f7b0*/  ISETP.GE.OR P0, PT, R3, R11, P0 ;  /* 0x0000000b0300720c */ /* 0x000fe20000706670 */
[----:B------:R-:W3:Y:S04]  /*f7c0*/  SHFL.IDX PT, R10, R8, RZ, 0x181f ;  /* 0x00181fff080a7589 */ /* 0x000ee800000e0000 */
[----:B------:R1:W4:Y:S04]  /*f7d0*/  SHFL.IDX PT, R28, R4, 0x3, 0x181f ;  /* 0x00781f00041c7f89 */ /* 0x00032800000e0000 */
[----:B------:R-:W4:Y:S04]  /*f7e0*/  SHFL.IDX PT, R12, R8, 0x1, 0x181f ;  /* 0x00381f00080c7f89 */ /* 0x000f2800000e0000 */
[----:B------:R-:W4:Y:S01]  /*f7f0*/  SHFL.IDX PT, R20, R8, 0x2, 0x181f ;  /* 0x00581f0008147f89 */ /* 0x000f2200000e0000 */
[----:B0-----:R-:W-:-:S03]  /*f800*/  @!P3 LEA R2, P6, R19, R6, 0x1 ;  /* 0x000000061302b211 */ /* 0x001fc600078c08ff */
[----:B------:R4:W0:Y:S01]  /*f810*/  SHFL.IDX PT, R26, R8, 0x3, 0x181f ;  /* 0x00781f00081a7f89 */ /* 0x00082200000e0000 */
[C---:B-1----:R-:W-:Y:S02]  /*f820*/  @!P2 LEA R4, P5, R19.reuse, R14, 0x1 ;  /* 0x0000000e1304a211 */ /* 0x042fe400078a08ff */
[C---:B--2---:R-:W-:Y:S02]  /*f830*/  @!P1 LEA R6, P4, R19.reuse, R24, 0x1 ;  /* 0x0000001813069211 */ /* 0x044fe400078808ff */
[C---:B---3--:R-:W-:Y:S02]  /*f840*/  @!P3 LEA.HI.X R3, R19.reuse, R10, R13, 0x1, P6 ;  /* 0x0000000a1303b211 */ /* 0x048fe400030f0c0d */
[----:B----4-:R-:W-:-:S03]  /*f850*/  @!P0 LEA R8, P6, R19, R28, 0x1 ;  /* 0x0000001c13088211 */ /* 0x010fc600078c08ff */
[----:B------:R1:W-:Y:S01]  /*f860*/  @!P3 ST.E.128 desc[UR54][R2.64], RZ ;  /* 0x000000ff0200b985 */ /* 0x0003e2000c101d36 */
[C-C-:B------:R-:W-:Y:S02]  /*f870*/  @!P2 LEA.HI.X R5, R19.reuse, R12, R13.reuse, 0x1, P5 ;  /* 0x0000000c1305a211 */ /* 0x140fe400028f0c0d */
[----:B------:R-:W-:-:S03]  /*f880*/  @!P1 LEA.HI.X R7, R19, R20, R13, 0x1, P4 ;  /* 0x0000001413079211 */ /* 0x000fc600020f0c0d */
[----:B------:R1:W-:Y:S01]  /*f890*/  @!P2 ST.E.128 desc[UR54][R4.64], RZ ;  /* 0x000000ff0400a985 */ /* 0x0003e2000c101d36 */
[----:B0-----:R-:W-:-:S03]  /*f8a0*/  @!P0 LEA.HI.X R9, R19, R26, R13, 0x1, P6 ;  /* 0x0000001a13098211 */ /* 0x001fc600030f0c0d */
[----:B------:R1:W-:Y:S04]  /*f8b0*/  @!P1 ST.E.128 desc[UR54][R6.64], RZ ;  /* 0x000000ff06009985 */ /* 0x0003e8000c101d36 */
[----:B------:R1:W-:Y:S02]  /*f8c0*/  @!P0 ST.E.128 desc[UR54][R8.64], RZ ;  /* 0x000000ff08008985 */ /* 0x0003e4000c101d36 */
.L_x_1318:
[----:B------:R-:W-:Y:S05]  /*f8d0*/  BSYNC B0 ;  /* 0x0000000000007941 */ /* 0x000fea0003800000 */
.L_x_1314:
[----:B------:R-:W-:Y:S02]  /*f8e0*/  ULDC UR4, c[0x0][0xc3c] ;  /* 0x00030f0000047ab9 */ /* 0x000fe40000000800 */
[----:B------:R-:W-:-:S06]  /*f8f0*/  UISETP.GE.AND UP0, UPT, UR7, UR4, UPT ;  /* 0x000000040700728c */ /* 0x000fcc000bf06270 */
[----:B------:R-:W-:-:S13]  /*f900*/  PLOP3.LUT P0, PT, PT, PT, UP0, 0x80, 0x0 ;  /* 0x000000000000781c */ /* 0x000fda0003f0f008 */
[----:B------:R-:W-:Y:S05]  /*f910*/  @!P0 BRA `(.L_x_1324) ;  /* 0xffffff1400488947 */ /* 0x000fea000383ffff */
[----:B------:R-:W-:Y:S05]  /*f920*/  EXIT ;  /* 0x000000000000794d */ /* 0x000fea0003800000 */
.L_x_1223:
[----:B------:R-:W-:-:S08]  /*f930*/  NOP ;  /* 0x0000000000007918 */ /* 0x000fd00000000000 */
[----:B------:R-:W0:-:S00]  /*f940*/  USETMAXREG.DEALLOC.CTAPOOL 0x20 ;  /* 0x00000020000079c8 */ /* 0x000e0000080e0500 */
[----:B0-----:R-:W-:Y:S01]  /*f950*/  LOP3.LUT R0, R0, 0x3, RZ, 0xc0, !PT ;  /* 0x0000000300007812 */ /* 0x001fe200078ec0ff */
[----:B------:R-:W-:Y:S01]  /*f960*/  IMAD.MOV.U32 R6, RZ, RZ, RZ ;  /* 0x000000ffff067224 */ /* 0x000fe200078e00ff */
[----:B------:R-:W-:-:S04]  /*f970*/  LOP3.LUT R23, R23, 0xffffffdf, RZ, 0xc0, !PT ;  /* 0xffffffdf17177812 */ /* 0x000fc800078ec0ff */
[----:B------:R-:W0:Y:S02]  /*f980*/  SHFL.IDX PT, R0, R0, RZ, 0x1f ;  /* 0x00001fff00007589 */ /* 0x000e2400000e0000 */
[----:B0-----:R-:W-:-:S13]  /*f990*/  ISETP.NE.AND P0, PT, R0, RZ, PT ;  /* 0x000000ff0000720c */ /* 0x001fda0003f05270 */
[----:B------:R-:W-:Y:S01]  /*f9a0*/  @P0 LOP3.LUT R23, R23, 0x20, RZ, 0xfc, !PT ;  /* 0x0000002017170812 */ /* 0x000fe200078efcff */
[----:B------:R-:W-:Y:S06]  /*f9b0*/  @!P0 BRA `(.L_x_1325) ;  /* 0x00000000001c8947 */ /* 0x000fec0003800000 */
[----:B------:R-:W0:Y:S08]  /*f9c0*/  S2UR UR5, SR_CgaCtaId ;  /* 0x00000000000579c3 */ /* 0x000e300000008800 */
[----:B------:R-:W-:Y:S06]  /*f9d0*/  BAR.SYNC.DEFER_BLOCKING 0x5, 0x200 ;  /* 0x0148000000007b1d */ /* 0x000fec0000010000 */
[----:B------:R-:W-:-:S02]  /*f9e0*/  UMOV UR4, 0x400 ;  /* 0x0000040000047882 */ /* 0x000fc40000000000 */
[----:B0-----:R-:W-:-:S09]  /*f9f0*/  ULEA UR4, UR5, UR4, 0x18 ;  /* 0x0000000405047291 */ /* 0x001fd2000f8ec03f */
[----:B------:R-:W1:Y:S01]  /*fa00*/  LDS.128 R16, [UR4+0x168d0] ;  /* 0x0168d004ff107984 */ /* 0x000e620008000c00 */
[----:B------:R-:W-:Y:S06]  /*fa10*/  BAR.ARV 0x4, 0x200 ;  /* 0x0108000000007b1d */ /* 0x000fec0000002000 */
[----:B------:R-:W-:Y:S05]  /*fa20*/  BRA `(.L_x_1326) ;  /* 0x0000000c00907947 */ /* 0x000fea0003800000 */
.L_x_1325:
[----:B------:R-:W0:Y:S01]  /*fa30*/  S2R R0, SR_TID.X ;  /* 0x0000000000007919 */ /* 0x000e220000002100 */
        /* <DEDUP_REMOVED lines=43> */
.L_x_1329:
[----:B------:R-:W0:Y:S01]  /*fcf0*/  LDC R2, c[0x0][0xc3c] ;  /* 0x00030f00ff027b82 */ /* 0x000e220000000800 */
[----:B------:R-:W-:-:S06]  /*fd00*/  UIADD3 UR4, UR4, 0x1f, URZ ;  /* 0x0000001f04047890 */ /* 0x000fcc000fffe03f */
[----:B0-----:R-:W-:-:S13]  /*fd10*/  ISETP.LE.AND P6, PT, R2, UR4, PT ;  /* 0x0000000402007c0c */ /* 0x001fda000bfc3270 */
[----:B------:R-:W-:Y:S05]  /*fd20*/  @P6 BRA `(.L_x_1328) ;  /* 0x0000000800a46947 */ /* 0x000fea0003800000 */
[----:B------:R-:W-:-:S05]  /*fd30*/  VIADD R7, R0, UR4 ;  /* 0x0000000400077c36 */ /* 0x000fca0008000000 */
[----:B------:R-:W-:-:S13]  /*fd40*/  ISETP.GE.OR P6, PT, R7, R2, !P0 ;  /* 0x000000020700720c */ /* 0x000fda00047c6670 */
[----:B------:R-:W0:Y:S08]  /*fd50*/  @!P6 LDC.64 R4, c[0x0][0xc80] ;  /* 0x00032000ff04eb82 */ /* 0x000e300000000a00 */
[----:B------:R-:W1:Y:S01]  /*fd60*/  @!P6 LDC.64 R2, c[0x0][0xc78] ;  /* 0x00031e00ff02eb82 */ /* 0x000e620000000a00 */
[----:B0-----:R-:W-:-:S04]  /*fd70*/  @!P6 IMAD.WIDE R4, R7, 0x4, R4 ;  /* 0x000000040704e825 */ /* 0x001fc800078e0204 */
[----:B-1----:R-:W-:Y:S01]  /*fd80*/  @!P6 IMAD.WIDE R2, R7, 0x4, R2 ;  /* 0x000000040702e825 */ /* 0x002fe200078e0202 */
[----:B------:R-:W-:-:S06]  /*fd90*/  CS2R R6, SRZ ;  /* 0x0000000000067805 */ /* 0x000fcc000001ff00 */
[----:B------:R-:W2:Y:S04]  /*fda0*/  @!P6 LDG.E R6, desc[UR54][R4.64] ;  /* 0x000000360406e981 */ /* 0x000ea8000c1e1900 */
        /* <DEDUP_REMOVED lines=22> */
.L_x_1327:
        /* <DEDUP_REMOVED lines=8> */
[----:B------:R1:W2:Y:S01]  /*ff90*/  SHFL.IDX PT, R6, R6, R19, 0x1f ;  /* 0x00001f1306067589 */ /* 0x0002a200000e0000 */
[----:B0-----:R-:W-:-:S07]  /*ffa0*/  ISETP.NE.AND P1, PT, R7, 0x1, PT ;  /* 0x000000010700780c */ /* 0x001fce0003f25270 */
[----:B-1----:R-:W-:Y:S06]  /*ffb0*/  @!P0 BRA `(.L_x_1330) ;  /* 0x0000000000088947 */ /* 0x002fec0003800000 */
[----:B------:R-:W-:-:S06]  /*ffc0*/  VIADD R16, R19, 0xffffffff ;  /* 0xffffffff13107836 */ /* 0x000fcc0000000000 */
[----:B------:R0:W1:Y:S02]  /*ffd0*/  SHFL.IDX PT, R16, R5, R16, 0x1f ;  /* 0x00001f1005107589 */ /* 0x00006400000e0000 */
.L_x_1330:
[----:B-1----:R-:W-:Y:S02]  /*ffe0*/  IMAD R16, R16, UR5, R3 ;  /* 0x0000000510107c24 */ /* 0x002fe4000f8e0203 */
[----:B------:R-:W-:-:S03]  /*fff0*/  VIADD R19, R19, UR4 ;  /* 0x0000000413137c36 */ /* 0x000fc60008000000 */
[----:B0-----:R-:W-:Y:S01]  /*10000*/  IADD3 R5, -R16, UR6, RZ ;  /* 0x0000000610057c10 */ /* 0x001fe2000fffe1ff */
[----:B------:R-:W-:Y:S06]  /*10010*/  @!P1 BRA `(.L_x_1331) ;  /* 0x0000000000e89947 */ /* 0x000fec0003800000 */
[-C--:B--2---:R-:W-:Y:S02]  /*10020*/  IABS R8, R6.reuse ;  /* 0x0000000600087213 */ /* 0x084fe40000000000 */
[----:B------:R-:W-:Y:S02]  /*10030*/  IABS R4, R7 ;  /* 0x0000000700047213 */ /* 0x000fe40000000000 */
[----:B------:R-:W0:Y:S01]  /*10040*/  I2F.RP R9, R8 ;  /* 0x0000000800097306 */ /* 0x000e220000209400 */
[----:B------:R-:W-:Y:S02]  /*10050*/  IABS R10, R5 ;  /* 0x00000005000a7213 */ /* 0x000fe40000000000 */
[----:B------:R-:W-:-:S05]  /*10060*/  IABS R12, R6 ;  /* 0x00000006000c7213 */ /* 0x000fca0000000000 */
[----:B0-----:R-:W0:Y:S02]  /*10070*/  MUFU.RCP R9, R9 ;  /* 0x0000000900097308 */ /* 0x001e240000001000 */
[----:B0-----:R-:W-:-:S06]  /*10080*/  VIADD R2, R9, 0xffffffe ;  /* 0x0ffffffe09027836 */ /* 0x001fcc0000000000 */
[----:B------:R-:W0:Y:S08]  /*10090*/  I2F.RP R9, R4 ;  /* 0x0000000400097306 */ /* 0x000e300000209400 */
[----:B------:R1:W2:Y:S08]  /*100a0*/  F2I.FTZ.U32.TRUNC.NTZ R3, R2 ;  /* 0x0000000200037305 */ /* 0x0002b0000021f000 */
[----:B0-----:R-:W0:Y:S01]  /*100b0*/  MUFU.RCP R9, R9 ;  /* 0x0000000900097308 */ /* 0x001e220000001000 */
[----:B-1----:R-:W-:-:S02]  /*100c0*/  IMAD.MOV.U32 R2, RZ, RZ, RZ ;  /* 0x000000ffff027224 */ /* 0x002fc400078e00ff */
[----:B--2---:R-:W-:-:S04]  /*100d0*/  IMAD.MOV R11, RZ, RZ, -R3 ;  /* 0x000000ffff0b7224 */ /* 0x004fc800078e0a03 */
[----:B------:R-:W-:-:S04]  /*100e0*/  IMAD R11, R11, R8, RZ ;  /* 0x000000080b0b7224 */ /* 0x000fc800078e02ff */
[----:B------:R-:W-:-:S04]  /*100f0*/  IMAD.HI.U32 R3, R3, R11, R2 ;  /* 0x0000000b03037227 */ /* 0x000fc800078e0002 */
[----:B------:R-:W-:Y:S02]  /*10100*/  IMAD.MOV R11, RZ, RZ, -R12 ;  /* 0x000000ffff0b7224 */ /* 0x000fe400078e0a0c */
[----:B------:R-:W-:-:S04]  /*10110*/  IMAD.HI.U32 R2, R3, R10, RZ ;  /* 0x0000000a03027227 */ /* 0x000fc800078e00ff */
[----:B------:R-:W-:Y:S02]  /*10120*/  IMAD R3, R2, R11, R10 ;  /* 0x0000000b02037224 */ /* 0x000fe400078e020a */
[----:B0-----:R-:W-:-:S03]  /*10130*/  VIADD R10, R9, 0xffffffe ;  /* 0x0ffffffe090a7836 */ /* 0x001fc60000000000 */
[----:B------:R-:W-:-:S13]  /*10140*/  ISETP.GT.U32.AND P1, PT, R8, R3, PT ;  /* 0x000000030800720c */ /* 0x000fda0003f24070 */
[----:B------:R-:W-:Y:S02]  /*10150*/  @!P1 IMAD.IADD R3, R3, 0x1, -R8 ;  /* 0x0000000103039824 */ /* 0x000fe400078e0a08 */
[----:B------:R-:W-:Y:S01]  /*10160*/  @!P1 VIADD R2, R2, 0x1 ;  /* 0x0000000102029836 */ /* 0x000fe20000000000 */
[----:B------:R-:W-:Y:S02]  /*10170*/  ISETP.NE.AND P1, PT, R6, RZ, PT ;  /* 0x000000ff0600720c */ /* 0x000fe40003f25270 */
[----:B------:R-:W-:Y:S02]  /*10180*/  ISETP.GE.U32.AND P0, PT, R3, R8, PT ;  /* 0x000000080300720c */ /* 0x000fe40003f06070 */
[----:B------:R-:W-:Y:S01]  /*10190*/  LOP3.LUT R8, R5, R6, RZ, 0x3c, !PT ;  /* 0x0000000605087212 */ /* 0x000fe200078e3cff */
[----:B------:R-:W0:Y:S03]  /*101a0*/  F2I.FTZ.U32.TRUNC.NTZ R3, R10 ;  /* 0x0000000a00037305 */ /* 0x000e26000021f000 */
[----:B------:R-:W-:-:S07]  /*101b0*/  ISETP.GE.AND P2, PT, R8, RZ, PT ;  /* 0x000000ff0800720c */ /* 0x000fce0003f46270 */
[----:B------:R-:W-:-:S04]  /*101c0*/  @P0 VIADD R2, R2, 0x1 ;  /* 0x0000000102020836 */ /* 0x000fc80000000000 */
[----:B------:R-:W-:Y:S01]  /*101d0*/  IMAD.MOV.U32 R12, RZ, RZ, R2 ;  /* 0x000000ffff0c7224 */ /* 0x000fe200078e0002 */
[----:B------:R-:W-:Y:S01]  /*101e0*/  IABS R2, R7 ;  /* 0x0000000700027213 */ /* 0x000fe20000000000 */
[----:B0-----:R-:W-:Y:S02]  /*101f0*/  IMAD.MOV R9, RZ, RZ, -R3 ;  /* 0x000000ffff097224 */ /* 0x001fe400078e0a03 */
[----:B------:R-:W-:Y:S01]  /*10200*/  @!P2 IMAD.MOV R12, RZ, RZ, -R12 ;  /* 0x000000ffff0ca224 */ /* 0x000fe200078e0a0c */
[----:B------:R-:W-:Y:S01]  /*10210*/  @!P1 LOP3.LUT R12, RZ, R6, RZ, 0x33, !PT ;  /* 0x00000006ff0c9212 */ /* 0x000fe200078e33ff */
[----:B------:R-:W-:Y:S02]  /*10220*/  IMAD.MOV R10, RZ, RZ, -R2 ;  /* 0x000000ffff0a7224 */ /* 0x000fe400078e0a02 */
[----:B------:R-:W-:Y:S01]  /*10230*/  IMAD R9, R9, R4, RZ ;  /* 0x0000000409097224 */ /* 0x000fe200078e02ff */
[----:B------:R-:W-:Y:S01]  /*10240*/  IABS R8, R12 ;  /* 0x0000000c00087213 */ /* 0x000fe20000000000 */
[----:B------:R-:W-:-:S04]  /*10250*/  IMAD.MOV.U32 R2, RZ, RZ, RZ ;  /* 0x000000ffff027224 */ /* 0x000fc800078e00ff */
[----:B------:R-:W-:-:S04]  /*10260*/  IMAD.HI.U32 R2, R3, R9, R2 ;  /* 0x0000000903027227 */ /* 0x000fc800078e0002 */
[----:B------:R-:W-:Y:S02]  /*10270*/  IMAD.MOV.U32 R3, RZ, RZ, R8 ;  /* 0x000000ffff037224 */ /* 0x000fe400078e0008 */
[----:B------:R-:W-:Y:S02]  /*10280*/  IMAD.MOV.U32 R8, RZ, RZ, R10 ;  /* 0x000000ffff087224 */ /* 0x000fe400078e000a */
[----:B------:R-:W-:-:S04]  /*10290*/  IMAD.HI.U32 R2, R2, R3, RZ ;  /* 0x0000000302027227 */ /* 0x000fc800078e00ff */
[----:B------:R-:W-:-:S05]  /*102a0*/  IMAD R3, R2, R8, R3 ;  /* 0x0000000802037224 */ /* 0x000fca00078e0203 */
[----:B------:R-:W-:-:S13]  /*102b0*/  ISETP.GT.U32.AND P1, PT, R4, R3, PT ;  /* 0x000000030400720c */ /* 0x000fda0003f24070 */
[----:B------:R-:W-:Y:S02]  /*102c0*/  @!P1 IMAD.IADD R3, R3, 0x1, -R4 ;  /* 0x0000000103039824 */ /* 0x000fe400078e0a04 */
[----:B------:R-:W-:Y:S01]  /*102d0*/  @!P1 VIADD R2, R2, 0x1 ;  /* 0x0000000102029836 */ /* 0x000fe20000000000 */
[----:B------:R-:W-:Y:S02]  /*102e0*/  ISETP.NE.AND P1, PT, R7, RZ, PT ;  /* 0x000000ff0700720c */ /* 0x000fe40003f25270 */
[----:B------:R-:W-:Y:S02]  /*102f0*/  ISETP.GE.U32.AND P0, PT, R3, R4, PT ;  /* 0x000000040300720c */ /* 0x000fe40003f06070 */
[----:B------:R-:W-:-:S04]  /*10300*/  LOP3.LUT R3, R12, R7, RZ, 0x3c, !PT ;  /* 0x000000070c037212 */ /* 0x000fc800078e3cff */
[----:B------:R-:W-:Y:S01]  /*10310*/  ISETP.GE.AND P2, PT, R3, RZ, PT ;  /* 0x000000ff0300720c */ /* 0x000fe20003f46270 */
[----:B------:R-:W-:-:S06]  /*10320*/  IMAD.MOV R3, RZ, RZ, -R12 ;  /* 0x000000ffff037224 */ /* 0x000fcc00078e0a0c */
[----:B------:R-:W-:-:S06]  /*10330*/  @P0 VIADD R2, R2, 0x1 ;  /* 0x0000000102020836 */ /* 0x000fcc0000000000 */
[----:B------:R-:W-:Y:S01]  /*10340*/  @!P2 IMAD.MOV R2, RZ, RZ, -R2 ;  /* 0x000000ffff02a224 */ /* 0x000fe200078e0a02 */
[----:B------:R-:W-:-:S05]  /*10350*/  @!P1 LOP3.LUT R2, RZ, R7, RZ, 0x33, !PT ;  /* 0x00000007ff029212 */ /* 0x000fca00078e33ff */
[----:B------:R-:W-:-:S04]  /*10360*/  IMAD.MOV R18, RZ, RZ, -R2 ;  /* 0x000000ffff127224 */ /* 0x000fc800078e0a02 */
[C---:B------:R-:W-:Y:S02]  /*10370*/  IMAD R18, R7.reuse, R18, R12 ;  /* 0x0000001207127224 */ /* 0x040fe400078e020c */
[----:B------:R-:W-:Y:S02]  /*10380*/  IMAD R7, R7, 0x1000000, R2 ;  /* 0x0100000007077824 */ /* 0x000fe400078e0202 */
[----:B------:R-:W-:Y:S02]  /*10390*/  IMAD R2, R6, R3, R5 ;  /* 0x0000000306027224 */ /* 0x000fe400078e0205 */
[----:B------:R-:W-:Y:S01]  /*103a0*/  IMAD R18, R18, 0x10000, R7 ;  /* 0x0001000012127824 */ /* 0x000fe200078e0207 */
[----:B------:R-:W-:Y:S06]  /*103b0*/  BRA `(.L_x_1332) ;  /* 0x0000000000f47947 */ /* 0x000fec0003800000 */
.L_x_1331:
[----:B------:R-:W0:Y:S02]  /*103c0*/  LDC.64 R2, c[0x0][0xc90] ;  /* 0x00032400ff027b82 */ /* 0x000e240000000a00 */
[----:B0-----:R-:W-:-:S05]  /*103d0*/  IMAD.WIDE R2, R19, 0x4, R2 ;  /* 0x0000000413027825 */ /* 0x001fca00078e0202 */
[----:B------:R0:W2:Y:S01]  /*103e0*/  LDG.E R7, desc[UR54][R2.64] ;  /* 0x0000003602077981 */ /* 0x0000a2000c1e1900 */
[----:B------:R-:W-:Y:S01]  /*103f0*/  IABS R13, R5 ;  /* 0x00000005000d7213 */ /* 0x000fe20000000000 */
[----:B0-----:R-:W-:Y:S02]  /*10400*/  IMAD.MOV.U32 R2, RZ, RZ, RZ ;  /* 0x000000ffff027224 */ /* 0x001fe400078e00ff */
[----:B--2---:R-:W-:-:S05]  /*10410*/  IMAD R4, R6, R7, RZ ;  /* 0x0000000706047224 */ /* 0x004fca00078e02ff */
[-C--:B------:R-:W-:Y:S02]  /*10420*/  IABS R10, R4.reuse ;  /* 0x00000004000a7213 */ /* 0x080fe40000000000 */
[----:B------:R-:W-:Y:S02]  /*10430*/  IABS R12, R4 ;  /* 0x00000004000c7213 */ /* 0x000fe40000000000 */
[----:B------:R-:W0:Y:S08]  /*10440*/  I2F.RP R8, R10 ;  /* 0x0000000a00087306 */ /* 0x000e300000209400 */
[----:B0-----:R-:W0:Y:S02]  /*10450*/  MUFU.RCP R8, R8 ;  /* 0x0000000800087308 */ /* 0x001e240000001000 */
[----:B0-----:R-:W-:-:S06]  /*10460*/  VIADD R9, R8, 0xffffffe ;  /* 0x0ffffffe08097836 */ /* 0x001fcc0000000000 */
[----:B------:R-:W0:Y:S02]  /*10470*/  F2I.FTZ.U32.TRUNC.NTZ R3, R9 ;  /* 0x0000000900037305 */ /* 0x000e24000021f000 */
[----:B0-----:R-:W-:-:S04]  /*10480*/  IMAD.MOV R11, RZ, RZ, -R3 ;  /* 0x000000ffff0b7224 */ /* 0x001fc800078e0a03 */
[----:B------:R-:W-:-:S04]  /*10490*/  IMAD R11, R11, R10, RZ ;  /* 0x0000000a0b0b7224 */ /* 0x000fc800078e02ff */
[----:B------:R-:W-:-:S04]  /*104a0*/  IMAD.HI.U32 R2, R3, R11, R2 ;  /* 0x0000000b03027227 */ /* 0x000fc800078e0002 */
[----:B------:R-:W-:Y:S02]  /*104b0*/  IMAD.MOV R3, RZ, RZ, -R12 ;  /* 0x000000ffff037224 */ /* 0x000fe400078e0a0c */
        /* <DEDUP_REMOVED lines=12> */
[----:B------:R-:W-:Y:S02]  /*10580*/  IMAD R8, R7, R2, RZ ;  /* 0x0000000207087224 */ /* 0x000fe400078e02ff */
[----:B------:R-:W-:Y:S02]  /*10590*/  IMAD.MOV R2, RZ, RZ, -R2 ;  /* 0x000000ffff027224 */ /* 0x000fe400078e0a02 */
[----:B------:R-:W-:Y:S02]  /*105a0*/  IMAD.MOV R10, RZ, RZ, -R8 ;  /* 0x000000ffff0a7224 */ /* 0x000fe400078e0a08 */
[----:B------:R-:W-:-:S03]  /*105b0*/  IMAD R12, R4, R2, R5 ;  /* 0x00000002040c7224 */ /* 0x000fc600078e0205 */
[----:B------:R-:W-:-:S04]  /*105c0*/  VIADDMNMX R7, R10, UR5, R7, PT ;  /* 0x000000050a077c46 */ /* 0x000fc8000b800107 */
[-C--:B------:R-:W-:Y:S01]  /*105d0*/  IABS R9, R7.reuse ;  /* 0x0000000700097213 */ /* 0x080fe20000000000 */
[----:B------:R-:W-:Y:S01]  /*105e0*/  IMAD.MOV R18, RZ, RZ, -R7 ;  /* 0x000000ffff127224 */ /* 0x000fe200078e0a07 */
[----:B------:R-:W-:Y:S02]  /*105f0*/  IABS R4, R7 ;  /* 0x0000000700047213 */ /* 0x000fe40000000000 */
[----:B------:R-:W0:Y:S03]  /*10600*/  I2F.RP R10, R9 ;  /* 0x00000009000a7306 */ /* 0x000e260000209400 */
[----:B------:R-:W-:-:S05]  /*10610*/  IMAD.MOV R4, RZ, RZ, -R4 ;  /* 0x000000ffff047224 */ /* 0x000fca00078e0a04 */
[----:B0-----:R-:W0:Y:S02]  /*10620*/  MUFU.RCP R10, R10 ;  /* 0x0000000a000a7308 */ /* 0x001e240000001000 */
[----:B0-----:R-:W-:-:S06]  /*10630*/  VIADD R3, R10, 0xffffffe ;  /* 0x0ffffffe0a037836 */ /* 0x001fcc0000000000 */
[----:B------:R-:W0:Y:S02]  /*10640*/  F2I.FTZ.U32.TRUNC.NTZ R3, R3 ;  /* 0x0000000300037305 */ /* 0x000e24000021f000 */
[----:B0-----:R-:W-:-:S04]  /*10650*/  IMAD.MOV R11, RZ, RZ, -R3 ;  /* 0x000000ffff0b7224 */ /* 0x001fc800078e0a03 */
[----:B------:R-:W-:Y:S01]  /*10660*/  IMAD.MOV.U32 R2, RZ, RZ, R11 ;  /* 0x000000ffff027224 */ /* 0x000fe200078e000b */
[----:B------:R-:W-:-:S03]  /*10670*/  IABS R11, R12 ;  /* 0x0000000c000b7213 */ /* 0x000fc60000000000 */
[----:B------:R-:W-:Y:S02]  /*10680*/  IMAD R5, R2, R9, RZ ;  /* 0x0000000902057224 */ /* 0x000fe400078e02ff */
[----:B------:R-:W-:-:S04]  /*10690*/  IMAD.MOV.U32 R2, RZ, RZ, RZ ;  /* 0x000000ffff027224 */ /* 0x000fc800078e00ff */
[----:B------:R-:W-:Y:S01]  /*106a0*/  IMAD.HI.U32 R2, R3, R5, R2 ;  /* 0x0000000503027227 */ /* 0x000fe200078e0002 */
[----:B------:R-:W-:-:S04]  /*106b0*/  LOP3.LUT R3, R12, R7, RZ, 0x3c, !PT ;  /* 0x000000070c037212 */ /* 0x000fc800078e3cff */
[----:B------:R-:W-:Y:S01]  /*106c0*/  ISETP.GE.AND P2, PT, R3, RZ, PT ;  /* 0x000000ff0300720c */ /* 0x000fe20003f46270 */
[----:B------:R-:W-:Y:S01]  /*106d0*/  IMAD.HI.U32 R2, R2, R11, RZ ;  /* 0x0000000b02027227 */ /* 0x000fe200078e00ff */
[----:B------:R-:W-:-:S03]  /*106e0*/  IADD3 R3, R8, 0x1000000, R12 ;  /* 0x0100000008037810 */ /* 0x000fc60007ffe00c */
        /* <DEDUP_REMOVED lines=9> */
[----:B------:R-:W-:-:S07]  /*10780*/  IMAD R18, R2, R18, R3 ;  /* 0x0000001202127224 */ /* 0x000fce00078e0203 */
.L_x_1332:
[----:B------:R-:W-:-:S05]  /*10790*/  LOP3.LUT R17, RZ, R2, RZ, 0x33, !PT ;  /* 0x00000002ff117212 */ /* 0x000fca00078e33ff */
[----:B------:R-:W-:Y:S01]  /*107a0*/  IMAD.IADD R17, R6, 0x1, R17 ;  /* 0x0000000106117824 */ /* 0x000fe200078e0211 */
[----:B------:R-:W-:Y:S06]  /*107b0*/  BRA `(.L_x_1333) ;  /* 0x0000000000147947 */ /* 0x000fec0003800000 */
.L_x_1328:
[----:B------:R-:W-:Y:S01]  /*107c0*/  ULDC UR4, c[0x0][0xc3c] ;  /* 0x00030f0000047ab9 */ /* 0x000fe20000000800 */
[----:B------:R-:W-:Y:S02]  /*107d0*/  IMAD.MOV.U32 R17, RZ, RZ, RZ ;  /* 0x000000ffff117224 */ /* 0x000fe400078e00ff */
[----:B------:R-:W-:Y:S02]  /*107e0*/  IMAD.U32 R16, RZ, RZ, UR6 ;  /* 0x00000006ff107e24 */ /* 0x000fe4000f8e00ff */
[----:B------:R-:W-:Y:S02]  /*107f0*/  IMAD.MOV.U32 R18, RZ, RZ, RZ ;  /* 0x000000ffff127224 */ /* 0x000fe400078e00ff */
[----:B------:R-:W-:-:S07]  /*10800*/  IMAD.U32 R19, RZ, RZ, UR4 ;  /* 0x00000004ff137e24 */ /* 0x000fce000f8e00ff */
.L_x_1333:
[----:B------:R-:W-:-:S13]  /*10810*/  ISETP.NE.AND P0, PT, R0, RZ, PT ;  /* 0x000000ff0000720c */ /* 0x000fda0003f05270 */
[----:B------:R-:W0:Y:S01]  /*10820*/  @!P0 S2R R3, SR_CgaCtaId ;  /* 0x0000000000038919 */ /* 0x000e220000008800 */
[----:B------:R-:W-:-:S04]  /*10830*/  @!P0 MOV R0, 0x400 ;  /* 0x0000040000008802 */ /* 0x000fc80000000f00 */
[----:B0-----:R-:W-:-:S05]  /*10840*/  @!P0 LEA R0, R3, R0, 0x18 ;  /* 0x0000000003008211 */ /* 0x001fca00078ec0ff */
[----:B------:R0:W-:Y:S01]  /*10850*/  @!P0 STS.128 [R0+0x168d0], R16 ;  /* 0x0168d01000008388 */ /* 0x0001e20000000c00 */
[----:B------:R-:W-:Y:S06]  /*10860*/  BAR.ARV 0x5, 0x200 ;  /* 0x0148000000007b1d */ /* 0x000fec0000002000 */
.L_x_1326:
        /* <DEDUP_REMOVED lines=10> */
[----:B------:R3:W-:Y:S01]  /*10910*/  STL [R1+0x30], RZ ;  /* 0x000030ff01007387 */ /* 0x0007e20000100800 */
[----:B------:R-:W-:Y:S01]  /*10920*/  IMAD.MOV.U32 R28, RZ, RZ, 0x1 ;  /* 0x00000001ff1c7424 */ /* 0x000fe200078e00ff */
[----:B------:R-:W-:Y:S01]  /*10930*/  ULOP3.LUT UR37, UR36, 0x2, URZ, 0xfc, !UPT ;  /* 0x0000000224257892 */ /* 0x000fe2000f8efc3f */
[----:B------:R-:W-:Y:S01]  /*10940*/  IMAD.MOV.U32 R25, RZ, RZ, RZ ;  /* 0x000000ffff197224 */ /* 0x000fe200078e00ff */
[----:B------:R-:W-:Y:S01]  /*10950*/  ULDC UR38, c[0x0][0xc] ;  /* 0x0000030000267ab9 */ /* 0x000fe20000000800 */
[----:B--2---:R-:W-:-:S06]  /*10960*/  ULEA UR4, UR5, UR4, 0x18 ;  /* 0x0000000405047291 */ /* 0x004fcc000f8ec03f */
[----:B------:R-:W-:Y:S01]  /*10970*/  IMAD.U32 R22, RZ, RZ, UR4 ;  /* 0x00000004ff167e24 */ /* 0x000fe2000f8e00ff */
[C---:B-1----:R-:W-:Y:S01]  /*10980*/  LOP3.LUT R3, R4.reuse, 0x7f, RZ, 0xc0, !PT ;  /* 0x0000007f04037812 */ /* 0x042fe200078ec0ff */
[C---:B------:R-:W-:Y:S02]  /*10990*/  IMAD.SHL.U32 R29, R4.reuse, 0x8, RZ ;  /* 0x00000008041d7824 */ /* 0x040fe400078e00ff */
[----:B------:R-:W-:Y:S01]  /*109a0*/  IMAD.SHL.U32 R2, R4, 0x10, RZ ;  /* 0x0000001004027824 */ /* 0x000fe200078e00ff */
[----:B------:R-:W-:Y:S02]  /*109b0*/  SHF.R.U32.HI R3, RZ, 0x3, R3 ;  /* 0x00000003ff037819 */ /* 0x000fe40000011603 */
[----:B0-----:R-:W-:Y:S02]  /*109c0*/  LOP3.LUT R0, R29, 0x1f8, RZ, 0xc0, !PT ;  /* 0x000001f81d007812 */ /* 0x001fe400078ec0ff */
[----:B------:R-:W-:Y:S02]  /*109d0*/  LOP3.LUT R2, R2, 0x70, RZ, 0xc0, !PT ;  /* 0x0000007002027812 */ /* 0x000fe400078ec0ff */
[----:B------:R-:W-:-:S02]  /*109e0*/  LOP3.LUT R0, R0, 0x38, R4, 0x78, !PT ;  /* 0x0000003800007812 */ /* 0x000fc400078e7804 */
[----:B------:R-:W-:Y:S02]  /*109f0*/  LOP3.LUT R2, R3, R2, RZ, 0xfc, !PT ;  /* 0x0000000203027212 */ /* 0x000fe400078efcff */
[----:B------:R-:W-:Y:S02]  /*10a00*/  LOP3.LUT R0, R0, 0x200, R29, 0xf8, !PT ;  /* 0x0000020000007812 */ /* 0x000fe400078ef81d */
[----:B------:R-:W-:-:S03]  /*10a10*/  LOP3.LUT R29, R29, 0x38, RZ, 0xc0, !PT ;  /* 0x000000381d1d7812 */ /* 0x000fc600078ec0ff */
[----:B------:R-:W-:-:S05]  /*10a20*/  IMAD R0, R0, 0x2, R22 ;  /* 0x0000000200007824 */ /* 0x000fca00078e0216 */
[----:B------:R3:W-:Y:S02]  /*10a30*/  STL [R1+0x1c], R0 ;  /* 0x00001c0001007387 */ /* 0x0007e40000100800 */
.L_x_1405:
[----:B------:R-:W-:Y:S05]  /*10a40*/  YIELD ;  /* 0x0000000000007946 */ /* 0x000fea0003800000 */
[----:B------:R-:W-:Y:S01]  /*10a50*/  ULDC.64 UR4, c[0x0][0xa28] ;  /* 0x00028a0000047ab9 */ /* 0x000fe20000000a00 */
[----:B------:R-:W-:Y:S01]  /*10a60*/  IMAD.MOV.U32 R24, RZ, RZ, RZ ;  /* 0x000000ffff187224 */ /* 0x000fe200078e00ff */
[----:B------:R-:W-:-:S04]  /*10a70*/  ISETP.NE.U32.AND P0, PT, RZ, UR4, PT ;  /* 0x00000004ff007c0c */ /* 0x000fc8000bf05070 */
[----:B------:R-:W-:Y:S01]  /*10a80*/  ISETP.NE.AND.EX P0, PT, RZ, UR5, PT, P0 ;  /* 0x00000005ff007c0c */ /* 0x000fe2000bf05300 */
[----:B------:R-:W-:-:S12]  /*10a90*/  ULDC.64 UR4, c[0x0][0xa18] ;  /* 0x0002860000047ab9 */ /* 0x000fd80000000a00 */
[----:B0-----:R-:W0:Y:S02]  /*10aa0*/  @P0 LDC.64 R2, c[0x0][0xa28] ;  /* 0x00028a00ff020b82 */ /* 0x001e240000000a00 */
[----:B0-----:R-:W-:-:S05]  /*10ab0*/  @P0 IMAD.WIDE R2, R19, 0x4, R2 ;  /* 0x0000000413020825 */ /* 0x001fca00078e0202 */
[----:B------:R0:W2:Y:S01]  /*10ac0*/  @P0 LDG.E R24, desc[UR54][R2.64] ;  /* 0x0000003602180981 */ /* 0x0000a2000c1e1900 */
[----:B------:R-:W-:Y:S01]  /*10ad0*/  ISETP.NE.U32.AND P0, PT, RZ, UR4, PT ;  /* 0x00000004ff007c0c */ /* 0x000fe2000bf05070 */
[----:B---3--:R-:W-:Y:S01]  /*10ae0*/  IMAD.MOV.U32 R0, RZ, RZ, RZ ;  /* 0x000000ffff007224 */ /* 0x008fe200078e00ff */
[----:B------:R-:W-:Y:S02]  /*10af0*/  LOP3.LUT R23, R23, 0xffffffef, RZ, 0xc0, !PT ;  /* 0xffffffef17177812 */ /* 0x000fe400078ec0ff */
[----:B------:R-:W-:Y:S01]  /*10b00*/  ISETP.NE.AND.EX P1, PT, RZ, UR5, PT, P0 ;  /* 0x00000005ff007c0c */ /* 0x000fe2000bf25300 */
[----:B------:R-:W-:Y:S02]  /*10b10*/  ULDC.64 UR4, c[0x0][0xa00] ;  /* 0x0002800000047ab9 */ /* 0x000fe40000000a00 */
[----:B------:R-:W-:Y:S01]  /*10b20*/  ISETP.NE.U32.AND P0, PT, RZ, UR4, PT ;  /* 0x00000004ff007c0c */ /* 0x000fe2000bf05070 */
[----:B0-----:R-:W0:Y:S03]  /*10b30*/  LDC.64 R2, c[0x0][0xa00] ;  /* 0x00028000ff027b82 */ /* 0x001e260000000a00 */
[----:B------:R-:W-:Y:S01]  /*10b40*/  ISETP.NE.AND.EX P2, PT, RZ, UR5, PT, P0 ;  /* 0x00000005ff007c0c */ /* 0x000fe2000bf45300 */
[----:B------:R-:W-:-:S05]  /*10b50*/  ULDC.64 UR4, c[0x0][0x418] ;  /* 0x0001060000047ab9 */ /* 0x000fca0000000a00 */
[----:B-1----:R-:W1:Y:S07]  /*10b60*/  @P1 LDC.64 R4, c[0x0][0xa18] ;  /* 0x00028600ff041b82 */ /* 0x002e6e0000000a00 */
[----:B------:R-:W-:Y:S01]  /*10b70*/  @P2 LOP3.LUT R23, R23, 0x10, RZ, 0xfc, !PT ;  /* 0x0000001017172812 */ /* 0x000fe200078efcff */
[----:B0-----:R-:W-:-:S05]  /*10b80*/  IMAD.WIDE R2, R19, 0x4, R2 ;  /* 0x0000000413027825 */ /* 0x001fca00078e0202 */
[----:B------:R-:W3:Y:S01]  /*10b90*/  @P2 LDG.E R0, desc[UR54][R2.64] ;  /* 0x0000003602002981 */ /* 0x000ee2000c1e1900 */
[----:B-1----:R-:W-:-:S06]  /*10ba0*/  @P1 IMAD.WIDE R4, R19, 0x4, R4 ;  /* 0x0000000413041825 */ /* 0x002fcc00078e0204 */
[----:B------:R-:W4:Y:S01]  /*10bb0*/  @P1 LDG.E R4, desc[UR54][R4.64] ;  /* 0x0000003604041981 */ /* 0x000f22000c1e1900 */
[----:B------:R-:W-:-:S03]  /*10bc0*/  UISETP.NE.U32.AND UP0, UPT, UR4, URZ, UPT ;  /* 0x0000003f0400728c */ /* 0x000fc6000bf05070 */
[----:B------:R-:W-:Y:S01]  /*10bd0*/  ULDC UR4, c[0x0][0x424] ;  /* 0x0001090000047ab9 */ /* 0x000fe20000000800 */
[----:B------:R-:W-:-:S03]  /*10be0*/  UISETP.NE.AND.EX UP0, UPT, UR5, URZ, UPT, UP0 ;  /* 0x0000003f0500728c */ /* 0x000fc6000bf05300 */
[----:B------:R-:W-:Y:S01]  /*10bf0*/  ULDC UR5, c[0x0][0x2f0] ;  /* 0x0000bc0000057ab9 */ /* 0x000fe20000000800 */
[----:B------:R-:W-:-:S04]  /*10c00*/  USEL UR4, UR4, 0x1, UP0 ;  /* 0x0000000104047887 */ /* 0x000fc80008000000 */
[----:B------:R-:W-:Y:S01]  /*10c10*/  UIMAD UR4, UR4, UR5, URZ ;  /* 0x00000005040472a4 */ /* 0x000fe2000f8e023f */
[----:B---3--:R0:W-:Y:S04]  /*10c20*/  STL [R1+0x20], R0 ;  /* 0x0000200001007387 */ /* 0x0081e80000100800 */
[----:B--2---:R1:W-:Y:S04]  /*10c30*/  STL [R1+0x14], R24 ;  /* 0x0000141801007387 */ /* 0x0043e80000100800 */
[----:B----4-:R1:W-:Y:S01]  /*10c40*/  @P1 STL [R1], R4 ;  /* 0x0000000401001387 */ /* 0x0103e20000100800 */
[----:B0-----:R-:W-:Y:S01]  /*10c50*/  IMAD.U32 R0, RZ, RZ, UR4 ;  /* 0x00000004ff007e24 */ /* 0x001fe2000f8e00ff */
[----:B------:R-:W-:Y:S06]  /*10c60*/  @P1 BRA `(.L_x_1335) ;  /* 0x0000000000201947 */ /* 0x000fec0003800000 */
[----:B------:R-:W-:Y:S02]  /*10c70*/  ULDC UR4, c[0x0][0x288] ;  /* 0x0000a20000047ab9 */ /* 0x000fe40000000800 */
[----:B-1----:R-:W-:-:S05]  /*10c80*/  IMAD.U32 R4, RZ, RZ, UR4 ;  /* 0x00000004ff047e24 */ /* 0x002fca000f8e00ff */
[----:B------:R0:W-:Y:S01]  /*10c90*/  STL [R1], R4 ;  /* 0x0000000401007387 */ /* 0x0001e20000100800 */
[----:B------:R-:W-:Y:S05]  /*10ca0*/  @!P2 BRA `(.L_x_1335) ;  /* 0x000000000010a947 */ /* 0x000fea0003800000 */
[----:B------:R-:W2:Y:S04]  /*10cb0*/  LDG.E R5, desc[UR54][R2.64] ;  /* 0x0000003602057981 */ /* 0x000ea8000c1e1900 */
[----:B0-----:R-:W2:Y:S02]  /*10cc0*/  LDG.E R4, desc[UR54][R2.64+0x4] ;  /* 0x0000043602047981 */ /* 0x001ea4000c1e1900 */
[----:B--2---:R-:W-:-:S05]  /*10cd0*/  IMAD.IADD R2, R4, 0x1, -R5 ;  /* 0x0000000104027824 */ /* 0x004fca00078e0a05 */
[----:B------:R2:W-:Y:S02]  /*10ce0*/  STL [R1], R2 ;  /* 0x0000000201007387 */ /* 0x0005e40000100800 */
.L_x_1335:
[----:B------:R-:W-:Y:S02]  /*10cf0*/  ULDC.64 UR4, c[0x0][0xa20] ;  /* 0x0002880000047ab9 */ /* 0x000fe40000000a00 */
[----:B------:R-:W-:-:S04]  /*10d00*/  ISETP.NE.U32.AND P0, PT, RZ, UR4, PT ;  /* 0x00000004ff007c0c */ /* 0x000fc8000bf05070 */
[----:B------:R-:W-:-:S13]  /*10d10*/  ISETP.NE.AND.EX P0, PT, RZ, UR5, PT, P0 ;  /* 0x00000005ff007c0c */ /* 0x000fda000bf05300 */
[----:B------:R-:W-:Y:S05]  /*10d20*/  @!P0 BRA `(.L_x_1336) ;  /* 0x0000000000108947 */ /* 0x000fea0003800000 */
[----:B--2---:R-:W2:Y:S02]  /*10d30*/  LDC.64 R2, c[0x0][0xa20] ;  /* 0x00028800ff027b82 */ /* 0x004ea40000000a00 */
[----:B--2---:R-:W-:-:S05]  /*10d40*/  IMAD.WIDE R2, R19, 0x4, R2 ;  /* 0x0000000413027825 */ /* 0x004fca00078e0202 */
[----:B------:R2:W5:Y:S01]  /*10d50*/  LDG.E R0, desc[UR54][R2.64] ;  /* 0x0000003602007981 */ /* 0x000562000c1e1900 */
[----:B------:R-:W-:Y:S05]  /*10d60*/  BRA `(.L_x_1337) ;  /* 0x0000000000247947 */ /* 0x000fea0003800000 */
.L_x_1336:
[----:B------:R-:W-:Y:S02]  /*10d70*/  ULDC.64 UR4, c[0x0][0xa08] ;  /* 0x0002820000047ab9 */ /* 0x000fe40000000a00 */
[----:B------:R-:W-:-:S04]  /*10d80*/  ISETP.NE.U32.AND P0, PT, RZ, UR4, PT ;  /* 0x00000004ff007c0c */ /* 0x000fc8000bf05070 */
[----:B------:R-:W-:-:S13]  /*10d90*/  ISETP.NE.AND.EX P0, PT, RZ, UR5, PT, P0 ;  /* 0x00000005ff007c0c */ /* 0x000fda000bf05300 */
[----:B------:R-:W-:Y:S05]  /*10da0*/  @!P0 BRA `(.L_x_1337) ;  /* 0x0000000000148947 */ /* 0x000fea0003800000 */
[----:B--2---:R-:W2:Y:S02]  /*10db0*/  LDC.64 R2, c[0x0][0xa08] ;  /* 0x00028200ff027b82 */ /* 0x004ea40000000a00 */
[----:B--2---:R-:W-:-:S05]  /*10dc0*/  IMAD.WIDE R2, R19, 0x4, R2 ;  /* 0x0000000413027825 */ /* 0x004fca00078e0202 */
[----:B------:R-:W2:Y:S04]  /*10dd0*/  LDG.E R0, desc[UR54][R2.64] ;  /* 0x0000003602007981 */ /* 0x000ea8000c1e1900 */
[----:B------:R-:W2:Y:S02]  /*10de0*/  LDG.E R5, desc[UR54][R2.64+0x4] ;  /* 0x0000043602057981 */ /* 0x000ea4000c1e1900 */
[----:B--2---:R-:W-:-:S07]  /*10df0*/  IMAD.IADD R0, R5, 0x1, -R0 ;  /* 0x0000000105007824 */ /* 0x004fce00078e0a00 */
.L_x_1337:
[----:B------:R-:W3:Y:S01]  /*10e00*/  LDL R9, [R1] ;  /* 0x0000000001097983 */ /* 0x000ee20000100800 */
[----:B--2---:R-:W2:Y:S01]  /*10e10*/  LDC R2, c[0x0][0x448] ;  /* 0x00011200ff027b82 */ /* 0x004ea20000000800 */
[----:B-----5:R-:W-:Y:S01]  /*10e20*/  IMAD.IADD R8, R0, 0x1, -R24 ;  /* 0x0000000100087824 */ /* 0x020fe200078e0a18 */
[----:B------:R-:W-:Y:S01]  /*10e30*/  LOP3.LUT R23, R23, 0xfffffff7, RZ, 0xc0, !PT ;  /* 0xfffffff717177812 */ /* 0x000fe200078ec0ff */
[----:B------:R-:W-:-:S03]  /*10e40*/  IMAD R27, R17, 0xc0, RZ ;  /* 0x000000c0111b7824 */ /* 0x000fc600078e02ff */
[----:B------:R4:W-:Y:S01]  /*10e50*/  STL [R1+0xc], R8 ;  /* 0x00000c0801007387 */ /* 0x0009e20000100800 */
[----:B------:R-:W-:Y:S01]  /*10e60*/  VIADD R7, R27, 0xbf ;  /* 0x000000bf1b077836 */ /* 0x000fe20000000000 */
[----:B--2---:R-:W-:Y:S02]  /*10e70*/  ISETP.NE.AND P2, PT, R2, 0x1, PT ;  /* 0x000000010200780c */ /* 0x004fe40003f45270 */
[----:B------:R-:W2:Y:S11]  /*10e80*/  LDC.64 R2, c[0x0][0x9e0] ;  /* 0x00027800ff027b82 */ /* 0x000eb60000000a00 */
[----:B------:R-:W4:Y:S01]  /*10e90*/  @P2 LDC R6, c[0x0][0x44c] ;  /* 0x00011300ff062b82 */ /* 0x000f220000000800 */
[----:B------:R-:W-:-:S07]  /*10ea0*/  @P2 LOP3.LUT R23, R23, 0x8, RZ, 0xfc, !PT ;  /* 0x0000000817172812 */ /* 0x000fce00078efcff */
[----:B01----:R-:W0:Y:S01]  /*10eb0*/  @P2 LDC R4, c[0x0][0x450] ;  /* 0x00011400ff042b82 */ /* 0x003e220000000800 */
[----:B--2---:R-:W-:Y:S01]  /*10ec0*/  ISETP.GE.AND P1, PT, R3, 0x1, PT ;  /* 0x000000010300780c */ /* 0x004fe20003f26270 */
[----:B----4-:R-:W-:-:S05]  /*10ed0*/  @P2 IMAD.HI.U32 R5, R7, R6, RZ ;  /* 0x0000000607052227 */ /* 0x010fca00078e00ff */
[----:B0-----:R-:W-:Y:S02]  /*10ee0*/  @P2 SHF.R.U32.HI R7, RZ, R4, R5 ;  /* 0x00000004ff072219 */ /* 0x001fe40000011605 */
[----:B---3--:R-:W-:-:S05]  /*10ef0*/  IADD3 R0, R8, 0x1, -R9 ;  /* 0x0000000108007810 */ /* 0x008fca0007ffe809 */
[----:B------:R-:W-:-:S04]  /*10f00*/  IMAD.IADD R7, R0, 0x1, R7 ;  /* 0x0000000100077824 */ /* 0x000fc800078e0207 */
[----:B------:R-:W-:Y:S01]  /*10f10*/  IMAD.IADD R2, R7, 0x1, R2 ;  /* 0x0000000107027824 */ /* 0x000fe200078e0202 */
[----:B------:R-:W-:Y:S06]  /*10f20*/  @!P1 BRA `(.L_x_1338) ;  /* 0x0000000000489947 */ /* 0x000fec0003800000 */
[C---:B------:R-:W-:Y:S01]  /*10f30*/  ISETP.GT.AND P0, PT, R7.reuse, RZ, PT ;  /* 0x000000ff0700720c */ /* 0x040fe20003f04270 */
[----:B------:R-:W-:Y:S01]  /*10f40*/  BSSY B0, `(.L_x_1339) ;  /* 0x000000e000007945 */ /* 0x000fe20003800000 */
[----:B------:R-:W-:-:S11]  /*10f50*/  VIADD R0, R7, 0xffffffff ;  /* 0xffffffff07007836 */ /* 0x000fd60000000000 */
[----:B------:R-:W-:Y:S05]  /*10f60*/  @P0 BRA `(.L_x_1340) ;  /* 0x00000000001c0947 */ /* 0x000fea0003800000 */
[----:B------:R-:W-:Y:S01]  /*10f70*/  ISETP.NE.AND P0, PT, R3, 0x1, PT ;  /* 0x000000010300780c */ /* 0x000fe20003f05270 */
[----:B------:R-:W-:-:S12]  /*10f80*/  IMAD.MOV R7, RZ, RZ, -R7 ;  /* 0x000000ffff077224 */ /* 0x000fd800078e0a07 */
[----:B------:R-:W0:Y:S02]  /*10f90*/  @P0 LDC.64 R4, c[0x0][0x9e8] ;  /* 0x00027a00ff040b82 */ /* 0x000e240000000a00 */
[----:B0-----:R-:W-:-:S05]  /*10fa0*/  @P0 IMAD.HI.U32 R4, R7, R4, RZ ;  /* 0x0000000407040227 */ /* 0x001fca00078e00ff */
[----:B------:R-:W-:-:S04]  /*10fb0*/  @P0 SHF.R.U32.HI R7, RZ, R5, R4 ;  /* 0x00000005ff070219 */ /* 0x000fc80000011604 */
[----:B------:R-:W-:Y:S01]  /*10fc0*/  LOP3.LUT R0, RZ, R7, RZ, 0x33, !PT ;  /* 0x00000007ff007212 */ /* 0x000fe200078e33ff */
[----:B------:R-:W-:Y:S06]  /*10fd0*/  BRA `(.L_x_1341) ;  /* 0x0000000000107947 */ /* 0x000fec0003800000 */
.L_x_1340:
[----:B------:R-:W-:-:S13]  /*10fe0*/  ISETP.NE.AND P0, PT, R3, 0x1, PT ;  /* 0x000000010300780c */ /* 0x000fda0003f05270 */
[----:B------:R-:W0:Y:S02]  /*10ff0*/  @P0 LDC.64 R4, c[0x0][0x9e8] ;  /* 0x00027a00ff040b82 */ /* 0x000e240000000a00 */
[----:B0-----:R-:W-:-:S05]  /*11000*/  @P0 IMAD.HI.U32 R4, R0, R4, RZ ;  /* 0x0000000400040227 */ /* 0x001fca00078e00ff */
[----:B------:R-:W-:-:S07]  /*11010*/  @P0 SHF.R.U32.HI R0, RZ, R5, R4 ;  /* 0x00000005ff000219 */ /* 0x000fce0000011604 */
.L_x_1341:
[----:B------:R-:W-:Y:S05]  /*11020*/  BSYNC B0 ;  /* 0x0000000000007941 */ /* 0x000fea0003800000 */
.L_x_1339:
[----:B------:R-:W-:-:S05]  /*11030*/  IMAD R5, R0, R3, R3 ;  /* 0x0000000300057224 */ /* 0x000fca00078e0203 */
[----:B------:R-:W-:-:S07]  /*11040*/  VIMNMX R2, R2, R5, PT ;  /* 0x0000000502027248 */ /* 0x000fce0003fe0100 */
.L_x_1338:
[----:B------:R-:W0:Y:S01]  /*11050*/  @P2 LDC R0, c[0x0][0x44c] ;  /* 0x00011300ff002b82 */ /* 0x000e220000000800 */
[----:B------:R-:W-:Y:S01]  /*11060*/  VIADD R2, R2, 0x7f ;  /* 0x0000007f02027836 */ /* 0x000fe20000000000 */
[----:B------:R-:W-:Y:S01]  /*11070*/  ULDC UR4, c[0x0][0x9dc] ;  /* 0x0002770000047ab9 */ /* 0x000fe20000000800 */
[----:B------:R-:W-:-:S05]  /*11080*/  IMAD.MOV.U32 R4, RZ, RZ, R27 ;  /* 0x000000ffff047224 */ /* 0x000fca00078e001b */
[----:B------:R-:W1:Y:S01]  /*11090*/  @P2 LDC R5, c[0x0][0x450] ;  /* 0x00011400ff052b82 */ /* 0x000e620000000800 */
[----:B0-----:R-:W-:-:S05]  /*110a0*/  @P2 IMAD.HI.U32 R0, R27, R0, RZ ;  /* 0x000000001b002227 */ /* 0x001fca00078e00ff */
[----:B-1----:R-:W-:Y:S01]  /*110b0*/  @P2 SHF.R.U32.HI R4, RZ, R5, R0 ;  /* 0x00000005ff042219 */ /* 0x002fe20000011600 */
[----:B------:R-:W-:Y:S01]  /*110c0*/  VIADD R0, R8, 0x7f ;  /* 0x0000007f08007836 */ /* 0x000fe20000000000 */
[----:B------:R-:W-:Y:S02]  /*110d0*/  SHF.R.S32.HI R5, RZ, 0x1f, R2 ;  /* 0x0000001fff057819 */ /* 0x000fe40000011402 */
[----:B------:R-:W-:Y:S02]  /*110e0*/  IADD3 R6, R4, R8, -R9 ;  /* 0x0000000804067210 */ /* 0x000fe40007ffe809 */
[----:B------:R-:W-:Y:S02]  /*110f0*/  LEA.HI R2, R5, R2, RZ, 0x7 ;  /* 0x0000000205027211 */ /* 0x000fe400078f38ff */
[----:B------:R-:W-:Y:S02]  /*11100*/  SHF.R.S32.HI R5, RZ, 0x1f, R0 ;  /* 0x0000001fff057819 */ /* 0x000fe40000011400 */
[----:B------:R-:W-:Y:S01]  /*11110*/  SHF.R.S32.HI R7, RZ, 0x7, R2 ;  /* 0x00000007ff077819 */ /* 0x000fe20000011402 */
[----:B------:R-:W-:Y:S01]  /*11120*/  VIADD R2, R6, -UR4 ;  /* 0x8000000406027c36 */ /* 0x000fe20008000000 */
[----:B------:R-:W-:-:S04]  /*11130*/  LEA.HI R5, R5, R0, RZ, 0x7 ;  /* 0x0000000005057211 */ /* 0x000fc800078f38ff */
[----:B------:R-:W-:-:S04]  /*11140*/  SHF.R.S32.HI R0, RZ, 0x7, R5 ;  /* 0x00000007ff007819 */ /* 0x000fc80000011405 */
[----:B------:R-:W-:Y:S01]  /*11150*/  VIMNMX R0, R0, R7, PT ;  /* 0x0000000700007248 */ /* 0x000fe20003fe0100 */
[----:B------:R-:W-:Y:S06]  /*11160*/  @!P1 BRA `(.L_x_1342) ;  /* 0x0000000000449947 */ /* 0x000fec0003800000 */
[----:B------:R-:W-:Y:S01]  /*11170*/  ISETP.GT.AND P0, PT, R6, -0x1, PT ;  /* 0xffffffff0600780c */ /* 0x000fe20003f04270 */
[----:B------:R-:W-:-:S12]  /*11180*/  BSSY B0, `(.L_x_1343) ;  /* 0x000000d000007945 */ /* 0x000fd80003800000 */
[----:B------:R-:W-:Y:S05]  /*11190*/  @P0 BRA `(.L_x_1344) ;  /* 0x00000000001c0947 */ /* 0x000fea0003800000 */
[----:B------:R-:W-:Y:S02]  /*111a0*/  ISETP.NE.AND P0, PT, R3, 0x1, PT ;  /* 0x000000010300780c */ /* 0x000fe40003f05270 */
[----:B------:R-:W-:-:S11]  /*111b0*/  LOP3.LUT R7, RZ, R6, RZ, 0x33, !PT ;  /* 0x00000006ff077212 */ /* 0x000fd600078e33ff */
[----:B------:R-:W0:Y:S02]  /*111c0*/  @P0 LDC.64 R4, c[0x0][0x9e8] ;  /* 0x00027a00ff040b82 */ /* 0x000e240000000a00 */
[----:B0-----:R-:W-:-:S05]  /*111d0*/  @P0 IMAD.HI.U32 R4, R7, R4, RZ ;  /* 0x0000000407040227 */ /* 0x001fca00078e00ff */
[----:B------:R-:W-:-:S04]  /*111e0*/  @P0 SHF.R.U32.HI R7, RZ, R5, R4 ;  /* 0x00000005ff070219 */ /* 0x000fc80000011604 */
[----:B------:R-:W-:Y:S01]  /*111f0*/  LOP3.LUT R6, RZ, R7, RZ, 0x33, !PT ;  /* 0x00000007ff067212 */ /* 0x000fe200078e33ff */
[----:B------:R-:W-:Y:S06]  /*11200*/  BRA `(.L_x_1345) ;  /* 0x0000000000107947 */ /* 0x000fec0003800000 */
.L_x_1344:
[----:B------:R-:W-:-:S13]  /*11210*/  ISETP.NE.AND P0, PT, R3, 0x1, PT ;  /* 0x000000010300780c */ /* 0x000fda0003f05270 */
[----:B------:R-:W0:Y:S02]  /*11220*/  @P0 LDC.64 R4, c[0x0][0x9e8] ;  /* 0x00027a00ff040b82 */ /* 0x000e240000000a00 */
[----:B0-----:R-:W-:-:S05]  /*11230*/  @P0 IMAD.HI.U32 R4, R6, R4, RZ ;  /* 0x0000000406040227 */ /* 0x001fca00078e00ff */
[----:B------:R-:W-:-:S07]  /*11240*/  @P0 SHF.R.U32.HI R6, RZ, R5, R4 ;  /* 0x00000005ff060219 */ /* 0x000fce0000011604 */
.L_x_1345:
[----:B------:R-:W-:Y:S05]  /*11250*/  BSYNC B0 ;  /* 0x0000000000007941 */ /* 0x000fea0003800000 */
.L_x_1343:
[----:B------:R-:W-:-:S05]  /*11260*/  IMAD R3, R6, R3, RZ ;  /* 0x0000000306037224 */ /* 0x000fca00078e02ff */
[----:B------:R-:W-:-:S07]  /*11270*/  VIMNMX R2, R2, R3, !PT ;  /* 0x0000000302027248 */ /* 0x000fce0007fe0100 */
.L_x_1342:
[----:B------:R-:W-:Y:S01]  /*11280*/  SHF.R.S32.HI R3, RZ, 0x1f, R2 ;  /* 0x0000001fff037819 */ /* 0x000fe20000011402 */
[----:B------:R-:W-:Y:S03]  /*11290*/  BSSY B0, `(.L_x_1346) ;  /* 0x000002a000007945 */ /* 0x000fe60003800000 */
[----:B------:R-:W-:Y:S02]  /*112a0*/  LEA.HI R3, R3, R2, RZ, 0x7 ;  /* 0x0000000203037211 */ /* 0x000fe400078f38ff */
[----:B------:R-:W-:Y:S02]  /*112b0*/  LOP3.LUT R2, R18, 0xff000000, RZ, 0xc0, !PT ;  /* 0xff00000012027812 */ /* 0x000fe400078ec0ff */
[----:B------:R-:W-:-:S04]  /*112c0*/  SHF.R.S32.HI R3, RZ, 0x7, R3 ;  /* 0x00000007ff037819 */ /* 0x000fc80000011403 */
[----:B------:R-:W-:Y:S02]  /*112d0*/  VIMNMX R4, RZ, R3, !PT ;  /* 0x00000003ff047248 */ /* 0x000fe40007fe0100 */
[----:B------:R-:W-:Y:S02]  /*112e0*/  SHF.R.U32.HI R3, RZ, 0x8, R2 ;  /* 0x00000008ff037819 */ /* 0x000fe40000011602 */
[----:B------:R-:W-:Y:S02]  /*112f0*/  ISETP.GT.AND P0, PT, R0, R4, PT ;  /* 0x000000040000720c */ /* 0x000fe40003f04270 */
[----:B------:R-:W-:-:S04]  /*11300*/  LOP3.LUT R2, R18, 0xff0000, RZ, 0xc0, !PT ;  /* 0x00ff000012027812 */ /* 0x000fc800078ec0ff */
[----:B------:R-:W-:Y:S01]  /*11310*/  LEA.HI R2, R2, R3, RZ, 0x10 ;  /* 0x0000000302027211 */ /* 0x000fe200078f80ff */
[----:B------:R-:W-:-:S03]  /*11320*/  IMAD.MOV.U32 R3, RZ, RZ, RZ ;  /* 0x000000ffff037224 */ /* 0x000fc600078e00ff */
[----:B------:R-:W-:-:S03]  /*11330*/  LOP3.LUT R5, R2, 0xff, RZ, 0xc0, !PT ;  /* 0x000000ff02057812 */ /* 0x000fc600078ec0ff */
[----:B------:R-:W-:Y:S05]  /*11340*/  @!P0 BRA `(.L_x_1347) ;  /* 0x0000000000788947 */ /* 0x000fea0003800000 */
[----:B------:R-:W-:-:S04]  /*11350*/  SHF.R.U32.HI R6, RZ, 0x10, R2 ;  /* 0x00000010ff067819 */ /* 0x000fc80000011602 */
[----:B------:R-:W-:-:S13]  /*11360*/  ISETP.NE.AND P0, PT, R6, RZ, PT ;  /* 0x000000ff0600720c */ /* 0x000fda0003f05270 */
[----:B------:R-:W0:Y:S02]  /*11370*/  @!P0 LDC R6, c[0x0][0x9f0] ;  /* 0x00027c00ff068b82 */ /* 0x000e240000000800 */
[----:B0-----:R-:W-:Y:S02]  /*11380*/  IABS R8, R6 ;  /* 0x0000000600087213 */ /* 0x001fe40000000000 */
[----:B------:R-:W-:Y:S02]  /*11390*/  IADD3 R7, R6, -0x1, R0 ;  /* 0xffffffff06077810 */ /* 0x000fe40007ffe000 */
[----:B------:R-:W0:Y:S03]  /*113a0*/  I2F.RP R10, R8 ;  /* 0x00000008000a7306 */ /* 0x000e260000209400 */
[----:B------:R-:W-:-:S05]  /*113b0*/  IMAD.IADD R7, R7, 0x1, -R4 ;  /* 0x0000000107077824 */ /* 0x000fca00078e0a04 */
[----:B------:R-:W-:-:S04]  /*113c0*/  LOP3.LUT R2, R7, R6, RZ, 0x3c, !PT ;  /* 0x0000000607027212 */ /* 0x000fc800078e3cff */
[----:B------:R-:W-:Y:S01]  /*113d0*/  ISETP.GE.AND P2, PT, R2, RZ, PT ;  /* 0x000000ff0200720c */ /* 0x000fe20003f46270 */
[----:B0-----:R-:W0:Y:S02]  /*113e0*/  MUFU.RCP R10, R10 ;  /* 0x0000000a000a7308 */ /* 0x001e240000001000 */
[----:B0-----:R-:W-:-:S06]  /*113f0*/  VIADD R3, R10, 0xffffffe ;  /* 0x0ffffffe0a037836 */ /* 0x001fcc0000000000 */
[----:B------:R-:W0:Y:S02]  /*11400*/  F2I.FTZ.U32.TRUNC.NTZ R3, R3 ;  /* 0x0000000300037305 */ /* 0x000e24000021f000 */
[----:B0-----:R-:W-:-:S04]  /*11410*/  IMAD.MOV R2, RZ, RZ, -R3 ;  /* 0x000000ffff027224 */ /* 0x001fc800078e0a03 */
[----:B------:R-:W-:Y:S02]  /*11420*/  IMAD R9, R2, R8, RZ ;  /* 0x0000000802097224 */ /* 0x000fe400078e02ff */
[----:B------:R-:W-:-:S04]  /*11430*/  IMAD.MOV.U32 R2, RZ, RZ, RZ ;  /* 0x000000ffff027224 */ /* 0x000fc800078e00ff */
[----:B------:R-:W-:Y:S01]  /*11440*/  IMAD.HI.U32 R9, R3, R9, R2 ;  /* 0x0000000903097227 */ /* 0x000fe200078e0002 */
[----:B------:R-:W-:Y:S02]  /*11450*/  IABS R2, R7 ;  /* 0x0000000700027213 */ /* 0x000fe40000000000 */
[----:B------:R-:W-:-:S03]  /*11460*/  IABS R3, R6 ;  /* 0x0000000600037213 */ /* 0x000fc60000000000 */
[----:B------:R-:W-:-:S04]  /*11470*/  IMAD.HI.U32 R9, R9, R2, RZ ;  /* 0x0000000209097227 */ /* 0x000fc800078e00ff */
[----:B------:R-:W-:-:S04]  /*11480*/  IMAD.MOV R3, RZ, RZ, -R3 ;  /* 0x000000ffff037224 */ /* 0x000fc800078e0a03 */
        /* <DEDUP_REMOVED lines=10> */
.L_x_1347:
[----:B------:R-:W-:Y:S05]  /*11530*/  BSYNC B0 ;  /* 0x0000000000007941 */ /* 0x000fea0003800000 */
.L_x_1346:
[-C--:B------:R-:W-:Y:S01]  /*11540*/  IMAD R2, R5, R3.reuse, R4 ;  /* 0x0000000305027224 */ /* 0x080fe200078e0204 */
[----:B------:R-:W-:Y:S04]  /*11550*/  BSSY B7, `(.L_x_1348) ;  /* 0x000038b000077945 */ /* 0x000fe80003800000 */
        /* <DEDUP_REMOVED lines=22> */
.L_x_1349:
        /* <DEDUP_REMOVED lines=20> */
.L_x_1352:
[----:B------:R-:W-:Y:S05]  /*11800*/  BSYNC B6 ;  /* 0x0000000000067941 */ /* 0x000fea0003800000 */
.L_x_1351:
        /* <DEDUP_REMOVED lines=9> */
[----:B------:R-:W-:Y:S02]  /*118a0*/  IMAD.U32 R4, RZ, RZ, UR6 ;  /* 0x00000006ff047e24 */ /* 0x000fe4000f8e00ff */
[----:B------:R-:W-:Y:S02]  /*118b0*/  IMAD.U32 R5, RZ, RZ, UR7 ;  /* 0x00000007ff057e24 */ /* 0x000fe4000f8e00ff */
[----:B------:R-:W-:Y:S02]  /*118c0*/  IMAD.U32 R6, RZ, RZ, UR8 ;  /* 0x00000008ff067e24 */ /* 0x000fe4000f8e00ff */
[----:B------:R-:W-:-:S02]  /*118d0*/  IMAD.U32 R7, RZ, RZ, UR9 ;  /* 0x00000009ff077e24 */ /* 0x000fc4000f8e00ff */
[----:B------:R-:W-:Y:S02]  /*118e0*/  IMAD.U32 R10, RZ, RZ, UR4 ;  /* 0x00000004ff0a7e24 */ /* 0x000fe4000f8e00ff */
[----:B------:R-:W-:Y:S02]  /*118f0*/  IMAD.U32 R11, RZ, RZ, UR5 ;  /* 0x00000005ff0b7e24 */ /* 0x000fe4000f8e00ff */
[----:B------:R-:W-:Y:S02]  /*11900*/  IMAD.MOV.U32 R8, RZ, RZ, 0x70 ;  /* 0x00000070ff087424 */ /* 0x000fe400078e00ff */
[----:B------:R-:W-:Y:S02]  /*11910*/  IMAD.MOV.U32 R12, RZ, RZ, 0x1 ;  /* 0x00000001ff0c7424 */ /* 0x000fe400078e00ff */
[----:B0-----:R-:W-:-:S07]  /*11920*/  IMAD.MOV.U32 R13, RZ, RZ, RZ ;  /* 0x000000ffff0d7224 */ /* 0x001fce00078e00ff */
[----:B------:R-:W-:-:S07]  /*11930*/  LEPC R20, `(.L_x_1355) ;  /* 0x000000001014794e */ /* 0x000fce0000000000 */
[----:B-1----:R-:W-:Y:S05]  /*11940*/  CALL.ABS.NOINC R2 ;  /* 0x0000000002007343 */ /* 0x002fea0003c00000 */
.L_x_1355:
[----:B------:R0:W1:Y:S01]  /*11950*/  LDC.64 R2, c[0x4][R17] ;  /* 0x0100000011027b82 */ /* 0x0000620000000a00 */
[----:B------:R-:W-:Y:S01]  /*11960*/  ULDC.64 UR6, c[0x4][0x88] ;  /* 0x0100220000067ab9 */ /* 0x000fe20000000a00 */
[----:B------:R-:W-:Y:S01]  /*11970*/  ULDC.64 UR8, c[0x4][0x90] ;  /* 0x0100240000087ab9 */ /* 0x000fe20000000a00 */
[----:B------:R-:W-:Y:S01]  /*11980*/  ULDC.64 UR4, c[0x4][0x18] ;  /* 0x0100060000047ab9 */ /* 0x000fe20000000a00 */
        /* <DEDUP_REMOVED lines=11> */
.L_x_1354:
[----:B------:R-:W-:Y:S05]  /*11a40*/  BSYNC B6 ;  /* 0x0000000000067941 */ /* 0x000fea0003800000 */
.L_x_1353:
[----:B------:R-:W-:Y:S01]  /*11a50*/  ULDC.64 UR4, c[0x0][0x9f8] ;  /* 0x00027e0000047ab9 */ /* 0x000fe20000000a00 */
[----:B------:R-:W2:Y:S01]  /*11a60*/  LDL R17, [R1+0xc] ;  /* 0x00000c0001117983 */ /* 0x000ea20000100800 */
[----:B------:R-:W-:Y:S01]  /*11a70*/  ISETP.NE.U32.AND P0, PT, RZ, UR4, PT ;  /* 0x00000004ff007c0c */ /* 0x000fe2000bf05070 */
[----:B------:R-:W-:Y:S01]  /*11a80*/  IMAD.MOV.U32 R7, RZ, RZ, R19 ;  /* 0x000000ffff077224 */ /* 0x000fe200078e0013 */
[----:B------:R-:W0:Y:S02]  /*11a90*/  LDC R6, c[0x0][0x430] ;  /* 0x00010c00ff067b82 */ /* 0x000e240000000800 */
[----:B------:R-:W-:-:S13]  /*11aa0*/  ISETP.NE.AND.EX P0, PT, RZ, UR5, PT, P0 ;  /* 0x00000005ff007c0c */ /* 0x000fda000bf05300 */
[----:B------:R-:W1:Y:S02]  /*11ab0*/  @P0 LDC.64 R2, c[0x0][0x9f8] ;  /* 0x00027e00ff020b82 */ /* 0x000e640000000a00 */
[----:B-1----:R-:W-:-:S05]  /*11ac0*/  @P0 IMAD.WIDE R2, R19, 0x4, R2 ;  /* 0x0000000413020825 */ /* 0x002fca00078e0202 */
[----:B------:R1:W3:Y:S01]  /*11ad0*/  @P0 LDG.E R7, desc[UR54][R2.64] ;  /* 0x0000003602070981 */ /* 0x0002e2000c1e1900 */
[----:B0-----:R-:W-:Y:S01]  /*11ae0*/  ISETP.NE.AND P1, PT, R6, 0x1, PT ;  /* 0x000000010600780c */ /* 0x001fe20003f25270 */
[----:B------:R-:W-:Y:S01]  /*11af0*/  VIADD R26, R26, 0xffffffff ;  /* 0xffffffff1a1a7836 */ /* 0x000fe20000000000 */
[----:B------:R-:W-:Y:S01]  /*11b00*/  LOP3.LUT R23, R23, 0xfffffffb, RZ, 0xc0, !PT ;  /* 0xfffffffb17177812 */ /* 0x000fe200078ec0ff */
[----:B------:R-:W0:Y:S02]  /*11b10*/  S2R R21, SR_TID.X ;  /* 0x0000000000157919 */ /* 0x000e240000002100 */
[----:B------:R-:W-:Y:S01]  /*11b20*/  IMAD.SHL.U32 R8, R26, 0x80, RZ ;  /* 0x000000801a087824 */ /* 0x000fe200078e00ff */
[----:B------:R-:W4:Y:S07]  /*11b30*/  S2R R20, SR_TID.X ;  /* 0x0000000000147919 */ /* 0x000f2e0000002100 */
[----:B-1----:R-:W1:Y:S01]  /*11b40*/  @P1 LDC R3, c[0x0][0x434] ;  /* 0x00010d00ff031b82 */ /* 0x002e620000000800 */
[----:B------:R-:W-:-:S07]  /*11b50*/  @P1 LOP3.LUT R23, R23, 0x4, RZ, 0xfc, !PT ;  /* 0x0000000417171812 */ /* 0x000fce00078efcff */
[----:B------:R-:W1:Y:S01]  /*11b60*/  @P1 LDC R2, c[0x0][0x438] ;  /* 0x00010e00ff021b82 */ /* 0x000e620000000800 */
[----:B0-----:R-:W-:Y:S01]  /*11b70*/  IMAD.SHL.U32 R21, R21, 0x10, RZ ;  /* 0x0000001015157824 */ /* 0x001fe200078e00ff */
[----:B----4-:R-:W-:-:S04]  /*11b80*/  LOP3.LUT R20, R20, 0x7f, RZ, 0xc0, !PT ;  /* 0x0000007f14147812 */ /* 0x010fc800078ec0ff */
[----:B------:R-:W-:Y:S02]  /*11b90*/  LOP3.LUT R21, R21, 0x70, RZ, 0xc0, !PT ;  /* 0x0000007015157812 */ /* 0x000fe400078ec0ff */
[----:B------:R-:W-:-:S04]  /*11ba0*/  SHF.R.U32.HI R20, RZ, 0x3, R20 ;  /* 0x00000003ff147819 */ /* 0x000fc80000011614 */
[----:B------:R-:W-:-:S04]  /*11bb0*/  LOP3.LUT R0, R8, R20, R21, 0xfe, !PT ;  /* 0x0000001408007212 */ /* 0x000fc800078efe15 */
[C---:B--2---:R-:W-:Y:S01]  /*11bc0*/  ISETP.GE.AND P0, PT, R0.reuse, R17, PT ;  /* 0x000000110000720c */ /* 0x044fe20003f06270 */
[----:B------:R-:W-:-:S04]  /*11bd0*/  IMAD.IADD R0, R0, 0x1, R24 ;  /* 0x0000000100007824 */ /* 0x000fc800078e0218 */
[----:B-1----:R-:W-:-:S04]  /*11be0*/  @P1 IMAD.HI.U32 R3, R0, R3, RZ ;  /* 0x0000000300031227 */ /* 0x002fc800078e00ff */
[----:B------:R-:W-:Y:S01]  /*11bf0*/  IMAD.MOV.U32 R4, RZ, RZ, R0 ;  /* 0x000000ffff047224 */ /* 0x000fe200078e0000 */
[----:B------:R-:W-:-:S03]  /*11c00*/  @P1 SHF.R.U32.HI R4, RZ, R2, R3 ;  /* 0x00000002ff041219 */ /* 0x000fc60000011603 */
[----:B------:R-:W0:Y:S02]  /*11c10*/  @!P0 LDC.64 R2, c[0x0][0x428] ;  /* 0x00010a00ff028b82 */ /* 0x000e240000000a00 */
[----:B------:R-:W-:-:S04]  /*11c20*/  IMAD.MOV R5, RZ, RZ, -R4 ;  /* 0x000000ffff057224 */ /* 0x000fc800078e0a04 */
[----:B------:R-:W-:Y:S01]  /*11c30*/  IMAD R0, R6, R5, R0 ;  /* 0x0000000506007224 */ /* 0x000fe200078e0200 */
[--C-:B------:R-:W-:Y:S02]  /*11c40*/  @!P0 SHF.R.S32.HI R5, RZ, 0x1f, R4.reuse ;  /* 0x0000001fff058819 */ /* 0x100fe40000011404 */
[----:B---3--:R-:W-:Y:S01]  /*11c50*/  SHF.R.S32.HI R6, RZ, 0x1f, R7 ;  /* 0x0000001fff067819 */ /* 0x008fe20000011407 */
[----:B------:R-:W-:Y:S01]  /*11c60*/  STL [R1+0x4], R7 ;  /* 0x0000040701007387 */ /* 0x000fe20000100800 */
[----:B0-----:R-:W-:-:S03]  /*11c70*/  @!P0 IMAD.WIDE.U32 R4, R7, R2, R4 ;  /* 0x0000000207048225 */ /* 0x001fc600078e0004 */
[----:B------:R0:W-:Y:S02]  /*11c80*/  STL [R1+0x18], R6 ;  /* 0x0000180601007387 */ /* 0x0001e40000100800 */
[----:B0-----:R-:W-:-:S04]  /*11c90*/  @!P0 IMAD R6, R6, R2, RZ ;  /* 0x0000000206068224 */ /* 0x001fc800078e02ff */
[----:B------:R-:W-:Y:S02]  /*11ca0*/  @!P0 IMAD R6, R7, R3, R6 ;  /* 0x0000000307068224 */ /* 0x000fe400078e0206 */
[----:B------:R-:W0:Y:S02]  /*11cb0*/  @!P0 LDC.64 R2, c[0x0][0x418] ;  /* 0x00010600ff028b82 */ /* 0x000e240000000a00 */
[----:B------:R-:W-:Y:S01]  /*11cc0*/  @!P0 IMAD.IADD R5, R5, 0x1, R6 ;  /* 0x0000000105058824 */ /* 0x000fe200078e0206 */
[----:B0-----:R-:W-:-:S04]  /*11cd0*/  @!P0 LEA R2, P1, R4, R2, 0x2 ;  /* 0x0000000204028211 */ /* 0x001fc800078210ff */
[----:B------:R-:W-:Y:S01]  /*11ce0*/  @!P0 LEA.HI.X R3, R4, R3, R5, 0x2, P1 ;  /* 0x0000000304038211 */ /* 0x000fe200008f1405 */
[----:B------:R-:W-:-:S06]  /*11cf0*/  IMAD.MOV.U32 R4, RZ, RZ, RZ ;  /* 0x000000ffff047224 */ /* 0x000fcc00078e00ff */
[----:B------:R0:W5:Y:S01]  /*11d00*/  @!P0 LDG.E R4, desc[UR54][R2.64] ;  /* 0x0000003602048981 */ /* 0x000162000c1e1900 */
[----:B------:R-:W-:Y:S01]  /*11d10*/  IMAD.U32 R7, RZ, RZ, UR37 ;  /* 0x00000025ff077e24 */ /* 0x000fe2000f8e00ff */
[----:B------:R-:W-:Y:S01]  /*11d20*/  UMOV UR4, 0xffffffff ;  /* 0xffffffff00047882 */ /* 0x000fe20000000000 */
[----:B------:R-:W-:-:S03]  /*11d30*/  LOP3.LUT R23, R23, 0xfffffffd, RZ, 0xc0, !PT ;  /* 0xfffffffd17177812 */ /* 0x000fc600078ec0ff */
[----:B------:R-:W-:-:S13]  /*11d40*/  ISETP.NE.AND P2, PT, R7, 0x3, PT ;  /* 0x000000030700780c */ /* 0x000fda0003f45270 */
[----:B------:R-:W-:Y:S01]  /*11d50*/  @P2 LOP3.LUT R23, R23, 0x2, RZ, 0xfc, !PT ;  /* 0x0000000217172812 */ /* 0x000fe200078efcff */
[----:B0-----:R-:W-:Y:S06]  /*11d60*/  BRA.DIV UR4, `(.L_x_1356) ;  /* 0x0000004604f47947 */ /* 0x001fec000b800000 */
.L_x_1422:
[----:B------:R-:W-:Y:S01]  /*11d70*/  LOP3.LUT R24, R18, 0xffff, RZ, 0xc0, !PT ;  /* 0x0000ffff12187812 */ /* 0x000fe200078ec0ff */
[----:B------:R-:W-:Y:S06]  /*11d80*/  @!P2 BRA `(.L_x_1357) ;  /* 0x000000000004a947 */ /* 0x000fec0003800000 */
[----:B------:R-:W-:Y:S01]  /*11d90*/  BPT.TRAP 0x1 ;  /* 0x000000040000795c */ /* 0x000fe20000300000 */
.L_x_1357:
[----:B------:R-:W-:Y:S01]  /*11da0*/  SHF.R.S32.HI R6, RZ, 0x1f, R0 ;  /* 0x0000001fff067819 */ /* 0x000fe20000011400 */
        /* <DEDUP_REMOVED lines=22> */
.L_x_1423:
[----:B------:R-:W-:Y:S05]  /*11f10*/  BSYNC B0 ;  /* 0x0000000000007941 */ /* 0x000fea0003800000 */
.L_x_1358:
[----:B------:R-:W2:Y:S01]  /*11f20*/  LDL R10, [R1+0xc] ;  /* 0x00000c00010a7983 */ /* 0x000ea20000100800 */
[----:B------:R-:W-:Y:S01]  /*11f30*/  ULDC.64 UR4, c[0x0][0x300] ;  /* 0x0000c00000047ab9 */ /* 0x000fe20000000a00 */
[----:B------:R-:W-:Y:S01]  /*11f40*/  ULDC.64 UR6, c[0x0][0x2e8] ;  /* 0x0000ba0000067ab9 */ /* 0x000fe20000000a00 */
[----:B------:R-:W-:Y:S01]  /*11f50*/  IMAD R6, R6, UR4, RZ ;  /* 0x0000000406067c24 */ /* 0x000fe2000f8e02ff */
[----:B------:R-:W1:Y:S01]  /*11f60*/  S2R R9, SR_TID.X ;  /* 0x0000000000097919 */ /* 0x000e620000002100 */
[C---:B0-----:R-:W-:Y:S01]  /*11f70*/  IMAD.WIDE.U32 R2, R0.reuse, UR4, RZ ;  /* 0x0000000400027c25 */ /* 0x041fe2000f8e00ff */
[----:B------:R-:W-:Y:S01]  /*11f80*/  LOP3.LUT R23, R23, 0xfffffffe, RZ, 0xc0, !PT ;  /* 0xfffffffe17177812 */ /* 0x000fe200078ec0ff */
[----:B------:R-:W0:Y:S02]  /*11f90*/  S2R R11, SR_TID.X ;  /* 0x00000000000b7919 */ /* 0x000e240000002100 */
[----:B------:R-:W-:Y:S01]  /*11fa0*/  IMAD R6, R0, UR5, R6 ;  /* 0x0000000500067c24 */ /* 0x000fe2000f8e0206 */
[----:B------:R-:W-:-:S02]  /*11fb0*/  ULDC.64 UR4, c[0x0][0x310] ;  /* 0x0000c40000047ab9 */ /* 0x000fc40000000a00 */
[----:B------:R-:W-:Y:S02]  /*11fc0*/  IMAD R7, R7, UR4, RZ ;  /* 0x0000000407077c24 */ /* 0x000fe4000f8e02ff */
[----:B------:R-:W-:Y:S02]  /*11fd0*/  IMAD.IADD R3, R3, 0x1, R6 ;  /* 0x0000000103037824 */ /* 0x000fe400078e0206 */
[C---:B------:R-:W-:Y:S02]  /*11fe0*/  IMAD R7, R4.reuse, UR5, R7 ;  /* 0x0000000504077c24 */ /* 0x040fe4000f8e0207 */
[----:B------:R-:W-:Y:S01]  /*11ff0*/  IMAD.WIDE.U32 R2, R4, UR4, R2 ;  /* 0x0000000404027c25 */ /* 0x000fe2000f8e0002 */
[----:B------:R-:W-:-:S03]  /*12000*/  ULDC.64 UR4, c[0x0][0x308] ;  /* 0x0000c20000047ab9 */ /* 0x000fc60000000a00 */
[----:B------:R-:W-:Y:S02]  /*12010*/  IMAD.IADD R3, R3, 0x1, R7 ;  /* 0x0000000103037824 */ /* 0x000fe400078e0207 */
[C---:B------:R-:W-:Y:S01]  /*12020*/  IMAD.WIDE.U32 R2, R24.reuse, UR4, R2 ;  /* 0x0000000418027c25 */ /* 0x040fe2000f8e0002 */
[----:B------:R-:W-:Y:S02]  /*12030*/  ULDC UR4, c[0x0][0x2f4] ;  /* 0x0000bd0000047ab9 */ /* 0x000fe40000000800 */
[----:B------:R-:W-:Y:S01]  /*12040*/  ISETP.GE.AND P2, PT, R29, UR4, PT ;  /* 0x000000041d007c0c */ /* 0x000fe2000bf46270 */
[----:B------:R-:W-:Y:S01]  /*12050*/  IMAD R3, R24, UR5, R3 ;  /* 0x0000000518037c24 */ /* 0x000fe2000f8e0203 */
[----:B------:R-:W-:Y:S01]  /*12060*/  LEA R0, P0, R2, UR6, 0x1 ;  /* 0x0000000602007c11 */ /* 0x000fe2000f8008ff */
[----:B------:R-:W-:-:S03]  /*12070*/  UMOV UR4, 0xffffffff ;  /* 0xffffffff00047882 */ /* 0x000fc60000000000 */
[----:B------:R-:W-:Y:S02]  /*12080*/  LEA.HI.X R2, R2, UR7, R3, 0x1, P0 ;  /* 0x0000000702027c11 */ /* 0x000fe400080f0c03 */
[----:B-1----:R-:W-:-:S04]  /*12090*/  LOP3.LUT R9, R9, 0x7f, RZ, 0xc0, !PT ;  /* 0x0000007f09097812 */ /* 0x002fc800078ec0ff */
[----:B------:R-:W-:Y:S02]  /*120a0*/  SHF.R.U32.HI R9, RZ, 0x3, R9 ;  /* 0x00000003ff097819 */ /* 0x000fe40000011609 */
[----:B------:R-:W-:Y:S02]  /*120b0*/  @P2 LOP3.LUT R23, R23, 0x1, RZ, 0xfc, !PT ;  /* 0x0000000117172812 */ /* 0x000fe400078efcff */
[----:B--2---:R-:W-:Y:S01]  /*120c0*/  IADD3 R4, -R9, R10, -R8 ;  /* 0x0000000a09047210 */ /* 0x004fe20007ffe908 */
[C---:B0-----:R-:W-:Y:S02]  /*120d0*/  IMAD.SHL.U32 R9, R11.reuse, 0x8, RZ ;  /* 0x000000080b097824 */ /* 0x041fe400078e00ff */
[----:B------:R-:W-:Y:S01]  /*120e0*/  IMAD.SHL.U32 R10, R11, 0x8, RZ ;  /* 0x000000080b0a7824 */ /* 0x000fe200078e00ff */
[----:B------:R-:W-:Y:S02]  /*120f0*/  ISETP.GE.AND P0, PT, R4, 0x1, PT ;  /* 0x000000010400780c */ /* 0x000fe40003f06270 */
[----:B------:R-:W-:-:S04]  /*12100*/  LOP3.LUT R9, R9, 0x1f8, RZ, 0xc0, !PT ;  /* 0x000001f809097812 */ /* 0x000fc800078ec0ff */
[----:B------:R-:W-:-:S04]  /*12110*/  LOP3.LUT R9, R9, 0x38, R11, 0x78, !PT ;  /* 0x0000003809097812 */ /* 0x000fc800078e780b */
[----:B------:R-:W-:-:S05]  /*12120*/  LOP3.LUT R9, R9, 0x200, R10, 0xf8, !PT ;  /* 0x0000020009097812 */ /* 0x000fca00078ef80a */
[----:B------:R-:W-:Y:S01]  /*12130*/  IMAD R3, R25, 0x2000, R9 ;  /* 0x0000200019037824 */ /* 0x000fe200078e0209 */
[----:B------:R-:W-:Y:S06]  /*12140*/  BRA.DIV UR4, `(.L_x_1360) ;  /* 0x0000004604447947 */ /* 0x000fec000b800000 */
[----:B------:R-:W0:Y:S01]  /*12150*/  SHFL.IDX PT, R7, R0, RZ, 0x181f ;  /* 0x00181fff00077589 */ /* 0x000e2200000e0000 */
[----:B------:R-:W-:-:S03]  /*12160*/  @P0 IMAD R8, R3, 0x2, R22 ;  /* 0x0000000203080824 */ /* 0x000fc600078e0216 */
[----:B------:R-:W1:Y:S01]  /*12170*/  SHFL.IDX PT, R6, R2, RZ, 0x181f ;  /* 0x00181fff02067589 */ /* 0x000e6200000e0000 */
[----:B0-----:R-:W-:-:S05]  /*12180*/  @P0 LEA R7, P1, R29, R7, 0x1 ;  /* 0x000000071d070211 */ /* 0x001fca00078208ff */
[----:B-1----:R-:W-:Y:S01]  /*12190*/  @P0 IMAD.X R6, RZ, RZ, R6, P1 ;  /* 0x000000ffff060224 */ /* 0x002fe200008e0606 */
[----:B------:R-:W-:-:S04]  /*121a0*/  ISETP.GE.AND P1, PT, R4, 0x11, PT ;  /* 0x000000110400780c */ /* 0x000fc80003f26270 */
[----:B------:R-:W-:-:S04]  /*121b0*/  @P0 LOP3.LUT R7, R7, R6, RZ, 0x3c, !PT ;  /* 0x0000000607070212 */ /* 0x000fc800078e3cff */
[----:B------:R-:W-:-:S04]  /*121c0*/  @P0 LOP3.LUT R6, R7, R6, RZ, 0x3c, !PT ;  /* 0x0000000607060212 */ /* 0x000fc800078e3cff */
[----:B------:R-:W-:-:S05]  /*121d0*/  @P0 LOP3.LUT R7, R7, R6, RZ, 0x3c, !PT ;  /* 0x0000000607070212 */ /* 0x000fca00078e3cff */
[----:B------:R-:W-:Y:S01]  /*121e0*/  @!PT LDS RZ, [RZ] ;  /* 0x00000000fffff984 */ /* 0x000fe20000000800 */
[----:B------:R0:W-:Y:S04]  /*121f0*/  @P0 LDGSTS.E.BYPASS.LTC128B.128 [R8+0xe400], desc[UR54][R6.64], !P2 ;  /* 0x0e40000006080fae */ /* 0x0001e8000d101d76 */
[----:B0-----:R-:W0:Y:S01]  /*12200*/  SHFL.IDX PT, R7, R0, 0x1, 0x181f ;  /* 0x00381f0000077f89 */ /* 0x001e2200000e0000 */
[----:B------:R-:W-:-:S03]  /*12210*/  @P1 IMAD R8, R3, 0x2, R22 ;  /* 0x0000000203081824 */ /* 0x000fc600078e0216 */
[----:B------:R-:W1:Y:S01]  /*12220*/  SHFL.IDX PT, R6, R2, 0x1, 0x181f ;  /* 0x00381f0002067f89 */ /* 0x000e6200000e0000 */
[----:B0-----:R-:W-:-:S05]  /*12230*/  @P1 LEA R7, P0, R29, R7, 0x1 ;  /* 0x000000071d071211 */ /* 0x001fca00078008ff */
[----:B-1----:R-:W-:-:S05]  /*12240*/  @P1 IMAD.X R6, RZ, RZ, R6, P0 ;  /* 0x000000ffff061224 */ /* 0x002fca00000e0606 */
[----:B------:R-:W-:-:S04]  /*12250*/  @P1 LOP3.LUT R7, R7, R6, RZ, 0x3c, !PT ;  /* 0x0000000607071212 */ /* 0x000fc800078e3cff */
[----:B------:R-:W-:-:S04]  /*12260*/  @P1 LOP3.LUT R6, R7, R6, RZ, 0x3c, !PT ;  /* 0x0000000607061212 */ /* 0x000fc800078e3cff */
[----:B------:R-:W-:-:S05]  /*12270*/  @P1 LOP3.LUT R7, R7, R6, RZ, 0x3c, !PT ;  /* 0x0000000607071212 */ /* 0x000fca00078e3cff */
[----:B------:R0:W-:Y:S01]  /*12280*/  @P1 LDGSTS.E.BYPASS.LTC128B.128 [R8+0xec00], desc[UR54][R6.64], !P2 ;  /* 0x0ec0000006081fae */ /* 0x0001e2000d101d76 */
[----:B------:R-:W-:-:S03]  /*12290*/  ISETP.GE.AND P1, PT, R4, 0x21, PT ;  /* 0x000000210400780c */ /* 0x000fc60003f26270 */
[----:B0-----:R-:W0:Y:S10]  /*122a0*/  SHFL.IDX PT, R7, R0, 0x2, 0x181f ;  /* 0x00581f0000077f89 */ /* 0x001e3400000e0000 */
[----:B------:R-:W-:Y:S01]  /*122b0*/  @P1 IMAD R8, R3, 0x2, R22 ;  /* 0x0000000203081824 */ /* 0x000fe200078e0216 */
        /* <DEDUP_REMOVED lines=40> */
[----:B------:R-:W1:Y:S04]  /*12540*/  SHFL.IDX PT, R6, R2, 0x6, 0x181f ;  /* 0x00d81f0002067f89 */ /* 0x000e6800000e0000 */
[----:B------:R-:W2:Y:S04]  /*12550*/  SHFL.IDX PT, R2, R2, 0x7, 0x181f ;  /* 0x00f81f0002027f89 */ /* 0x000ea800000e0000 */
[----:B------:R-:W3:Y:S01]  /*12560*/  SHFL.IDX PT, R0, R0, 0x7, 0x181f ;  /* 0x00f81f0000007f89 */ /* 0x000ee200000e0000 */
[----:B0-----:R-:W-:-:S05]  /*12570*/  @P1 LEA R7, P0, R29, R7, 0x1 ;  /* 0x000000071d071211 */ /* 0x001fca00078008ff */
[----:B-1----:R-:W-:-:S05]  /*12580*/  @P1 IMAD.X R6, RZ, RZ, R6, P0 ;  /* 0x000000ffff061224 */ /* 0x002fca00000e0606 */
[----:B------:R-:W-:-:S04]  /*12590*/  @P1 LOP3.LUT R7, R7, R6, RZ, 0x3c, !PT ;  /* 0x0000000607071212 */ /* 0x000fc800078e3cff */
[----:B------:R-:W-:-:S04]  /*125a0*/  @P1 LOP3.LUT R6, R7, R6, RZ, 0x3c, !PT ;  /* 0x0000000607061212 */ /* 0x000fc800078e3cff */
[----:B------:R-:W-:-:S05]  /*125b0*/  @P1 LOP3.LUT R7, R7, R6, RZ, 0x3c, !PT ;  /* 0x0000000607071212 */ /* 0x000fca00078e3cff */
[----:B--23--:R1:W-:Y:S02]  /*125c0*/  @P1 LDGSTS.E.BYPASS.LTC128B.128 [R8+0x11400], desc[UR54][R6.64], !P2 ;  /* 0x1140000006081fae */ /* 0x00c3e4000d101d76 */
.L_x_1441:
        /* <DEDUP_REMOVED lines=10> */
.L_x_1361:
        /* <DEDUP_REMOVED lines=11> */
.L_x_1362:
[----:B0-----:R0:W5:Y:S01]  /*12720*/  LDL.LU R3, [R1+0x20] ;  /* 0x0000200001037983 */ /* 0x0011620000300800 */
[----:B------:R0:W-:Y:S02]  /*12730*/  SYNCS.ARRIVE.TRANS64.A1T0 RZ, [R5+URZ+0x16830], RZ ;  /* 0x016830ff05ff79a7 */ /* 0x0001e4000810003f */
[----:B------:R-:W-:Y:S05]  /*12740*/  WARPSYNC.ALL ;  /* 0x0000000000007948 */ /* 0x000fea0003800000 */
[----:B------:R-:W-:Y:S01]  /*12750*/  ULDC.64 UR4, c[0x0][0x298] ;  /* 0x0000a60000047ab9 */ /* 0x000fe20000000a00 */
[----:B------:R-:W-:Y:S01]  /*12760*/  VIADD R2, R22, 0x8400 ;  /* 0x0000840016027836 */ /* 0x000fe20000000000 */
[----:B------:R-:W-:Y:S01]  /*12770*/  BSSY B6, `(.L_x_1363) ;  /* 0x000001b000067945 */ /* 0x000fe20003800000 */
[----:B------:R-:W-:Y:S03]  /*12780*/  BAR.SYNC.DEFER_BLOCKING 0x8, 0x200 ;  /* 0x0208000000007b1d */ /* 0x000fe60000010000 */
[----:B------:R-:W-:-:S02]  /*12790*/  LOP3.LUT P0, RZ, R2, 0x3ff, RZ, 0xc0, !PT ;  /* 0x000003ff02ff7812 */ /* 0x000fc4000780c0ff */
[----:B-----5:R-:W-:-:S05]  /*127a0*/  SHF.R.S32.HI R0, RZ, 0x1f, R3 ;  /* 0x0000001fff007819 */ /* 0x020fca0000011403 */
[----:B------:R-:W-:-:S04]  /*127b0*/  IMAD R0, R0, UR4, RZ ;  /* 0x0000000400007c24 */ /* 0x000fc8000f8e02ff */
[C---:B------:R-:W-:Y:S02]  /*127c0*/  IMAD R0, R3.reuse, UR5, R0 ;  /* 0x0000000503007c24 */ /* 0x040fe4000f8e0200 */
[----:B------:R-:W-:-:S04]  /*127d0*/  IMAD.WIDE.U32 R2, R3, UR4, RZ ;  /* 0x0000000403027c25 */ /* 0x000fc8000f8e00ff */
[----:B------:R-:W-:Y:S01]  /*127e0*/  IMAD.IADD R0, R3, 0x1, R0 ;  /* 0x0000000103007824 */ /* 0x000fe200078e0200 */
[----:B------:R1:W-:Y:S04]  /*127f0*/  STL.64 [R1+0x20], R2 ;  /* 0x0000200201007387 */ /* 0x0003e80000100a00 */
[----:B------:R1:W-:Y:S01]  /*12800*/  STL [R1+0x2c], R0 ;  /* 0x00002c0001007387 */ /* 0x0003e20000100800 */
[----:B------:R-:W-:Y:S05]  /*12810*/  @!P0 BRA `(.L_x_1364) ;  /* 0x0000000000408947 */ /* 0x000fea0003800000 */
[----:B-1----:R-:W-:Y:S01]  /*12820*/  MOV R2, 0x0 ;  /* 0x0000000000027802 */ /* 0x002fe20000000f00 */
[----:B------:R-:W-:Y:S01]  /*12830*/  ULDC.64 UR6, c[0x4][0x88] ;  /* 0x0100220000067ab9 */ /* 0x000fe20000000a00 */
[----:B------:R-:W-:Y:S01]  /*12840*/  ULDC.64 UR8, c[0x4][0x90] ;  /* 0x0100240000087ab9 */ /* 0x000fe20000000a00 */
[----:B------:R-:W-:Y:S01]  /*12850*/  ULDC.64 UR4, c[0x4][0x20] ;  /* 0x0100080000047ab9 */ /* 0x000fe20000000a00 */
[----:B------:R-:W-:Y:S02]  /*12860*/  IMAD.U32 R4, RZ, RZ, UR6 ;  /* 0x00000006ff047e24 */ /* 0x000fe4000f8e00ff */
[----:B------:R-:W1:Y:S01]  /*12870*/  LDC.64 R2, c[0x4][R2] ;  /* 0x0100000002027b82 */ /* 0x000e620000000a00 */
[----:B0-----:R-:W-:Y:S02]  /*12880*/  IMAD.U32 R5, RZ, RZ, UR7 ;  /* 0x00000007ff057e24 */ /* 0x001fe4000f8e00ff */
        /* <DEDUP_REMOVED lines=8> */
[----:B-1----:R-:W-:Y:S05]  /*12910*/  CALL.ABS.NOINC R2 ;  /* 0x0000000002007343 */ /* 0x002fea0003c00000 */
.L_x_1364:
[----:B------:R-:W-:Y:S05]  /*12920*/  BSYNC B6 ;  /* 0x0000000000067941 */ /* 0x000fea0003800000 */
.L_x_1363:
[----:B-1----:R-:W2:Y:S01]  /*12930*/  LDL.LU R2, [R1+0x2c] ;  /* 0x00002c0001027983 */ /* 0x002ea20000300800 */
[----:B------:R-:W1:Y:S01]  /*12940*/  LDC R4, c[0x0][0x448] ;  /* 0x00011200ff047b82 */ /* 0x000e620000000800 */
[----:B------:R-:W-:Y:S01]  /*12950*/  LOP3.LUT P6, RZ, R23, 0x10, RZ, 0xc0, !PT ;  /* 0x0000001017ff7812 */ /* 0x000fe200078cc0ff */
[----:B------:R-:W-:Y:S01]  /*12960*/  ULDC.64 UR4, c[0x0][0x2d8] ;  /* 0x0000b60000047ab9 */ /* 0x000fe20000000a00 */
[----:B------:R-:W3:Y:S01]  /*12970*/  LDL.LU.64 R20, [R1+0x20] ;  /* 0x0000200001147983 */ /* 0x000ee20000300a00 */
[----:B0-----:R-:W-:Y:S01]  /*12980*/  SHF.R.S32.HI R5, RZ, 0x1f, R19 ;  /* 0x0000001fff057819 */ /* 0x001fe20000011413 */
[----:B------:R-:W-:Y:S01]  /*12990*/  ULDC.64 UR6, c[0x0][0x2e0] ;  /* 0x0000b80000067ab9 */ /* 0x000fe20000000a00 */
[----:B------:R-:W-:Y:S01]  /*129a0*/  SEL R0, R19, RZ, !P6 ;  /* 0x000000ff13007207 */ /* 0x000fe20007000000 */
[----:B------:R0:W5:Y:S01]  /*129b0*/  LDL R10, [R1+0x1c] ;  /* 0x00001c00010a7983 */ /* 0x0001620000100800 */
[----:B------:R-:W-:Y:S01]  /*129c0*/  SEL R5, R5, RZ, !P6 ;  /* 0x000000ff05057207 */ /* 0x000fe20007000000 */
[----:B------:R-:W4:Y:S01]  /*129d0*/  LDC R9, c[0x0][0x448] ;  /* 0x00011200ff097b82 */ /* 0x000f220000000800 */
[----:B------:R-:W-:-:S03]  /*129e0*/  ULDC.64 UR8, c[0x0][0x280] ;  /* 0x0000a00000087ab9 */ /* 0x000fc60000000a00 */
[----:B------:R-:W-:-:S04]  /*129f0*/  IMAD R5, R5, UR6, RZ ;  /* 0x0000000605057c24 */ /* 0x000fc8000f8e02ff */
[----:B------:R-:W-:Y:S01]  /*12a00*/  IMAD R5, R0, UR7, R5 ;  /* 0x0000000700057c24 */ /* 0x000fe2000f8e0205 */
[----:B-1----:R-:W-:-:S13]  /*12a10*/  ISETP.NE.AND P6, PT, R4, 0x1, PT ;  /* 0x000000010400780c */ /* 0x002fda0003fc5270 */
[----:B------:R-:W1:Y:S08]  /*12a20*/  @P6 LDC R4, c[0x0][0x450] ;  /* 0x00011400ff046b82 */ /* 0x000e700000000800 */
[----:B------:R-:W0:Y:S01]  /*12a30*/  @P6 LDC R8, c[0x0][0x44c] ;  /* 0x00011300ff086b82 */ /* 0x000e220000000800 */
[----:B--2---:R-:W-:Y:S01]  /*12a40*/  IMAD.MOV.U32 R3, RZ, RZ, R2 ;  /* 0x000000ffff037224 */ /* 0x004fe200078e0002 */
[----:B---3--:R-:W2:Y:S01]  /*12a50*/  S2R R21, SR_TID.X ;  /* 0x0000000000157919 */ /* 0x008ea20000002100 */
[----:B------:R-:W-:-:S02]  /*12a60*/  IMAD.MOV.U32 R2, RZ, RZ, R20 ;  /* 0x000000ffff027224 */ /* 0x000fc400078e0014 */
[----:B------:R-:W3:Y:S02]  /*12a70*/  S2R R20, SR_TID.X ;  /* 0x0000000000147919 */ /* 0x000ee40000002100 */
[----:B------:R-:W-:-:S04]  /*12a80*/  IMAD.WIDE.U32 R2, R24, UR4, R2 ;  /* 0x0000000418027c25 */ /* 0x000fc8000f8e0002 */
[----:B------:R-:W-:Y:S01]  /*12a90*/  IMAD R3, R24, UR5, R3 ;  /* 0x0000000518037c24 */ /* 0x000fe2000f8e0203 */
[----:B------:R-:W-:Y:S01]  /*12aa0*/  ULDC.64 UR4, c[0x0][0x2d0] ;  /* 0x0000b40000047ab9 */ /* 0x000fe20000000a00 */
[----:B------:R-:W-:Y:S01]  /*12ab0*/  IMAD.WIDE.U32 R2, R0, UR6, R2 ;  /* 0x0000000600027c25 */ /* 0x000fe2000f8e0002 */
[----:B------:R-:W-:Y:S01]  /*12ac0*/  ULDC.64 UR6, c[0x0][0x2c8] ;  /* 0x0000b20000067ab9 */ /* 0x000fe20000000a00 */
[----:B------:R-:W4:Y:S02]  /*12ad0*/  @P6 LDC R0, c[0x0][0x44c] ;  /* 0x00011300ff006b82 */ /* 0x000f240000000800 */
[----:B------:R-:W-:Y:S02]  /*12ae0*/  IMAD.IADD R3, R3, 0x1, R5 ;  /* 0x0000000103037824 */ /* 0x000fe400078e0205 */
[----:B--2---:R-:W-:Y:S01]  /*12af0*/  IMAD.SHL.U32 R21, R21, 0x10, RZ ;  /* 0x0000001015157824 */ /* 0x004fe200078e00ff */
[----:B---3--:R-:W-:-:S04]  /*12b00*/  LOP3.LUT R20, R20, 0x7f, RZ, 0xc0, !PT ;  /* 0x0000007f14147812 */ /* 0x008fc800078ec0ff */
[----:B------:R-:W-:Y:S02]  /*12b10*/  LOP3.LUT R21, R21, 0x70, RZ, 0xc0, !PT ;  /* 0x0000007015157812 */ /* 0x000fe400078ec0ff */
[----:B------:R-:W-:-:S04]  /*12b20*/  SHF.R.U32.HI R20, RZ, 0x3, R20 ;  /* 0x00000003ff147819 */ /* 0x000fc80000011614 */
[----:B------:R-:W-:Y:S02]  /*12b30*/  LOP3.LUT R20, R20, R21, RZ, 0xfc, !PT ;  /* 0x0000001514147212 */ /* 0x000fe400078efcff */
[----:B------:R2:W5:Y:S03]  /*12b40*/  LDL R21, [R1] ;  /* 0x0000000001157983 */ /* 0x0005660000100800 */
[----:B------:R-:W-:-:S04]  /*12b50*/  IMAD.IADD R6, R20, 0x1, R27 ;  /* 0x0000000114067824 */ /* 0x000fc800078e021b */
[----:B----4-:R-:W-:-:S04]  /*12b60*/  @P6 IMAD.HI.U32 R0, R6, R0, RZ ;  /* 0x0000000006006227 */ /* 0x010fc800078e00ff */
        /* <DEDUP_REMOVED lines=13> */
[----:B------:R-:W-:-:S03]  /*12c40*/  LEA R0, P0, R4, UR8, 0x1 ;  /* 0x0000000804007c11 */ /* 0x000fc6000f8008ff */
[----:B------:R-:W-:-:S05]  /*12c50*/  IMAD.IADD R5, R5, 0x1, R7 ;  /* 0x0000000105057824 */ /* 0x000fca00078e0207 */
[----:B------:R-:W-:Y:S02]  /*12c60*/  LEA.HI.X R4, R4, UR9, R5, 0x1, P0 ;  /* 0x0000000904047c11 */ /* 0x000fe400080f0c05 */
[----:B------:R-:W1:Y:S01]  /*12c70*/  @P6 LDC R5, c[0x0][0x450] ;  /* 0x00011400ff056b82 */ /* 0x000e620000000800 */
[----:B------:R-:W-:-:S04]  /*12c80*/  VIADD R7, R6, 0x80 ;  /* 0x0000008006077836 */ /* 0x000fc80000000000 */
[----:B0-----:R-:W-:-:S04]  /*12c90*/  @P6 IMAD.HI.U32 R8, R7, R8, RZ ;  /* 0x0000000807086227 */ /* 0x001fc800078e00ff */
[----:B------:R-:W-:Y:S01]  /*12ca0*/  IMAD.MOV.U32 R6, RZ, RZ, R7 ;  /* 0x000000ffff067224 */ /* 0x000fe200078e0007 */
[----:B------:R-:W0:Y:S01]  /*12cb0*/  S2R R20, SR_TID.X ;  /* 0x0000000000147919 */ /* 0x000e220000002100 */
[----:B-1----:R-:W-:-:S05]  /*12cc0*/  @P6 SHF.R.U32.HI R6, RZ, R5, R8 ;  /* 0x00000005ff066219 */ /* 0x002fca0000011608 */
[----:B------:R-:W-:-:S04]  /*12cd0*/  IMAD.MOV R5, RZ, RZ, -R6 ;  /* 0x000000ffff057224 */ /* 0x000fc800078e0a06 */
        /* <DEDUP_REMOVED lines=15> */
[----:B0-----:R-:W-:Y:S02]  /*12dd0*/  LOP3.LUT R20, R20, 0x7f, RZ, 0xc0, !PT ;  /* 0x0000007f14147812 */ /* 0x001fe400078ec0ff */
[----:B------:R-:W-:Y:S02]  /*12de0*/  LEA.HI.X R2, R2, UR9, R6, 0x1, P1 ;  /* 0x0000000902027c11 */ /* 0x000fe400088f0c06 */
[----:B------:R-:W-:Y:S01]  /*12df0*/  SHF.R.U32.HI R20, RZ, 0x3, R20 ;  /* 0x00000003ff147819 */ /* 0x000fe20000011614 */
[----:B--2---:R-:W-:Y:S06]  /*12e00*/  BRA.DIV UR4, `(.L_x_1365) ;  /* 0x0000004204c47947 */ /* 0x004fec000b800000 */
[----:B------:R-:W0:Y:S01]  /*12e10*/  SHFL.IDX PT, R7, R0, RZ, 0x181f ;  /* 0x00181fff00077589 */ /* 0x000e2200000e0000 */
[----:B-----5:R-:W-:Y:S02]  /*12e20*/  IMAD R3, R21, R9, RZ ;  /* 0x0000000915037224 */ /* 0x020fe400078e02ff */
[----:B------:R-:W-:Y:S01]  /*12e30*/  IMAD.IADD R27, R20, 0x1, R27 ;  /* 0x00000001141b7824 */ /* 0x000fe200078e021b */
        /* <DEDUP_REMOVED lines=103> */
.L_x_1466:
        /* <DEDUP_REMOVED lines=10> */
.L_x_1366:
        /* <DEDUP_REMOVED lines=14> */
[----:B------:R-:W2:Y:S01]  /*13630*/  LDL.LU R4, [R1+0x28] ;  /* 0x0000280001047983 */ /* 0x000ea20000300800 */
[----:B------:R1:W-:Y:S03]  /*13640*/  SYNCS.ARRIVE.TRANS64.A1T0 RZ, [R22+URZ+0x16800], RZ ;  /* 0x016800ff16ff79a7 */ /* 0x0003e6000810003f */
[----:B0-----:R-:W3:Y:S01]  /*13650*/  LDL R2, [R1+0x10] ;  /* 0x0000100001027983 */ /* 0x001ee20000100800 */
[----:B------:R-:W-:Y:S01]  /*13660*/  BSSY B0, `(.L_x_1367) ;  /* 0x0000005000007945 */ /* 0x000fe20003800000 */
[----:B------:R-:W0:Y:S01]  /*13670*/  SYNCS.PHASECHK.TRANS64.TRYWAIT P0, [R22+URZ+0x16820], R3 ;  /* 0x01682003160075a7 */ /* 0x000e22000800017f */
[----:B--2---:R-:W-:-:S05]  /*13680*/  VIADD R7, R4, 0xfffffffe ;  /* 0xfffffffe04077836 */ /* 0x004fca0000000000 */
[----:B---3--:R-:W-:Y:S01]  /*13690*/  ISETP.GE.AND P1, PT, R7, R2, PT ;  /* 0x000000020700720c */ /* 0x008fe20003f26270 */
[----:B01----:R-:W-:-:S12]  /*136a0*/  @!P0 BRA `(.L_x_1368) ;  /* 0x0000004800808947 */ /* 0x003fd80003800000 */
.L_x_1467:
[----:B------:R-:W-:Y:S05]  /*136b0*/  BSYNC B0 ;  /* 0x0000000000007941 */ /* 0x000fea0003800000 */
.L_x_1367:
[----:B------:R-:W-:Y:S04]  /*136c0*/  BSSY B0, `(.L_x_1369) ;  /* 0x00000ff000007945 */ /* 0x000fe80003800000 */
[----:B------:R-:W-:Y:S05]  /*136d0*/  @!P1 BRA `(.L_x_1370) ;  /* 0x0000000c00f49947 */ /* 0x000fea0003800000 */
[----:B------:R1:W-:Y:S01]  /*136e0*/  STL [R1], R26 ;  /* 0x0000001a01007387 */ /* 0x0003e20000100800 */
[----:B------:R-:W-:Y:S01]  /*136f0*/  ULDC UR4, c[0x0][0x2f4] ;  /* 0x0000bd0000047ab9 */ /* 0x000fe20000000800 */
[----:B------:R-:W-:Y:S01]  /*13700*/  IMAD.MOV.U32 R6, RZ, RZ, R25 ;  /* 0x000000ffff067224 */ /* 0x000fe200078e0019 */
[----:B------:R-:W-:Y:S01]  /*13710*/  ISETP.GE.AND P1, PT, R29, UR4, PT ;  /* 0x000000041d007c0c */ /* 0x000fe2000bf26270 */
[----:B------:R-:W-:-:S12]  /*13720*/  IMAD.MOV.U32 R20, RZ, RZ, R28 ;  /* 0x000000ffff147224 */ /* 0x000fd800078e001c */
.L_x_1383:
[----:B------:R-:W2:Y:S01]  /*13730*/  LDL R9, [R1+0x14] ;  /* 0x0000140001097983 */ /* 0x000ea20000100800 */
[----:B0-----:R-:W0:Y:S03]  /*13740*/  LDC R3, c[0x0][0x430] ;  /* 0x00010c00ff037b82 */ /* 0x001e260000000800 */
[----:B------:R-:W3:Y:S04]  /*13750*/  LDL R8, [R1+0x18] ;  /* 0x0000180001087983 */ /* 0x000ee80000100800 */
[----:B------:R-:W4:Y:S01]  /*13760*/  LDL R5, [R1+0x4] ;  /* 0x0000040001057983 */ /* 0x000f220000100800 */
[----:B------:R-:W5:Y:S01]  /*13770*/  S2R R2, SR_TID.X ;  /* 0x0000000000027919 */ /* 0x000f620000002100 */
[----:B0-----:R-:W-:-:S13]  /*13780*/  ISETP.NE.AND P0, PT, R3, 0x1, PT ;  /* 0x000000010300780c */ /* 0x001fda0003f05270 */
[----:B------:R-:W0:Y:S01]  /*13790*/  @P0 LDC R4, c[0x0][0x434] ;  /* 0x00010d00ff040b82 */ /* 0x000e220000000800 */
[----:B-----5:R-:W-:-:S04]  /*137a0*/  LOP3.LUT R0, R2, 0x7f, RZ, 0xc0, !PT ;  /* 0x0000007f02007812 */ /* 0x020fc800078ec0ff */
[----:B------:R-:W-:-:S03]  /*137b0*/  SHF.R.U32.HI R3, RZ, 0x3, R0 ;  /* 0x00000003ff037819 */ /* 0x000fc60000011600 */
[----:B------:R-:W5:Y:S01]  /*137c0*/  @P0 LDC R0, c[0x0][0x438] ;  /* 0x00010e00ff000b82 */ /* 0x000f620000000800 */
[----:B------:R-:W-:Y:S02]  /*137d0*/  IMAD.SHL.U32 R2, R2, 0x10, RZ ;  /* 0x0000001002027824 */ /* 0x000fe400078e00ff */
[----:B------:R-:W-:-:S03]  /*137e0*/  IMAD R3, R7, 0x80, R3 ;  /* 0x0000008007037824 */ /* 0x000fc600078e0203 */
[----:B------:R-:W-:Y:S01]  /*137f0*/  LOP3.LUT R2, R2, 0x70, RZ, 0xc0, !PT ;  /* 0x0000007002027812 */ /* 0x000fe200078ec0ff */
[----:B------:R-:W-:Y:S05]  /*13800*/  YIELD ;  /* 0x0000000000007946 */ /* 0x000fea0003800000 */
[----:B------:R-:W-:Y:S01]  /*13810*/  ULDC UR4, c[0x0][0x430] ;  /* 0x00010c0000047ab9 */ /* 0x000fe20000000800 */
[----:B--2---:R-:W-:-:S05]  /*13820*/  IADD3 R3, R2, R3, R9 ;  /* 0x0000000302037210 */ /* 0x004fca0007ffe009 */
[----:B0-----:R-:W-:-:S04]  /*13830*/  @P0 IMAD.HI.U32 R4, R3, R4, RZ ;  /* 0x0000000403040227 */ /* 0x001fc800078e00ff */
[----:B------:R-:W-:Y:S01]  /*13840*/  IMAD.MOV.U32 R2, RZ, RZ, R3 ;  /* 0x000000ffff027224 */ /* 0x000fe200078e0003 */
[----:B-----5:R-:W-:-:S05]  /*13850*/  @P0 SHF.R.U32.HI R2, RZ, R0, R4 ;  /* 0x00000000ff020219 */ /* 0x020fca0000011604 */
        /* <DEDUP_REMOVED lines=17> */
[----:B-1----:R-:W-:Y:S01]  /*13970*/  IMAD.MOV.U32 R26, RZ, RZ, R7 ;  /* 0x000000ffff1a7224 */ /* 0x002fe200078e0007 */
[----:B------:R-:W-:Y:S02]  /*13980*/  SEL R25, R25, RZ, P0 ;  /* 0x000000ff19197207 */ /* 0x000fe40000000000 */
[----:B------:R-:W-:Y:S02]  /*13990*/  LOP3.LUT R28, R20, R28, RZ, 0x3c, !PT ;  /* 0x0000001c141c7212 */ /* 0x000fe400078e3cff */
[----:B--2---:R-:W-:Y:S01]  /*139a0*/  SHF.R.S32.HI R27, RZ, 0x1f, R4 ;  /* 0x0000001fff1b7819 */ /* 0x004fe20000011404 */
[----:B------:R-:W-:Y:S06]  /*139b0*/  @!P2 BRA `(.L_x_1371) ;  /* 0x000000000004a947 */ /* 0x000fec0003800000 */
[----:B------:R-:W-:Y:S01]  /*139c0*/  BPT.TRAP 0x1 ;  /* 0x000000040000795c */ /* 0x000fe20000300000 */
.L_x_1371:
[----:B------:R-:W-:Y:S01]  /*139d0*/  IMAD R5, R25, 0x8, R22 ;  /* 0x0000000819057824 */ /* 0x000fe200078e0216 */
[----:B------:R-:W-:Y:S01]  /*139e0*/  SHF.L.U32 R2, R28, 0x1f, RZ ;  /* 0x0000001f1c027819 */ /* 0x000fe200000006ff */
[----:B------:R-:W-:Y:S03]  /*139f0*/  BSSY B1, `(.L_x_1372) ;  /* 0x0000003000017945 */ /* 0x000fe60003800000 */
[----:B------:R-:W0:Y:S02]  /*13a00*/  SYNCS.PHASECHK.TRANS64.TRYWAIT P0, [R5+URZ+0x16840], R2 ;  /* 0x01684002050075a7 */ /* 0x000e24000800017f */
[----:B0-----:R-:W-:Y:S05]  /*13a10*/  @!P0 BRA `(.L_x_1373) ;  /* 0x0000004400b88947 */ /* 0x001fea0003800000 */
.L_x_1468:
[----:B------:R-:W-:Y:S05]  /*13a20*/  BSYNC B1 ;  /* 0x0000000000017941 */ /* 0x000fea0003800000 */
.L_x_1372:
[----:B------:R-:W1:Y:S01]  /*13a30*/  S2R R8, SR_TID.X ;  /* 0x0000000000087919 */ /* 0x000e620000002100 */
[----:B------:R-:W-:Y:S01]  /*13a40*/  SHF.R.S32.HI R21, RZ, 0x1f, R0 ;  /* 0x0000001fff157819 */ /* 0x000fe20000011400 */
[----:B------:R-:W-:Y:S01]  /*13a50*/  ULDC.64 UR4, c[0x0][0x300] ;  /* 0x0000c00000047ab9 */ /* 0x000fe20000000a00 */
[----:B------:R-:W-:Y:S01]  /*13a60*/  ULDC.64 UR6, c[0x0][0x2e8] ;  /* 0x0000ba0000067ab9 */ /* 0x000fe20000000a00 */
[----:B0-----:R-:W-:Y:S01]  /*13a70*/  IMAD.WIDE.U32 R2, R0, UR4, RZ ;  /* 0x0000000400027c25 */ /* 0x001fe2000f8e00ff */
[----:B------:R-:W-:-:S03]  /*13a80*/  LOP3.LUT P2, RZ, R23, 0x1, RZ, 0xc0, !PT ;  /* 0x0000000117ff7812 */ /* 0x000fc6000784c0ff */
        /* <DEDUP_REMOVED lines=9> */
[----:B-1----:R-:W-:Y:S02]  /*13b20*/  IMAD.SHL.U32 R9, R8, 0x8, RZ ;  /* 0x0000000808097824 */ /* 0x002fe400078e00ff */
[----:B------:R-:W-:Y:S01]  /*13b30*/  IMAD.WIDE.U32 R2, R24, UR4, R2 ;  /* 0x0000000418027c25 */ /* 0x000fe2000f8e0002 */
[----:B------:R-:W-:Y:S02]  /*13b40*/  UMOV UR4, 0xffffffff ;  /* 0xffffffff00047882 */ /* 0x000fe40000000000 */
[----:B------:R-:W-:Y:S01]  /*13b50*/  LOP3.LUT R9, R9, 0x1f8, RZ, 0xc0, !PT ;  /* 0x000001f809097812 */ /* 0x000fe200078ec0ff */
[----:B------:R-:W-:Y:S02]  /*13b60*/  IMAD.SHL.U32 R11, R8, 0x8, RZ ;  /* 0x00000008080b7824 */ /* 0x000fe400078e00ff */
[----:B------:R-:W-:Y:S01]  /*13b70*/  IMAD R10, R24, UR5, R3 ;  /* 0x00000005180a7c24 */ /* 0x000fe2000f8e0203 */
[----:B------:R-:W-:-:S02]  /*13b80*/  LOP3.LUT R9, R9, 0x38, R8, 0x78, !PT ;  /* 0x0000003809097812 */ /* 0x000fc400078e7808 */
[C---:B------:R-:W-:Y:S02]  /*13b90*/  LEA R8, P0, R2.reuse, UR6, 0x1 ;  /* 0x0000000602087c11 */ /* 0x040fe4000f8008ff */
[----:B------:R-:W-:Y:S02]  /*13ba0*/  LOP3.LUT R9, R9, 0x200, R11, 0xf8, !PT ;  /* 0x0000020009097812 */ /* 0x000fe400078ef80b */
[----:B------:R-:W-:-:S03]  /*13bb0*/  LEA.HI.X R10, R2, UR7, R10, 0x1, P0 ;  /* 0x00000007020a7c11 */ /* 0x000fc600080f0c0a */
[----:B------:R-:W-:Y:S01]  /*13bc0*/  IMAD R9, R25, 0x2000, R9 ;  /* 0x0000200019097824 */ /* 0x000fe200078e0209 */
[----:B------:R-:W-:Y:S06]  /*13bd0*/  BRA.DIV UR4, `(.L_x_1374) ;  /* 0x00000046045c7947 */ /* 0x000fec000b800000 */
        /* <DEDUP_REMOVED lines=40> */
.L_x_1486:
        /* <DEDUP_REMOVED lines=8> */
.L_x_1375:
        /* <DEDUP_REMOVED lines=11> */
.L_x_1376:
[----:B------:R1:W-:Y:S01]  /*13f90*/  SYNCS.ARRIVE.TRANS64.A1T0 RZ, [R5+URZ+0x16830], RZ ;  /* 0x016830ff05ff79a7 */ /* 0x0003e2000810003f */
[----:B------:R-:W-:Y:S05]  /*13fa0*/  @!P3 BRA `(.L_x_1377) ;  /* 0x000000000004b947 */ /* 0x000fea0003800000 */
[----:B------:R-:W-:Y:S01]  /*13fb0*/  BPT.TRAP 0x1 ;  /* 0x000000040000795c */ /* 0x000fe20000300000 */
.L_x_1377:
[----:B------:R-:W-:Y:S01]  /*13fc0*/  SHF.L.U32 R2, R20, 0x1f, RZ ;  /* 0x0000001f14027819 */ /* 0x000fe200000006ff */
[----:B-1----:R-:W-:Y:S01]  /*13fd0*/  IMAD R5, R6, 0x8, R22 ;  /* 0x0000000806057824 */ /* 0x002fe200078e0216 */
[----:B------:R-:W-:Y:S03]  /*13fe0*/  BSSY B1, `(.L_x_1378) ;  /* 0x0000003000017945 */ /* 0x000fe60003800000 */
[----:B------:R-:W1:Y:S02]  /*13ff0*/  SYNCS.PHASECHK.TRANS64.TRYWAIT P0, [R5+URZ+0x16860], R2 ;  /* 0x01686002050075a7 */ /* 0x000e64000800017f */
[----:B-1----:R-:W-:Y:S05]  /*14000*/  @!P0 BRA `(.L_x_1379) ;  /* 0x0000004800808947 */ /* 0x002fea0003800000 */
.L_x_1487:
[----:B------:R-:W-:Y:S05]  /*14010*/  BSYNC B1 ;  /* 0x0000000000017941 */ /* 0x000fea0003800000 */
.L_x_1378:
[----:B------:R-:W2:Y:S04]  /*14020*/  LDL R11, [R1+0xc] ;  /* 0x00000c00010b7983 */ /* 0x000ea80000100800 */
[----:B0-----:R-:W2:Y:S01]  /*14030*/  LDL.LU R8, [R1] ;  /* 0x0000000001087983 */ /* 0x001ea20000300800 */
        /* <DEDUP_REMOVED lines=59> */
.L_x_1505:
        /* <DEDUP_REMOVED lines=25> */
.L_x_1381:
        /* <DEDUP_REMOVED lines=11> */
.L_x_1382:
[----:B------:R-:W2:Y:S01]  /*14630*/  LDL R0, [R1+0x10] ;  /* 0x0000100001007983 */ /* 0x000ea20000100800 */
[----:B------:R3:W-:Y:S01]  /*14640*/  SYNCS.ARRIVE.TRANS64.A1T0 RZ, [R5+URZ+0x16850], RZ ;  /* 0x016850ff05ff79a7 */ /* 0x0007e2000810003f */
[C---:B------:R-:W-:Y:S02]  /*14650*/  VIADD R7, R26.reuse, 0xffffffff ;  /* 0xffffffff1a077836 */ /* 0x040fe40000000000 */
[----:B------:R3:W-:Y:S01]  /*14660*/  STL [R1], R26 ;  /* 0x0000001a01007387 */ /* 0x0007e20000100800 */
[----:B------:R-:W-:Y:S02]  /*14670*/  IMAD.MOV.U32 R6, RZ, RZ, R25 ;  /* 0x000000ffff067224 */ /* 0x000fe400078e0019 */
[----:B------:R-:W-:Y:S01]  /*14680*/  IMAD.MOV.U32 R20, RZ, RZ, R28 ;  /* 0x000000ffff147224 */ /* 0x000fe200078e001c */
[----:B--2---:R-:W-:-:S13]  /*14690*/  ISETP.GT.AND P0, PT, R26, R0, PT ;  /* 0x000000001a00720c */ /* 0x004fda0003f04270 */
[----:B---3--:R-:W-:Y:S05]  /*146a0*/  @P0 BRA `(.L_x_1383) ;  /* 0xfffffff000200947 */ /* 0x008fea000383ffff */
.L_x_1370:
[----:B------:R-:W-:Y:S05]  /*146b0*/  BSYNC B0 ;  /* 0x0000000000007941 */ /* 0x000fea0003800000 */
.L_x_1369:
[----:B------:R-:W1:Y:S01]  /*146c0*/  S2R R0, SR_TID.X ;  /* 0x0000000000007919 */ /* 0x000e620000002100 */
[----:B------:R-:W-:Y:S01]  /*146d0*/  BSSY B0, `(.L_x_1384) ;  /* 0x0000010000007945 */ /* 0x000fe20003800000 */
[----:B-1----:R-:W-:-:S04]  /*146e0*/  LOP3.LUT R0, R0, 0x7f, RZ, 0xc0, !PT ;  /* 0x0000007f00007812 */ /* 0x002fc800078ec0ff */
[----:B------:R-:W-:-:S13]  /*146f0*/  ISETP.NE.AND P0, PT, R0, RZ, PT ;  /* 0x000000ff0000720c */ /* 0x000fda0003f05270 */
[----:B------:R-:W-:Y:S05]  /*14700*/  @P0 BRA `(.L_x_1385) ;  /* 0x0000000000300947 */ /* 0x000fea0003800000 */
[----:B------:R-:W1:Y:S01]  /*14710*/  S2R R5, SR_LANEID ;  /* 0x0000000000057919 */ /* 0x000e620000000000 */
[----:B------:R-:W-:Y:S01]  /*14720*/  VOTEU.ANY UR4, UPT, PT ;  /* 0x0000000000047886 */ /* 0x000fe200038e0100 */
[----:B0-----:R-:W0:Y:S01]  /*14730*/  LDC.64 R2, c[0x0][0xc60] ;  /* 0x00031800ff027b82 */ /* 0x001e220000000a00 */
[----:B------:R-:W1:Y:S02]  /*14740*/  FLO.U32 R0, UR4 ;  /* 0x0000000400007d00 */ /* 0x000e6400080e0000 */
[----:B-1----:R-:W-:-:S06]  /*14750*/  ISETP.EQ.U32.AND P0, PT, R0, R5, PT ;  /* 0x000000050000720c */ /* 0x002fcc0003f02070 */
[----:B------:R-:W0:Y:S07]  /*14760*/  POPC R5, UR4 ;  /* 0x0000000400057d09 */ /* 0x000e2e0008000000 */
[----:B0-----:R-:W2:Y:S01]  /*14770*/  @P0 ATOMG.E.ADD.STRONG.GPU PT, R3, desc[UR54][R2.64], R5 ;  /* 0x00000005020309a8 */ /* 0x001ea200081ee1f6 */
[----:B------:R-:W0:Y:S02]  /*14780*/  S2R R4, SR_LTMASK ;  /* 0x0000000000047919 */ /* 0x000e240000003900 */
[----:B0-----:R-:W-:-:S04]  /*14790*/  LOP3.LUT R4, R4, UR4, RZ, 0xc0, !PT ;  /* 0x0000000404047c12 */ /* 0x001fc8000f8ec0ff */
[----:B------:R-:W0:Y:S01]  /*147a0*/  POPC R7, R4 ;  /* 0x0000000400077309 */ /* 0x000e220000000000 */
[----:B--2---:R-:W0:Y:S02]  /*147b0*/  SHFL.IDX PT, R0, R3, R0, 0x1f ;  /* 0x00001f0003007589 */ /* 0x004e2400000e0000 */
[----:B0-----:R-:W-:-:S07]  /*147c0*/  IADD3 R16, R0, UR38, R7 ;  /* 0x0000002600107c10 */ /* 0x001fce000fffe007 */
.L_x_1385:
[----:B------:R-:W-:Y:S05]  /*147d0*/  BSYNC B0 ;  /* 0x0000000000007941 */ /* 0x000fea0003800000 */
.L_x_1384:
[----:B------:R-:W-:-:S05]  /*147e0*/  IMAD.U32 R0, RZ, RZ, UR37 ;  /* 0x00000025ff007e24 */ /* 0x000fca000f8e00ff */
[----:B------:R-:W-:-:S13]  /*147f0*/  ISETP.NE.AND P0, PT, R0, 0x3, PT ;  /* 0x000000030000780c */ /* 0x000fda0003f05270 */
[----:B------:R-:W-:Y:S05]  /*14800*/  @!P0 BRA `(.L_x_1386) ;  /* 0x0000000000048947 */ /* 0x000fea0003800000 */
[----:B------:R-:W-:Y:S01]  /*14810*/  BPT.TRAP 0x1 ;  /* 0x000000040000795c */ /* 0x000fe20000300000 */
.L_x_1386:
[----:B------:R-:W2:Y:S01]  /*14820*/  LDL.LU R2, [R1+0xc] ;  /* 0x00000c0001027983 */ /* 0x000ea20000300800 */
[----:B------:R-:W-:Y:S01]  /*14830*/  IMAD R0, R25, 0x8, R22 ;  /* 0x0000000819007824 */ /* 0x000fe200078e0216 */
[----:B0-----:R-:W-:Y:S01]  /*14840*/  SHF.L.U32 R3, R28, 0x1f, RZ ;  /* 0x0000001f1c037819 */ /* 0x001fe200000006ff */
[----:B------:R-:W-:Y:S03]  /*14850*/  BSSY B0, `(.L_x_1387) ;  /* 0x0000004000007945 */ /* 0x000fe60003800000 */
[----:B------:R-:W0:Y:S01]  /*14860*/  SYNCS.PHASECHK.TRANS64.TRYWAIT P0, [R0+URZ+0x16860], R3 ;  /* 0x01686003000075a7 */ /* 0x000e22000800017f */
[----:B--2---:R-:W-:Y:S01]  /*14870*/  IMAD R6, R26, -0x80, R2 ;  /* 0xffffff801a067824 */ /* 0x004fe200078e0202 */
[----:B0-----:R-:W-:Y:S06]  /*14880*/  @!P0 BRA `(.L_x_1388) ;  /* 0x0000004800bc8947 */ /* 0x001fec0003800000 */
.L_x_1506:
[----:B------:R-:W-:Y:S05]  /*14890*/  BSYNC B0 ;  /* 0x0000000000007941 */ /* 0x000fea0003800000 */
.L_x_1387:
        /* <DEDUP_REMOVED lines=18> */
[----:B0-----:R-:W0:Y:S04]  /*149c0*/  SHFL.IDX PT, R3, R18, RZ, 0x181f ;  /* 0x00181fff12037589 */ /* 0x001e2800000e0000 */
[----:B------:R-:W2:Y:S04]  /*149d0*/  SHFL.IDX PT, R9, R17, 0x1, 0x181f ;  /* 0x00381f0011097f89 */ /* 0x000ea800000e0000 */
[----:B------:R-:W3:Y:S04]  /*149e0*/  SHFL.IDX PT, R7, R18, 0x1, 0x181f ;  /* 0x00381f0012077f89 */ /* 0x000ee800000e0000 */
[----:B------:R-:W4:Y:S04]  /*149f0*/  SHFL.IDX PT, R10, R17, 0x2, 0x181f ;  /* 0x00581f00110a7f89 */ /* 0x000f2800000e0000 */
[----:B------:R-:W5:Y:S01]  /*14a00*/  SHFL.IDX PT, R8, R18, 0x2, 0x181f ;  /* 0x00581f0012087f89 */ /* 0x000f6200000e0000 */
[----:B-1----:R-:W-:-:S03]  /*14a10*/  IADD3 R2, P2, R14, R5, RZ ;  /* 0x000000050e027210 */ /* 0x002fc60007f5e0ff */
[----:B------:R-:W-:Y:S02]  /*14a20*/  SHFL.IDX PT, R14, R17, 0x6, 0x181f ;  /* 0x00d81f00110e7f89 */ /* 0x000fe400000e0000 */
[----:B0-----:R-:W-:-:S05]  /*14a30*/  IMAD.X R3, RZ, RZ, R3, P2 ;  /* 0x000000ffff037224 */ /* 0x001fca00010e0603 */
        /* <DEDUP_REMOVED lines=20> */
[----:B--2---:R-:W-:-:S05]  /*14b80*/  IADD3 R2, P2, R10, R5, RZ ;  /* 0x000000050a027210 */ /* 0x004fca0007f5e0ff */
[----:B---3--:R-:W-:Y:S02]  /*14b90*/  IMAD.X R3, RZ, RZ, R8, P2 ;  /* 0x000000ffff037224 */ /* 0x008fe400010e0608 */
[----:B------:R-:W2:Y:S04]  /*14ba0*/  SHFL.IDX PT, R8, R18, 0x6, 0x181f ;  /* 0x00d81f0012087f89 */ /* 0x000ea800000e0000 */
[----:B------:R0:W-:Y:S01]  /*14bb0*/  LDGSTS.E.BYPASS.LTC128B.128 [R4+0x2400], desc[UR54][R2.64], !P1 ;  /* 0x0240000002047fae */ /* 0x0001e2000c901d76 */
[----:B------:R-:W-:-:S03]  /*14bc0*/  ISETP.LT.OR P1, PT, R6, 0x51, P0 ;  /* 0x000000510600780c */ /* 0x000fc60000721670 */
[----:B------:R-:W3:Y:S01]  /*14bd0*/  SHFL.IDX PT, R18, R18, 0x7, 0x181f ;  /* 0x00f81f0012127f89 */ /* 0x000ee200000e0000 */
[----:B0-----:R-:W-:-:S05]  /*14be0*/  IADD3 R2, P2, R9, R5, RZ ;  /* 0x0000000509027210 */ /* 0x001fca0007f5e0ff */
[----:B-1----:R-:W-:-:S05]  /*14bf0*/  IMAD.X R3, RZ, RZ, R7, P2 ;  /* 0x000000ffff037224 */ /* 0x002fca00010e0607 */
[----:B------:R0:W-:Y:S01]  /*14c00*/  LDGSTS.E.BYPASS.LTC128B.128 [R4+0x2c00], desc[UR54][R2.64], !P1 ;  /* 0x02c0000002047fae */ /* 0x0001e2000c901d76 */
[----:B------:R-:W-:Y:S02]  /*14c10*/  ISETP.LT.OR P1, PT, R6, 0x61, P0 ;  /* 0x000000610600780c */ /* 0x000fe40000721670 */
[----:B0-----:R-:W-:Y:S02]  /*14c20*/  IADD3 R2, P2, R14, R5, RZ ;  /* 0x000000050e027210 */ /* 0x001fe40007f5e0ff */
[----:B------:R0:W1:Y:S03]  /*14c30*/  SHFL.IDX PT, R14, R17, 0x7, 0x181f ;  /* 0x00f81f00110e7f89 */ /* 0x00006600000e0000 */
[----:B--2---:R-:W-:-:S06]  /*14c40*/  IMAD.X R3, RZ, RZ, R8, P2 ;  /* 0x000000ffff037224 */ /* 0x004fcc00010e0608 */
[----:B---3--:R0:W-:Y:S02]  /*14c50*/  LDGSTS.E.BYPASS.LTC128B.128 [R4+0x3400], desc[UR54][R2.64], !P1 ;  /* 0x0340000002047fae */ /* 0x0081e4000c901d76 */
.L_x_1524:
[----:B------:R-:W-:Y:S02]  /*14c60*/  ISETP.LT.OR P0, PT, R6, 0x71, P0 ;  /* 0x000000710600780c */ /* 0x000fe40000701670 */
[----:B01----:R-:W-:-:S05]  /*14c70*/  IADD3 R2, P1, R14, R5, RZ ;  /* 0x000000050e027210 */ /* 0x003fca0007f3e0ff */
[----:B------:R-:W-:-:S06]  /*14c80*/  IMAD.X R3, RZ, RZ, R18, P1 ;  /* 0x000000ffff037224 */ /* 0x000fcc00008e0612 */
[----:B------:R-:W-:Y:S01]  /*14c90*/  @!PT LDS RZ, [RZ] ;  /* 0x00000000fffff984 */ /* 0x000fe20000000800 */
[----:B------:R-:W-:Y:S01]  /*14ca0*/  @!PT LDS RZ, [RZ] ;  /* 0x00000000fffff984 */ /* 0x000fe20000000800 */
[----:B------:R-:W-:Y:S01]  /*14cb0*/  @!PT LDS RZ, [RZ] ;  /* 0x00000000fffff984 */ /* 0x000fe20000000800 */
[----:B------:R0:W-:Y:S01]  /*14cc0*/  LDGSTS.E.BYPASS.LTC128B.128 [R4+0x3c00], desc[UR54][R2.64], !P0 ;  /* 0x03c0000002047fae */ /* 0x0001e2000c101d76 */
[----:B------:R-:W-:Y:S01]  /*14cd0*/  PLOP3.LUT P0, PT, PT, PT, PT, 0x80, 0x0 ;  /* 0x000000000000781c */ /* 0x000fe20003f0f070 */
[----:B------:R-:W-:-:S12]  /*14ce0*/  NOP ;  /* 0x0000000000007918 */ /* 0x000fd80000000000 */
.L_x_1390:
        /* <DEDUP_REMOVED lines=11> */
.L_x_1391:
[----:B------:R0:W-:Y:S01]  /*14da0*/  SYNCS.ARRIVE.TRANS64.A1T0 RZ, [R0+URZ+0x16850], RZ ;  /* 0x016850ff00ff79a7 */ /* 0x0001e2000810003f */
[----:B------:R-:W-:-:S05]  /*14db0*/  VIADD R25, R25, 0x1 ;  /* 0x0000000119197836 */ /* 0x000fca0000000000 */
[----:B------:R-:W-:-:S04]  /*14dc0*/  ISETP.NE.AND P0, PT, R25, 0x2, PT ;  /* 0x000000021900780c */ /* 0x000fc80003f05270 */
[----:B------:R-:W-:Y:S02]  /*14dd0*/  SEL R3, RZ, 0x1, P0 ;  /* 0x00000001ff037807 */ /* 0x000fe40000000000 */
[----:B------:R-:W-:Y:S02]  /*14de0*/  SEL R25, R25, RZ, P0 ;  /* 0x000000ff19197207 */ /* 0x000fe40000000000 */
[----:B0-----:R-:W-:-:S07]  /*14df0*/  LOP3.LUT R28, R28, R3, RZ, 0x3c, !PT ;  /* 0x000000031c1c7212 */ /* 0x001fce00078e3cff */
.L_x_1350:
[----:B------:R-:W-:Y:S05]  /*14e00*/  BSYNC B7 ;  /* 0x0000000000077941 */ /* 0x000fea0003800000 */
.L_x_1348:
[----:B------:R-:W-:-:S13]  /*14e10*/  LOP3.LUT P0, RZ, R23, 0x20, RZ, 0xc0, !PT ;  /* 0x0000002017ff7812 */ /* 0x000fda000780c0ff */
[----:B------:R-:W-:Y:S05]  /*14e20*/  @!P0 BRA `(.L_x_1392) ;  /* 0x0000000000248947 */ /* 0x000fea0003800000 */
[----:B------:R-:W-:Y:S05]  /*14e30*/  WARPSYNC.ALL ;  /* 0x0000000000007948 */ /* 0x000fea0003800000 */
[----:B------:R-:W0:Y:S08]  /*14e40*/  S2UR UR5, SR_CgaCtaId ;  /* 0x00000000000579c3 */ /* 0x000e300000008800 */
[----:B------:R-:W-:Y:S06]  /*14e50*/  BAR.SYNC.DEFER_BLOCKING 0x5, 0x200 ;  /* 0x0148000000007b1d */ /* 0x000fec0000010000 */
[----:B------:R-:W-:-:S02]  /*14e60*/  UMOV UR4, 0x400 ;  /* 0x0000040000047882 */ /* 0x000fc40000000000 */
[----:B0-----:R-:W-:-:S06]  /*14e70*/  ULEA UR4, UR5, UR4, 0x18 ;  /* 0x0000000405047291 */ /* 0x001fcc000f8ec03f */
[----:B------:R-:W-:-:S05]  /*14e80*/  IMAD.U32 R22, RZ, RZ, UR4 ;  /* 0x00000004ff167e24 */ /* 0x000fca000f8e00ff */
[----:B------:R1:W2:Y:S01]  /*14e90*/  LDS.128 R16, [R22+0x168d0] ;  /* 0x0168d00016107984 */ /* 0x0002a20000000c00 */
[----:B------:R-:W-:Y:S06]  /*14ea0*/  BAR.ARV 0x4, 0x200 ;  /* 0x0108000000007b1d */ /* 0x000fec0000002000 */
[----:B------:R-:W-:Y:S05]  /*14eb0*/  BRA `(.L_x_1393) ;  /* 0x0000000c00d47947 */ /* 0x000fea0003800000 */
.L_x_1392:
        /* <DEDUP_REMOVED lines=20> */
[----:B------:R-:W-:Y:S01]  /*15000*/  ISETP.GE.U32.AND P5, PT, R8, 0x10, PT ;  /* 0x000000100800780c */ /* 0x000fe20003fa6070 */
[----:B------:R0:W-:Y:S02]  /*15010*/  SHFL.IDX PT, R6, R16, 0x1, 0x1f ;  /* 0x00201f0010067f89 */ /* 0x0001e400000e0000 */
        /* <DEDUP_REMOVED lines=21> */
.L_x_1534:
[----:B------:R-:W-:Y:S02]  /*15170*/  ULDC UR4, c[0x0][0xc38] ;  /* 0x00030e0000047ab9 */ /* 0x000fe40000000800 */
[----:B------:R-:W-:-:S04]  /*15180*/  IMAD.U32 R4, RZ, RZ, UR4 ;  /* 0x00000004ff047e24 */ /* 0x000fc8000f8e00ff */
[----:B-1----:R-:W-:-:S04]  /*15190*/  IMAD R3, R14, R4, RZ ;  /* 0x000000040e037224 */ /* 0x002fc800078e02ff */
[----:B------:R-:W-:-:S05]  /*151a0*/  IMAD.IADD R6, R6, 0x1, R3 ;  /* 0x0000000106067824 */ /* 0x000fca00078e0203 */
[----:B------:R-:W-:-:S13]  /*151b0*/  ISETP.GT.AND P6, PT, R6, R0, PT ;  /* 0x000000000600720c */ /* 0x000fda0003fc4270 */
[----:B------:R-:W-:Y:S05]  /*151c0*/  @P6 BRA `(.L_x_1395) ;  /* 0x0000000000a46947 */ /* 0x000fea0003800000 */
.L_x_1398:
[----:B0-----:R-:W0:Y:S01]  /*151d0*/  LDC R2, c[0x0][0xc3c] ;  /* 0x00030f00ff027b82 */ /* 0x001e220000000800 */
[----:B------:R-:W-:-:S05]  /*151e0*/  VIADD R19, R19, 0x1f ;  /* 0x0000001f13137836 */ /* 0x000fca0000000000 */
[----:B0-----:R-:W-:-:S13]  /*151f0*/  ISETP.GE.AND P6, PT, R19, R2, PT ;  /* 0x000000021300720c */ /* 0x001fda0003fc6270 */
[----:B------:R-:W-:Y:S05]  /*15200*/  @P6 BRA `(.L_x_1396) ;  /* 0x0000000800bc6947 */ /* 0x000fea0003800000 */
[----:B------:R-:W0:Y:S01]  /*15210*/  S2R R3, SR_TID.X ;  /* 0x0000000000037919 */ /* 0x000e220000002100 */
        /* <DEDUP_REMOVED lines=30> */
.L_x_1542:
[----:B------:R-:W-:Y:S02]  /*15400*/  ULDC UR4, c[0x0][0xc38] ;  /* 0x00030e0000047ab9 */ /* 0x000fe40000000800 */
[----:B------:R-:W-:-:S04]  /*15410*/  IMAD.U32 R4, RZ, RZ, UR4 ;  /* 0x00000004ff047e24 */ /* 0x000fc8000f8e00ff */
[----:B-1----:R-:W-:-:S04]  /*15420*/  IMAD R3, R14, R4, RZ ;  /* 0x000000040e037224 */ /* 0x002fc800078e02ff */
[----:B------:R-:W-:-:S05]  /*15430*/  IMAD.IADD R6, R3, 0x1, R6 ;  /* 0x0000000103067824 */ /* 0x000fca00078e0206 */
[----:B------:R-:W-:-:S13]  /*15440*/  ISETP.GT.AND P6, PT, R6, R0, PT ;  /* 0x000000000600720c */ /* 0x000fda0003fc4270 */
[----:B------:R-:W-:Y:S05]  /*15450*/  @!P6 BRA `(.L_x_1398) ;  /* 0xfffffffc005ce947 */ /* 0x000fea000383ffff */
.L_x_1395:
[----:B------:R-:W-:Y:S01]  /*15460*/  IMAD.IADD R6, R6, 0x1, -R3 ;  /* 0x0000000106067824 */ /* 0x000fe200078e0a03 */
[----:B------:R-:W-:-:S03]  /*15470*/  UMOV UR4, 0xffffffff ;  /* 0xffffffff00047882 */ /* 0x000fc60000000000 */
[----:B------:R-:W-:-:S05]  /*15480*/  IMAD R3, R2, R4, R6 ;  /* 0x0000000402037224 */ /* 0x000fca00078e0206 */
[----:B------:R-:W-:Y:S01]  /*15490*/  ISETP.GT.AND P6, PT, R3, R0, PT ;  /* 0x000000000300720c */ /* 0x000fe20003fc4270 */
[----:B------:R-:W-:-:S12]  /*154a0*/  BRA.DIV UR4, `(.L_x_1399) ;  /* 0x0000004e04f87947 */ /* 0x000fd8000b800000 */
[----:B------:R-:W-:-:S04]  /*154b0*/  VOTE.ANY R3, PT, !P6 ;  /* 0x0000000000037806 */ /* 0x000fc800070e0100 */
[----:B------:R-:W1:Y:S02]  /*154c0*/  POPC R7, R3 ;  /* 0x0000000300077309 */ /* 0x000e640000000000 */
[----:B-1----:R1:W2:Y:S01]  /*154d0*/  SHFL.IDX PT, R17, R17, R7, 0x1f ;  /* 0x00001f0711117589 */ /* 0x0022a200000e0000 */
[----:B------:R-:W-:-:S03]  /*154e0*/  IMAD.IADD R19, R7, 0x1, R19 ;  /* 0x0000000107137824 */ /* 0x000fc600078e0213 */
[----:B------:R1:W3:Y:S04]  /*154f0*/  SHFL.IDX PT, R5, R5, R7, 0x1f ;  /* 0x00001f0705057589 */ /* 0x0002e800000e0000 */
.L_x_1547:
[----:B------:R-:W-:-:S13]  /*15500*/  ISETP.NE.AND P0, PT, R3, RZ, PT ;  /* 0x000000ff0300720c */ /* 0x000fda0003f05270 */
[----:B------:R-:W-:Y:S05]  /*15510*/  @!P0 BRA `(.L_x_1400) ;  /* 0x0000000000108947 */ /* 0x000fea0003800000 */
[----:B------:R-:W-:Y:S01]  /*15520*/  UMOV UR4, 0xffffffff ;  /* 0xffffffff00047882 */ /* 0x000fe20000000000 */
[----:B------:R-:W-:Y:S02]  /*15530*/  VIADD R12, R7, 0xffffffff ;  /* 0xffffffff070c7836 */ /* 0x000fe40000000000 */
[----:B------:R-:W-:Y:S05]  /*15540*/  BRA.DIV UR4, `(.L_x_1401) ;  /* 0x0000005204307947 */ /* 0x000fea000b800000 */
[----:B------:R4:W0:Y:S02]  /*15550*/  SHFL.IDX PT, R16, R2, R12, 0x1f ;  /* 0x00001f0c02107589 */ /* 0x00082400000e0000 */
.L_x_1400:
[----:B---3--:R-:W-:Y:S01]  /*15560*/  ISETP.NE.AND P0, PT, R5, 0x1, PT ;  /* 0x000000010500780c */ /* 0x008fe20003f05270 */
[----:B0-----:R-:W-:-:S04]  /*15570*/  IMAD R16, R16, R4, R6 ;  /* 0x0000000410107224 */ /* 0x001fc800078e0206 */
[----:B------:R-:W-:-:S08]  /*15580*/  IMAD.IADD R0, R0, 0x1, -R16 ;  /* 0x0000000100007824 */ /* 0x000fd000078e0a10 */
[----:B------:R-:W-:Y:S05]  /*15590*/  @!P0 BRA `(.L_x_1402) ;  /* 0x0000000000dc8947 */ /* 0x000fea0003800000 */
[----:B--2---:R-:W-:Y:S01]  /*155a0*/  IABS R4, R17 ;  /* 0x0000001100047213 */ /* 0x004fe20000000000 */
[----:B----4-:R-:W-:Y:S01]  /*155b0*/  IMAD.MOV.U32 R2, RZ, RZ, RZ ;  /* 0x000000ffff027224 */ /* 0x010fe200078e00ff */
[----:B------:R-:W-:Y:S02]  /*155c0*/  IABS R6, R5 ;  /* 0x0000000500067213 */ /* 0x000fe40000000000 */
[----:B-1----:R-:W0:Y:S08]  /*155d0*/  I2F.RP R7, R4 ;  /* 0x0000000400077306 */ /* 0x002e300000209400 */
[----:B------:R-:W-:Y:S08]  /*155e0*/  I2F.RP R10, R6 ;  /* 0x00000006000a7306 */ /* 0x000ff00000209400 */
[----:B0-----:R-:W0:Y:S02]  /*155f0*/  MUFU.RCP R7, R7 ;  /* 0x0000000700077308 */ /* 0x001e240000001000 */
[----:B0-----:R-:W-:-:S06]  /*15600*/  VIADD R3, R7, 0xffffffe ;  /* 0x0ffffffe07037836 */ /* 0x001fcc0000000000 */
[----:B------:R-:W0:Y:S02]  /*15610*/  F2I.FTZ.U32.TRUNC.NTZ R3, R3 ;  /* 0x0000000300037305 */ /* 0x000e24000021f000 */
[----:B0-----:R-:W-:-:S04]  /*15620*/  IMAD.MOV R9, RZ, RZ, -R3 ;  /* 0x000000ffff097224 */ /* 0x001fc800078e0a03 */
[----:B------:R-:W-:-:S04]  /*15630*/  IMAD R9, R9, R4, RZ ;  /* 0x0000000409097224 */ /* 0x000fc800078e02ff */
[----:B------:R-:W-:Y:S01]  /*15640*/  IMAD.HI.U32 R8, R3, R9, R2 ;  /* 0x0000000903087227 */ /* 0x000fe200078e0002 */
[----:B------:R-:W-:Y:S01]  /*15650*/  IABS R9, R0 ;  /* 0x0000000000097213 */ /* 0x000fe20000000000 */
[----:B------:R-:W0:Y:S01]  /*15660*/  MUFU.RCP R2, R10 ;  /* 0x0000000a00027308 */ /* 0x000e220000001000 */
[----:B------:R-:W-:-:S03]  /*15670*/  IABS R3, R17 ;  /* 0x0000001100037213 */ /* 0x000fc60000000000 */
[----:B------:R-:W-:-:S04]  /*15680*/  IMAD.HI.U32 R7, R8, R9, RZ ;  /* 0x0000000908077227 */ /* 0x000fc800078e00ff */
[----:B------:R-:W-:-:S04]  /*15690*/  IMAD.MOV R12, RZ, RZ, -R3 ;  /* 0x000000ffff0c7224 */ /* 0x000fc800078e0a03 */
[----:B------:R-:W-:Y:S02]  /*156a0*/  IMAD R9, R7, R12, R9 ;  /* 0x0000000c07097224 */ /* 0x000fe400078e0209 */
[----:B0-----:R-:W-:-:S03]  /*156b0*/  VIADD R3, R2, 0xffffffe ;  /* 0x0ffffffe02037836 */ /* 0x001fc60000000000 */
[----:B------:R-:W-:Y:S01]  /*156c0*/  ISETP.GT.U32.AND P1, PT, R4, R9, PT ;  /* 0x000000090400720c */ /* 0x000fe20003f24070 */
[----:B------:R-:W-:Y:S02]  /*156d0*/  IMAD.MOV.U32 R2, RZ, RZ, RZ ;  /* 0x000000ffff027224 */ /* 0x000fe400078e00ff */
[----:B------:R-:W0:Y:S10]  /*156e0*/  F2I.FTZ.U32.TRUNC.NTZ R3, R3 ;  /* 0x0000000300037305 */ /* 0x000e34000021f000 */
[----:B------:R-:W-:-:S02]  /*156f0*/  @!P1 IMAD.IADD R9, R9, 0x1, -R4 ;  /* 0x0000000109099824 */ /* 0x000fc400078e0a04 */
[----:B------:R-:W-:Y:S01]  /*15700*/  @!P1 VIADD R7, R7, 0x1 ;  /* 0x0000000107079836 */ /* 0x000fe20000000000 */
[----:B------:R-:W-:Y:S02]  /*15710*/  ISETP.NE.AND P1, PT, R17, RZ, PT ;  /* 0x000000ff1100720c */ /* 0x000fe40003f25270 */
[----:B------:R-:W-:Y:S01]  /*15720*/  ISETP.GE.U32.AND P0, PT, R9, R4, PT ;  /* 0x000000040900720c */ /* 0x000fe20003f06070 */
[----:B0-----:R-:W-:-:S04]  /*15730*/  IMAD.MOV R9, RZ, RZ, -R3 ;  /* 0x000000ffff097224 */ /* 0x001fc800078e0a03 */
[----:B------:R-:W-:-:S04]  /*15740*/  IMAD R9, R9, R6, RZ ;  /* 0x0000000609097224 */ /* 0x000fc800078e02ff */
[----:B------:R-:W-:Y:S01]  /*15750*/  IMAD.HI.U32 R4, R3, R9, R2 ;  /* 0x0000000903047227 */ /* 0x000fe200078e0002 */
[----:B------:R-:W-:-:S03]  /*15760*/  LOP3.LUT R2, R0, R17, RZ, 0x3c, !PT ;  /* 0x0000001100027212 */ /* 0x000fc600078e3cff */
[----:B------:R-:W-:Y:S01]  /*15770*/  @P0 VIADD R7, R7, 0x1 ;  /* 0x0000000107070836 */ /* 0x000fe20000000000 */
[----:B------:R-:W-:Y:S02]  /*15780*/  ISETP.GE.AND P2, PT, R2, RZ, PT ;  /* 0x000000ff0200720c */ /* 0x000fe40003f46270 */
[----:B------:R-:W-:-:S05]  /*15790*/  IABS R2, R5 ;  /* 0x0000000500027213 */ /* 0x000fca0000000000 */
[----:B------:R-:W-:-:S06]  /*157a0*/  IMAD.MOV R2, RZ, RZ, -R2 ;  /* 0x000000ffff027224 */ /* 0x000fcc00078e0a02 */
[----:B------:R-:W-:Y:S01]  /*157b0*/  @!P2 IMAD.MOV R7, RZ, RZ, -R7 ;  /* 0x000000ffff07a224 */ /* 0x000fe200078e0a07 */
[----:B------:R-:W-:-:S04]  /*157c0*/  @!P1 LOP3.LUT R7, RZ, R17, RZ, 0x33, !PT ;  /* 0x00000011ff079212 */ /* 0x000fc800078e33ff */
[----:B------:R-:W-:-:S05]  /*157d0*/  IABS R3, R7 ;  /* 0x0000000700037213 */ /* 0x000fca0000000000 */
[----:B------:R-:W-:-:S04]  /*157e0*/  IMAD.HI.U32 R4, R4, R3, RZ ;  /* 0x0000000304047227 */ /* 0x000fc800078e00ff */
[----:B------:R-:W-:Y:S01]  /*157f0*/  IMAD R3, R4, R2, R3 ;  /* 0x0000000204037224 */ /* 0x000fe200078e0203 */
[----:B------:R-:W-:-:S04]  /*15800*/  LOP3.LUT R2, R7, R5, RZ, 0x3c, !PT ;  /* 0x0000000507027212 */ /* 0x000fc800078e3cff */
[----:B------:R-:W-:Y:S02]  /*15810*/  ISETP.GT.U32.AND P1, PT, R6, R3, PT ;  /* 0x000000030600720c */ /* 0x000fe40003f24070 */
[----:B------:R-:W-:-:S11]  /*15820*/  ISETP.GE.AND P2, PT, R2, RZ, PT ;  /* 0x000000ff0200720c */ /* 0x000fd60003f46270 */
[----:B------:R-:W-:Y:S02]  /*15830*/  @!P1 IMAD.IADD R3, R3, 0x1, -R6 ;  /* 0x0000000103039824 */ /* 0x000fe400078e0a06 */
[----:B------:R-:W-:Y:S01]  /*15840*/  @!P1 VIADD R4, R4, 0x1 ;  /* 0x0000000104049836 */ /* 0x000fe20000000000 */
[----:B------:R-:W-:Y:S02]  /*15850*/  ISETP.NE.AND P1, PT, R5, RZ, PT ;  /* 0x000000ff0500720c */ /* 0x000fe40003f25270 */
[----:B------:R-:W-:Y:S01]  /*15860*/  ISETP.GE.U32.AND P0, PT, R3, R6, PT ;  /* 0x000000060300720c */ /* 0x000fe20003f06070 */
[----:B------:R-:W-:-:S04]  /*15870*/  IMAD.MOV R3, RZ, RZ, -R7 ;  /* 0x000000ffff037224 */ /* 0x000fc800078e0a07 */
[----:B------:R-:W-:-:S08]  /*15880*/  IMAD R3, R17, R3, R0 ;  /* 0x0000000311037224 */ /* 0x000fd000078e0200 */
[----:B------:R-:W-:-:S04]  /*15890*/  @P0 VIADD R4, R4, 0x1 ;  /* 0x0000000104040836 */ /* 0x000fc80000000000 */
[----:B------:R-:W-:Y:S01]  /*158a0*/  @!P2 IMAD.MOV R4, RZ, RZ, -R4 ;  /* 0x000000ffff04a224 */ /* 0x000fe200078e0a04 */
[----:B------:R-:W-:-:S05]  /*158b0*/  @!P1 LOP3.LUT R4, RZ, R5, RZ, 0x33, !PT ;  /* 0x00000005ff049212 */ /* 0x000fca00078e33ff */
[--C-:B------:R-:W-:Y:S02]  /*158c0*/  IMAD.MOV R2, RZ, RZ, -R4.reuse ;  /* 0x000000ffff027224 */ /* 0x100fe400078e0a04 */
[C---:B------:R-:W-:Y:S02]  /*158d0*/  IMAD R4, R5.reuse, 0x1000000, R4 ;  /* 0x0100000005047824 */ /* 0x040fe400078e0204 */
[----:B------:R-:W-:-:S04]  /*158e0*/  IMAD R5, R5, R2, R7 ;  /* 0x0000000205057224 */ /* 0x000fc800078e0207 */
[----:B------:R-:W-:Y:S01]  /*158f0*/  IMAD R18, R5, 0x10000, R4 ;  /* 0x0001000005127824 */ /* 0x000fe200078e0204 */
[----:B------:R-:W-:Y:S06]  /*15900*/  BRA `(.L_x_1403) ;  /* 0x0000000000f07947 */ /* 0x000fec0003800000 */
.L_x_1402:
[----:B----4-:R-:W0:Y:S02]  /*15910*/  LDC.64 R2, c[0x0][0xc90] ;  /* 0x00032400ff027b82 */ /* 0x010e240000000a00 */
[----:B0-----:R-:W-:-:S05]  /*15920*/  IMAD.WIDE R2, R19, 0x4, R2 ;  /* 0x0000000413027825 */ /* 0x001fca00078e0202 */
[----:B------:R0:W2:Y:S02]  /*15930*/  LDG.E R6, desc[UR54][R2.64] ;  /* 0x0000003602067981 */ /* 0x0000a4000c1e1900 */
[----:B0-----:R-:W-:Y:S02]  /*15940*/  IMAD.MOV.U32 R2, RZ, RZ, RZ ;  /* 0x000000ffff027224 */ /* 0x001fe400078e00ff */
[----:B--2---:R-:W-:-:S05]  /*15950*/  IMAD R5, R17, R6, RZ ;  /* 0x0000000611057224 */ /* 0x004fca00078e02ff */
[----:B-1----:R-:W-:-:S04]  /*15960*/  IABS R7, R5 ;  /* 0x0000000500077213 */ /* 0x002fc80000000000 */
[----:B------:R-:W0:Y:S08]  /*15970*/  I2F.RP R8, R7 ;  /* 0x0000000700087306 */ /* 0x000e300000209400 */
[----:B0-----:R-:W0:Y:S02]  /*15980*/  MUFU.RCP R8, R8 ;  /* 0x0000000800087308 */ /* 0x001e240000001000 */
[----:B0-----:R-:W-:-:S06]  /*15990*/  VIADD R9, R8, 0xffffffe ;  /* 0x0ffffffe08097836 */ /* 0x001fcc0000000000 */
[----:B------:R-:W0:Y:S02]  /*159a0*/  F2I.FTZ.U32.TRUNC.NTZ R3, R9 ;  /* 0x0000000900037305 */ /* 0x000e24000021f000 */
[----:B0-----:R-:W-:-:S04]  /*159b0*/  IMAD.MOV R10, RZ, RZ, -R3 ;  /* 0x000000ffff0a7224 */ /* 0x001fc800078e0a03 */
[----:B------:R-:W-:Y:S01]  /*159c0*/  IMAD R11, R10, R7, RZ ;  /* 0x000000070a0b7224 */ /* 0x000fe200078e02ff */
[----:B------:R-:W-:-:S03]  /*159d0*/  IABS R10, R5 ;  /* 0x00000005000a7213 */ /* 0x000fc60000000000 */
[----:B------:R-:W-:Y:S01]  /*159e0*/  IMAD.HI.U32 R2, R3, R11, R2 ;  /* 0x0000000b03027227 */ /* 0x000fe200078e0002 */
[----:B------:R-:W-:-:S03]  /*159f0*/  IABS R3, R0 ;  /* 0x0000000000037213 */ /* 0x000fc60000000000 */
        /* <DEDUP_REMOVED lines=17> */
[----:B------:R-:W-:-:S04]  /*15b10*/  VIADDMNMX R4, R3, R4, R6, PT ;  /* 0x0000000403047246 */ /* 0x000fc80003800106 */
[----:B------:R-:W-:-:S04]  /*15b20*/  IABS R6, R4 ;  /* 0x0000000400067213 */ /* 0x000fc80000000000 */
[----:B------:R-:W0:Y:S08]  /*15b30*/  I2F.RP R8, R6 ;  /* 0x0000000600087306 */ /* 0x000e300000209400 */
[----:B0-----:R-:W0:Y:S02]  /*15b40*/  MUFU.RCP R8, R8 ;  /* 0x0000000800087308 */ /* 0x001e240000001000 */
[----:B0-----:R-:W-:Y:S01]  /*15b50*/  VIADD R2, R8, 0xffffffe ;  /* 0x0ffffffe08027836 */ /* 0x001fe20000000000 */
[----:B------:R-:W-:-:S05]  /*15b60*/  IABS R8, R0 ;  /* 0x0000000000087213 */ /* 0x000fca0000000000 */
[----:B------:R0:W1:Y:S02]  /*15b70*/  F2I.FTZ.U32.TRUNC.NTZ R3, R2 ;  /* 0x0000000200037305 */ /* 0x000064000021f000 */
[----:B0-----:R-:W-:Y:S02]  /*15b80*/  IMAD.MOV.U32 R2, RZ, RZ, RZ ;  /* 0x000000ffff027224 */ /* 0x001fe400078e00ff */
[----:B-1----:R-:W-:-:S04]  /*15b90*/  IMAD.MOV R5, RZ, RZ, -R3 ;  /* 0x000000ffff057224 */ /* 0x002fc800078e0a03 */
[----:B------:R-:W-:-:S04]  /*15ba0*/  IMAD R5, R5, R6, RZ ;  /* 0x0000000605057224 */ /* 0x000fc800078e02ff */
[----:B------:R-:W-:Y:S01]  /*15bb0*/  IMAD.HI.U32 R3, R3, R5, R2 ;  /* 0x0000000503037227 */ /* 0x000fe200078e0002 */
[-C--:B------:R-:W-:Y:S02]  /*15bc0*/  IABS R5, R4.reuse ;  /* 0x0000000400057213 */ /* 0x080fe40000000000 */
[----:B------:R-:W-:Y:S02]  /*15bd0*/  LOP3.LUT R2, R0, R4, RZ, 0x3c, !PT ;  /* 0x0000000400027212 */ /* 0x000fe400078e3cff */
[----:B------:R-:W-:Y:S01]  /*15be0*/  IADD3 R0, R7, 0x1000000, R0 ;  /* 0x0100000007007810 */ /* 0x000fe20007ffe000 */
[----:B------:R-:W-:Y:S01]  /*15bf0*/  IMAD.MOV R5, RZ, RZ, -R5 ;  /* 0x000000ffff057224 */ /* 0x000fe200078e0a05 */
[----:B------:R-:W-:Y:S01]  /*15c00*/  ISETP.GE.AND P2, PT, R2, RZ, PT ;  /* 0x000000ff0200720c */ /* 0x000fe20003f46270 */
        /* <DEDUP_REMOVED lines=9> */
[----:B------:R-:W-:Y:S01]  /*15ca0*/  @!P1 LOP3.LUT R3, RZ, R4, RZ, 0x33, !PT ;  /* 0x00000004ff039212 */ /* 0x000fe200078e33ff */
[----:B------:R-:W-:-:S04]  /*15cb0*/  IMAD.MOV R4, RZ, RZ, -R4 ;  /* 0x000000ffff047224 */ /* 0x000fc800078e0a04 */
[----:B------:R-:W-:-:S07]  /*15cc0*/  IMAD R18, R3, R4, R0 ;  /* 0x0000000403127224 */ /* 0x000fce00078e0200 */
.L_x_1403:
[----:B------:R-:W-:-:S05]  /*15cd0*/  LOP3.LUT R0, RZ, R3, RZ, 0x33, !PT ;  /* 0x00000003ff007212 */ /* 0x000fca00078e33ff */
[----:B------:R-:W-:Y:S01]  /*15ce0*/  IMAD.IADD R17, R17, 0x1, R0 ;  /* 0x0000000111117824 */ /* 0x000fe200078e0200 */
[----:B------:R-:W-:Y:S06]  /*15cf0*/  BRA `(.L_x_1404) ;  /* 0x00000000001c7947 */ /* 0x000fec0003800000 */
.L_x_1396:
[----:B------:R-:W-:Y:S01]  /*15d00*/  UMOV UR4, URZ ;  /* 0x0000003f00047c82 */ /* 0x000fe20008000000 */
[----:B------:R-:W-:Y:S01]  /*15d10*/  UMOV UR5, URZ ;  /* 0x0000003f00057c82 */ /* 0x000fe20008000000 */
[----:B------:R-:W-:Y:S01]  /*15d20*/  ULDC UR6, c[0x0][0xc3c] ;  /* 0x00030f0000067ab9 */ /* 0x000fe20000000800 */
[----:B------:R-:W-:Y:S02]  /*15d30*/  IMAD.MOV.U32 R16, RZ, RZ, R0 ;  /* 0x000000ffff107224 */ /* 0x000fe400078e0000 */
[----:B------:R-:W-:Y:S02]  /*15d40*/  IMAD.U32 R17, RZ, RZ, UR4 ;  /* 0x00000004ff117e24 */ /* 0x000fe4000f8e00ff */
[----:B------:R-:W-:Y:S02]  /*15d50*/  IMAD.U32 R18, RZ, RZ, UR5 ;  /* 0x00000005ff127e24 */ /* 0x000fe4000f8e00ff */
[----:B------:R-:W-:-:S07]  /*15d60*/  IMAD.U32 R19, RZ, RZ, UR6 ;  /* 0x00000006ff137e24 */ /* 0x000fce000f8e00ff */
.L_x_1404:
[----:B------:R-:W0:Y:S01]  /*15d70*/  S2R R0, SR_TID.X ;  /* 0x0000000000007919 */ /* 0x000e220000002100 */
[----:B------:R-:W-:Y:S05]  /*15d80*/  WARPSYNC.ALL ;  /* 0x0000000000007948 */ /* 0x000fea0003800000 */
[----:B------:R-:W-:Y:S01]  /*15d90*/  BAR.SYNC.DEFER_BLOCKING 0x4, 0x200 ;  /* 0x0108000000007b1d */ /* 0x000fe20000010000 */
[----:B0-----:R-:W-:-:S04]  /*15da0*/  LOP3.LUT R0, R0, 0x1f, RZ, 0xc0, !PT ;  /* 0x0000001f00007812 */ /* 0x001fc800078ec0ff */
[----:B------:R-:W-:-:S13]  /*15db0*/  ISETP.NE.AND P0, PT, R0, RZ, PT ;  /* 0x000000ff0000720c */ /* 0x000fda0003f05270 */
[----:B------:R-:W0:Y:S01]  /*15dc0*/  @!P0 S2R R3, SR_CgaCtaId ;  /* 0x0000000000038919 */ /* 0x000e220000008800 */
[----:B------:R-:W-:-:S04]  /*15dd0*/  @!P0 MOV R0, 0x400 ;  /* 0x0000040000008802 */ /* 0x000fc80000000f00 */
[----:B0-----:R-:W-:-:S05]  /*15de0*/  @!P0 LEA R22, R3, R0, 0x18 ;  /* 0x0000000003168211 */ /* 0x001fca00078ec0ff */
[----:B------:R0:W-:Y:S01]  /*15df0*/  @!P0 STS.128 [R22+0x168d0], R16 ;  /* 0x0168d01016008388 */ /* 0x0001e20000000c00 */
[----:B------:R-:W-:Y:S06]  /*15e00*/  BAR.ARV 0x5, 0x200 ;  /* 0x0148000000007b1d */ /* 0x000fec0000002000 */
.L_x_1393:
[----:B------:R-:W-:Y:S02]  /*15e10*/  ULDC UR4, c[0x0][0xc3c] ;  /* 0x00030f0000047ab9 */ /* 0x000fe40000000800 */
[----:B--2---:R-:W-:-:S13]  /*15e20*/  ISETP.GE.AND P0, PT, R19, UR4, PT ;  /* 0x0000000413007c0c */ /* 0x004fda000bf06270 */
[----:B------:R-:W-:Y:S05]  /*15e30*/  @!P0 BRA `(.L_x_1405) ;  /* 0xffffffac00008947 */ /* 0x000fea000383ffff */
[----:B------:R-:W-:Y:S05]  /*15e40*/  BSYNC B8 ;  /* 0x0000000000087941 */ /* 0x000fea0003800000 */
.L_x_1334:
[----:B0-----:R-:W2:Y:S01]  /*15e50*/  LDL.LU R0, [R1+0x30] ;  /* 0x0000300001007983 */ /* 0x001ea20000300800 */
[----:B------:R-:W-:Y:S01]  /*15e60*/  BSSY B0, `(.L_x_1406) ;  /* 0x000000b000007945 */ /* 0x000fe20003800000 */
[----:B------:R-:W0:Y:S01]  /*15e70*/  S2R R5, SR_CgaCtaId ;  /* 0x0000000000057919 */ /* 0x000e220000008800 */
[----:B--2---:R-:W-:-:S05]  /*15e80*/  VIADD R0, R0, 0x1 ;  /* 0x0000000100007836 */ /* 0x004fca0000000000 */
        /* <DEDUP_REMOVED lines=8> */
.L_x_1550:
[----:B------:R-:W-:Y:S05]  /*15f10*/  BSYNC B0 ;  /* 0x0000000000007941 */ /* 0x000fea0003800000 */
.L_x_1406:
[----:B------:R-:W-:-:S03]  /*15f20*/  UMOV UR4, 0xffffffff ;  /* 0xffffffff00047882 */ /* 0x000fc60000000000 */
[----:B------:R-:W-:Y:S05]  /*15f30*/  BRA.DIV UR4, `(.L_x_1408) ;  /* 0x0000004604f07947 */ /* 0x000fea000b800000 */
[----:B0-----:R-:W0:Y:S02]  /*15f40*/  S2R R0, SR_TID.X ;  /* 0x0000000000007919 */ /* 0x001e240000002100 */
[----:B0-----:R-:W-:-:S04]  /*15f50*/  SHF.R.U32.HI R0, RZ, 0x5, R0 ;  /* 0x00000005ff007819 */ /* 0x001fc80000011600 */
[----:B------:R-:W-:-:S05]  /*15f60*/  LOP3.LUT R0, R0, 0x3, RZ, 0xc0, !PT ;  /* 0x0000000300007812 */ /* 0x000fca00078ec0ff */
[----:B------:R0:W2:Y:S02]  /*15f70*/  SHFL.IDX PT, R14, R0, RZ, 0x1f ;  /* 0x00001fff000e7589 */ /* 0x0000a400000e0000 */
.L_x_1553:
[----:B--2---:R-:W-:Y:S01]  /*15f80*/  ISETP.NE.AND P0, PT, R14, RZ, PT ;  /* 0x000000ff0e00720c */ /* 0x004fe20003f05270 */
[----:B------:R-:W-:-:S12]  /*15f90*/  BSSY B0, `(.L_x_1409) ;  /* 0x0000024000007945 */ /* 0x000fd80003800000 */
[----:B------:R-:W-:Y:S05]  /*15fa0*/  @P0 BRA `(.L_x_1410) ;  /* 0x0000000000880947 */ /* 0x000fea0003800000 */
[----:B------:R-:W-:-:S03]  /*15fb0*/  UMOV UR4, 0xffffffff ;  /* 0xffffffff00047882 */ /* 0x000fc60000000000 */
[----:B------:R-:W-:Y:S05]  /*15fc0*/  BRA.DIV UR4, `(.L_x_1411) ;  /* 0x0000004a04007947 */ /* 0x000fea000b800000 */
[----:B------:R-:W-:-:S13]  /*15fd0*/  ELECT P6, URZ, PT ;  /* 0x00000000003f782f */ /* 0x000fda00038c0000 */
.L_x_1556:
[----:B------:R-:W-:Y:S05]  /*15fe0*/  @!P6 BRA `(.L_x_1410) ;  /* 0x000000000078e947 */ /* 0x000fea0003800000 */
[----:B------:R-:W-:-:S06]  /*15ff0*/  ULOP3.LUT UR4, UR36, 0x2, URZ, 0xfc, !UPT ;  /* 0x0000000224047892 */ /* 0x000fcc000f8efc3f */
[----:B0-----:R-:W-:-:S05]  /*16000*/  IMAD.U32 R0, RZ, RZ, UR4 ;  /* 0x00000004ff007e24 */ /* 0x001fca000f8e00ff */
[----:B------:R-:W-:-:S13]  /*16010*/  ISETP.NE.AND P0, PT, R0, 0x3, PT ;  /* 0x000000030000780c */ /* 0x000fda0003f05270 */
[----:B------:R-:W-:Y:S05]  /*16020*/  @!P0 BRA `(.L_x_1412) ;  /* 0x0000000000048947 */ /* 0x000fea0003800000 */
[----:B------:R-:W-:Y:S01]  /*16030*/  BPT.TRAP 0x1 ;  /* 0x000000040000795c */ /* 0x000fe20000300000 */
.L_x_1412:
[C---:B------:R-:W-:Y:S01]  /*16040*/  IMAD R5, R25.reuse, 0x8, R4 ;  /* 0x0000000819057824 */ /* 0x040fe200078e0204 */
[----:B------:R-:W-:Y:S01]  /*16050*/  SHF.L.U32 R0, R28, 0x1f, RZ ;  /* 0x0000001f1c007819 */ /* 0x000fe200000006ff */
[----:B------:R-:W-:-:S03]  /*16060*/  VIADD R25, R25, 0x1 ;  /* 0x0000000119197836 */ /* 0x000fc60000000000 */
[----:B------:R-:W0:Y:S02]  /*16070*/  SYNCS.PHASECHK.TRANS64.TRYWAIT P1, [R5+URZ+0x16840], R0 ;  /* 0x01684000050075a7 */ /* 0x000e24000802017f */
[----:B------:R-:W-:-:S04]  /*16080*/  ISETP.NE.AND P2, PT, R25, 0x2, PT ;  /* 0x000000021900780c */ /* 0x000fc80003f45270 */
[----:B------:R-:W-:Y:S01]  /*16090*/  SEL R3, RZ, 0x1, P2 ;  /* 0x00000001ff037807 */ /* 0x000fe20001000000 */
[----:B0-----:R-:W-:Y:S08]  /*160a0*/  @!P1 BRA `(.L_x_1413) ;  /* 0x0000004400e89947 */ /* 0x001ff00003800000 */
.L_x_1557:
[----:B------:R-:W-:Y:S02]  /*160b0*/  SEL R25, R25, RZ, P2 ;  /* 0x000000ff19197207 */ /* 0x000fe40001000000 */
[----:B------:R-:W-:Y:S01]  /*160c0*/  LOP3.LUT R2, R28, R3, RZ, 0x3c, !PT ;  /* 0x000000031c027212 */ /* 0x000fe200078e3cff */
[----:B------:R-:W-:Y:S06]  /*160d0*/  @!P0 BRA `(.L_x_1414) ;  /* 0x0000000000048947 */ /* 0x000fec0003800000 */
[----:B------:R-:W-:Y:S01]  /*160e0*/  BPT.TRAP 0x1 ;  /* 0x000000040000795c */ /* 0x000fe20000300000 */
.L_x_1414:
[----:B------:R-:W-:Y:S01]  /*160f0*/  IMAD R25, R25, 0x8, R4 ;  /* 0x0000000819197824 */ /* 0x000fe200078e0204 */
[----:B------:R-:W-:-:S04]  /*16100*/  SHF.L.U32 R2, R2, 0x1f, RZ ;  /* 0x0000001f02027819 */ /* 0x000fc800000006ff */
[----:B------:R-:W2:Y:S02]  /*16110*/  SYNCS.PHASECHK.TRANS64.TRYWAIT P1, [R25+URZ+0x16840], R2 ;  /* 0x01684002190075a7 */ /* 0x000ea4000802017f */
[----:B--2---:R-:W-:Y:S05]  /*16120*/  @!P1 BRA `(.L_x_1415) ;  /* 0x0000004400dc9947 */ /* 0x004fea0003800000 */
.L_x_1558:
[----:B------:R-:W-:Y:S05]  /*16130*/  @!P0 BRA `(.L_x_1416) ;  /* 0x0000000000048947 */ /* 0x000fea0003800000 */
[----:B------:R-:W-:Y:S01]  /*16140*/  BPT.TRAP 0x1 ;  /* 0x000000040000795c */ /* 0x000fe20000300000 */
.L_x_1416:
[----:B------:R-:W3:Y:S02]  /*16150*/  SYNCS.PHASECHK.TRANS64.TRYWAIT P1, [R5+URZ+0x16860], R0 ;  /* 0x01686000050075a7 */ /* 0x000ee4000802017f */
[----:B---3--:R-:W-:Y:S05]  /*16160*/  @!P1 BRA `(.L_x_1417) ;  /* 0x0000004400e09947 */ /* 0x008fea0003800000 */
.L_x_1559:
[----:B------:R-:W-:Y:S05]  /*16170*/  @!P0 BRA `(.L_x_1418) ;  /* 0x0000000000048947 */ /* 0x000fea0003800000 */
[----:B------:R-:W-:Y:S01]  /*16180*/  BPT.TRAP 0x1 ;  /* 0x000000040000795c */ /* 0x000fe20000300000 */
.L_x_1418:
[----:B----4-:R4:W0:Y:S02]  /*16190*/  SYNCS.PHASECHK.TRANS64.TRYWAIT P0, [R25+URZ+0x16860], R2 ;  /* 0x01686002190075a7 */ /* 0x010824000800017f */
[----:B0-----:R-:W-:Y:S05]  /*161a0*/  @!P0 NANOSLEEP.SYNCS 0x989680 ;  /* 0x009896800000895d */ /* 0x001fea0003900000 */
[----:B------:R-:W0:Y:S02]  /*161b0*/  @!P0 SYNCS.PHASECHK.TRANS64 P0, [R25+URZ+0x16860], R2 ;  /* 0x01686002190085a7 */ /* 0x000e24000800007f */
[----:B0-----:R-:W-:Y:S05]  /*161c0*/  @!P0 BRA `(.L_x_1418) ;  /* 0xfffffffc00f08947 */ /* 0x001fea000383ffff */
.L_x_1410:
[----:B------:R-:W-:Y:S05]  /*161d0*/  BSYNC B0 ;  /* 0x0000000000007941 */ /* 0x000fea0003800000 */
.L_x_1409:
[----:B------:R-:W-:Y:S05]  /*161e0*/  EXIT ;  /* 0x000000000000794d */ /* 0x000fea0003800000 */
.L_x_1237:
[----:B0-----:R-:W-:-:S04]  /*161f0*/  IMAD.U32 R3, RZ, RZ, UR45 ;  /* 0x0000002dff037e24 */ /* 0x001fc8000f8e00ff */
[----:B------:R0:W1:Y:S03]  /*16200*/  SYNCS.PHASECHK.TRANS64.TRYWAIT P1, [R3+URZ+0x16800], R0 ;  /* 0x01680000030075a7 */ /* 0x000066000802017f */
[----:B-1----:R-:W-:Y:S05]  /*16210*/  @!P1 NANOSLEEP.SYNCS 0x989680 ;  /* 0x009896800000995d */ /* 0x002fea0003900000 */
[----:B------:R-:W1:Y:S02]  /*16220*/  @!P1 SYNCS.PHASECHK.TRANS64 P1, [R3+URZ+0x16800], R0 ;  /* 0x01680000030095a7 */ /* 0x000e64000802007f */
[----:B-1----:R-:W-:Y:S05]  /*16230*/  @!P1 BRA `(.L_x_1237) ;  /* 0xfffffffc00ec9947 */ /* 0x002fea000383ffff */
[----:B------:R-:W-:Y:S05]  /*16240*/  BRA `(.L_x_1419) ;  /* 0xfffffebc00207947 */ /* 0x000fea000383ffff */
.L_x_1241:
[----:B-1----:R1:W2:Y:S02]  /*16250*/  SYNCS.PHASECHK.TRANS64.TRYWAIT P1, [R3+URZ+0x16830], R0 ;  /* 0x01683000030075a7 */ /* 0x0022a4000802017f */
[----:B--2---:R-:W-:Y:S05]  /*16260*/  @!P1 NANOSLEEP.SYNCS 0x989680 ;  /* 0x009896800000995d */ /* 0x004fea0003900000 */
[----:B------:R-:W2:Y:S02]  /*16270*/  @!P1 SYNCS.PHASECHK.TRANS64 P1, [R3+URZ+0x16830], R0 ;  /* 0x01683000030095a7 */ /* 0x000ea4000802007f */
[----:B--2---:R-:W-:Y:S05]  /*16280*/  @!P1 BRA `(.L_x_1241) ;  /* 0xfffffffc00f09947 */ /* 0x004fea000383ffff */
[----:B------:R-:W-:Y:S05]  /*16290*/  BRA `(.L_x_1240) ;  /* 0xfffffebc003c7947 */ /* 0x000fea000383ffff */
.L_x_1258:
[----:B-1----:R-:W-:-:S04]  /*162a0*/  IMAD.U32 R5, RZ, RZ, UR6 ;  /* 0x00000006ff057e24 */ /* 0x002fc8000f8e00ff */
[----:B------:R1:W2:Y:S03]  /*162b0*/  SYNCS.PHASECHK.TRANS64.TRYWAIT P1, [R5+URZ+0x16830], R0 ;  /* 0x01683000050075a7 */ /* 0x0002a6000802017f */
[----:B--2---:R-:W-:Y:S05]  /*162c0*/  @!P1 NANOSLEEP.SYNCS 0x989680 ;  /* 0x009896800000995d */ /* 0x004fea0003900000 */
[----:B------:R-:W2:Y:S02]  /*162d0*/  @!P1 SYNCS.PHASECHK.TRANS64 P1, [R5+URZ+0x16830], R0 ;  /* 0x01683000050095a7 */ /* 0x000ea4000802007f */
[----:B--2---:R-:W-:Y:S05]  /*162e0*/  @!P1 BRA `(.L_x_1258) ;  /* 0xfffffffc00ec9947 */ /* 0x004fea000383ffff */
[----:B------:R-:W-:Y:S05]  /*162f0*/  BRA `(.L_x_1255) ;  /* 0xfffffeec00c07947 */ /* 0x000fea000383ffff */
.L_x_1262:
[----:B-1----:R-:W-:-:S04]  /*16300*/  IMAD.U32 R5, RZ, RZ, UR6 ;  /* 0x00000006ff057e24 */ /* 0x002fc8000f8e00ff */
[----:B------:R1:W2:Y:S03]  /*16310*/  SYNCS.PHASECHK.TRANS64.TRYWAIT P1, [R5+URZ+0x16850], R0 ;  /* 0x01685000050075a7 */ /* 0x0002a6000802017f */
[----:B--2---:R-:W-:Y:S05]  /*16320*/  @!P1 NANOSLEEP.SYNCS 0x989680 ;  /* 0x009896800000995d */ /* 0x004fea0003900000 */
[----:B------:R-:W2:Y:S02]  /*16330*/  @!P1 SYNCS.PHASECHK.TRANS64 P1, [R5+URZ+0x16850], R0 ;  /* 0x01685000050095a7 */ /* 0x000ea4000802007f */
[----:B--2---:R-:W-:Y:S05]  /*16340*/  @!P1 BRA `(.L_x_1262) ;  /* 0xfffffffc00ec9947 */ /* 0x004fea000383ffff */
[----:B------:R-:W-:Y:S05]  /*16350*/  BRA `(.L_x_1259) ;  /* 0xfffffef000447947 */ /* 0x000fea000383ffff */
.L_x_1281:
[----:B-1----:R-:W-:-:S04]  /*16360*/  IMAD.U32 R5, RZ, RZ, UR6 ;  /* 0x00000006ff057e24 */ /* 0x002fc8000f8e00ff */
[----:B------:R1:W2:Y:S03]  /*16370*/  SYNCS.PHASECHK.TRANS64.TRYWAIT P1, [R5+URZ+0x16830], R0 ;  /* 0x01683000050075a7 */ /* 0x0002a6000802017f */
[----:B--2---:R-:W-:Y:S05]  /*16380*/  @!P1 NANOSLEEP.SYNCS 0x989680 ;  /* 0x009896800000995d */ /* 0x004fea0003900000 */
[----:B------:R-:W2:Y:S02]  /*16390*/  @!P1 SYNCS.PHASECHK.TRANS64 P1, [R5+URZ+0x16830], R0 ;  /* 0x01683000050095a7 */ /* 0x000ea4000802007f */
[----:B--2---:R-:W-:Y:S05]  /*163a0*/  @!P1 BRA `(.L_x_1281) ;  /* 0xfffffffc00ec9947 */ /* 0x004fea000383ffff */
[----:B------:R-:W-:Y:S05]  /*163b0*/  BRA `(.L_x_1278) ;  /* 0xffffff1c00c07947 */ /* 0x000fea000383ffff */
.L_x_1285:
[----:B-1----:R-:W-:-:S04]  /*163c0*/  IMAD.U32 R5, RZ, RZ, UR6 ;  /* 0x00000006ff057e24 */ /* 0x002fc8000f8e00ff */
[----:B------:R1:W2:Y:S03]  /*163d0*/  SYNCS.PHASECHK.TRANS64.TRYWAIT P1, [R5+URZ+0x16850], R0 ;  /* 0x01685000050075a7 */ /* 0x0002a6000802017f */
[----:B--2---:R-:W-:Y:S05]  /*163e0*/  @!P1 NANOSLEEP.SYNCS 0x989680 ;  /* 0x009896800000995d */ /* 0x004fea0003900000 */
[----:B------:R-:W2:Y:S02]  /*163f0*/  @!P1 SYNCS.PHASECHK.TRANS64 P1, [R5+URZ+0x16850], R0 ;  /* 0x01685000050095a7 */ /* 0x000ea4000802007f */
[----:B--2---:R-:W-:Y:S05]  /*16400*/  @!P1 BRA `(.L_x_1285) ;  /* 0xfffffffc00ec9947 */ /* 0x004fea000383ffff */
[----:B------:R-:W-:Y:S05]  /*16410*/  BRA `(.L_x_1282) ;  /* 0xffffff2000447947 */ /* 0x000fea000383ffff */
.L_x_1293:
[----:B-1----:R-:W-:-:S04]  /*16420*/  IMAD.U32 R5, RZ, RZ, UR6 ;  /* 0x00000006ff057e24 */ /* 0x002fc8000f8e00ff */
[----:B------:R1:W2:Y:S03]  /*16430*/  SYNCS.PHASECHK.TRANS64.TRYWAIT P1, [R5+URZ+0x16830], R0 ;  /* 0x01683000050075a7 */ /* 0x0002a6000802017f */
[----:B--2---:R-:W-:Y:S05]  /*16440*/  @!P1 NANOSLEEP.SYNCS 0x989680 ;  /* 0x009896800000995d */ /* 0x004fea0003900000 */
[----:B------:R-:W2:Y:S02]  /*16450*/  @!P1 SYNCS.PHASECHK.TRANS64 P1, [R5+URZ+0x16830], R0 ;  /* 0x01683000050095a7 */ /* 0x000ea4000802007f */
[----:B--2---:R-:W-:Y:S05]  /*16460*/  @!P1 BRA `(.L_x_1293) ;  /* 0xfffffffc00ec9947 */ /* 0x004fea000383ffff */
[----:B------:R-:W-:Y:S05]  /*16470*/  BRA `(.L_x_1290) ;  /* 0xffffff3800f07947 */ /* 0x000fea000383ffff */
.L_x_1297:
[----:B-1----:R-:W-:-:S04]  /*16480*/  IMAD.U32 R5, RZ, RZ, UR6 ;  /* 0x00000006ff057e24 */ /* 0x002fc8000f8e00ff */
[----:B------:R1:W2:Y:S03]  /*16490*/  SYNCS.PHASECHK.TRANS64.TRYWAIT P1, [R5+URZ+0x16850], R0 ;  /* 0x01685000050075a7 */ /* 0x0002a6000802017f */
[----:B--2---:R-:W-:Y:S05]  /*164a0*/  @!P1 NANOSLEEP.SYNCS 0x989680 ;  /* 0x009896800000995d */ /* 0x004fea0003900000 */
[----:B------:R-:W2:Y:S02]  /*164b0*/  @!P1 SYNCS.PHASECHK.TRANS64 P1, [R5+URZ+0x16850], R0 ;  /* 0x01685000050095a7 */ /* 0x000ea4000802007f */
[----:B--2---:R-:W-:Y:S05]  /*164c0*/  @!P1 BRA `(.L_x_1297) ;  /* 0xfffffffc00ec9947 */ /* 0x004fea000383ffff */
[----:B------:R-:W-:Y:S05]  /*164d0*/  BRA `(.L_x_1294) ;  /* 0xffffff3c00687947 */ /* 0x000fea000383ffff */
.L_x_1312:
[----:B-1----:R-:W-:-:S04]  /*164e0*/  IMAD.U32 R7, RZ, RZ, UR5 ;  /* 0x00000005ff077e24 */ /* 0x002fc8000f8e00ff */
[----:B------:R1:W2:Y:S03]  /*164f0*/  SYNCS.PHASECHK.TRANS64.TRYWAIT P1, [R7+URZ+0x16850], R4 ;  /* 0x01685004070075a7 */ /* 0x0002a6000802017f */
[----:B--2---:R-:W-:Y:S05]  /*16500*/  @!P1 NANOSLEEP.SYNCS 0x989680 ;  /* 0x009896800000995d */ /* 0x004fea0003900000 */
[----:B------:R-:W2:Y:S02]  /*16510*/  @!P1 SYNCS.PHASECHK.TRANS64 P1, [R7+URZ+0x16850], R4 ;  /* 0x01685004070095a7 */ /* 0x000ea4000802007f */
[----:B--2---:R-:W-:Y:S05]  /*16520*/  @!P1 BRA `(.L_x_1312) ;  /* 0xfffffffc00ec9947 */ /* 0x004fea000383ffff */
[----:B------:R-:W-:Y:S05]  /*16530*/  BRA `(.L_x_1311) ;  /* 0xffffff6800147947 */ /* 0x000fea000383ffff */
.L_x_1356:
        /* <DEDUP_REMOVED lines=11> */
.L_x_1421:
[----:B------:R-:W-:Y:S05]  /*165f0*/  BSYNC B0 ;  /* 0x0000000000007941 */ /* 0x000fea0003800000 */
.L_x_1420:
[----:B------:R-:W-:Y:S05]  /*16600*/  BRA `(.L_x_1422) ;  /* 0xffffffb400d87947 */ /* 0x000fea000383ffff */
.L_x_1359:
[----:B0-----:R0:W1:Y:S02]  /*16610*/  SYNCS.PHASECHK.TRANS64.TRYWAIT P0, [R5+URZ+0x16840], R2 ;  /* 0x01684002050075a7 */ /* 0x001064000800017f */
[----:B-1----:R-:W-:Y:S05]  /*16620*/  @!P0 NANOSLEEP.SYNCS 0x989680 ;  /* 0x009896800000895d */ /* 0x002fea0003900000 */
[----:B------:R-:W1:Y:S02]  /*16630*/  @!P0 SYNCS.PHASECHK.TRANS64 P0, [R5+URZ+0x16840], R2 ;  /* 0x01684002050085a7 */ /* 0x000e64000800007f */
[----:B-1----:R-:W-:Y:S05]  /*16640*/  @!P0 BRA `(.L_x_1359) ;  /* 0xfffffffc00f08947 */ /* 0x002fea000383ffff */
[----:B------:R-:W-:Y:S05]  /*16650*/  BRA `(.L_x_1423) ;  /* 0xffffffb8002c7947 */ /* 0x000fea000383ffff */
.L_x_1360:
        /* <DEDUP_REMOVED lines=8> */
.L_x_1425:
[----:B------:R-:W-:Y:S05]  /*166e0*/  BSYNC B0 ;  /* 0x0000000000007941 */ /* 0x000fea0003800000 */
.L_x_1424:
        /* <DEDUP_REMOVED lines=9> */
.L_x_1426:
[----:B------:R-:W-:Y:S02]  /*16780*/  IMAD.MOV.U32 R13, RZ, RZ, R2 ;  /* 0x000000ffff0d7224 */ /* 0x000fe400078e0002 */
[----:B------:R-:W-:Y:S02]  /*16790*/  IMAD.MOV.U32 R12, RZ, RZ, 0x1 ;  /* 0x00000001ff0c7424 */ /* 0x000fe400078e00ff */
[----:B------:R-:W-:-:S07]  /*167a0*/  IMAD.MOV.U32 R7, RZ, RZ, R14 ;  /* 0x000000ffff077224 */ /* 0x000fce00078e000e */
[----:B------:R-:W-:Y:S05]  /*167b0*/  WARPSYNC.COLLECTIVE R15, `(.L_x_1427) ;  /* 0x000000000f087348 */ /* 0x000fea0003c00000 */
[----:B------:R0:W1:Y:S02]  /*167c0*/  SHFL.IDX P6, R14, R13, R12, R11 ;  /* 0x0000000c0d0e7389 */ /* 0x00006400000c000b */
[----:B01----:R-:W-:Y:S01]  /*167d0*/  ENDCOLLECTIVE ;  /* 0x000000000000791b */ /* 0x003fe20003800000 */
.L_x_1427:
        /* <DEDUP_REMOVED lines=15> */
.L_x_1428:
[----:B------:R-:W-:Y:S02]  /*168d0*/  @P1 IMAD R8, R3, 0x2, R22 ;  /* 0x0000000203081824 */ /* 0x000fe400078e0216 */
[----:B------:R-:W-:Y:S02]  /*168e0*/  IMAD.MOV.U32 R13, RZ, RZ, R2 ;  /* 0x000000ffff0d7224 */ /* 0x000fe400078e0002 */
[----:B------:R-:W-:Y:S02]  /*168f0*/  IMAD.MOV.U32 R12, RZ, RZ, 0x2 ;  /* 0x00000002ff0c7424 */ /* 0x000fe400078e00ff */
[----:B------:R-:W-:-:S07]  /*16900*/  IMAD.MOV.U32 R7, RZ, RZ, R14 ;  /* 0x000000ffff077224 */ /* 0x000fce00078e000e */
[----:B------:R-:W-:Y:S05]  /*16910*/  WARPSYNC.COLLECTIVE R15, `(.L_x_1429) ;  /* 0x000000000f087348 */ /* 0x000fea0003c00000 */
[----:B------:R0:W1:Y:S02]  /*16920*/  SHFL.IDX P6, R14, R13, R12, R11 ;  /* 0x0000000c0d0e7389 */ /* 0x00006400000c000b */
[----:B01----:R-:W-:Y:S01]  /*16930*/  ENDCOLLECTIVE ;  /* 0x000000000000791b */ /* 0x003fe20003800000 */
.L_x_1429:
        /* <DEDUP_REMOVED lines=15> */
.L_x_1430:
[----:B------:R-:W-:Y:S02]  /*16a30*/  @P1 IMAD R8, R3, 0x2, R22 ;  /* 0x0000000203081824 */ /* 0x000fe400078e0216 */
[----:B------:R-:W-:Y:S02]  /*16a40*/  IMAD.MOV.U32 R13, RZ, RZ, R2 ;  /* 0x000000ffff0d7224 */ /* 0x000fe400078e0002 */
[----:B------:R-:W-:Y:S02]  /*16a50*/  IMAD.MOV.U32 R12, RZ, RZ, 0x3 ;  /* 0x00000003ff0c7424 */ /* 0x000fe400078e00ff */
[----:B------:R-:W-:-:S07]  /*16a60*/  IMAD.MOV.U32 R7, RZ, RZ, R14 ;  /* 0x000000ffff077224 */ /* 0x000fce00078e000e */
[----:B------:R-:W-:Y:S05]  /*16a70*/  WARPSYNC.COLLECTIVE R15, `(.L_x_1431) ;  /* 0x000000000f087348 */ /* 0x000fea0003c00000 */
[----:B------:R0:W1:Y:S02]  /*16a80*/  SHFL.IDX P6, R14, R13, R12, R11 ;  /* 0x0000000c0d0e7389 */ /* 0x00006400000c000b */
[----:B01----:R-:W-:Y:S01]  /*16a90*/  ENDCOLLECTIVE ;  /* 0x000000000000791b */ /* 0x003fe20003800000 */
.L_x_1431:
        /* <DEDUP_REMOVED lines=15> */
.L_x_1432:
[----:B------:R-:W-:Y:S02]  /*16b90*/  @P1 IMAD R8, R3, 0x2, R22 ;  /* 0x0000000203081824 */ /* 0x000fe400078e0216 */
[----:B------:R-:W-:Y:S02]  /*16ba0*/  IMAD.MOV.U32 R13, RZ, RZ, R2 ;  /* 0x000000ffff0d7224 */ /* 0x000fe400078e0002 */
[----:B------:R-:W-:Y:S02]  /*16bb0*/  IMAD.MOV.U32 R12, RZ, RZ, 0x4 ;  /* 0x00000004ff0c7424 */ /* 0x000fe400078e00ff */
[----:B------:R-:W-:-:S07]  /*16bc0*/  IMAD.MOV.U32 R7, RZ, RZ, R14 ;  /* 0x000000ffff077224 */ /* 0x000fce00078e000e */
[----:B------:R-:W-:Y:S05]  /*16bd0*/  WARPSYNC.COLLECTIVE R15, `(.L_x_1433) ;  /* 0x000000000f087348 */ /* 0x000fea0003c00000 */
[----:B------:R0:W1:Y:S02]  /*16be0*/  SHFL.IDX P6, R14, R13, R12, R11 ;  /* 0x0000000c0d0e7389 */ /* 0x00006400000c000b */
[----:B01----:R-:W-:Y:S01]  /*16bf0*/  ENDCOLLECTIVE ;  /* 0x000000000000791b */ /* 0x003fe20003800000 */
.L_x_1433:
        /* <DEDUP_REMOVED lines=15> */
.L_x_1434:
[----:B------:R-:W-:Y:S02]  /*16cf0*/  @P1 IMAD R8, R3, 0x2, R22 ;  /* 0x0000000203081824 */ /* 0x000fe400078e0216 */
[----:B------:R-:W-:Y:S02]  /*16d00*/  IMAD.MOV.U32 R13, RZ, RZ, R2 ;  /* 0x000000ffff0d7224 */ /* 0x000fe400078e0002 */
[----:B------:R-:W-:Y:S02]  /*16d10*/  IMAD.MOV.U32 R12, RZ, RZ, 0x5 ;  /* 0x00000005ff0c7424 */ /* 0x000fe400078e00ff */
[----:B------:R-:W-:-:S07]  /*16d20*/  IMAD.MOV.U32 R7, RZ, RZ, R14 ;  /* 0x000000ffff077224 */ /* 0x000fce00078e000e */
[----:B------:R-:W-:Y:S05]  /*16d30*/  WARPSYNC.COLLECTIVE R15, `(.L_x_1435) ;  /* 0x000000000f087348 */ /* 0x000fea0003c00000 */
[----:B------:R0:W1:Y:S02]  /*16d40*/  SHFL.IDX P6, R14, R13, R12, R11 ;  /* 0x0000000c0d0e7389 */ /* 0x00006400000c000b */
[----:B01----:R-:W-:Y:S01]  /*16d50*/  ENDCOLLECTIVE ;  /* 0x000000000000791b */ /* 0x003fe20003800000 */
.L_x_1435:
        /* <DEDUP_REMOVED lines=15> */
.L_x_1436:
[----:B------:R-:W-:Y:S02]  /*16e50*/  @P1 IMAD R8, R3, 0x2, R22 ;  /* 0x0000000203081824 */ /* 0x000fe400078e0216 */
[----:B------:R-:W-:Y:S02]  /*16e60*/  IMAD.MOV.U32 R13, RZ, RZ, R2 ;  /* 0x000000ffff0d7224 */ /* 0x000fe400078e0002 */
[----:B------:R-:W-:Y:S02]  /*16e70*/  IMAD.MOV.U32 R12, RZ, RZ, 0x6 ;  /* 0x00000006ff0c7424 */ /* 0x000fe400078e00ff */
[----:B------:R-:W-:-:S07]  /*16e80*/  IMAD.MOV.U32 R7, RZ, RZ, R14 ;  /* 0x000000ffff077224 */ /* 0x000fce00078e000e */
[----:B------:R-:W-:Y:S05]  /*16e90*/  WARPSYNC.COLLECTIVE R15, `(.L_x_1437) ;  /* 0x000000000f087348 */ /* 0x000fea0003c00000 */
[----:B------:R0:W1:Y:S02]  /*16ea0*/  SHFL.IDX P6, R14, R13, R12, R11 ;  /* 0x0000000c0d0e7389 */ /* 0x00006400000c000b */
[----:B01----:R-:W-:Y:S01]  /*16eb0*/  ENDCOLLECTIVE ;  /* 0x000000000000791b */ /* 0x003fe20003800000 */
.L_x_1437:
        /* <DEDUP_REMOVED lines=15> */
.L_x_1438:
[----:B------:R-:W-:Y:S02]  /*16fb0*/  @P1 IMAD R8, R3, 0x2, R22 ;  /* 0x0000000203081824 */ /* 0x000fe400078e0216 */
[----:B------:R-:W-:Y:S02]  /*16fc0*/  IMAD.MOV.U32 R13, RZ, RZ, R2 ;  /* 0x000000ffff0d7224 */ /* 0x000fe400078e0002 */
[----:B------:R-:W-:Y:S02]  /*16fd0*/  IMAD.MOV.U32 R12, RZ, RZ, 0x7 ;  /* 0x00000007ff0c7424 */ /* 0x000fe400078e00ff */
[----:B------:R-:W-:-:S07]  /*16fe0*/  IMAD.MOV.U32 R7, RZ, RZ, R14 ;  /* 0x000000ffff077224 */ /* 0x000fce00078e000e */
[----:B------:R-:W-:Y:S05]  /*16ff0*/  WARPSYNC.COLLECTIVE R15, `(.L_x_1439) ;  /* 0x000000000f087348 */ /* 0x000fea0003c00000 */
[----:B------:R0:W1:Y:S02]  /*17000*/  SHFL.IDX P6, R14, R13, R12, R11 ;  /* 0x0000000c0d0e7389 */ /* 0x00006400000c000b */
[----:B01----:R-:W-:Y:S01]  /*17010*/  ENDCOLLECTIVE ;  /* 0x000000000000791b */ /* 0x003fe20003800000 */
.L_x_1439:
[----:B------:R-:W-:-:S05]  /*17020*/  @P1 LEA R7, P0, R29, R7, 0x1 ;  /* 0x000000071d071211 */ /* 0x000fca00078008ff */
[----:B------:R-:W-:-:S05]  /*17030*/  @P1 IMAD.X R6, RZ, RZ, R6, P0 ;  /* 0x000000ffff061224 */ /* 0x000fca00000e0606 */
[----:B------:R-:W-:Y:S01]  /*17040*/  @P1 LOP3.LUT R7, R7, R6, RZ, 0x3c, !PT ;  /* 0x0000000607071212 */ /* 0x000fe200078e3cff */
[----:B------:R-:W-:-:S03]  /*17050*/  IMAD.MOV.U32 R13, RZ, RZ, R0 ;  /* 0x000000ffff0d7224 */ /* 0x000fc600078e0000 */
[----:B------:R-:W-:-:S04]  /*17060*/  @P1 LOP3.LUT R6, R7, R6, RZ, 0x3c, !PT ;  /* 0x0000000607061212 */ /* 0x000fc800078e3cff */
[----:B------:R-:W-:Y:S01]  /*17070*/  @P1 LOP3.LUT R7, R7, R6, RZ, 0x3c, !PT ;  /* 0x0000000607071212 */ /* 0x000fe200078e3cff */
[----:B------:R-:W-:-:S07]  /*17080*/  IMAD.MOV.U32 R2, RZ, RZ, R14 ;  /* 0x000000ffff027224 */ /* 0x000fce00078e000e */
[----:B------:R-:W-:Y:S05]  /*17090*/  WARPSYNC.COLLECTIVE R15, `(.L_x_1440) ;  /* 0x000000000f087348 */ /* 0x000fea0003c00000 */
[----:B------:R0:W1:Y:S02]  /*170a0*/  SHFL.IDX P6, R14, R13, R12, R11 ;  /* 0x0000000c0d0e7389 */ /* 0x00006400000c000b */
[----:B01----:R-:W-:Y:S01]  /*170b0*/  ENDCOLLECTIVE ;  /* 0x000000000000791b */ /* 0x003fe20003800000 */
.L_x_1440:
[----:B------:R-:W-:Y:S01]  /*170c0*/  @!PT LDS RZ, [RZ] ;  /* 0x00000000fffff984 */ /* 0x000fe20000000800 */
[----:B------:R-:W-:Y:S01]  /*170d0*/  @!PT LDS RZ, [RZ] ;  /* 0x00000000fffff984 */ /* 0x000fe20000000800 */
[----:B------:R-:W-:Y:S01]  /*170e0*/  @!PT LDS RZ, [RZ] ;  /* 0x00000000fffff984 */ /* 0x000fe20000000800 */
[----:B------:R0:W-:Y:S01]  /*170f0*/  @P1 LDGSTS.E.BYPASS.LTC128B.128 [R8+0x11400], desc[UR54][R6.64], !P2 ;  /* 0x1140000006081fae */ /* 0x0001e2000d101d76 */
[----:B------:R-:W-:Y:S01]  /*17100*/  IMAD.MOV.U32 R0, RZ, RZ, R14 ;  /* 0x000000ffff007224 */ /* 0x000fe200078e000e */
[----:B------:R-:W-:Y:S06]  /*17110*/  BRA `(.L_x_1441) ;  /* 0xffffffb4002c7947 */ /* 0x000fec000383ffff */
.L_x_1365:
[----:B------:R-:W-:Y:S02]  /*17120*/  IMAD.MOV.U32 R13, RZ, RZ, R4 ;  /* 0x000000ffff0d7224 */ /* 0x000fe400078e0004 */
[----:B------:R-:W-:Y:S02]  /*17130*/  IMAD.MOV.U32 R12, RZ, RZ, RZ ;  /* 0x000000ffff0c7224 */ /* 0x000fe400078e00ff */
[----:B------:R-:W-:Y:S02]  /*17140*/  IMAD.MOV.U32 R11, RZ, RZ, 0x181f ;  /* 0x0000181fff0b7424 */ /* 0x000fe400078e00ff */
[----:B------:R-:W-:Y:S02]  /*17150*/  IMAD.MOV.U32 R15, RZ, RZ, -0x1 ;  /* 0xffffffffff0f7424 */ /* 0x000fe400078e00ff */
[----:B-----5:R-:W-:Y:S02]  /*17160*/  IMAD R3, R21, R9, RZ ;  /* 0x0000000915037224 */ /* 0x020fe400078e02ff */
[----:B------:R-:W-:-:S07]  /*17170*/  IMAD.IADD R27, R20, 0x1, R27 ;  /* 0x00000001141b7824 */ /* 0x000fce00078e021b */
[----:B------:R-:W-:Y:S05]  /*17180*/  WARPSYNC.COLLECTIVE R15, `(.L_x_1442) ;  /* 0x000000000f087348 */ /* 0x000fea0003c00000 */
[----:B------:R0:W1:Y:S02]  /*17190*/  SHFL.IDX P6, R14, R13, R12, R11 ;  /* 0x0000000c0d0e7389 */ /* 0x00006400000c000b */
[----:B01----:R-:W-:Y:S01]  /*171a0*/  ENDCOLLECTIVE ;  /* 0x000000000000791b */ /* 0x003fe20003800000 */
.L_x_1442:
[C---:B------:R-:W-:Y:S01]  /*171b0*/  VIADD R8, R27.reuse, 0x10 ;  /* 0x000000101b087836 */ /* 0x040fe20000000000 */
[----:B------:R-:W-:Y:S01]  /*171c0*/  ISETP.GE.AND P2, PT, R27, R3, PT ;  /* 0x000000031b00720c */ /* 0x000fe20003f46270 */
[----:B------:R-:W-:Y:S02]  /*171d0*/  IMAD.MOV.U32 R13, RZ, RZ, R0 ;  /* 0x000000ffff0d7224 */ /* 0x000fe400078e0000 */
[----:B------:R-:W-:-:S10]  /*171e0*/  IMAD.MOV.U32 R6, RZ, RZ, R14 ;  /* 0x000000ffff067224 */ /* 0x000fd400078e000e */
[----:B------:R-:W-:Y:S05]  /*171f0*/  WARPSYNC.COLLECTIVE R15, `(.L_x_1443) ;  /* 0x000000000f087348 */ /* 0x000fea0003c00000 */
[----:B------:R0:W1:Y:S02]  /*17200*/  SHFL.IDX P6, R14, R13, R12, R11 ;  /* 0x0000000c0d0e7389 */ /* 0x00006400000c000b */
[----:B01----:R-:W-:Y:S01]  /*17210*/  ENDCOLLECTIVE ;  /* 0x000000000000791b */ /* 0x003fe20003800000 */
.L_x_1443:
[----:B------:R-:W-:Y:S02]  /*17220*/  IMAD.MOV.U32 R13, RZ, RZ, R4 ;  /* 0x000000ffff0d7224 */ /* 0x000fe400078e0004 */
[----:B------:R-:W-:Y:S02]  /*17230*/  IMAD.MOV.U32 R12, RZ, RZ, 0x1 ;  /* 0x00000001ff0c7424 */ /* 0x000fe400078e00ff */
[----:B------:R-:W-:-:S07]  /*17240*/  IMAD.MOV.U32 R7, RZ, RZ, R14 ;  /* 0x000000ffff077224 */ /* 0x000fce00078e000e */
[----:B------:R-:W-:Y:S05]  /*17250*/  WARPSYNC.COLLECTIVE R15, `(.L_x_1444) ;  /* 0x000000000f087348 */ /* 0x000fea0003c00000 */
[----:B------:R0:W1:Y:S02]  /*17260*/  SHFL.IDX P6, R14, R13, R12, R11 ;  /* 0x0000000c0d0e7389 */ /* 0x00006400000c000b */
[----:B01----:R-:W-:Y:S01]  /*17270*/  ENDCOLLECTIVE ;  /* 0x000000000000791b */ /* 0x003fe20003800000 */
.L_x_1444:
[----:B------:R-:W-:-:S05]  /*17280*/  @!P2 LEA R7, P1, R29, R7, 0x1 ;  /* 0x000000071d07a211 */ /* 0x000fca00078208ff */
[----:B------:R-:W-:Y:S01]  /*17290*/  @!P2 IMAD.X R6, RZ, RZ, R6, P1 ;  /* 0x000000ffff06a224 */ /* 0x000fe200008e0606 */
[----:B------:R-:W-:-:S04]  /*172a0*/  ISETP.GE.AND P1, PT, R8, R3, PT ;  /* 0x000000030800720c */ /* 0x000fc80003f26270 */
        /* <DEDUP_REMOVED lines=12> */
.L_x_1445:
[----:B------:R-:W-:Y:S02]  /*17370*/  IMAD.MOV.U32 R13, RZ, RZ, R4 ;  /* 0x000000ffff0d7224 */ /* 0x000fe400078e0004 */
[----:B------:R-:W-:Y:S02]  /*17380*/  IMAD.MOV.U32 R12, RZ, RZ, 0x2 ;  /* 0x00000002ff0c7424 */ /* 0x000fe400078e00ff */
[----:B------:R-:W-:-:S07]  /*17390*/  IMAD.MOV.U32 R7, RZ, RZ, R14 ;  /* 0x000000ffff077224 */ /* 0x000fce00078e000e */
[----:B------:R-:W-:Y:S05]  /*173a0*/  WARPSYNC.COLLECTIVE R15, `(.L_x_1446) ;  /* 0x000000000f087348 */ /* 0x000fea0003c00000 */
[----:B------:R0:W1:Y:S02]  /*173b0*/  SHFL.IDX P6, R14, R13, R12, R11 ;  /* 0x0000000c0d0e7389 */ /* 0x00006400000c000b */
[----:B01----:R-:W-:Y:S01]  /*173c0*/  ENDCOLLECTIVE ;  /* 0x000000000000791b */ /* 0x003fe20003800000 */
.L_x_1446:
        /* <DEDUP_REMOVED lines=16> */
.L_x_1447:
[----:B------:R-:W-:Y:S02]  /*174d0*/  IMAD.MOV.U32 R13, RZ, RZ, R4 ;  /* 0x000000ffff0d7224 */ /* 0x000fe400078e0004 */
[----:B------:R-:W-:Y:S02]  /*174e0*/  IMAD.MOV.U32 R12, RZ, RZ, 0x3 ;  /* 0x00000003ff0c7424 */ /* 0x000fe400078e00ff */
[----:B------:R-:W-:-:S07]  /*174f0*/  IMAD.MOV.U32 R7, RZ, RZ, R14 ;  /* 0x000000ffff077224 */ /* 0x000fce00078e000e */
[----:B------:R-:W-:Y:S05]  /*17500*/  WARPSYNC.COLLECTIVE R15, `(.L_x_1448) ;  /* 0x000000000f087348 */ /* 0x000fea0003c00000 */
[----:B------:R0:W1:Y:S02]  /*17510*/  SHFL.IDX P6, R14, R13, R12, R11 ;  /* 0x0000000c0d0e7389 */ /* 0x00006400000c000b */
[----:B01----:R-:W-:Y:S01]  /*17520*/  ENDCOLLECTIVE ;  /* 0x000000000000791b */ /* 0x003fe20003800000 */
.L_x_1448:
        /* <DEDUP_REMOVED lines=16> */
.L_x_1449:
[----:B------:R-:W-:Y:S02]  /*17630*/  IMAD.MOV.U32 R13, RZ, RZ, R4 ;  /* 0x000000ffff0d7224 */ /* 0x000fe400078e0004 */
[----:B------:R-:W-:Y:S02]  /*17640*/  IMAD.MOV.U32 R12, RZ, RZ, 0x4 ;  /* 0x00000004ff0c7424 */ /* 0x000fe400078e00ff */
[----:B------:R-:W-:-:S07]  /*17650*/  IMAD.MOV.U32 R7, RZ, RZ, R14 ;  /* 0x000000ffff077224 */ /* 0x000fce00078e000e */
[----:B------:R-:W-:Y:S05]  /*17660*/  WARPSYNC.COLLECTIVE R15, `(.L_x_1450) ;  /* 0x000000000f087348 */ /* 0x000fea0003c00000 */
[----:B------:R0:W1:Y:S02]  /*17670*/  SHFL.IDX P6, R14, R13, R12, R11 ;  /* 0x0000000c0d0e7389 */ /* 0x00006400000c000b */
[----:B01----:R-:W-:Y:S01]  /*17680*/  ENDCOLLECTIVE ;  /* 0x000000000000791b */ /* 0x003fe20003800000 */
.L_x_1450:
        /* <DEDUP_REMOVED lines=16> */
.L_x_1451:
[----:B------:R-:W-:Y:S02]  /*17790*/  IMAD.MOV.U32 R13, RZ, RZ, R4 ;  /* 0x000000ffff0d7224 */ /* 0x000fe400078e0004 */
[----:B------:R-:W-:Y:S02]  /*177a0*/  IMAD.MOV.U32 R12, RZ, RZ, 0x5 ;  /* 0x00000005ff0c7424 */ /* 0x000fe400078e00ff */
[----:B------:R-:W-:-:S07]  /*177b0*/  IMAD.MOV.U32 R7, RZ, RZ, R14 ;  /* 0x000000ffff077224 */ /* 0x000fce00078e000e */
[----:B------:R-:W-:Y:S05]  /*177c0*/  WARPSYNC.COLLECTIVE R15, `(.L_x_1452) ;  /* 0x000000000f087348 */ /* 0x000fea0003c00000 */
[----:B------:R0:W1:Y:S02]  /*177d0*/  SHFL.IDX P6, R14, R13, R12, R11 ;  /* 0x0000000c0d0e7389 */ /* 0x00006400000c000b */
[----:B01----:R-:W-:Y:S01]  /*177e0*/  ENDCOLLECTIVE ;  /* 0x000000000000791b */ /* 0x003fe20003800000 */
.L_x_1452:
        /* <DEDUP_REMOVED lines=16> */
.L_x_1453:
[----:B------:R-:W-:Y:S02]  /*178f0*/  IMAD.MOV.U32 R13, RZ, RZ, R4 ;  /* 0x000000ffff0d7224 */ /* 0x000fe400078e0004 */
[----:B------:R-:W-:Y:S02]  /*17900*/  IMAD.MOV.U32 R12, RZ, RZ, 0x6 ;  /* 0x00000006ff0c7424 */ /* 0x000fe400078e00ff */
[----:B------:R-:W-:-:S07]  /*17910*/  IMAD.MOV.U32 R7, RZ, RZ, R14 ;  /* 0x000000ffff077224 */ /* 0x000fce00078e000e */
[----:B------:R-:W-:Y:S05]  /*17920*/  WARPSYNC.COLLECTIVE R15, `(.L_x_1454) ;  /* 0x000000000f087348 */ /* 0x000fea0003c00000 */
[----:B------:R0:W1:Y:S02]  /*17930*/  SHFL.IDX P6, R14, R13, R12, R11 ;  /* 0x0000000c0d0e7389 */ /* 0x00006400000c000b */
[----:B01----:R-:W-:Y:S01]  /*17940*/  ENDCOLLECTIVE ;  /* 0x000000000000791b */ /* 0x003fe20003800000 */
.L_x_1454:
        /* <DEDUP_REMOVED lines=16> */
.L_x_1455:
[----:B------:R-:W-:Y:S02]  /*17a50*/  IMAD.MOV.U32 R13, RZ, RZ, R4 ;  /* 0x000000ffff0d7224 */ /* 0x000fe400078e0004 */
[----:B------:R-:W-:Y:S02]  /*17a60*/  IMAD.MOV.U32 R12, RZ, RZ, 0x7 ;  /* 0x00000007ff0c7424 */ /* 0x000fe400078e00ff */
[----:B------:R-:W-:-:S07]  /*17a70*/  IMAD.MOV.U32 R7, RZ, RZ, R14 ;  /* 0x000000ffff077224 */ /* 0x000fce00078e000e */
[----:B------:R-:W-:Y:S05]  /*17a80*/  WARPSYNC.COLLECTIVE R15, `(.L_x_1456) ;  /* 0x000000000f087348 */ /* 0x000fea0003c00000 */
[----:B------:R0:W1:Y:S02]  /*17a90*/  SHFL.IDX P6, R14, R13, R12, R11 ;  /* 0x0000000c0d0e7389 */ /* 0x00006400000c000b */
[----:B01----:R-:W-:Y:S01]  /*17aa0*/  ENDCOLLECTIVE ;  /* 0x000000000000791b */ /* 0x003fe20003800000 */
.L_x_1456:
[----:B------:R-:W-:-:S05]  /*17ab0*/  @!P1 LEA R7, P2, R29, R7, 0x1 ;  /* 0x000000071d079211 */ /* 0x000fca00078408ff */
[----:B------:R-:W-:-:S05]  /*17ac0*/  @!P1 IMAD.X R6, RZ, RZ, R6, P2 ;  /* 0x000000ffff069224 */ /* 0x000fca00010e0606 */
[-C--:B------:R-:W-:Y:S01]  /*17ad0*/  @!P1 LOP3.LUT R7, R7, R6.reuse, RZ, 0x3c, !PT ;  /* 0x0000000607079212 */ /* 0x080fe200078e3cff */
[----:B------:R-:W-:Y:S02]  /*17ae0*/  IMAD.MOV.U32 R13, RZ, RZ, R0 ;  /* 0x000000ffff0d7224 */ /* 0x000fe400078e0000 */
[----:B------:R-:W-:Y:S01]  /*17af0*/  VIADD R0, R27, 0x70 ;  /* 0x000000701b007836 */ /* 0x000fe20000000000 */
[----:B------:R-:W-:-:S04]  /*17b00*/  @!P1 LOP3.LUT R6, R7, R6, RZ, 0x3c, !PT ;  /* 0x0000000607069212 */ /* 0x000fc800078e3cff */
[----:B------:R-:W-:Y:S01]  /*17b10*/  @!P1 LOP3.LUT R7, R7, R6, RZ, 0x3c, !PT ;  /* 0x0000000607079212 */ /* 0x000fe200078e3cff */
[----:B------:R-:W-:-:S07]  /*17b20*/  IMAD.MOV.U32 R4, RZ, RZ, R14 ;  /* 0x000000ffff047224 */ /* 0x000fce00078e000e */
[----:B------:R-:W-:Y:S05]  /*17b30*/  WARPSYNC.COLLECTIVE R15, `(.L_x_1457) ;  /* 0x000000000f087348 */ /* 0x000fea0003c00000 */
[----:B------:R0:W1:Y:S02]  /*17b40*/  SHFL.IDX P6, R14, R13, R12, R11 ;  /* 0x0000000c0d0e7389 */ /* 0x00006400000c000b */
[----:B01----:R-:W-:Y:S01]  /*17b50*/  ENDCOLLECTIVE ;  /* 0x000000000000791b */ /* 0x003fe20003800000 */
.L_x_1457:
        /* <DEDUP_REMOVED lines=12> */
.L_x_1458:
        /* <DEDUP_REMOVED lines=12> */
.L_x_1459:
[----:B------:R-:W-:Y:S02]  /*17ce0*/  IMAD.MOV.U32 R13, RZ, RZ, R2 ;  /* 0x000000ffff0d7224 */ /* 0x000fe400078e0002 */
[----:B------:R-:W-:Y:S02]  /*17cf0*/  IMAD.MOV.U32 R12, RZ, RZ, 0x1 ;  /* 0x00000001ff0c7424 */ /* 0x000fe400078e00ff */
[----:B------:R-:W-:-:S07]  /*17d00*/  IMAD.MOV.U32 R4, RZ, RZ, R14 ;  /* 0x000000ffff047224 */ /* 0x000fce00078e000e */
[----:B------:R-:W-:Y:S05]  /*17d10*/  WARPSYNC.COLLECTIVE R15, `(.L_x_1460) ;  /* 0x000000000f087348 */ /* 0x000fea0003c00000 */
[----:B------:R0:W1:Y:S02]  /*17d20*/  SHFL.IDX P6, R14, R13, R12, R11 ;  /* 0x0000000c0d0e7389 */ /* 0x00006400000c000b */
[----:B01----:R-:W-:Y:S01]  /*17d30*/  ENDCOLLECTIVE ;  /* 0x000000000000791b */ /* 0x003fe20003800000 */
.L_x_1460:
        /* <DEDUP_REMOVED lines=16> */
.L_x_1461:
[----:B------:R-:W-:Y:S02]  /*17e40*/  IMAD.MOV.U32 R13, RZ, RZ, R2 ;  /* 0x000000ffff0d7224 */ /* 0x000fe400078e0002 */
[----:B------:R-:W-:Y:S02]  /*17e50*/  IMAD.MOV.U32 R12, RZ, RZ, 0x2 ;  /* 0x00000002ff0c7424 */ /* 0x000fe400078e00ff */
[----:B------:R-:W-:-:S07]  /*17e60*/  IMAD.MOV.U32 R6, RZ, RZ, R14 ;  /* 0x000000ffff067224 */ /* 0x000fce00078e000e */
[----:B------:R-:W-:Y:S05]  /*17e70*/  WARPSYNC.COLLECTIVE R15, `(.L_x_1462) ;  /* 0x000000000f087348 */ /* 0x000fea0003c00000 */
[----:B------:R0:W1:Y:S02]  /*17e80*/  SHFL.IDX P6, R14, R13, R12, R11 ;  /* 0x0000000c0d0e7389 */ /* 0x00006400000c000b */
[----:B01----:R-:W-:Y:S01]  /*17e90*/  ENDCOLLECTIVE ;  /* 0x000000000000791b */ /* 0x003fe20003800000 */
.L_x_1462:
[----:B------:R-:W-:-:S05]  /*17ea0*/  @!P1 LEA R6, P2, R29, R6, 0x1 ;  /* 0x000000061d069211 */ /* 0x000fca00078408ff */
[----:B------:R-:W-:Y:S01]  /*17eb0*/  @!P1 IMAD.X R0, RZ, RZ, R0, P2 ;  /* 0x000000ffff009224 */ /* 0x000fe200010e0600 */
        /* <DEDUP_REMOVED lines=11> */
.L_x_1463:
[----:B------:R-:W-:Y:S02]  /*17f70*/  IMAD.MOV.U32 R13, RZ, RZ, R2 ;  /* 0x000000ffff0d7224 */ /* 0x000fe400078e0002 */
[----:B------:R-:W-:Y:S02]  /*17f80*/  IMAD.MOV.U32 R12, RZ, RZ, 0x3 ;  /* 0x00000003ff0c7424 */ /* 0x000fe400078e00ff */
[----:B------:R-:W-:-:S07]  /*17f90*/  IMAD.MOV.U32 R6, RZ, RZ, R14 ;  /* 0x000000ffff067224 */ /* 0x000fce00078e000e */
[----:B------:R-:W-:Y:S05]  /*17fa0*/  WARPSYNC.COLLECTIVE R15, `(.L_x_1464) ;  /* 0x000000000f087348 */ /* 0x000fea0003c00000 */
[----:B------:R0:W1:Y:S02]  /*17fb0*/  SHFL.IDX P6, R14, R13, R12, R11 ;  /* 0x0000000c0d0e7389 */ /* 0x00006400000c000b */
[----:B01----:R-:W-:Y:S01]  /*17fc0*/  ENDCOLLECTIVE ;  /* 0x000000000000791b */ /* 0x003fe20003800000 */
.L_x_1464:
        /* <DEDUP_REMOVED lines=12> */
.L_x_1465:
[----:B------:R-:W-:Y:S01]  /*18090*/  IMAD.MOV.U32 R2, RZ, RZ, R14 ;  /* 0x000000ffff027224 */ /* 0x000fe200078e000e */
[----:B------:R-:W-:Y:S06]  /*180a0*/  BRA `(.L_x_1466) ;  /* 0xffffffb400007947 */ /* 0x000fec000383ffff */
.L_x_1368:
[----:B0-----:R0:W1:Y:S02]  /*180b0*/  SYNCS.PHASECHK.TRANS64.TRYWAIT P0, [R22+URZ+0x16820], R3 ;  /* 0x01682003160075a7 */ /* 0x001064000800017f */
[----:B-1----:R-:W-:Y:S05]  /*180c0*/  @!P0 NANOSLEEP.SYNCS 0x989680 ;  /* 0x009896800000895d */ /* 0x002fea0003900000 */
[----:B------:R-:W1:Y:S02]  /*180d0*/  @!P0 SYNCS.PHASECHK.TRANS64 P0, [R22+URZ+0x16820], R3 ;  /* 0x01682003160085a7 */ /* 0x000e64000800007f */
[----:B-1----:R-:W-:Y:S05]  /*180e0*/  @!P0 BRA `(.L_x_1368) ;  /* 0xfffffffc00f08947 */ /* 0x002fea000383ffff */
[----:B------:R-:W-:Y:S05]  /*180f0*/  BRA `(.L_x_1467) ;  /* 0xffffffb4006c7947 */ /* 0x000fea000383ffff */
.L_x_1373:
[----:B0-----:R0:W1:Y:S02]  /*18100*/  SYNCS.PHASECHK.TRANS64.TRYWAIT P0, [R5+URZ+0x16840], R2 ;  /* 0x01684002050075a7 */ /* 0x001064000800017f */
[----:B-1----:R-:W-:Y:S05]  /*18110*/  @!P0 NANOSLEEP.SYNCS 0x989680 ;  /* 0x009896800000895d */ /* 0x002fea0003900000 */
[----:B------:R-:W1:Y:S02]  /*18120*/  @!P0 SYNCS.PHASECHK.TRANS64 P0, [R5+URZ+0x16840], R2 ;  /* 0x01684002050085a7 */ /* 0x000e64000800007f */
[----:B-1----:R-:W-:Y:S05]  /*18130*/  @!P0 BRA `(.L_x_1373) ;  /* 0xfffffffc00f08947 */ /* 0x002fea000383ffff */
[----:B------:R-:W-:Y:S05]  /*18140*/  BRA `(.L_x_1468) ;  /* 0xffffffb800347947 */ /* 0x000fea000383ffff */
.L_x_1374:
        /* <DEDUP_REMOVED lines=8> */
.L_x_1470:
[----:B------:R-:W-:Y:S05]  /*181d0*/  BSYNC B1 ;  /* 0x0000000000017941 */ /* 0x000fea0003800000 */
.L_x_1469:
[----:B------:R-:W-:Y:S02]  /*181e0*/  IMAD.MOV.U32 R13, RZ, RZ, R8 ;  /* 0x000000ffff0d7224 */ /* 0x000fe400078e0008 */
        /* <DEDUP_REMOVED lines=8> */
.L_x_1471:
[----:B------:R-:W-:Y:S02]  /*18270*/  IMAD R9, R9, 0x2, R22 ;  /* 0x0000000209097824 */ /* 0x000fe400078e0216 */
[----:B------:R-:W-:Y:S02]  /*18280*/  IMAD.MOV.U32 R13, RZ, RZ, R10 ;  /* 0x000000ffff0d7224 */ /* 0x000fe400078e000a */
[----:B------:R-:W-:Y:S02]  /*18290*/  IMAD.MOV.U32 R12, RZ, RZ, 0x1 ;  /* 0x00000001ff0c7424 */ /* 0x000fe400078e00ff */
[----:B------:R-:W-:-:S07]  /*182a0*/  IMAD.MOV.U32 R2, RZ, RZ, R14 ;  /* 0x000000ffff027224 */ /* 0x000fce00078e000e */
[----:B------:R-:W-:Y:S05]  /*182b0*/  WARPSYNC.COLLECTIVE R15, `(.L_x_1472) ;  /* 0x000000000f087348 */ /* 0x000fea0003c00000 */
[----:B------:R0:W1:Y:S02]  /*182c0*/  SHFL.IDX P6, R14, R13, R12, R11 ;  /* 0x0000000c0d0e7389 */ /* 0x00006400000c000b */
[----:B01----:R-:W-:Y:S01]  /*182d0*/  ENDCOLLECTIVE ;  /* 0x000000000000791b */ /* 0x003fe20003800000 */
.L_x_1472:
        /* <DEDUP_REMOVED lines=11> */
.L_x_1473:
[----:B------:R-:W-:Y:S02]  /*18390*/  IMAD.MOV.U32 R13, RZ, RZ, R10 ;  /* 0x000000ffff0d7224 */ /* 0x000fe400078e000a */
[----:B------:R-:W-:Y:S02]  /*183a0*/  IMAD.MOV.U32 R12, RZ, RZ, 0x2 ;  /* 0x00000002ff0c7424 */ /* 0x000fe400078e00ff */
[----:B------:R-:W-:-:S07]  /*183b0*/  IMAD.MOV.U32 R2, RZ, RZ, R14 ;  /* 0x000000ffff027224 */ /* 0x000fce00078e000e */
[----:B------:R-:W-:Y:S05]  /*183c0*/  WARPSYNC.COLLECTIVE R15, `(.L_x_1474) ;  /* 0x000000000f087348 */ /* 0x000fea0003c00000 */
[----:B------:R0:W1:Y:S02]  /*183d0*/  SHFL.IDX P6, R14, R13, R12, R11 ;  /* 0x0000000c0d0e7389 */ /* 0x00006400000c000b */
[----:B01----:R-:W-:Y:S01]  /*183e0*/  ENDCOLLECTIVE ;  /* 0x000000000000791b */ /* 0x003fe20003800000 */
.L_x_1474:
        /* <DEDUP_REMOVED lines=11> */
.L_x_1475:
[----:B------:R-:W-:Y:S02]  /*184a0*/  IMAD.MOV.U32 R13, RZ, RZ, R10 ;  /* 0x000000ffff0d7224 */ /* 0x000fe400078e000a */
[----:B------:R-:W-:Y:S02]  /*184b0*/  IMAD.MOV.U32 R12, RZ, RZ, 0x3 ;  /* 0x00000003ff0c7424 */ /* 0x000fe400078e00ff */
[----:B------:R-:W-:-:S07]  /*184c0*/  IMAD.MOV.U32 R2, RZ, RZ, R14 ;  /* 0x000000ffff027224 */ /* 0x000fce00078e000e */
[----:B------:R-:W-:Y:S05]  /*184d0*/  WARPSYNC.COLLECTIVE R15, `(.L_x_1476) ;  /* 0x000000000f087348 */ /* 0x000fea0003c00000 */
[----:B------:R0:W1:Y:S02]  /*184e0*/  SHFL.IDX P6, R14, R13, R12, R11 ;  /* 0x0000000c0d0e7389 */ /* 0x00006400000c000b */
[----:B01----:R-:W-:Y:S01]  /*184f0*/  ENDCOLLECTIVE ;  /* 0x000000000000791b */ /* 0x003fe20003800000 */
.L_x_1476:
        /* <DEDUP_REMOVED lines=11> */
.L_x_1477:
[----:B------:R-:W-:Y:S02]  /*185b0*/  IMAD.MOV.U32 R13, RZ, RZ, R10 ;  /* 0x000000ffff0d7224 */ /* 0x000fe400078e000a */
[----:B------:R-:W-:Y:S02]  /*185c0*/  IMAD.MOV.U32 R12, RZ, RZ, 0x4 ;  /* 0x00000004ff0c7424 */ /* 0x000fe400078e00ff */
[----:B------:R-:W-:-:S07]  /*185d0*/  IMAD.MOV.U32 R2, RZ, RZ, R14 ;  /* 0x000000ffff027224 */ /* 0x000fce00078e000e */
[----:B------:R-:W-:Y:S05]  /*185e0*/  WARPSYNC.COLLECTIVE R15, `(.L_x_1478) ;  /* 0x000000000f087348 */ /* 0x000fea0003c00000 */
[----:B------:R0:W1:Y:S02]  /*185f0*/  SHFL.IDX P6, R14, R13, R12, R11 ;  /* 0x0000000c0d0e7389 */ /* 0x00006400000c000b */
[----:B01----:R-:W-:Y:S01]  /*18600*/  ENDCOLLECTIVE ;  /* 0x000000000000791b */ /* 0x003fe20003800000 */
.L_x_1478:
        /* <DEDUP_REMOVED lines=11> */
.L_x_1479:
[----:B------:R-:W-:Y:S02]  /*186c0*/  IMAD.MOV.U32 R13, RZ, RZ, R10 ;  /* 0x000000ffff0d7224 */ /* 0x000fe400078e000a */
[----:B------:R-:W-:Y:S02]  /*186d0*/  IMAD.MOV.U32 R12, RZ, RZ, 0x5 ;  /* 0x00000005ff0c7424 */ /* 0x000fe400078e00ff */
[----:B------:R-:W-:-:S07]  /*186e0*/  IMAD.MOV.U32 R2, RZ, RZ, R14 ;  /* 0x000000ffff027224 */ /* 0x000fce00078e000e */
[----:B------:R-:W-:Y:S05]  /*186f0*/  WARPSYNC.COLLECTIVE R15, `(.L_x_1480) ;  /* 0x000000000f087348 */ /* 0x000fea0003c00000 */
[----:B------:R0:W1:Y:S02]  /*18700*/  SHFL.IDX P6, R14, R13, R12, R11 ;  /* 0x0000000c0d0e7389 */ /* 0x00006400000c000b */
[----:B01----:R-:W-:Y:S01]  /*18710*/  ENDCOLLECTIVE ;  /* 0x000000000000791b */ /* 0x003fe20003800000 */
.L_x_1480:
        /* <DEDUP_REMOVED lines=11> */
.L_x_1481:
[----:B------:R-:W-:Y:S02]  /*187d0*/  IMAD.MOV.U32 R13, RZ, RZ, R10 ;  /* 0x000000ffff0d7224 */ /* 0x000fe400078e000a */
[----:B------:R-:W-:Y:S02]  /*187e0*/  IMAD.MOV.U32 R12, RZ, RZ, 0x6 ;  /* 0x00000006ff0c7424 */ /* 0x000fe400078e00ff */
[----:B------:R-:W-:-:S07]  /*187f0*/  IMAD.MOV.U32 R2, RZ, RZ, R14 ;  /* 0x000000ffff027224 */ /* 0x000fce00078e000e */
[----:B------:R-:W-:Y:S05]  /*18800*/  WARPSYNC.COLLECTIVE R15, `(.L_x_1482) ;  /* 0x000000000f087348 */ /* 0x000fea0003c00000 */
[----:B------:R0:W1:Y:S02]  /*18810*/  SHFL.IDX P6, R14, R13, R12, R11 ;  /* 0x0000000c0d0e7389 */ /* 0x00006400000c000b */
[----:B01----:R-:W-:Y:S01]  /*18820*/  ENDCOLLECTIVE ;  /* 0x000000000000791b */ /* 0x003fe20003800000 */
.L_x_1482:
        /* <DEDUP_REMOVED lines=11> */
.L_x_1483:
[----:B------:R-:W-:Y:S02]  /*188e0*/  IMAD.MOV.U32 R13, RZ, RZ, R10 ;  /* 0x000000ffff0d7224 */ /* 0x000fe400078e000a */
[----:B------:R-:W-:Y:S02]  /*188f0*/  IMAD.MOV.U32 R12, RZ, RZ, 0x7 ;  /* 0x00000007ff0c7424 */ /* 0x000fe400078e00ff */
[----:B------:R-:W-:-:S07]  /*18900*/  IMAD.MOV.U32 R2, RZ, RZ, R14 ;  /* 0x000000ffff027224 */ /* 0x000fce00078e000e */
[----:B------:R-:W-:Y:S05]  /*18910*/  WARPSYNC.COLLECTIVE R15, `(.L_x_1484) ;  /* 0x000000000f087348 */ /* 0x000fea0003c00000 */
[----:B------:R0:W1:Y:S02]  /*18920*/  SHFL.IDX P6, R14, R13, R12, R11 ;  /* 0x0000000c0d0e7389 */ /* 0x00006400000c000b */
[----:B01----:R-:W-:Y:S01]  /*18930*/  ENDCOLLECTIVE ;  /* 0x000000000000791b */ /* 0x003fe20003800000 */
.L_x_1484:
        /* <DEDUP_REMOVED lines=11> */
.L_x_1485:
[----:B------:R-:W-:Y:S01]  /*189f0*/  IMAD.MOV.U32 R2, RZ, RZ, R14 ;  /* 0x000000ffff027224 */ /* 0x000fe200078e000e */
[----:B------:R-:W-:Y:S06]  /*18a00*/  BRA `(.L_x_1486) ;  /* 0xffffffb400147947 */ /* 0x000fec000383ffff */
.L_x_1379:
[----:B-1----:R1:W2:Y:S02]  /*18a10*/  SYNCS.PHASECHK.TRANS64.TRYWAIT P0, [R5+URZ+0x16860], R2 ;  /* 0x01686002050075a7 */ /* 0x0022a4000800017f */
[----:B--2---:R-:W-:Y:S05]  /*18a20*/  @!P0 NANOSLEEP.SYNCS 0x989680 ;  /* 0x009896800000895d */ /* 0x004fea0003900000 */
[----:B------:R-:W2:Y:S02]  /*18a30*/  @!P0 SYNCS.PHASECHK.TRANS64 P0, [R5+URZ+0x16860], R2 ;  /* 0x01686002050085a7 */ /* 0x000ea4000800007f */
[----:B--2---:R-:W-:Y:S05]  /*18a40*/  @!P0 BRA `(.L_x_1379) ;  /* 0xfffffffc00f08947 */ /* 0x004fea000383ffff */
[----:B------:R-:W-:Y:S05]  /*18a50*/  BRA `(.L_x_1487) ;  /* 0xffffffb4006c7947 */ /* 0x000fea000383ffff */
.L_x_1380:
        /* <DEDUP_REMOVED lines=8> */
.L_x_1489:
[----:B------:R-:W-:Y:S05]  /*18ae0*/  BSYNC B1 ;  /* 0x0000000000017941 */ /* 0x000fea0003800000 */
.L_x_1488:
        /* <DEDUP_REMOVED lines=10> */
.L_x_1490:
[----:B------:R-:W-:Y:S02]  /*18b90*/  IMAD.MOV.U32 R13, RZ, RZ, R18 ;  /* 0x000000ffff0d7224 */ /* 0x000fe400078e0012 */
[----:B------:R-:W-:Y:S02]  /*18ba0*/  IMAD.MOV.U32 R12, RZ, RZ, 0x1 ;  /* 0x00000001ff0c7424 */ /* 0x000fe400078e00ff */
[----:B------:R-:W-:-:S07]  /*18bb0*/  IMAD.MOV.U32 R2, RZ, RZ, R14 ;  /* 0x000000ffff027224 */ /* 0x000fce00078e000e */
[----:B------:R-:W-:Y:S05]  /*18bc0*/  WARPSYNC.COLLECTIVE R15, `(.L_x_1491) ;  /* 0x000000000f087348 */ /* 0x000fea0003c00000 */
[----:B------:R0:W1:Y:S02]  /*18bd0*/  SHFL.IDX P6, R14, R13, R12, R11 ;  /* 0x0000000c0d0e7389 */ /* 0x00006400000c000b */
[----:B01----:R-:W-:Y:S01]  /*18be0*/  ENDCOLLECTIVE ;  /* 0x000000000000791b */ /* 0x003fe20003800000 */
.L_x_1491:
        /* <DEDUP_REMOVED lines=12> */
.L_x_1492:
[----:B------:R-:W-:Y:S02]  /*18cb0*/  IMAD.MOV.U32 R13, RZ, RZ, R18 ;  /* 0x000000ffff0d7224 */ /* 0x000fe400078e0012 */
[----:B------:R-:W-:Y:S02]  /*18cc0*/  IMAD.MOV.U32 R12, RZ, RZ, 0x2 ;  /* 0x00000002ff0c7424 */ /* 0x000fe400078e00ff */
[----:B------:R-:W-:-:S07]  /*18cd0*/  IMAD.MOV.U32 R2, RZ, RZ, R14 ;  /* 0x000000ffff027224 */ /* 0x000fce00078e000e */
[----:B------:R-:W-:Y:S05]  /*18ce0*/  WARPSYNC.COLLECTIVE R15, `(.L_x_1493) ;  /* 0x000000000f087348 */ /* 0x000fea0003c00000 */
[----:B------:R0:W1:Y:S02]  /*18cf0*/  SHFL.IDX P6, R14, R13, R12, R11 ;  /* 0x0000000c0d0e7389 */ /* 0x00006400000c000b */
[----:B01----:R-:W-:Y:S01]  /*18d00*/  ENDCOLLECTIVE ;  /* 0x000000000000791b */ /* 0x003fe20003800000 */
.L_x_1493:
        /* <DEDUP_REMOVED lines=12> */
.L_x_1494:
[----:B------:R-:W-:Y:S02]  /*18dd0*/  IMAD.MOV.U32 R13, RZ, RZ, R18 ;  /* 0x000000ffff0d7224 */ /* 0x000fe400078e0012 */
[----:B------:R-:W-:Y:S02]  /*18de0*/  IMAD.MOV.U32 R12, RZ, RZ, 0x3 ;  /* 0x00000003ff0c7424 */ /* 0x000fe400078e00ff */
[----:B------:R-:W-:-:S07]  /*18df0*/  IMAD.MOV.U32 R2, RZ, RZ, R14 ;  /* 0x000000ffff027224 */ /* 0x000fce00078e000e */
[----:B------:R-:W-:Y:S05]  /*18e00*/  WARPSYNC.COLLECTIVE R15, `(.L_x_1495) ;  /* 0x000000000f087348 */ /* 0x000fea0003c00000 */
[----:B------:R0:W1:Y:S02]  /*18e10*/  SHFL.IDX P6, R14, R13, R12, R11 ;  /* 0x0000000c0d0e7389 */ /* 0x00006400000c000b */
[----:B01----:R-:W-:Y:S01]  /*18e20*/  ENDCOLLECTIVE ;  /* 0x000000000000791b */ /* 0x003fe20003800000 */
.L_x_1495:
        /* <DEDUP_REMOVED lines=12> */
.L_x_1496:
[----:B------:R-:W-:Y:S02]  /*18ef0*/  IMAD.MOV.U32 R13, RZ, RZ, R18 ;  /* 0x000000ffff0d7224 */ /* 0x000fe400078e0012 */
[----:B------:R-:W-:Y:S02]  /*18f00*/  IMAD.MOV.U32 R12, RZ, RZ, 0x4 ;  /* 0x00000004ff0c7424 */ /* 0x000fe400078e00ff */
[----:B------:R-:W-:-:S07]  /*18f10*/  IMAD.MOV.U32 R2, RZ, RZ, R14 ;  /* 0x000000ffff027224 */ /* 0x000fce00078e000e */
[----:B------:R-:W-:Y:S05]  /*18f20*/  WARPSYNC.COLLECTIVE R15, `(.L_x_1497) ;  /* 0x000000000f087348 */ /* 0x000fea0003c00000 */
[----:B------:R0:W1:Y:S02]  /*18f30*/  SHFL.IDX P6, R14, R13, R12, R11 ;  /* 0x0000000c0d0e7389 */ /* 0x00006400000c000b */
[----:B01----:R-:W-:Y:S01]  /*18f40*/  ENDCOLLECTIVE ;  /* 0x000000000000791b */ /* 0x003fe20003800000 */
.L_x_1497:
        /* <DEDUP_REMOVED lines=12> */
.L_x_1498:
[----:B------:R-:W-:Y:S02]  /*19010*/  IMAD.MOV.U32 R13, RZ, RZ, R18 ;  /* 0x000000ffff0d7224 */ /* 0x000fe400078e0012 */
[----:B------:R-:W-:Y:S02]  /*19020*/  IMAD.MOV.U32 R12, RZ, RZ, 0x5 ;  /* 0x00000005ff0c7424 */ /* 0x000fe400078e00ff */
[----:B------:R-:W-:-:S07]  /*19030*/  IMAD.MOV.U32 R2, RZ, RZ, R14 ;  /* 0x000000ffff027224 */ /* 0x000fce00078e000e */
[----:B------:R-:W-:Y:S05]  /*19040*/  WARPSYNC.COLLECTIVE R15, `(.L_x_1499) ;  /* 0x000000000f087348 */ /* 0x000fea0003c00000 */
[----:B------:R0:W1:Y:S02]  /*19050*/  SHFL.IDX P6, R14, R13, R12, R11 ;  /* 0x0000000c0d0e7389 */ /* 0x00006400000c000b */
[----:B01----:R-:W-:Y:S01]  /*19060*/  ENDCOLLECTIVE ;  /* 0x000000000000791b */ /* 0x003fe20003800000 */
.L_x_1499:
        /* <DEDUP_REMOVED lines=12> */
.L_x_1500:
[----:B------:R-:W-:Y:S02]  /*19130*/  IMAD.MOV.U32 R13, RZ, RZ, R18 ;  /* 0x000000ffff0d7224 */ /* 0x000fe400078e0012 */
[----:B------:R-:W-:Y:S02]  /*19140*/  IMAD.MOV.U32 R12, RZ, RZ, 0x6 ;  /* 0x00000006ff0c7424 */ /* 0x000fe400078e00ff */
[----:B------:R-:W-:-:S07]  /*19150*/  IMAD.MOV.U32 R2, RZ, RZ, R14 ;  /* 0x000000ffff027224 */ /* 0x000fce00078e000e */
[----:B------:R-:W-:Y:S05]  /*19160*/  WARPSYNC.COLLECTIVE R15, `(.L_x_1501) ;  /* 0x000000000f087348 */ /* 0x000fea0003c00000 */
[----:B------:R0:W1:Y:S02]  /*19170*/  SHFL.IDX P6, R14, R13, R12, R11 ;  /* 0x0000000c0d0e7389 */ /* 0x00006400000c000b */
[----:B01----:R-:W-:Y:S01]  /*19180*/  ENDCOLLECTIVE ;  /* 0x000000000000791b */ /* 0x003fe20003800000 */
.L_x_1501:
        /* <DEDUP_REMOVED lines=12> */
.L_x_1502:
[----:B------:R-:W-:Y:S02]  /*19250*/  IMAD.MOV.U32 R13, RZ, RZ, R18 ;  /* 0x000000ffff0d7224 */ /* 0x000fe400078e0012 */
[----:B------:R-:W-:Y:S02]  /*19260*/  IMAD.MOV.U32 R12, RZ, RZ, 0x7 ;  /* 0x00000007ff0c7424 */ /* 0x000fe400078e00ff */
[----:B------:R-:W-:-:S07]  /*19270*/  IMAD.MOV.U32 R2, RZ, RZ, R14 ;  /* 0x000000ffff027224 */ /* 0x000fce00078e000e */
[----:B------:R-:W-:Y:S05]  /*19280*/  WARPSYNC.COLLECTIVE R15, `(.L_x_1503) ;  /* 0x000000000f087348 */ /* 0x000fea0003c00000 */
[----:B------:R0:W1:Y:S02]  /*19290*/  SHFL.IDX P6, R14, R13, R12, R11 ;  /* 0x0000000c0d0e7389 */ /* 0x00006400000c000b */
[----:B01----:R-:W-:Y:S01]  /*192a0*/  ENDCOLLECTIVE ;  /* 0x000000000000791b */ /* 0x003fe20003800000 */
.L_x_1503:
        /* <DEDUP_REMOVED lines=11> */
.L_x_1504:
[----:B------:R-:W-:Y:S01]  /*19360*/  IMAD.MOV.U32 R2, RZ, RZ, R14 ;  /* 0x000000ffff027224 */ /* 0x000fe200078e000e */
[----:B------:R-:W-:Y:S06]  /*19370*/  BRA `(.L_x_1505) ;  /* 0xffffffb0001c7947 */ /* 0x000fec000383ffff */
.L_x_1388:
[----:B0-----:R0:W1:Y:S02]  /*19380*/  SYNCS.PHASECHK.TRANS64.TRYWAIT P0, [R0+URZ+0x16860], R3 ;  /* 0x01686003000075a7 */ /* 0x001064000800017f */
[----:B-1----:R-:W-:Y:S05]  /*19390*/  @!P0 NANOSLEEP.SYNCS 0x989680 ;  /* 0x009896800000895d */ /* 0x002fea0003900000 */
[----:B------:R-:W1:Y:S02]  /*193a0*/  @!P0 SYNCS.PHASECHK.TRANS64 P0, [R0+URZ+0x16860], R3 ;  /* 0x01686003000085a7 */ /* 0x000e64000800007f */
[----:B-1----:R-:W-:Y:S05]  /*193b0*/  @!P0 BRA `(.L_x_1388) ;  /* 0xfffffffc00f08947 */ /* 0x002fea000383ffff */
[----:B------:R-:W-:Y:S05]  /*193c0*/  BRA `(.L_x_1506) ;  /* 0xffffffb400307947 */ /* 0x000fea000383ffff */
.L_x_1389:
        /* <DEDUP_REMOVED lines=8> */
.L_x_1508:
[----:B------:R-:W-:Y:S05]  /*19450*/  BSYNC B0 ;  /* 0x0000000000007941 */ /* 0x000fea0003800000 */
.L_x_1507:
        /* <DEDUP_REMOVED lines=10> */
.L_x_1509:
[----:B------:R-:W-:Y:S02]  /*19500*/  IMAD R4, R4, 0x2, R22 ;  /* 0x0000000204047824 */ /* 0x000fe400078e0216 */
[----:B------:R-:W-:Y:S02]  /*19510*/  IMAD.MOV.U32 R13, RZ, RZ, R18 ;  /* 0x000000ffff0d7224 */ /* 0x000fe400078e0012 */
[----:B------:R-:W-:Y:S01]  /*19520*/  IMAD.MOV.U32 R12, RZ, RZ, 0x1 ;  /* 0x00000001ff0c7424 */ /* 0x000fe200078e00ff */
[----:B------:R-:W-:-:S13]  /*19530*/  IADD3 R2, P1, R14, R5, RZ ;  /* 0x000000050e027210 */ /* 0x000fda0007f3e0ff */
[----:B------:R-:W-:Y:S05]  /*19540*/  WARPSYNC.COLLECTIVE R15, `(.L_x_1510) ;  /* 0x000000000f087348 */ /* 0x000fea0003c00000 */
[----:B------:R0:W1:Y:S02]  /*19550*/  SHFL.IDX P6, R14, R13, R12, R11 ;  /* 0x0000000c0d0e7389 */ /* 0x00006400000c000b */
[----:B01----:R-:W-:Y:S01]  /*19560*/  ENDCOLLECTIVE ;  /* 0x000000000000791b */ /* 0x003fe20003800000 */
.L_x_1510:
        /* <DEDUP_REMOVED lines=11> */
.L_x_1511:
[----:B------:R-:W-:Y:S02]  /*19620*/  IMAD.MOV.U32 R13, RZ, RZ, R18 ;  /* 0x000000ffff0d7224 */ /* 0x000fe400078e0012 */
[----:B------:R-:W-:Y:S02]  /*19630*/  IMAD.MOV.U32 R12, RZ, RZ, 0x2 ;  /* 0x00000002ff0c7424 */ /* 0x000fe400078e00ff */
[----:B------:R-:W-:-:S07]  /*19640*/  IMAD.MOV.U32 R9, RZ, RZ, R14 ;  /* 0x000000ffff097224 */ /* 0x000fce00078e000e */
[----:B------:R-:W-:Y:S05]  /*19650*/  WARPSYNC.COLLECTIVE R15, `(.L_x_1512) ;  /* 0x000000000f087348 */ /* 0x000fea0003c00000 */
[----:B------:R0:W1:Y:S02]  /*19660*/  SHFL.IDX P6, R14, R13, R12, R11 ;  /* 0x0000000c0d0e7389 */ /* 0x00006400000c000b */
[----:B01----:R-:W-:Y:S01]  /*19670*/  ENDCOLLECTIVE ;  /* 0x000000000000791b */ /* 0x003fe20003800000 */
.L_x_1512:
        /* <DEDUP_REMOVED lines=12> */
.L_x_1513:
[----:B------:R-:W-:Y:S02]  /*19740*/  IMAD.MOV.U32 R13, RZ, RZ, R18 ;  /* 0x000000ffff0d7224 */ /* 0x000fe400078e0012 */
[----:B------:R-:W-:Y:S02]  /*19750*/  IMAD.MOV.U32 R12, RZ, RZ, 0x3 ;  /* 0x00000003ff0c7424 */ /* 0x000fe400078e00ff */
[----:B------:R-:W-:-:S07]  /*19760*/  IMAD.MOV.U32 R10, RZ, RZ, R14 ;  /* 0x000000ffff0a7224 */ /* 0x000fce00078e000e */
[----:B------:R-:W-:Y:S05]  /*19770*/  WARPSYNC.COLLECTIVE R15, `(.L_x_1514) ;  /* 0x000000000f087348 */ /* 0x000fea0003c00000 */
[----:B------:R0:W1:Y:S02]  /*19780*/  SHFL.IDX P6, R14, R13, R12, R11 ;  /* 0x0000000c0d0e7389 */ /* 0x00006400000c000b */
[----:B01----:R-:W-:Y:S01]  /*19790*/  ENDCOLLECTIVE ;  /* 0x000000000000791b */ /* 0x003fe20003800000 */
.L_x_1514:
        /* <DEDUP_REMOVED lines=12> */
.L_x_1515:
[----:B------:R-:W-:Y:S02]  /*19860*/  IMAD.MOV.U32 R13, RZ, RZ, R18 ;  /* 0x000000ffff0d7224 */ /* 0x000fe400078e0012 */
[----:B------:R-:W-:Y:S02]  /*19870*/  IMAD.MOV.U32 R12, RZ, RZ, 0x4 ;  /* 0x00000004ff0c7424 */ /* 0x000fe400078e00ff */
[----:B------:R-:W-:-:S07]  /*19880*/  IMAD.MOV.U32 R9, RZ, RZ, R14 ;  /* 0x000000ffff097224 */ /* 0x000fce00078e000e */
[----:B------:R-:W-:Y:S05]  /*19890*/  WARPSYNC.COLLECTIVE R15, `(.L_x_1516) ;  /* 0x000000000f087348 */ /* 0x000fea0003c00000 */
[----:B------:R0:W1:Y:S02]  /*198a0*/  SHFL.IDX P6, R14, R13, R12, R11 ;  /* 0x0000000c0d0e7389 */ /* 0x00006400000c000b */
[----:B01----:R-:W-:Y:S01]  /*198b0*/  ENDCOLLECTIVE ;  /* 0x000000000000791b */ /* 0x003fe20003800000 */
.L_x_1516:
        /* <DEDUP_REMOVED lines=12> */
.L_x_1517:
[----:B------:R-:W-:Y:S02]  /*19980*/  IMAD.MOV.U32 R13, RZ, RZ, R18 ;  /* 0x000000ffff0d7224 */ /* 0x000fe400078e0012 */
[----:B------:R-:W-:Y:S02]  /*19990*/  IMAD.MOV.U32 R12, RZ, RZ, 0x5 ;  /* 0x00000005ff0c7424 */ /* 0x000fe400078e00ff */
[----:B------:R-:W-:-:S07]  /*199a0*/  IMAD.MOV.U32 R10, RZ, RZ, R14 ;  /* 0x000000ffff0a7224 */ /* 0x000fce00078e000e */
[----:B------:R-:W-:Y:S05]  /*199b0*/  WARPSYNC.COLLECTIVE R15, `(.L_x_1518) ;  /* 0x000000000f087348 */ /* 0x000fea0003c00000 */
[----:B------:R0:W1:Y:S02]  /*199c0*/  SHFL.IDX P6, R14, R13, R12, R11 ;  /* 0x0000000c0d0e7389 */ /* 0x00006400000c000b */
[----:B01----:R-:W-:Y:S01]  /*199d0*/  ENDCOLLECTIVE ;  /* 0x000000000000791b */ /* 0x003fe20003800000 */
.L_x_1518:
        /* <DEDUP_REMOVED lines=12> */
.L_x_1519:
[----:B------:R-:W-:Y:S02]  /*19aa0*/  IMAD.MOV.U32 R13, RZ, RZ, R18 ;  /* 0x000000ffff0d7224 */ /* 0x000fe400078e0012 */
[----:B------:R-:W-:Y:S02]  /*19ab0*/  IMAD.MOV.U32 R12, RZ, RZ, 0x6 ;  /* 0x00000006ff0c7424 */ /* 0x000fe400078e00ff */
[----:B------:R-:W-:-:S07]  /*19ac0*/  IMAD.MOV.U32 R9, RZ, RZ, R14 ;  /* 0x000000ffff097224 */ /* 0x000fce00078e000e */
[----:B------:R-:W-:Y:S05]  /*19ad0*/  WARPSYNC.COLLECTIVE R15, `(.L_x_1520) ;  /* 0x000000000f087348 */ /* 0x000fea0003c00000 */
[----:B------:R0:W1:Y:S02]  /*19ae0*/  SHFL.IDX P6, R14, R13, R12, R11 ;  /* 0x0000000c0d0e7389 */ /* 0x00006400000c000b */
[----:B01----:R-:W-:Y:S01]  /*19af0*/  ENDCOLLECTIVE ;  /* 0x000000000000791b */ /* 0x003fe20003800000 */
.L_x_1520:
        /* <DEDUP_REMOVED lines=12> */
.L_x_1521:
[----:B------:R-:W-:Y:S02]  /*19bc0*/  IMAD.MOV.U32 R13, RZ, RZ, R18 ;  /* 0x000000ffff0d7224 */ /* 0x000fe400078e0012 */
[----:B------:R-:W-:Y:S01]  /*19bd0*/  IMAD.MOV.U32 R12, RZ, RZ, 0x7 ;  /* 0x00000007ff0c7424 */ /* 0x000fe200078e00ff */
[----:B------:R-:W-:-:S13]  /*19be0*/  IADD3 R2, P1, R14, R5, RZ ;  /* 0x000000050e027210 */ /* 0x000fda0007f3e0ff */
[----:B------:R-:W-:Y:S05]  /*19bf0*/  WARPSYNC.COLLECTIVE R15, `(.L_x_1522) ;  /* 0x000000000f087348 */ /* 0x000fea0003c00000 */
[----:B------:R0:W1:Y:S02]  /*19c00*/  SHFL.IDX P6, R14, R13, R12, R11 ;  /* 0x0000000c0d0e7389 */ /* 0x00006400000c000b */
[----:B01----:R-:W-:Y:S01]  /*19c10*/  ENDCOLLECTIVE ;  /* 0x000000000000791b */ /* 0x003fe20003800000 */
.L_x_1522:
        /* <DEDUP_REMOVED lines=10> */
.L_x_1523:
[----:B------:R-:W-:Y:S05]  /*19cc0*/  BRA `(.L_x_1524) ;  /* 0xffffffac00e47947 */ /* 0x000fea000383ffff */
.L_x_1394:
        /* <DEDUP_REMOVED lines=8> */
.L_x_1526:
[----:B------:R-:W-:Y:S05]  /*19d50*/  BSYNC B0 ;  /* 0x0000000000007941 */ /* 0x000fea0003800000 */
.L_x_1525:
        /* <DEDUP_REMOVED lines=9> */
.L_x_1527:
[----:B------:R-:W-:Y:S02]  /*19df0*/  ULDC UR4, c[0x0][0xc3c] ;  /* 0x00030f0000047ab9 */ /* 0x000fe40000000800 */
[----:B------:R-:W-:-:S13]  /*19e00*/  ISETP.GE.OR P1, PT, R9, UR4, !P0 ;  /* 0x0000000409007c0c */ /* 0x000fda000c726670 */
[----:B------:R-:W0:Y:S08]  /*19e10*/  @!P1 LDC.64 R2, c[0x0][0xc80] ;  /* 0x00032000ff029b82 */ /* 0x000e300000000a00 */
[----:B------:R-:W1:Y:S01]  /*19e20*/  @!P1 LDC.64 R4, c[0x0][0xc78] ;  /* 0x00031e00ff049b82 */ /* 0x000e620000000a00 */
[----:B------:R-:W-:Y:S01]  /*19e30*/  CS2R R16, SRZ ;  /* 0x0000000000107805 */ /* 0x000fe2000001ff00 */
[----:B------:R-:W-:-:S02]  /*19e40*/  IMAD.MOV.U32 R11, RZ, RZ, RZ ;  /* 0x000000ffff0b7224 */ /* 0x000fc400078e00ff */
[----:B------:R-:W-:Y:S02]  /*19e50*/  IMAD.MOV.U32 R6, RZ, RZ, R14 ;  /* 0x000000ffff067224 */ /* 0x000fe400078e000e */
[----:B0-----:R-:W-:-:S05]  /*19e60*/  @!P1 IMAD.WIDE R2, R9, 0x4, R2 ;  /* 0x0000000409029825 */ /* 0x001fca00078e0202 */
[----:B------:R1:W2:Y:S02]  /*19e70*/  @!P1 LDG.E R7, desc[UR54][R2.64] ;  /* 0x0000003602079981 */ /* 0x0002a4000c1e1900 */
[----:B-1----:R-:W-:-:S05]  /*19e80*/  @!P1 IMAD.WIDE R2, R9, 0x4, R4 ;  /* 0x0000000409029825 */ /* 0x002fca00078e0204 */
[----:B------:R-:W3:Y:S01]  /*19e90*/  @!P1 LDG.E R4, desc[UR54][R2.64] ;  /* 0x0000003602049981 */ /* 0x000ee2000c1e1900 */
[----:B------:R-:W-:Y:S01]  /*19ea0*/  IMAD.MOV.U32 R5, RZ, RZ, RZ ;  /* 0x000000ffff057224 */ /* 0x000fe200078e00ff */
[C---:B------:R-:W-:Y:S02]  /*19eb0*/  ISETP.GE.U32.AND P2, PT, R8.reuse, 0x2, PT ;  /* 0x000000020800780c */ /* 0x040fe40003f46070 */
[C---:B------:R-:W-:Y:S02]  /*19ec0*/  ISETP.GE.U32.AND P3, PT, R8.reuse, 0x4, PT ;  /* 0x000000040800780c */ /* 0x040fe40003f66070 */
        /* <DEDUP_REMOVED lines=9> */
.L_x_1528:
[----:B------:R-:W-:Y:S01]  /*19f60*/  IMAD.MOV.U32 R12, RZ, RZ, 0x2 ;  /* 0x00000002ff0c7424 */ /* 0x000fe200078e00ff */
[----:B------:R-:W-:-:S05]  /*19f70*/  SEL R4, R14, RZ, P1 ;  /* 0x000000ff0e047207 */ /* 0x000fca0000800000 */
[----:B------:R-:W-:-:S04]  /*19f80*/  IMAD.IADD R4, R13, 0x1, R4 ;  /* 0x000000010d047824 */ /* 0x000fc800078e0204 */
[----:B------:R-:W-:-:S07]  /*19f90*/  IMAD.MOV.U32 R13, RZ, RZ, R4 ;  /* 0x000000ffff0d7224 */ /* 0x000fce00078e0004 */
[----:B------:R-:W-:Y:S05]  /*19fa0*/  WARPSYNC.COLLECTIVE R15, `(.L_x_1529) ;  /* 0x000000000f087348 */ /* 0x000fea0003c00000 */
[----:B------:R0:W1:Y:S02]  /*19fb0*/  SHFL.UP P6, R14, R13, R12, R11 ;  /* 0x0400000c0d0e7389 */ /* 0x00006400000c000b */
[----:B01----:R-:W-:Y:S01]  /*19fc0*/  ENDCOLLECTIVE ;  /* 0x000000000000791b */ /* 0x003fe20003800000 */
.L_x_1529:
[----:B------:R-:W-:Y:S01]  /*19fd0*/  IMAD.MOV.U32 R12, RZ, RZ, 0x4 ;  /* 0x00000004ff0c7424 */ /* 0x000fe200078e00ff */
[----:B------:R-:W-:-:S05]  /*19fe0*/  SEL R3, R14, RZ, P2 ;  /* 0x000000ff0e037207 */ /* 0x000fca0001000000 */
[----:B------:R-:W-:-:S04]  /*19ff0*/  IMAD.IADD R2, R4, 0x1, R3 ;  /* 0x0000000104027824 */ /* 0x000fc800078e0203 */
[----:B------:R-:W-:-:S07]  /*1a000*/  IMAD.MOV.U32 R13, RZ, RZ, R2 ;  /* 0x000000ffff0d7224 */ /* 0x000fce00078e0002 */
[----:B------:R-:W-:Y:S05]  /*1a010*/  WARPSYNC.COLLECTIVE R15, `(.L_x_1530) ;  /* 0x000000000f087348 */ /* 0x000fea0003c00000 */
[----:B------:R0:W1:Y:S02]  /*1a020*/  SHFL.UP P6, R14, R13, R12, R11 ;  /* 0x0400000c0d0e7389 */ /* 0x00006400000c000b */
[----:B01----:R-:W-:Y:S01]  /*1a030*/  ENDCOLLECTIVE ;  /* 0x000000000000791b */ /* 0x003fe20003800000 */
.L_x_1530:
[----:B------:R-:W-:Y:S01]  /*1a040*/  IMAD.MOV.U32 R12, RZ, RZ, 0x8 ;  /* 0x00000008ff0c7424 */ /* 0x000fe200078e00ff */
[----:B------:R-:W-:-:S05]  /*1a050*/  SEL R3, R14, RZ, P3 ;  /* 0x000000ff0e037207 */ /* 0x000fca0001800000 */
[----:B------:R-:W-:-:S04]  /*1a060*/  IMAD.IADD R3, R2, 0x1, R3 ;  /* 0x0000000102037824 */ /* 0x000fc800078e0203 */
[----:B------:R-:W-:-:S07]  /*1a070*/  IMAD.MOV.U32 R13, RZ, RZ, R3 ;  /* 0x000000ffff0d7224 */ /* 0x000fce00078e0003 */
[----:B------:R-:W-:Y:S05]  /*1a080*/  WARPSYNC.COLLECTIVE R15, `(.L_x_1531) ;  /* 0x000000000f087348 */ /* 0x000fea0003c00000 */
[----:B------:R0:W1:Y:S02]  /*1a090*/  SHFL.UP P6, R14, R13, R12, R11 ;  /* 0x0400000c0d0e7389 */ /* 0x00006400000c000b */
[----:B01----:R-:W-:Y:S01]  /*1a0a0*/  ENDCOLLECTIVE ;  /* 0x000000000000791b */ /* 0x003fe20003800000 */
.L_x_1531:
[----:B------:R-:W-:Y:S01]  /*1a0b0*/  IMAD.MOV.U32 R12, RZ, RZ, 0x10 ;  /* 0x00000010ff0c7424 */ /* 0x000fe200078e00ff */
[----:B------:R-:W-:-:S05]  /*1a0c0*/  SEL R4, R14, RZ, P4 ;  /* 0x000000ff0e047207 */ /* 0x000fca0002000000 */
[----:B------:R-:W-:-:S04]  /*1a0d0*/  IMAD.IADD R4, R3, 0x1, R4 ;  /* 0x0000000103047824 */ /* 0x000fc800078e0204 */
[----:B------:R-:W-:-:S07]  /*1a0e0*/  IMAD.MOV.U32 R13, RZ, RZ, R4 ;  /* 0x000000ffff0d7224 */ /* 0x000fce00078e0004 */
[----:B------:R-:W-:Y:S05]  /*1a0f0*/  WARPSYNC.COLLECTIVE R15, `(.L_x_1532) ;  /* 0x000000000f087348 */ /* 0x000fea0003c00000 */
[----:B------:R0:W1:Y:S02]  /*1a100*/  SHFL.UP P6, R14, R13, R12, R11 ;  /* 0x0400000c0d0e7389 */ /* 0x00006400000c000b */
[----:B01----:R-:W-:Y:S01]  /*1a110*/  ENDCOLLECTIVE ;  /* 0x000000000000791b */ /* 0x003fe20003800000 */
.L_x_1532:
        /* <DEDUP_REMOVED lines=8> */
.L_x_1533:
[----:B------:R-:W-:Y:S05]  /*1a1a0*/  BRA `(.L_x_1534) ;  /* 0xffffffac00f07947 */ /* 0x000fea000383ffff */
.L_x_1397:
[----:B------:R-:W-:Y:S01]  /*1a1b0*/  BSSY B0, `(.L_x_1535) ;  /* 0x0000007000007945 */ /* 0x000fe20003800000 */
[----:B------:R-:W-:Y:S02]  /*1a1c0*/  IMAD.MOV.U32 R12, RZ, RZ, 0x1 ;  /* 0x00000001ff0c7424 */ /* 0x000fe400078e00ff */
[----:B------:R-:W-:Y:S02]  /*1a1d0*/  IMAD.MOV.U32 R11, RZ, RZ, RZ ;  /* 0x000000ffff0b7224 */ /* 0x000fe400078e00ff */
[----:B------:R-:W-:-:S07]  /*1a1e0*/  IMAD.MOV.U32 R15, RZ, RZ, -0x1 ;  /* 0xffffffffff0f7424 */ /* 0x000fce00078e00ff */
[----:B------:R-:W-:Y:S05]  /*1a1f0*/  WARPSYNC.COLLECTIVE R15, `(.L_x_1536) ;  /* 0x000000000f087348 */ /* 0x000fea0003c00000 */
[----:B------:R0:W1:Y:S02]  /*1a200*/  SHFL.UP P6, R14, R13, R12, R11 ;  /* 0x0400000c0d0e7389 */ /* 0x00006400000c000b */
[----:B01----:R-:W-:Y:S01]  /*1a210*/  ENDCOLLECTIVE ;  /* 0x000000000000791b */ /* 0x003fe20003800000 */
.L_x_1536:
[----:B------:R-:W-:Y:S05]  /*1a220*/  BSYNC B0 ;  /* 0x0000000000007941 */ /* 0x000fea0003800000 */
.L_x_1535:
        /* <DEDUP_REMOVED lines=8> */
.L_x_1537:
[----:B------:R-:W-:Y:S01]  /*1a2b0*/  IMAD.MOV.U32 R12, RZ, RZ, 0x4 ;  /* 0x00000004ff0c7424 */ /* 0x000fe200078e00ff */
[----:B------:R-:W-:-:S05]  /*1a2c0*/  SEL R2, R14, RZ, P2 ;  /* 0x000000ff0e027207 */ /* 0x000fca0001000000 */
[----:B------:R-:W-:-:S04]  /*1a2d0*/  IMAD.IADD R2, R13, 0x1, R2 ;  /* 0x000000010d027824 */ /* 0x000fc800078e0202 */
[----:B------:R-:W-:-:S07]  /*1a2e0*/  IMAD.MOV.U32 R13, RZ, RZ, R2 ;  /* 0x000000ffff0d7224 */ /* 0x000fce00078e0002 */
[----:B------:R-:W-:Y:S05]  /*1a2f0*/  WARPSYNC.COLLECTIVE R15, `(.L_x_1538) ;  /* 0x000000000f087348 */ /* 0x000fea0003c00000 */
[----:B------:R0:W1:Y:S02]  /*1a300*/  SHFL.UP P6, R14, R13, R12, R11 ;  /* 0x0400000c0d0e7389 */ /* 0x00006400000c000b */
[----:B01----:R-:W-:Y:S01]  /*1a310*/  ENDCOLLECTIVE ;  /* 0x000000000000791b */ /* 0x003fe20003800000 */
.L_x_1538:
[----:B------:R-:W-:Y:S01]  /*1a320*/  IMAD.MOV.U32 R12, RZ, RZ, 0x8 ;  /* 0x00000008ff0c7424 */ /* 0x000fe200078e00ff */
[----:B------:R-:W-:-:S05]  /*1a330*/  SEL R3, R14, RZ, P3 ;  /* 0x000000ff0e037207 */ /* 0x000fca0001800000 */
[----:B------:R-:W-:-:S04]  /*1a340*/  IMAD.IADD R3, R2, 0x1, R3 ;  /* 0x0000000102037824 */ /* 0x000fc800078e0203 */
[----:B------:R-:W-:-:S07]  /*1a350*/  IMAD.MOV.U32 R13, RZ, RZ, R3 ;  /* 0x000000ffff0d7224 */ /* 0x000fce00078e0003 */
[----:B------:R-:W-:Y:S05]  /*1a360*/  WARPSYNC.COLLECTIVE R15, `(.L_x_1539) ;  /* 0x000000000f087348 */ /* 0x000fea0003c00000 */
[----:B------:R0:W1:Y:S02]  /*1a370*/  SHFL.UP P6, R14, R13, R12, R11 ;  /* 0x0400000c0d0e7389 */ /* 0x00006400000c000b */
[----:B01----:R-:W-:Y:S01]  /*1a380*/  ENDCOLLECTIVE ;  /* 0x000000000000791b */ /* 0x003fe20003800000 */
.L_x_1539:
[----:B------:R-:W-:Y:S01]  /*1a390*/  IMAD.MOV.U32 R12, RZ, RZ, 0x10 ;  /* 0x00000010ff0c7424 */ /* 0x000fe200078e00ff */
[----:B------:R-:W-:-:S05]  /*1a3a0*/  SEL R4, R14, RZ, P4 ;  /* 0x000000ff0e047207 */ /* 0x000fca0002000000 */
[----:B------:R-:W-:-:S04]  /*1a3b0*/  IMAD.IADD R4, R3, 0x1, R4 ;  /* 0x0000000103047824 */ /* 0x000fc800078e0204 */
[----:B------:R-:W-:-:S07]  /*1a3c0*/  IMAD.MOV.U32 R13, RZ, RZ, R4 ;  /* 0x000000ffff0d7224 */ /* 0x000fce00078e0004 */
[----:B------:R-:W-:Y:S05]  /*1a3d0*/  WARPSYNC.COLLECTIVE R15, `(.L_x_1540) ;  /* 0x000000000f087348 */ /* 0x000fea0003c00000 */
[----:B------:R0:W1:Y:S02]  /*1a3e0*/  SHFL.UP P6, R14, R13, R12, R11 ;  /* 0x0400000c0d0e7389 */ /* 0x00006400000c000b */
[----:B01----:R-:W-:Y:S01]  /*1a3f0*/  ENDCOLLECTIVE ;  /* 0x000000000000791b */ /* 0x003fe20003800000 */
.L_x_1540:
        /* <DEDUP_REMOVED lines=8> */
.L_x_1541:
[----:B------:R-:W-:Y:S05]  /*1a480*/  BRA `(.L_x_1542) ;  /* 0xffffffac00dc7947 */ /* 0x000fea000383ffff */
.L_x_1399:
[----:B------:R-:W-:Y:S01]  /*1a490*/  BSSY B0, `(.L_x_1543) ;  /* 0x0000006000007945 */ /* 0x000fe20003800000 */
[----:B------:R-:W-:Y:S01]  /*1a4a0*/  PLOP3.LUT P6, PT, P6, PT, PT, 0x8, 0x0 ;  /* 0x000000000000781c */ /* 0x000fe200037ce170 */
[----:B------:R-:W-:-:S12]  /*1a4b0*/  IMAD.MOV.U32 R15, RZ, RZ, -0x1 ;  /* 0xffffffffff0f7424 */ /* 0x000fd800078e00ff */
[----:B0-----:R-:W-:Y:S05]  /*1a4c0*/  WARPSYNC.COLLECTIVE R15, `(.L_x_1544) ;  /* 0x000000000f087348 */ /* 0x001fea0003c00000 */
[----:B------:R-:W-:Y:S01]  /*1a4d0*/  VOTE.ANY R14, PT, P6 ;  /* 0x00000000000e7806 */ /* 0x000fe200030e0100 */
[----:B0-----:R-:W-:Y:S06]  /*1a4e0*/  ENDCOLLECTIVE ;  /* 0x000000000000791b */ /* 0x001fec0003800000 */
.L_x_1544:
[----:B------:R-:W-:Y:S05]  /*1a4f0*/  BSYNC B0 ;  /* 0x0000000000007941 */ /* 0x000fea0003800000 */
.L_x_1543:
[----:B------:R-:W-:Y:S02]  /*1a500*/  IMAD.MOV.U32 R3, RZ, RZ, R14 ;  /* 0x000000ffff037224 */ /* 0x000fe400078e000e */
[----:B------:R-:W-:Y:S02]  /*1a510*/  IMAD.MOV.U32 R13, RZ, RZ, R17 ;  /* 0x000000ffff0d7224 */ /* 0x000fe400078e0011 */
[----:B------:R-:W0:Y:S01]  /*1a520*/  POPC R7, R3 ;  /* 0x0000000300077309 */ /* 0x000e220000000000 */
[----:B------:R-:W-:Y:S02]  /*1a530*/  IMAD.MOV.U32 R11, RZ, RZ, 0x1f ;  /* 0x0000001fff0b7424 */ /* 0x000fe400078e00ff */
[----:B------:R-:W-:Y:S02]  /*1a540*/  IMAD.MOV.U32 R15, RZ, RZ, -0x1 ;  /* 0xffffffffff0f7424 */ /* 0x000fe400078e00ff */
[----:B0-----:R-:W-:Y:S02]  /*1a550*/  IMAD.MOV.U32 R12, RZ, RZ, R7 ;  /* 0x000000ffff0c7224 */ /* 0x001fe400078e0007 */
[----:B------:R-:W-:-:S07]  /*1a560*/  IMAD.IADD R19, R7, 0x1, R19 ;  /* 0x0000000107137824 */ /* 0x000fce00078e0213 */
[----:B------:R-:W-:Y:S05]  /*1a570*/  WARPSYNC.COLLECTIVE R15, `(.L_x_1545) ;  /* 0x000000000f087348 */ /* 0x000fea0003c00000 */
[----:B------:R0:W1:Y:S02]  /*1a580*/  SHFL.IDX P6, R14, R13, R12, R11 ;  /* 0x0000000c0d0e7389 */ /* 0x00006400000c000b */
[----:B01----:R-:W-:Y:S01]  /*1a590*/  ENDCOLLECTIVE ;  /* 0x000000000000791b */ /* 0x003fe20003800000 */
.L_x_1545:
[----:B------:R-:W-:Y:S02]  /*1a5a0*/  IMAD.MOV.U32 R13, RZ, RZ, R5 ;  /* 0x000000ffff0d7224 */ /* 0x000fe400078e0005 */
[----:B------:R-:W-:-:S07]  /*1a5b0*/  IMAD.MOV.U32 R17, RZ, RZ, R14 ;  /* 0x000000ffff117224 */ /* 0x000fce00078e000e */
[----:B------:R-:W-:Y:S05]  /*1a5c0*/  WARPSYNC.COLLECTIVE R15, `(.L_x_1546) ;  /* 0x000000000f087348 */ /* 0x000fea0003c00000 */
[----:B------:R0:W1:Y:S02]  /*1a5d0*/  SHFL.IDX P6, R14, R13, R12, R11 ;  /* 0x0000000c0d0e7389 */ /* 0x00006400000c000b */
[----:B01----:R-:W-:Y:S01]  /*1a5e0*/  ENDCOLLECTIVE ;  /* 0x000000000000791b */ /* 0x003fe20003800000 */
.L_x_1546:
[----:B------:R-:W-:Y:S01]  /*1a5f0*/  IMAD.MOV.U32 R5, RZ, RZ, R14 ;  /* 0x000000ffff057224 */ /* 0x000fe200078e000e */
[----:B------:R-:W-:Y:S06]  /*1a600*/  BRA `(.L_x_1547) ;  /* 0xffffffac00bc7947 */ /* 0x000fec000383ffff */
.L_x_1401:
[----:B------:R-:W-:Y:S01]  /*1a610*/  BSSY B0, `(.L_x_1548) ;  /* 0x0000007000007945 */ /* 0x000fe20003800000 */
[----:B------:R-:W-:Y:S02]  /*1a620*/  IMAD.MOV.U32 R13, RZ, RZ, R2 ;  /* 0x000000ffff0d7224 */ /* 0x000fe400078e0002 */
[----:B------:R-:W-:Y:S02]  /*1a630*/  IMAD.MOV.U32 R11, RZ, RZ, 0x1f ;  /* 0x0000001fff0b7424 */ /* 0x000fe400078e00ff */
[----:B------:R-:W-:-:S07]  /*1a640*/  IMAD.MOV.U32 R15, RZ, RZ, -0x1 ;  /* 0xffffffffff0f7424 */ /* 0x000fce00078e00ff */
[----:B0123--:R-:W-:Y:S05]  /*1a650*/  WARPSYNC.COLLECTIVE R15, `(.L_x_1549) ;  /* 0x000000000f087348 */ /* 0x00ffea0003c00000 */
[----:B------:R4:W0:Y:S02]  /*1a660*/  SHFL.IDX P6, R14, R13, R12, R11 ;  /* 0x0000000c0d0e7389 */ /* 0x00082400000c000b */
[----:B01234-:R-:W-:Y:S01]  /*1a670*/  ENDCOLLECTIVE ;  /* 0x000000000000791b */ /* 0x01ffe20003800000 */
.L_x_1549:
[----:B------:R-:W-:Y:S05]  /*1a680*/  BSYNC B0 ;  /* 0x0000000000007941 */ /* 0x000fea0003800000 */
.L_x_1548:
[----:B------:R-:W-:Y:S01]  /*1a690*/  IMAD.MOV.U32 R16, RZ, RZ, R14 ;  /* 0x000000ffff107224 */ /* 0x000fe200078e000e */
[----:B------:R-:W-:Y:S06]  /*1a6a0*/  BRA `(.L_x_1400) ;  /* 0xffffffac00ac7947 */ /* 0x000fec000383ffff */
.L_x_1407:
[----:B0-----:R0:W2:Y:S02]  /*1a6b0*/  SYNCS.PHASECHK.TRANS64.TRYWAIT P0, [R4+URZ+0x16820], R0 ;  /* 0x01682000040075a7 */ /* 0x0010a4000800017f */
[----:B--2---:R-:W-:Y:S05]  /*1a6c0*/  @!P0 NANOSLEEP.SYNCS 0x989680 ;  /* 0x009896800000895d */ /* 0x004fea0003900000 */
[----:B------:R-:W2:Y:S02]  /*1a6d0*/  @!P0 SYNCS.PHASECHK.TRANS64 P0, [R4+URZ+0x16820], R0 ;  /* 0x01682000040085a7 */ /* 0x000ea4000800007f */
[----:B--2---:R-:W-:Y:S05]  /*1a6e0*/  @!P0 BRA `(.L_x_1407) ;  /* 0xfffffffc00f08947 */ /* 0x004fea000383ffff */
[----:B------:R-:W-:Y:S05]  /*1a6f0*/  BRA `(.L_x_1550) ;  /* 0xffffffb800047947 */ /* 0x000fea000383ffff */
.L_x_1408:
[----:B------:R-:W2:Y:S01]  /*1a700*/  S2R R2, SR_TID.X ;  /* 0x0000000000027919 */ /* 0x000ea20000002100 */
[----:B------:R-:W-:Y:S01]  /*1a710*/  BSSY B0, `(.L_x_1551) ;  /* 0x000000a000007945 */ /* 0x000fe20003800000 */
[----:B------:R-:W-:Y:S02]  /*1a720*/  IMAD.MOV.U32 R12, RZ, RZ, RZ ;  /* 0x000000ffff0c7224 */ /* 0x000fe400078e00ff */
[----:B------:R-:W-:Y:S02]  /*1a730*/  IMAD.MOV.U32 R11, RZ, RZ, 0x1f ;  /* 0x0000001fff0b7424 */ /* 0x000fe400078e00ff */
[----:B------:R-:W-:Y:S01]  /*1a740*/  IMAD.MOV.U32 R15, RZ, RZ, -0x1 ;  /* 0xffffffffff0f7424 */ /* 0x000fe200078e00ff */
[----:B--2---:R-:W-:-:S04]  /*1a750*/  SHF.R.U32.HI R2, RZ, 0x5, R2 ;  /* 0x00000005ff027819 */ /* 0x004fc80000011602 */
[----:B------:R-:W-:-:S05]  /*1a760*/  LOP3.LUT R2, R2, 0x3, RZ, 0xc0, !PT ;  /* 0x0000000302027812 */ /* 0x000fca00078ec0ff */
[----:B------:R-:W-:-:S07]  /*1a770*/  IMAD.MOV.U32 R13, RZ, RZ, R2 ;  /* 0x000000ffff0d7224 */ /* 0x000fce00078e0002 */
[----:B01----:R-:W-:Y:S05]  /*1a780*/  WARPSYNC.COLLECTIVE R15, `(.L_x_1552) ;  /* 0x000000000f087348 */ /* 0x003fea0003c00000 */
[----:B------:R2:W3:Y:S02]  /*1a790*/  SHFL.IDX P6, R14, R13, R12, R11 ;  /* 0x0000000c0d0e7389 */ /* 0x0004e400000c000b */
[----:B0123--:R-:W-:Y:S01]  /*1a7a0*/  ENDCOLLECTIVE ;  /* 0x000000000000791b */ /* 0x00ffe20003800000 */
.L_x_1552:
[----:B------:R-:W-:Y:S05]  /*1a7b0*/  BSYNC B0 ;  /* 0x0000000000007941 */ /* 0x000fea0003800000 */
.L_x_1551:
[----:B------:R-:W-:Y:S05]  /*1a7c0*/  BRA `(.L_x_1553) ;  /* 0xffffffb400ec7947 */ /* 0x000fea000383ffff */
.L_x_1411:
[----:B------:R-:W-:Y:S01]  /*1a7d0*/  BSSY B1, `(.L_x_1554) ;  /* 0x0000006000017945 */ /* 0x000fe20003800000 */
[----:B------:R-:W-:-:S07]  /*1a7e0*/  IMAD.MOV.U32 R15, RZ, RZ, -0x1 ;  /* 0xffffffffff0f7424 */ /* 0x000fce00078e00ff */
[----:B01----:R-:W-:Y:S05]  /*1a7f0*/  WARPSYNC.COLLECTIVE R15, `(.L_x_1555) ;  /* 0x000000000f0c7348 */ /* 0x003fea0003c00000 */
[----:B------:R-:W-:Y:S02]  /*1a800*/  ELECT P6, UR62, PT ;  /* 0x00000000003e782f */ /* 0x000fe400038c0000 */
[----:B------:R-:W-:Y:S01]  /*1a810*/  MOV R14, UR62 ;  /* 0x0000003e000e7c02 */ /* 0x000fe20008000f00 */
[----:B01----:R-:W-:Y:S10]  /*1a820*/  ENDCOLLECTIVE ;  /* 0x000000000000791b */ /* 0x003ff40003800000 */
.L_x_1555:
[----:B------:R-:W-:Y:S05]  /*1a830*/  BSYNC B1 ;  /* 0x0000000000017941 */ /* 0x000fea0003800000 */
.L_x_1554:
[----:B------:R-:W-:Y:S05]  /*1a840*/  BRA `(.L_x_1556) ;  /* 0xffffffb400e47947 */ /* 0x000fea000383ffff */
.L_x_1413:
[----:B0-----:R0:W2:Y:S02]  /*1a850*/  SYNCS.PHASECHK.TRANS64.TRYWAIT P1, [R5+URZ+0x16840], R0 ;  /* 0x01684000050075a7 */ /* 0x0010a4000802017f */
[----:B--2---:R-:W-:Y:S05]  /*1a860*/  @!P1 NANOSLEEP.SYNCS 0x989680 ;  /* 0x009896800000995d */ /* 0x004fea0003900000 */
[----:B------:R-:W2:Y:S02]  /*1a870*/  @!P1 SYNCS.PHASECHK.TRANS64 P1, [R5+URZ+0x16840], R0 ;  /* 0x01684000050095a7 */ /* 0x000ea4000802007f */
[----:B--2---:R-:W-:Y:S05]  /*1a880*/  @!P1 BRA `(.L_x_1413) ;  /* 0xfffffffc00f09947 */ /* 0x004fea000383ffff */
[----:B------:R-:W-:Y:S05]  /*1a890*/  BRA `(.L_x_1557) ;  /* 0xffffffb800047947 */ /* 0x000fea000383ffff */
.L_x_1415:
[----:B--2---:R2:W3:Y:S02]  /*1a8a0*/  SYNCS.PHASECHK.TRANS64.TRYWAIT P1, [R25+URZ+0x16840], R2 ;  /* 0x01684002190075a7 */ /* 0x0044e4000802017f */
[----:B---3--:R-:W-:Y:S05]  /*1a8b0*/  @!P1 NANOSLEEP.SYNCS 0x989680 ;  /* 0x009896800000995d */ /* 0x008fea0003900000 */
[----:B------:R-:W3:Y:S02]  /*1a8c0*/  @!P1 SYNCS.PHASECHK.TRANS64 P1, [R25+URZ+0x16840], R2 ;  /* 0x01684002190095a7 */ /* 0x000ee4000802007f */
[----:B---3--:R-:W-:Y:S05]  /*1a8d0*/  @!P1 BRA `(.L_x_1415) ;  /* 0xfffffffc00f09947 */ /* 0x008fea000383ffff */
[----:B------:R-:W-:Y:S05]  /*1a8e0*/  BRA `(.L_x_1558) ;  /* 0xffffffb800107947 */ /* 0x000fea000383ffff */
.L_x_1417:
[----:B---3--:R3:W4:Y:S02]  /*1a8f0*/  SYNCS.PHASECHK.TRANS64.TRYWAIT P1, [R5+URZ+0x16860], R0 ;  /* 0x01686000050075a7 */ /* 0x008724000802017f */
[----:B----4-:R-:W-:Y:S05]  /*1a900*/  @!P1 NANOSLEEP.SYNCS 0x989680 ;  /* 0x009896800000995d */ /* 0x010fea0003900000 */
[----:B------:R-:W4:Y:S02]  /*1a910*/  @!P1 SYNCS.PHASECHK.TRANS64 P1, [R5+URZ+0x16860], R0 ;  /* 0x01686000050095a7 */ /* 0x000f24000802007f */
[----:B----4-:R-:W-:Y:S05]  /*1a920*/  @!P1 BRA `(.L_x_1417) ;  /* 0xfffffffc00f09947 */ /* 0x010fea000383ffff */
[----:B------:R-:W-:Y:S05]  /*1a930*/  BRA `(.L_x_1559) ;  /* 0xffffffb8000c7947 */ /* 0x000fea000383ffff */
.L_x_1560:
        /* <DEDUP_REMOVED lines=12> */
.L_x_3170:


//--------------------- .text._ZN7cutlass13device_kernelIN5flash11enable_sm90INS1_16FlashAttnFwdSm90INS1_25CollectiveMainloopFwdSm90ILi2EN4cute5tupleIJNS5_1CILi1EEES8_S8_EEENS6_IJNS7_ILi192EEENS7_ILi128EEENS7_ILi64EEEEEELi64ENS_10bfloat16_tEfNS_4arch4Sm90ELb0ELb1ELb0ELb1ELb1ELb1ELb0ELb1ELb1ELb1ELb1ELb0EEENS1_21CollectiveEpilogueFwdINS6_IJSA_SC_SB_EEES9_SE_SG_Li384ELb1ELb1ELb1ELb0EEENS1_36VarlenDynamicPersistentTileSchedulerILi192ELi128ELi384ELi128ELb1ELb1ELb1ELb1ELb0ELb1EEEEEEEEEvNT_6ParamsE --------------------------
	.section	.text._ZN7cutlass13device_kernelIN5flash11enable_sm90INS1_16FlashAttnFwdSm90INS1_25CollectiveMainloopFwdSm90ILi2EN4cute5tupleIJNS5_1CILi1EEES8_S8_EEENS6_IJNS7_ILi192EEENS7_ILi128EEENS7_ILi64EEEEEELi64ENS_10bfloat16_tEfNS_4arch4Sm90ELb0ELb1ELb0ELb1ELb1ELb1ELb0ELb1ELb1ELb1ELb1ELb0EEENS1_21CollectiveEpilogueFwdINS6_IJSA_SC_SB_EEES9_SE_SG_Li384ELb1ELb1ELb1ELb0EEENS1_36VarlenDynamicPersistentTileSchedulerILi192ELi128ELi384ELi128ELb1ELb1ELb1ELb1ELb0ELb1EEEEEEEEEvNT_6ParamsE,"ax",@progbits
	.align	128
.text._ZN7cutlass13device_kernelIN5flash11enable_sm90INS1_16FlashAttnFwdSm90INS1_25CollectiveMainloopFwdSm90ILi2EN4cute5tupleIJNS5_1CILi1EEES8_S8_EEENS6_IJNS7_ILi192EEENS7_ILi128EEENS7_ILi64EEEEEELi64ENS_10bfloat16_tEfNS_4arch4Sm90ELb0ELb1ELb0ELb1ELb1ELb1ELb0ELb1ELb1ELb1ELb1ELb0EEENS1_21CollectiveEpilogueFwdINS6_IJSA_SC_SB_EEES9_SE_SG_Li384ELb1ELb1ELb1ELb0EEENS1_36VarlenDynamicPersistentTileSchedulerILi192ELi128ELi384ELi128ELb1ELb1ELb1ELb1ELb0ELb1EEEEEEEEEvNT_6ParamsE:
        .type           _ZN7cutlass13device_kernelIN5flash11enable_sm90INS1_16FlashAttnFwdSm90INS1_25CollectiveMainloopFwdSm90ILi2EN4cute5tupleIJNS5_1CILi1EEES8_S8_EEENS6_IJNS7_ILi192EEENS7_ILi128EEENS7_ILi64EEEEEELi64ENS_10bfloat16_tEfNS_4arch4Sm90ELb0ELb1ELb0ELb1ELb1ELb1ELb0ELb1ELb1ELb1ELb1ELb0EEENS1_21CollectiveEpilogueFwdINS6_IJSA_SC_SB_EEES9_SE_SG_Li384ELb1ELb1ELb1ELb0EEENS1_36VarlenDynamicPersistentTileSchedulerILi192ELi128ELi384ELi128ELb1ELb1ELb1ELb1ELb0ELb1EEEEEEEEEvNT_6ParamsE,@function
        .size           _ZN7cutlass13device_kernelIN5flash11enable_sm90INS1_16FlashAttnFwdSm90INS1_25CollectiveMainloopFwdSm90ILi2EN4cute5tupleIJNS5_1CILi1EEES8_S8_EEENS6_IJNS7_ILi192EEENS7_ILi128EEENS7_ILi64EEEEEELi64ENS_10bfloat16_tEfNS_4arch4Sm90ELb0ELb1ELb0ELb1ELb1ELb1ELb0ELb1ELb1ELb1ELb1ELb0EEENS1_21CollectiveEpilogueFwdINS6_IJSA_SC_SB_EEES9_SE_SG_Li384ELb1ELb1ELb1ELb0EEENS1_36VarlenDynamicPersistentTileSchedulerILi192ELi128ELi384ELi128ELb1ELb1ELb1ELb1ELb0ELb1EEEEEEEEEvNT_6ParamsE,(.L_x_3171 - _ZN7cutlass13device_kernelIN5flash11enable_sm90INS1_16FlashAttnFwdSm90INS1_25CollectiveMainloopFwdSm90ILi2EN4cute5tupleIJNS5_1CILi1EEES8_S8_EEENS6_IJNS7_ILi192EEENS7_ILi128EEENS7_ILi64EEEEEELi64ENS_10bfloat16_tEfNS_4arch4Sm90ELb0ELb1ELb0ELb1ELb1ELb1ELb0ELb1ELb1ELb1ELb1ELb0EEENS1_21CollectiveEpilogueFwdINS6_IJSA_SC_SB_EEES9_SE_SG_Li384ELb1ELb1ELb1ELb0EEENS1_36VarlenDynamicPersistentTileSchedulerILi192ELi128ELi384ELi128ELb1ELb1ELb1ELb1ELb0ELb1EEEEEEEEEvNT_6ParamsE)
        .other          _ZN7cutlass13device_kernelIN5flash11enable_sm90INS1_16FlashAttnFwdSm90INS1_25CollectiveMainloopFwdSm90ILi2EN4cute5tupleIJNS5_1CILi1EEES8_S8_EEENS6_IJNS7_ILi192EEENS7_ILi128EEENS7_ILi64EEEEEELi64ENS_10bfloat16_tEfNS_4arch4Sm90ELb0ELb1ELb0ELb1ELb1ELb1ELb0ELb1ELb1ELb1ELb1ELb0EEENS1_21CollectiveEpilogueFwdINS6_IJSA_SC_SB_EEES9_SE_SG_Li384ELb1ELb1ELb1ELb0EEENS1_36VarlenDynamicPersistentTileSchedulerILi192ELi128ELi384ELi128ELb1ELb1ELb1ELb1ELb0ELb1EEEEEEEEEvNT_6ParamsE,@"STO_CUDA_ENTRY STV_DEFAULT"
_ZN7cutlass13device_kernelIN5flash11enable_sm90INS1_16FlashAttnFwdSm90INS1_25CollectiveMainloopFwdSm90ILi2EN4cute5tupleIJNS5_1CILi1EEES8_S8_EEENS6_IJNS7_ILi192EEENS7_ILi128EEENS7_ILi64EEEEEELi64ENS_10bfloat16_tEfNS_4arch4Sm90ELb0ELb1ELb0ELb1ELb1ELb1ELb0ELb1ELb1ELb1ELb1ELb0EEENS1_21CollectiveEpilogueFwdINS6_IJSA_SC_SB_EEES9_SE_SG_Li384ELb1ELb1ELb1ELb0EEENS1_36VarlenDynamicPersistentTileSchedulerILi192ELi128ELi384ELi128ELb1ELb1ELb1ELb1ELb0ELb1EEEEEEEEEvNT_6ParamsE:
        /* <DEDUP_REMOVED lines=18> */
.L_x_1562:
[----:B------:R-:W-:Y:S05]  /*0120*/  BSYNC B0 ;  /* 0x0000000000007941 */ /* 0x000fea0003800000 */
.L_x_1561:
        /* <DEDUP_REMOVED lines=41> */
.L_x_1563:
        /* <DEDUP_REMOVED lines=22> */
.L_x_1564:
        /* <DEDUP_REMOVED lines=18> */
.L_x_1565:
        /* <DEDUP_REMOVED lines=22> */
.L_x_1566:
        /* <DEDUP_REMOVED lines=22> */
.L_x_1567:
        /* <DEDUP_REMOVED lines=8> */
.L_x_1570:
[----:B------:R-:W-:-:S08]  /*0980*/  NOP ;  /* 0x0000000000007918 */ /* 0x000fd00000000000 */
[----:B------:R-:W0:Y:S02]  /*0990*/  USETMAXREG.TRY_ALLOC.CTAPOOL UP0, 0xa0 ;  /* 0x000000a0000079c8 */ /* 0x000e240008000600 */
[----:B0-----:R-:W-:-:S13]  /*09a0*/  PLOP3.LUT P0, PT, PT, PT, UP0, 0x80, 0x0 ;  /* 0x000000000000781c */ /* 0x001fda0003f0f008 */
[----:B------:R-:W-:Y:S05]  /*09b0*/  @!P0 BRA `(.L_x_1570) ;  /* 0xfffffffc00f08947 */ /* 0x000fea000383ffff */
[----:B------:R-:W0:Y:S01]  /*09c0*/  S2R R0, SR_TID.X ;  /* 0x0000000000007919 */ /* 0x000e220000002100 */
[----:B------:R-:W1:Y:S01]  /*09d0*/  S2UR UR38, SR_CgaCtaId ;  /* 0x00000000002679c3 */ /* 0x000e620000008800 */
[----:B------:R-:W-:Y:S01]  /*09e0*/  UMOV UR4, 0x400 ;  /* 0x0000040000047882 */ /* 0x000fe20000000000 */
[----:B------:R-:W-:-:S06]  /*09f0*/  LOP3.LUT R18, R18, 0xdfffffff, RZ, 0xc0, !PT ;  /* 0xdfffffff12127812 */ /* 0x000fcc00078ec0ff */
[----:B------:R-:W-:Y:S06]  /*0a00*/  BAR.ARV 0x8, 0x200 ;  /* 0x0208000000007b1d */ /* 0x000fec0000002000 */
[----:B-1----:R-:W-:-:S06]  /*0a10*/  ULEA UR4, UR38, UR4, 0x18 ;  /* 0x0000000426047291 */ /* 0x002fcc000f8ec03f */
[----:B------:R-:W-:Y:S01]  /*0a20*/  IMAD.U32 R2, RZ, RZ, UR4 ;  /* 0x00000004ff027e24 */ /* 0x000fe2000f8e00ff */
[----:B0-----:R-:W-:Y:S01]  /*0a30*/  SHF.R.U32.HI R0, RZ, 0x7, R0 ;  /* 0x00000007ff007819 */ /* 0x001fe20000011600 */
[----:B------:R-:W-:-:S03]  /*0a40*/  ULDC UR4, c[0x0][0xc3c] ;  /* 0x00030f0000047ab9 */ /* 0x000fc60000000800 */
[----:B------:R-:W-:-:S13]  /*0a50*/  ISETP.NE.AND P0, PT, R0, 0x1, PT ;  /* 0x000000010000780c */ /* 0x000fda0003f05270 */
[----:B------:R-:W-:Y:S01]  /*0a60*/  @P0 LOP3.LUT R18, R18, 0x20000000, RZ, 0xfc, !PT ;  /* 0x2000000012120812 */ /* 0x000fe200078efcff */
[----:B------:R-:W-:Y:S08]  /*0a70*/  @!P0 BAR.ARV 0x9, 0x100 ;  /* 0x0244000000008b1d */ /* 0x000ff00000002000 */
[----:B------:R-:W-:Y:S06]  /*0a80*/  BAR.SYNC.DEFER_BLOCKING 0x5, 0x200 ;  /* 0x0148000000007b1d */ /* 0x000fec0000010000 */
[----:B------:R-:W0:Y:S02]  /*0a90*/  LDS.128 R32, [R2+0x168d0] ;  /* 0x0168d00002207984 */ /* 0x000e240000000c00 */
[----:B------:R-:W-:Y:S06]  /*0aa0*/  BAR.ARV 0x4, 0x200 ;  /* 0x0108000000007b1d */ /* 0x000fec0000002000 */
[----:B0-----:R-:W-:-:S13]  /*0ab0*/  ISETP.GE.AND P0, PT, R35, UR4, PT ;  /* 0x0000000423007c0c */ /* 0x001fda000bf06270 */
[----:B------:R-:W-:Y:S05]  /*0ac0*/  @P0 BRA `(.L_x_1571) ;  /* 0x000001f800100947 */ /* 0x000fea0003800000 */
[----:B------:R-:W0:Y:S01]  /*0ad0*/  S2R R0, SR_TID.X ;  /* 0x0000000000007919 */ /* 0x000e220000002100 */
[----:B------:R-:W-:Y:S01]  /*0ae0*/  CS2R R22, SRZ ;  /* 0x0000000000167805 */ /* 0x000fe2000001ff00 */
[----:B------:R-:W-:Y:S01]  /*0af0*/  IMAD.MOV.U32 R154, RZ, RZ, RZ ;  /* 0x000000ffff9a7224 */ /* 0x000fe200078e00ff */
[----:B------:R-:W-:Y:S01]  /*0b00*/  ULOP3.LUT UR39, UR37, 0x1, URZ, 0xfc, !UPT ;  /* 0x0000000125277892 */ /* 0x000fe2000f8efc3f */
[----:B------:R-:W-:Y:S01]  /*0b10*/  UMOV UR36, URZ ;  /* 0x0000003f00247c82 */ /* 0x000fe20008000000 */
[----:B0-----:R-:W-:-:S05]  /*0b20*/  VIADD R13, R0, 0xffffff80 ;  /* 0xffffff80000d7836 */ /* 0x001fca0000000000 */
[----:B------:R-:W-:-:S04]  /*0b30*/  SHF.R.S32.HI R0, RZ, 0x1f, R13 ;  /* 0x0000001fff007819 */ /* 0x000fc8000001140d */
[CC--:B------:R-:W-:Y:S02]  /*0b40*/  LEA.HI R3, R0.reuse, R13.reuse, RZ, 0x7 ;  /* 0x0000000d00037211 */ /* 0x0c0fe400078f38ff */
[CC--:B------:R-:W-:Y:S02]  /*0b50*/  LEA.HI R5, R0.reuse, R13.reuse, RZ, 0x4 ;  /* 0x0000000d00057211 */ /* 0x0c0fe400078f20ff */
[----:B------:R-:W-:Y:S02]  /*0b60*/  LOP3.LUT R4, R3, 0xffffff80, RZ, 0xc0, !PT ;  /* 0xffffff8003047812 */ /* 0x000fe400078ec0ff */
[----:B------:R-:W-:Y:S02]  /*0b70*/  SHF.R.S32.HI R12, RZ, 0x7, R3 ;  /* 0x00000007ff0c7819 */ /* 0x000fe40000011403 */
[----:B------:R-:W-:Y:S01]  /*0b80*/  SHF.R.S32.HI R6, RZ, 0x4, R5 ;  /* 0x00000004ff067819 */ /* 0x000fe20000011405 */
[----:B------:R-:W-:Y:S01]  /*0b90*/  IMAD.IADD R11, R13, 0x1, -R4 ;  /* 0x000000010d0b7824 */ /* 0x000fe200078e0a04 */
[----:B------:R-:W-:-:S02]  /*0ba0*/  LEA.HI R4, R0, R13, RZ, 0x5 ;  /* 0x0000000d00047211 */ /* 0x000fc400078f28ff */
[----:B------:R-:W-:Y:S02]  /*0bb0*/  LOP3.LUT R3, R5, 0x3fffff0, RZ, 0xc0, !PT ;  /* 0x03fffff005037812 */ /* 0x000fe400078ec0ff */
[----:B------:R-:W-:Y:S02]  /*0bc0*/  SHF.R.S32.HI R7, RZ, 0x1f, R11 ;  /* 0x0000001fff077819 */ /* 0x000fe4000001140b */
[----:B------:R-:W-:Y:S01]  /*0bd0*/  SHF.R.S32.HI R14, RZ, 0x5, R4 ;  /* 0x00000005ff0e7819 */ /* 0x000fe20000011404 */
[----:B------:R-:W-:Y:S01]  /*0be0*/  IMAD.HI R4, R12, 0x55555556, RZ ;  /* 0x555555560c047827 */ /* 0x000fe200078e02ff */
[----:B------:R-:W-:Y:S02]  /*0bf0*/  LEA.HI R8, R7, R11, RZ, 0x2 ;  /* 0x0000000b07087211 */ /* 0x000fe400078f10ff */
[----:B------:R-:W-:Y:S01]  /*0c00*/  LEA.HI R5, R5, R6, RZ, 0x1 ;  /* 0x0000000605057211 */ /* 0x000fe200078f08ff */
[----:B------:R-:W-:Y:S01]  /*0c10*/  IMAD.IADD R3, R13, 0x1, -R3 ;  /* 0x000000010d037824 */ /* 0x000fe200078e0a03 */
[----:B------:R-:W-:-:S02]  /*0c20*/  SHF.R.S32.HI R9, RZ, 0x2, R8 ;  /* 0x00000002ff097819 */ /* 0x000fc40000011408 */
[----:B------:R-:W-:Y:S02]  /*0c30*/  SHF.R.S32.HI R10, RZ, 0x1f, R8 ;  /* 0x0000001fff0a7819 */ /* 0x000fe40000011408 */
[----:B------:R-:W-:Y:S02]  /*0c40*/  LEA.HI R7, R7, R11, RZ, 0x5 ;  /* 0x0000000b07077211 */ /* 0x000fe400078f28ff */
[----:B------:R-:W-:Y:S02]  /*0c50*/  LEA.HI R10, R10, R9, RZ, 0x3 ;  /* 0x000000090a0a7211 */ /* 0x000fe400078f18ff */
[----:B------:R-:W-:Y:S02]  /*0c60*/  LOP3.LUT R5, R5, 0x1ffffffe, RZ, 0xc0, !PT ;  /* 0x1ffffffe05057812 */ /* 0x000fe400078ec0ff */
[----:B------:R-:W-:Y:S02]  /*0c70*/  LOP3.LUT R10, R10, 0xfffffff8, RZ, 0xc0, !PT ;  /* 0xfffffff80a0a7812 */ /* 0x000fe400078ec0ff */
[----:B------:R-:W-:Y:S01]  /*0c80*/  LEA.HI R4, R4, R4, RZ, 0x1 ;  /* 0x0000000404047211 */ /* 0x000fe200078f08ff */
[----:B------:R-:W-:Y:S01]  /*0c90*/  IMAD.IADD R5, R6, 0x1, -R5 ;  /* 0x0000000106057824 */ /* 0x000fe200078e0a05 */
[----:B------:R-:W-:Y:S01]  /*0ca0*/  SHF.R.S32.HI R7, RZ, 0x5, R7 ;  /* 0x00000005ff077819 */ /* 0x000fe20000011407 */
[----:B------:R-:W-:Y:S01]  /*0cb0*/  IMAD.IADD R10, R9, 0x1, -R10 ;  /* 0x00000001090a7824 */ /* 0x000fe200078e0a0a */
[----:B------:R-:W-:Y:S01]  /*0cc0*/  LOP3.LUT R8, R8, 0x7ffffffc, RZ, 0xc0, !PT ;  /* 0x7ffffffc08087812 */ /* 0x000fe200078ec0ff */
[----:B------:R-:W-:Y:S01]  /*0cd0*/  IMAD R6, R14, 0x10, R3 ;  /* 0x000000100e067824 */ /* 0x000fe200078e0203 */
[----:B------:R-:W-:Y:S01]  /*0ce0*/  LEA.HI R3, R0, R13, RZ, 0x2 ;  /* 0x0000000d00037211 */ /* 0x000fe200078f10ff */
[----:B------:R-:W-:-:S02]  /*0cf0*/  IMAD R4, R4, -0x3, R12 ;  /* 0xfffffffd04047824 */ /* 0x000fc400078e020c */
[----:B------:R-:W-:Y:S01]  /*0d00*/  IMAD R7, R7, 0x10, R10 ;  /* 0x0000001007077824 */ /* 0x000fe200078e020a */
[----:B------:R-:W-:Y:S01]  /*0d10*/  SHF.R.S32.HI R12, RZ, 0x2, R3 ;  /* 0x00000002ff0c7819 */ /* 0x000fe20000011403 */
[----:B------:R-:W-:Y:S02]  /*0d20*/  IMAD R6, R6, 0x8, R5 ;  /* 0x0000000806067824 */ /* 0x000fe400078e0205 */
[----:B------:R-:W-:Y:S01]  /*0d30*/  IMAD R9, R4, 0x40, R7 ;  /* 0x0000004004097824 */ /* 0x000fe200078e0207 */
[----:B------:R-:W-:Y:S01]  /*0d40*/  LEA.HI R4, R0, R13, RZ, 0x3 ;  /* 0x0000000d00047211 */ /* 0x000fe200078f18ff */
[----:B------:R-:W-:Y:S01]  /*0d50*/  VIADD R7, R12, 0x60 ;  /* 0x000000600c077836 */ /* 0x000fe20000000000 */
[----:B------:R-:W-:Y:S01]  /*0d60*/  SHF.R.S32.HI R0, RZ, 0x1f, R3 ;  /* 0x0000001fff007819 */ /* 0x000fe20000011403 */
[----:B------:R-:W-:Y:S01]  /*0d70*/  IMAD.IADD R8, R11, 0x1, -R8 ;  /* 0x000000010b087824 */ /* 0x000fe200078e0a08 */
[----:B------:R-:W-:Y:S01]  /*0d80*/  LOP3.LUT R3, R3, 0xfffffffc, RZ, 0xc0, !PT ;  /* 0xfffffffc03037812 */ /* 0x000fe200078ec0ff */
[----:B------:R-:W-:Y:S01]  /*0d90*/  STL [R1+0x5c], R9 ;  /* 0x00005c0901007387 */ /* 0x000fe20000100800 */
[----:B------:R-:W-:Y:S01]  /*0da0*/  LEA.HI R0, R0, R12, RZ, 0x3 ;  /* 0x0000000c00007211 */ /* 0x000fe200078f18ff */
[----:B------:R-:W-:Y:S01]  /*0db0*/  IMAD.SHL.U32 R155, R8, 0x2, RZ ;  /* 0x00000002089b7824 */ /* 0x000fe200078e00ff */
[----:B------:R-:W-:Y:S01]  /*0dc0*/  SHF.R.S32.HI R5, RZ, 0x3, R4 ;  /* 0x00000003ff057819 */ /* 0x000fe20000011404 */
[C---:B------:R-:W-:Y:S01]  /*0dd0*/  IMAD.IADD R10, R13.reuse, 0x1, -R3 ;  /* 0x000000010d0a7824 */ /* 0x040fe200078e0a03 */
[----:B------:R-:W-:Y:S01]  /*0de0*/  LOP3.LUT R4, R4, 0xfffffff8, RZ, 0xc0, !PT ;  /* 0xfffffff804047812 */ /* 0x000fe200078ec0ff */
[----:B------:R-:W-:Y:S01]  /*0df0*/  STL [R1+0xc], RZ ;  /* 0x00000cff01007387 */ /* 0x000fe20000100800 */
[----:B------:R-:W-:Y:S01]  /*0e00*/  LOP3.LUT R0, R0, 0xfffffff8, RZ, 0xc0, !PT ;  /* 0xfffffff800007812 */ /* 0x000fe200078ec0ff */
[C---:B------:R-:W-:Y:S01]  /*0e10*/  IMAD.SHL.U32 R152, R10.reuse, 0x4, RZ ;  /* 0x000000040a987824 */ /* 0x040fe200078e00ff */
[----:B------:R-:W-:Y:S01]  /*0e20*/  SHF.R.S32.HI R5, RZ, 0x1f, R7 ;  /* 0x0000001fff057819 */ /* 0x000fe20000011407 */
[----:B------:R-:W-:Y:S01]  /*0e30*/  IMAD.IADD R3, R13, 0x1, -R4 ;  /* 0x000000010d037824 */ /* 0x000fe200078e0a04 */
[----:B------:R-:W-:Y:S01]  /*0e40*/  LEA.HI R3, R10, R10, RZ, 0x1 ;  /* 0x0000000a0a037211 */ /* 0x000fe200078f08ff */
[----:B------:R-:W-:Y:S01]  /*0e50*/  IMAD.IADD R0, R12, 0x1, -R0 ;  /* 0x000000010c007824 */ /* 0x000fe200078e0a00 */
[----:B------:R-:W-:Y:S01]  /*0e60*/  LEA.HI R5, R5, R7, RZ, 0x3 ;  /* 0x0000000705057211 */ /* 0x000fe200078f18ff */
[----:B------:R-:W-:Y:S01]  /*0e70*/  IMAD.SHL.U32 R4, R7, 0x40, RZ ;  /* 0x0000004007047824 */ /* 0x000fe200078e00ff */
[----:B------:R-:W-:Y:S01]  /*0e80*/  LOP3.LUT R3, R3, 0x1ffffffe, RZ, 0xc0, !PT ;  /* 0x1ffffffe03037812 */ /* 0x000fe200078ec0ff */
[----:B------:R-:W-:Y:S01]  /*0e90*/  IMAD.SHL.U32 R16, R10, 0x8, RZ ;  /* 0x000000080a107824 */ /* 0x000fe200078e00ff */
[----:B------:R0:W-:Y:S01]  /*0ea0*/  STL [R1+0x44], R0 ;  /* 0x0000440001007387 */ /* 0x0001e20000100800 */
[----:B------:R-:W-:-:S02]  /*0eb0*/  IMAD.SHL.U32 R5, R5, 0x40, RZ ;  /* 0x0000004005057824 */ /* 0x000fc400078e00ff */
[----:B------:R-:W-:Y:S01]  /*0ec0*/  VIADD R19, R16, 0x20 ;  /* 0x0000002010137836 */ /* 0x000fe20000000000 */
[----:B------:R-:W-:Y:S01]  /*0ed0*/  SHF.R.S32.HI R17, RZ, 0x1f, R16 ;  /* 0x0000001fff117819 */ /* 0x000fe20000011410 */
[----:B------:R-:W-:Y:S01]  /*0ee0*/  IMAD.IADD R3, R10, 0x1, -R3 ;  /* 0x000000010a037824 */ /* 0x000fe200078e0a03 */
[----:B0-----:R-:W-:Y:S02]  /*0ef0*/  LOP3.LUT R0, R4, 0x1c0, RZ, 0xc0, !PT ;  /* 0x000001c004007812 */ /* 0x001fe400078ec0ff */
[----:B------:R-:W-:Y:S01]  /*0f00*/  LOP3.LUT R4, R5, 0xfffffe00, RZ, 0xc0, !PT ;  /* 0xfffffe0005047812 */ /* 0x000fe200078ec0ff */
[----:B------:R-:W-:Y:S01]  /*0f10*/  VIADD R5, R152, 0x10 ;  /* 0x0000001098057836 */ /* 0x000fe20000000000 */
[----:B------:R-:W-:Y:S01]  /*0f20*/  SHF.R.U32.HI R7, RZ, 0x3, R0 ;  /* 0x00000003ff077819 */ /* 0x000fe20000011600 */
[----:B------:R0:W-:Y:S04]  /*0f30*/  STL [R1+0x38], R0 ;  /* 0x0000380001007387 */ /* 0x0001e80000100800 */
[----:B------:R-:W-:Y:S04]  /*0f40*/  STL [R1+0x64], R7 ;  /* 0x0000640701007387 */ /* 0x000fe80000100800 */
[----:B------:R1:W-:Y:S01]  /*0f50*/  STL [R1+0x10], R5 ;  /* 0x0000100501007387 */ /* 0x0003e20000100800 */
[----:B0-----:R-:W-:-:S03]  /*0f60*/  LOP3.LUT R0, R0, 0x38, R16, 0xf8, !PT ;  /* 0x0000003800007812 */ /* 0x001fc600078ef810 */
[----:B------:R0:W-:Y:S01]  /*0f70*/  STL [R1+0x48], R4 ;  /* 0x0000480401007387 */ /* 0x0001e20000100800 */
[----:B-1----:R-:W-:Y:S01]  /*0f80*/  LOP3.LUT R5, R4, R0, R7, 0xf6, !PT ;  /* 0x0000000004057212 */ /* 0x002fe200078ef607 */
[----:B------:R-:W-:Y:S01]  /*0f90*/  IMAD.SHL.U32 R0, R6, 0x8, RZ ;  /* 0x0000000806007824 */ /* 0x000fe200078e00ff */
[----:B0-----:R-:W-:-:S05]  /*0fa0*/  SHF.R.S32.HI R4, RZ, 0x1f, R19 ;  /* 0x0000001fff047819 */ /* 0x001fca0000011413 */
[----:B------:R0:W-:Y:S04]  /*0fb0*/  STL [R1+0x8], R4 ;  /* 0x0000080401007387 */ /* 0x0001e80000100800 */
[----:B------:R1:W-:Y:S01]  /*0fc0*/  STL [R1+0x60], R0 ;  /* 0x0000600001007387 */ /* 0x0003e20000100800 */
[----:B0-----:R-:W-:Y:S02]  /*0fd0*/  IMAD R4, R5, 0x2, R2 ;  /* 0x0000000205047824 */ /* 0x001fe400078e0202 */
[----:B-1----:R-:W-:-:S03]  /*0fe0*/  IMAD R0, R3, 0x8, R9 ;  /* 0x0000000803007824 */ /* 0x002fc600078e0209 */
[----:B------:R0:W-:Y:S04]  /*0ff0*/  STL [R1+0x58], R4 ;  /* 0x0000580401007387 */ /* 0x0001e80000100800 */
[----:B------:R0:W-:Y:S02]  /*1000*/  STL [R1+0x34], R0 ;  /* 0x0000340001007387 */ /* 0x0001e40000100800 */
.L_x_1787:
[----:B------:R-:W-:Y:S05]  /*1010*/  YIELD ;  /* 0x0000000000007946 */ /* 0x000fea0003800000 */
[----:B------:R-:W-:Y:S01]  /*1020*/  ULDC.64 UR4, c[0x0][0xa28] ;  /* 0x00028a0000047ab9 */ /* 0x000fe20000000a00 */
[----:B-123--:R-:W1:Y:S01]  /*1030*/  LDC.64 R6, c[0x0][0xa08] ;  /* 0x00028200ff067b82 */ /* 0x00ee620000000a00 */
[----:B------:R-:W-:Y:S01]  /*1040*/  ISETP.NE.U32.AND P1, PT, RZ, UR4, PT ;  /* 0x00000004ff007c0c */ /* 0x000fe2000bf25070 */
[----:B------:R-:W-:Y:S02]  /*1050*/  IMAD.MOV.U32 R13, RZ, RZ, RZ ;  /* 0x000000ffff0d7224 */ /* 0x000fe400078e00ff */
[----:B------:R-:W-:Y:S01]  /*1060*/  IMAD.MOV.U32 R67, RZ, RZ, RZ ;  /* 0x000000ffff437224 */ /* 0x000fe200078e00ff */
[----:B------:R-:W-:Y:S01]  /*1070*/  ISETP.NE.AND.EX P1, PT, RZ, UR5, PT, P1 ;  /* 0x00000005ff007c0c */ /* 0x000fe2000bf25310 */
[----:B------:R-:W-:-:S02]  /*1080*/  ULDC.64 UR4, c[0x0][0xa18] ;  /* 0x0002860000047ab9 */ /* 0x000fc40000000a00 */
[----:B------:R-:W-:-:S04]  /*1090*/  ISETP.NE.U32.AND P2, PT, RZ, UR4, PT ;  /* 0x00000004ff007c0c */ /* 0x000fc8000bf45070 */
[----:B------:R-:W-:Y:S01]  /*10a0*/  ISETP.NE.AND.EX P2, PT, RZ, UR5, PT, P2 ;  /* 0x00000005ff007c0c */ /* 0x000fe2000bf45320 */
[----:B------:R-:W-:Y:S02]  /*10b0*/  ULDC.64 UR4, c[0x0][0xa08] ;  /* 0x0002820000047ab9 */ /* 0x000fe40000000a00 */
[----:B------:R-:W-:-:S03]  /*10c0*/  ISETP.NE.U32.AND P0, PT, RZ, UR4, PT ;  /* 0x00000004ff007c0c */ /* 0x000fc6000bf05070 */
[----:B0-----:R-:W0:Y:S01]  /*10d0*/  @P1 LDC.64 R4, c[0x0][0xa28] ;  /* 0x00028a00ff041b82 */ /* 0x001e220000000a00 */
[----:B------:R-:W-:Y:S01]  /*10e0*/  ISETP.NE.AND.EX P0, PT, RZ, UR5, PT, P0 ;  /* 0x00000005ff007c0c */ /* 0x000fe2000bf05300 */
[----:B-1----:R-:W-:-:S06]  /*10f0*/  IMAD.WIDE R10, R35, 0x4, R6 ;  /* 0x00000004230a7825 */ /* 0x002fcc00078e0206 */
[----:B------:R-:W1:Y:S01]  /*1100*/  @P2 LDC.64 R8, c[0x0][0xa18] ;  /* 0x00028600ff082b82 */ /* 0x000e620000000a00 */
[----:B------:R-:W-:Y:S02]  /*1110*/  ULDC UR4, c[0x0][0x288] ;  /* 0x0000a20000047ab9 */ /* 0x000fe40000000800 */
[----:B------:R-:W-:Y:S01]  /*1120*/  IMAD.U32 R156, RZ, RZ, UR4 ;  /* 0x00000004ff9c7e24 */ /* 0x000fe2000f8e00ff */
[----:B------:R-:W-:Y:S02]  /*1130*/  ULDC.64 UR4, c[0x0][0x418] ;  /* 0x0001060000047ab9 */ /* 0x000fe40000000a00 */
[----:B------:R2:W5:Y:S01]  /*1140*/  @P0 LDG.E R67, desc[UR42][R10.64] ;  /* 0x0000002a0a430981 */ /* 0x000562000c1e1900 */
[----:B0-----:R-:W-:-:S05]  /*1150*/  @P1 IMAD.WIDE R4, R35, 0x4, R4 ;  /* 0x0000000423041825 */ /* 0x001fca00078e0204 */
[----:B------:R2:W5:Y:S01]  /*1160*/  @P1 LDG.E R13, desc[UR42][R4.64] ;  /* 0x0000002a040d1981 */ /* 0x000562000c1e1900 */
[----:B-1----:R-:W-:-:S05]  /*1170*/  @P2 IMAD.WIDE R6, R35, 0x4, R8 ;  /* 0x0000000423062825 */ /* 0x002fca00078e0208 */
[----:B------:R2:W5:Y:S01]  /*1180*/  @P2 LDG.E R156, desc[UR42][R6.64] ;  /* 0x0000002a069c2981 */ /* 0x000562000c1e1900 */
[----:B------:R-:W-:-:S03]  /*1190*/  UISETP.NE.U32.AND UP0, UPT, UR4, URZ, UPT ;  /* 0x0000003f0400728c */ /* 0x000fc6000bf05070 */
[----:B------:R-:W-:Y:S01]  /*11a0*/  ULDC UR4, c[0x0][0x424] ;  /* 0x0001090000047ab9 */ /* 0x000fe20000000800 */
[----:B------:R-:W-:-:S03]  /*11b0*/  UISETP.NE.AND.EX UP0, UPT, UR5, URZ, UPT, UP0 ;  /* 0x0000003f0500728c */ /* 0x000fc6000bf05300 */
[----:B------:R-:W-:Y:S01]  /*11c0*/  ULDC UR5, c[0x0][0x2f0] ;  /* 0x0000bc0000057ab9 */ /* 0x000fe20000000800 */
[----:B------:R-:W-:-:S04]  /*11d0*/  USEL UR4, UR4, 0x1, UP0 ;  /* 0x0000000104047887 */ /* 0x000fc80008000000 */
[----:B------:R-:W-:-:S03]  /*11e0*/  UIMAD UR4, UR4, UR5, URZ ;  /* 0x00000005040472a4 */ /* 0x000fc6000f8e023f */
[----:B------:R-:W-:Y:S02]  /*11f0*/  ULDC UR5, c[0x0][0x348] ;  /* 0x0000d20000057ab9 */ /* 0x000fe40000000800 */
[----:B------:R-:W-:Y:S02]  /*1200*/  IMAD.U32 R25, RZ, RZ, UR5 ;  /* 0x00000005ff197e24 */ /* 0x000fe4000f8e00ff */
[----:B------:R-:W-:Y:S01]  /*1210*/  IMAD.U32 R30, RZ, RZ, UR4 ;  /* 0x00000004ff1e7e24 */ /* 0x000fe2000f8e00ff */
[----:B--2-4-:R-:W-:Y:S06]  /*1220*/  @P2 BRA `(.L_x_1572) ;  /* 0x0000000000242947 */ /* 0x014fec0003800000 */
        /* <DEDUP_REMOVED lines=9> */
.L_x_1572:
        /* <DEDUP_REMOVED lines=10> */
[----:B------:R-:W0:Y:S02]  /*1360*/  LDC.64 R30, c[0x0][0xa20] ;  /* 0x00028800ff1e7b82 */ /* 0x000e240000000a00 */
[----:B0-----:R-:W-:-:S06]  /*1370*/  IMAD.WIDE R30, R35, 0x4, R30 ;  /* 0x00000004231e7825 */ /* 0x001fcc00078e021e */
[----:B------:R0:W5:Y:S01]  /*1380*/  LDG.E R30, desc[UR42][R30.64] ;  /* 0x0000002a1e1e7981 */ /* 0x000162000c1e1900 */
[----:B------:R-:W-:Y:S05]  /*1390*/  BRA `(.L_x_1574) ;  /* 0x0000000000107947 */ /* 0x000fea0003800000 */
.L_x_1573:
[----:B------:R-:W-:Y:S05]  /*13a0*/  @!P0 BRA `(.L_x_1574) ;  /* 0x00000000000c8947 */ /* 0x000fea0003800000 */
[----:B------:R-:W2:Y:S04]  /*13b0*/  LDG.E R3, desc[UR42][R10.64] ;  /* 0x0000002a0a037981 */ /* 0x000ea8000c1e1900 */
[----:B------:R-:W2:Y:S02]  /*13c0*/  LDG.E R30, desc[UR42][R10.64+0x4] ;  /* 0x0000042a0a1e7981 */ /* 0x000ea4000c1e1900 */
[----:B--2---:R-:W-:-:S07]  /*13d0*/  IMAD.IADD R30, R30, 0x1, -R3 ;  /* 0x000000011e1e7824 */ /* 0x004fce00078e0a03 */
.L_x_1574:
[----:B------:R-:W-:Y:S01]  /*13e0*/  ULDC.64 UR4, c[0x0][0xa10] ;  /* 0x0002840000047ab9 */ /* 0x000fe20000000a00 */
[----:B------:R-:W1:Y:S01]  /*13f0*/  LDC R4, c[0x0][0x448] ;  /* 0x00011200ff047b82 */ /* 0x000e620000000800 */
[----:B------:R-:W-:-:S04]  /*1400*/  ISETP.NE.U32.AND P0, PT, RZ, UR4, PT ;  /* 0x00000004ff007c0c */ /* 0x000fc8000bf05070 */
[----:B------:R-:W-:Y:S01]  /*1410*/  ISETP.NE.AND.EX P0, PT, RZ, UR5, PT, P0 ;  /* 0x00000005ff007c0c */ /* 0x000fe2000bf05300 */
[----:B------:R-:W-:Y:S02]  /*1420*/  ULDC.64 UR4, c[0x0][0xa30] ;  /* 0x00028c0000047ab9 */ /* 0x000fe40000000a00 */
[----:B------:R-:W-:-:S04]  /*1430*/  ISETP.NE.U32.AND P1, PT, RZ, UR4, PT ;  /* 0x00000004ff007c0c */ /* 0x000fc8000bf25070 */
[----:B------:R-:W-:-:S06]  /*1440*/  ISETP.NE.AND.EX P1, PT, RZ, UR5, PT, P1 ;  /* 0x00000005ff007c0c */ /* 0x000fcc000bf25310 */
[----:B------:R-:W2:Y:S08]  /*1450*/  @P0 LDC.64 R6, c[0x0][0xa10] ;  /* 0x00028400ff060b82 */ /* 0x000eb00000000a00 */
[----:B------:R-:W3:Y:S01]  /*1460*/  @P1 LDC.64 R8, c[0x0][0xa30] ;  /* 0x00028c00ff081b82 */ /* 0x000ee20000000a00 */
[----:B--2---:R-:W-:-:S05]  /*1470*/  @P0 IMAD.WIDE R6, R35, 0x4, R6 ;  /* 0x0000000423060825 */ /* 0x004fca00078e0206 */
[----:B------:R-:W2:Y:S04]  /*1480*/  @P0 LDG.E R0, desc[UR42][R6.64] ;  /* 0x0000002a06000981 */ /* 0x000ea8000c1e1900 */
[----:B------:R-:W2:Y:S01]  /*1490*/  @P0 LDG.E R3, desc[UR42][R6.64+0x4] ;  /* 0x0000042a06030981 */ /* 0x000ea2000c1e1900 */
[----:B-----5:R-:W-:Y:S02]  /*14a0*/  IMAD.MOV.U32 R24, RZ, RZ, R30 ;  /* 0x000000ffff187224 */ /* 0x020fe400078e001e */
[----:B---3--:R-:W-:-:S05]  /*14b0*/  @P1 IMAD.WIDE R8, R35, 0x4, R8 ;  /* 0x0000000423081825 */ /* 0x008fca00078e0208 */
[----:B------:R3:W5:Y:S01]  /*14c0*/  @P1 LDG.E R24, desc[UR42][R8.64] ;  /* 0x0000002a08181981 */ /* 0x000762000c1e1900 */
[----:B-1----:R-:W-:Y:S01]  /*14d0*/  ISETP.NE.AND P1, PT, R4, 0x1, PT ;  /* 0x000000010400780c */ /* 0x002fe20003f25270 */
[----:B------:R-:W-:Y:S01]  /*14e0*/  IMAD.IADD R14, R30, 0x1, -R13 ;  /* 0x000000011e0e7824 */ /* 0x000fe200078e0a0d */
[----:B------:R-:W1:Y:S01]  /*14f0*/  LDC.64 R4, c[0x0][0x9e0] ;  /* 0x00027800ff047b82 */ /* 0x000e620000000a00 */
[----:B------:R-:W-:-:S05]  /*1500*/  IMAD R20, R33, 0xc0, RZ ;  /* 0x000000c021147824 */ /* 0x000fca00078e02ff */
[----:B------:R4:W-:Y:S05]  /*1510*/  STL [R1+0x14], R20 ;  /* 0x0000141401007387 */ /* 0x0009ea0000100800 */
[----:B------:R-:W0:Y:S08]  /*1520*/  @P1 LDC R11, c[0x0][0x44c] ;  /* 0x00011300ff0b1b82 */ /* 0x000e300000000800 */
[----:B------:R-:W3:Y:S01]  /*1530*/  @P1 LDC R10, c[0x0][0x450] ;  /* 0x00011400ff0a1b82 */ /* 0x000ee20000000800 */
[----:B-1----:R-:W-:Y:S01]  /*1540*/  ISETP.GE.AND P2, PT, R5, 0x1, PT ;  /* 0x000000010500780c */ /* 0x002fe20003f46270 */
[----:B--2---:R-:W-:-:S02]  /*1550*/  @P0 IMAD.IADD R25, R3, 0x1, -R0 ;  /* 0x0000000103190824 */ /* 0x004fc400078e0a00 */
[----:B------:R-:W-:Y:S02]  /*1560*/  VIADD R0, R20, 0xbf ;  /* 0x000000bf14007836 */ /* 0x000fe40000000000 */
[----:B------:R-:W-:Y:S02]  /*1570*/  IMAD.IADD R15, R14, 0x1, R25 ;  /* 0x000000010e0f7824 */ /* 0x000fe400078e0219 */
[----:B0-----:R-:W-:-:S03]  /*1580*/  @P1 IMAD.HI.U32 R3, R0, R11, RZ ;  /* 0x0000000b00031227 */ /* 0x001fc600078e00ff */
[----:B------:R4:W-:Y:S01]  /*1590*/  STL [R1], R15 ;  /* 0x0000000f01007387 */ /* 0x0009e20000100800 */
[----:B------:R-:W-:Y:S01]  /*15a0*/  IMAD.MOV.U32 R6, RZ, RZ, R0 ;  /* 0x000000ffff067224 */ /* 0x000fe200078e0000 */
[----:B---3--:R-:W-:Y:S01]  /*15b0*/  @P1 SHF.R.U32.HI R6, RZ, R10, R3 ;  /* 0x0000000aff061219 */ /* 0x008fe20000011603 */
[C---:B------:R-:W-:Y:S01]  /*15c0*/  VIADD R0, R15.reuse, 0x7f ;  /* 0x0000007f0f007836 */ /* 0x040fe20000000000 */
[----:B------:R-:W-:-:S04]  /*15d0*/  IADD3 R7, R15, 0x1, -R156 ;  /* 0x000000010f077810 */ /* 0x000fc80007ffe89c */
[----:B------:R-:W-:Y:S01]  /*15e0*/  SHF.R.S32.HI R3, RZ, 0x1f, R0 ;  /* 0x0000001fff037819 */ /* 0x000fe20000011400 */
[----:B------:R-:W-:-:S03]  /*15f0*/  IMAD.IADD R9, R7, 0x1, R6 ;  /* 0x0000000107097824 */ /* 0x000fc600078e0206 */
[----:B------:R-:W-:Y:S01]  /*1600*/  LEA.HI R3, R3, R0, RZ, 0x7 ;  /* 0x0000000003037211 */ /* 0x000fe200078f38ff */
[----:B------:R-:W-:-:S03]  /*1610*/  IMAD.IADD R4, R9, 0x1, R4 ;  /* 0x0000000109047824 */ /* 0x000fc600078e0204 */
[----:B------:R-:W-:Y:S01]  /*1620*/  SHF.R.S32.HI R29, RZ, 0x7, R3 ;  /* 0x00000007ff1d7819 */ /* 0x000fe20000011403 */
[----:B----4-:R-:W-:Y:S06]  /*1630*/  @!P2 BRA `(.L_x_1575) ;  /* 0x000000000048a947 */ /* 0x010fec0003800000 */
        /* <DEDUP_REMOVED lines=11> */
.L_x_1577:
[----:B------:R-:W-:-:S13]  /*16f0*/  ISETP.NE.AND P0, PT, R5, 0x1, PT ;  /* 0x000000010500780c */ /* 0x000fda0003f05270 */
[----:B------:R-:W0:Y:S02]  /*1700*/  @P0 LDC.64 R6, c[0x0][0x9e8] ;  /* 0x00027a00ff060b82 */ /* 0x000e240000000a00 */
[----:B0-----:R-:W-:-:S05]  /*1710*/  @P0 IMAD.HI.U32 R6, R0, R6, RZ ;  /* 0x0000000600060227 */ /* 0x001fca00078e00ff */
[----:B------:R-:W-:-:S07]  /*1720*/  @P0 SHF.R.U32.HI R0, RZ, R7, R6 ;  /* 0x00000007ff000219 */ /* 0x000fce0000011606 */
.L_x_1578:
[----:B------:R-:W-:Y:S05]  /*1730*/  BSYNC B0 ;  /* 0x0000000000007941 */ /* 0x000fea0003800000 */
.L_x_1576:
[----:B------:R-:W-:-:S05]  /*1740*/  IMAD R3, R0, R5, R5 ;  /* 0x0000000500037224 */ /* 0x000fca00078e0205 */
[----:B------:R-:W-:-:S07]  /*1750*/  VIMNMX R4, R4, R3, PT ;  /* 0x0000000304047248 */ /* 0x000fce0003fe0100 */
.L_x_1575:
[----:B------:R-:W0:Y:S01]  /*1760*/  @P1 LDC R0, c[0x0][0x44c] ;  /* 0x00011300ff001b82 */ /* 0x000e220000000800 */
[----:B------:R-:W-:Y:S01]  /*1770*/  VIADD R4, R4, 0x7f ;  /* 0x0000007f04047836 */ /* 0x000fe20000000000 */
[----:B------:R-:W-:Y:S01]  /*1780*/  ULDC UR4, c[0x0][0x9dc] ;  /* 0x0002770000047ab9 */ /* 0x000fe20000000800 */
[----:B------:R-:W-:Y:S02]  /*1790*/  IMAD.MOV.U32 R6, RZ, RZ, R20 ;  /* 0x000000ffff067224 */ /* 0x000fe400078e0014 */
[----:B------:R-:W-:Y:S01]  /*17a0*/  IMAD.IADD R89, R15, 0x1, -R156 ;  /* 0x000000010f597824 */ /* 0x000fe200078e0a9c */
[----:B------:R-:W-:Y:S02]  /*17b0*/  SHF.R.S32.HI R3, RZ, 0x1f, R4 ;  /* 0x0000001fff037819 */ /* 0x000fe40000011404 */
[----:B------:R-:W1:Y:S02]  /*17c0*/  @P1 LDC R7, c[0x0][0x450] ;  /* 0x00011400ff071b82 */ /* 0x000e640000000800 */
[----:B------:R-:W-:Y:S01]  /*17d0*/  LEA.HI R3, R3, R4, RZ, 0x7 ;  /* 0x0000000403037211 */ /* 0x000fe200078f38ff */
[----:B0-----:R-:W-:-:S05]  /*17e0*/  @P1 IMAD.HI.U32 R0, R20, R0, RZ ;  /* 0x0000000014001227 */ /* 0x001fca00078e00ff */
[----:B-1----:R-:W-:Y:S02]  /*17f0*/  @P1 SHF.R.U32.HI R6, RZ, R7, R0 ;  /* 0x00000007ff061219 */ /* 0x002fe40000011600 */
[----:B------:R-:W-:-:S03]  /*1800*/  SHF.R.S32.HI R0, RZ, 0x7, R3 ;  /* 0x00000007ff007819 */ /* 0x000fc60000011403 */
[----:B------:R-:W-:Y:S01]  /*1810*/  IMAD.IADD R3, R89, 0x1, R6 ;  /* 0x0000000159037824 */ /* 0x000fe200078e0206 */
[----:B------:R-:W-:-:S03]  /*1820*/  VIMNMX R8, R29, R0, PT ;  /* 0x000000001d087248 */ /* 0x000fc60003fe0100 */
[----:B------:R-:W-:Y:S01]  /*1830*/  VIADD R0, R3, -UR4 ;  /* 0x8000000403007c36 */ /* 0x000fe20008000000 */
        /* <DEDUP_REMOVED lines=11> */
.L_x_1581:
[----:B------:R-:W-:-:S13]  /*18f0*/  ISETP.NE.AND P0, PT, R5, 0x1, PT ;  /* 0x000000010500780c */ /* 0x000fda0003f05270 */
[----:B------:R-:W0:Y:S02]  /*1900*/  @P0 LDC.64 R6, c[0x0][0x9e8] ;  /* 0x00027a00ff060b82 */ /* 0x000e240000000a00 */
[----:B0-----:R-:W-:-:S05]  /*1910*/  @P0 IMAD.HI.U32 R4, R3, R6, RZ ;  /* 0x0000000603040227 */ /* 0x001fca00078e00ff */
[----:B------:R-:W-:-:S07]  /*1920*/  @P0 SHF.R.U32.HI R3, RZ, R7, R4 ;  /* 0x00000007ff030219 */ /* 0x000fce0000011604 */
.L_x_1582:
[----:B------:R-:W-:Y:S05]  /*1930*/  BSYNC B0 ;  /* 0x0000000000007941 */ /* 0x000fea0003800000 */
.L_x_1580:
[----:B------:R-:W-:-:S05]  /*1940*/  IMAD R3, R3, R5, RZ ;  /* 0x0000000503037224 */ /* 0x000fca00078e02ff */
[----:B------:R-:W-:-:S07]  /*1950*/  VIMNMX R0, R0, R3, !PT ;  /* 0x0000000300007248 */ /* 0x000fce0007fe0100 */
.L_x_1579:
[----:B------:R-:W-:Y:S01]  /*1960*/  SHF.R.S32.HI R3, RZ, 0x1f, R0 ;  /* 0x0000001fff037819 */ /* 0x000fe20000011400 */
[----:B------:R-:W-:Y:S01]  /*1970*/  BSSY B0, `(.L_x_1583) ;  /* 0x000002a000007945 */ /* 0x000fe20003800000 */
[----:B------:R-:W-:Y:S02]  /*1980*/  LOP3.LUT R13, R12, 0xff, RZ, 0xc0, !PT ;  /* 0x000000ff0c0d7812 */ /* 0x000fe400078ec0ff */
[----:B------:R-:W-:Y:S01]  /*1990*/  LEA.HI R3, R3, R0, RZ, 0x7 ;  /* 0x0000000003037211 */ /* 0x000fe200078f38ff */
[----:B------:R-:W-:Y:S01]  /*19a0*/  IMAD.MOV.U32 R0, RZ, RZ, RZ ;  /* 0x000000ffff007224 */ /* 0x000fe200078e00ff */
[----:B------:R-:W-:Y:S01]  /*19b0*/  SHF.R.U32.HI R4, RZ, 0x10, R12 ;  /* 0x00000010ff047819 */ /* 0x000fe2000001160c */
[----:B------:R0:W-:Y:S01]  /*19c0*/  STL [R1+0x54], R13 ;  /* 0x0000540d01007387 */ /* 0x0001e20000100800 */
[----:B------:R-:W-:-:S03]  /*19d0*/  SHF.R.S32.HI R3, RZ, 0x7, R3 ;  /* 0x00000007ff037819 */ /* 0x000fc60000011403 */
[----:B------:R0:W-:Y:S01]  /*19e0*/  STL [R1+0x4c], R4 ;  /* 0x00004c0401007387 */ /* 0x0001e20000100800 */
[----:B------:R-:W-:-:S04]  /*19f0*/  VIMNMX R9, RZ, R3, !PT ;  /* 0x00000003ff097248 */ /* 0x000fc80007fe0100 */
[----:B------:R-:W-:-:S13]  /*1a00*/  ISETP.GT.AND P0, PT, R8, R9, PT ;  /* 0x000000090800720c */ /* 0x000fda0003f04270 */
[----:B0-----:R-:W-:Y:S05]  /*1a10*/  @!P0 BRA `(.L_x_1584) ;  /* 0x00000000007c8947 */ /* 0x001fea0003800000 */
[----:B------:R-:W-:Y:S01]  /*1a20*/  ISETP.NE.AND P0, PT, R4, RZ, PT ;  /* 0x000000ff0400720c */ /* 0x000fe20003f05270 */
[----:B------:R-:W-:-:S03]  /*1a30*/  ULDC UR4, c[0x0][0x9f0] ;  /* 0x00027c0000047ab9 */ /* 0x000fc60000000800 */
[----:B------:R-:W-:-:S04]  /*1a40*/  SEL R11, R4, UR4, P0 ;  /* 0x00000004040b7c07 */ /* 0x000fc80008000000 */
[-C--:B------:R-:W-:Y:S02]  /*1a50*/  IABS R6, R11.reuse ;  /* 0x0000000b00067213 */ /* 0x080fe40000000000 */
[----:B------:R-:W-:Y:S02]  /*1a60*/  IADD3 R0, R11, -0x1, R8 ;  /* 0xffffffff0b007810 */ /* 0x000fe40007ffe008 */
[----:B------:R-:W0:Y:S01]  /*1a70*/  I2F.RP R3, R6 ;  /* 0x0000000600037306 */ /* 0x000e220000209400 */
[----:B------:R-:W-:Y:S02]  /*1a80*/  IABS R12, R11 ;  /* 0x0000000b000c7213 */ /* 0x000fe40000000000 */
[----:B------:R-:W-:-:S05]  /*1a90*/  IMAD.IADD R0, R0, 0x1, -R9 ;  /* 0x0000000100007824 */ /* 0x000fca00078e0a09 */
        /* <DEDUP_REMOVED lines=10> */
[----:B------:R-:W-:-:S04]  /*1b40*/  IMAD.HI.U32 R5, R5, R7, R4 ;  /* 0x0000000705057227 */ /* 0x000fc800078e0004 */
[----:B------:R-:W-:-:S04]  /*1b50*/  IMAD.MOV.U32 R4, RZ, RZ, R10 ;  /* 0x000000ffff047224 */ /* 0x000fc800078e000a */
        /* <DEDUP_REMOVED lines=11> */
.L_x_1584:
[----:B------:R-:W-:Y:S05]  /*1c10*/  BSYNC B0 ;  /* 0x0000000000007941 */ /* 0x000fea0003800000 */
.L_x_1583:
[----:B------:R-:W-:-:S05]  /*1c20*/  IMAD R3, R13, R0, R9 ;  /* 0x000000000d037224 */ /* 0x000fca00078e0209 */
        /* <DEDUP_REMOVED lines=35> */
.L_x_1587:
[----:B------:R-:W-:Y:S05]  /*1e60*/  BSYNC B6 ;  /* 0x0000000000067941 */ /* 0x000fea0003800000 */
.L_x_1586:
        /* <DEDUP_REMOVED lines=20> */
.L_x_1589:
[----:B------:R-:W-:Y:S05]  /*1fb0*/  BSYNC B6 ;  /* 0x0000000000067941 */ /* 0x000fea0003800000 */
.L_x_1588:
[----:B------:R-:W-:Y:S01]  /*1fc0*/  ULDC.64 UR4, c[0x0][0x9f8] ;  /* 0x00027e0000047ab9 */ /* 0x000fe20000000a00 */
[----:B------:R-:W2:Y:S01]  /*1fd0*/  LDL R41, [R1+0x44] ;  /* 0x0000440001297983 */ /* 0x000ea20000100800 */
[----:B------:R-:W-:-:S03]  /*1fe0*/  ISETP.NE.U32.AND P0, PT, RZ, UR4, PT ;  /* 0x00000004ff007c0c */ /* 0x000fc6000bf05070 */
[----:B------:R-:W3:Y:S01]  /*1ff0*/  LDL R40, [R1+0x38] ;  /* 0x0000380001287983 */ /* 0x000ee20000100800 */
[----:B------:R-:W-:Y:S01]  /*2000*/  ISETP.NE.AND.EX P0, PT, RZ, UR5, PT, P0 ;  /* 0x00000005ff007c0c */ /* 0x000fe2000bf05300 */
[----:B------:R-:W-:Y:S01]  /*2010*/  IMAD.MOV.U32 R68, RZ, RZ, R35 ;  /* 0x000000ffff447224 */ /* 0x000fe200078e0023 */
[----:B------:R-:W0:Y:S01]  /*2020*/  LDC R37, c[0x0][0x3f4] ;  /* 0x0000fd00ff257b82 */ /* 0x000e220000000800 */
[----:B------:R-:W4:Y:S04]  /*2030*/  LDL R39, [R1+0x64] ;  /* 0x0000640001277983 */ /* 0x000f280000100800 */
[----:B------:R-:W4:Y:S03]  /*2040*/  LDL R36, [R1+0x48] ;  /* 0x0000480001247983 */ /* 0x000f260000100800 */
[----:B------:R-:W1:Y:S01]  /*2050*/  LDC.64 R62, c[0x0][0x408] ;  /* 0x00010200ff3e7b82 */ /* 0x000e620000000a00 */
[----:B------:R-:W0:Y:S07]  /*2060*/  S2R R32, SR_TID.X ;  /* 0x0000000000207919 */ /* 0x000e2e0000002100 */
[----:B------:R-:W0:Y:S02]  /*2070*/  @P0 LDC.64 R4, c[0x0][0x9f8] ;  /* 0x00027e00ff040b82 */ /* 0x000e240000000a00 */
[----:B0-----:R-:W-:-:S06]  /*2080*/  @P0 IMAD.WIDE R4, R35, 0x4, R4 ;  /* 0x0000000423040825 */ /* 0x001fcc00078e0204 */
[----:B------:R-:W0:Y:S01]  /*2090*/  LDC.64 R34, c[0x0][0x3f8] ;  /* 0x0000fe00ff227b82 */ /* 0x000e220000000a00 */
[----:B------:R-:W-:Y:S01]  /*20a0*/  VIADD R42, R32, 0xffffff80 ;  /* 0xffffff80202a7836 */ /* 0x000fe20000000000 */
[----:B------:R1:W4:Y:S01]  /*20b0*/  @P0 LDG.E R68, desc[UR42][R4.64] ;  /* 0x0000002a04440981 */ /* 0x000322000c1e1900 */
[----:B------:R-:W-:Y:S01]  /*20c0*/  ISETP.GE.AND P0, PT, R16, R37, PT ;  /* 0x000000251000720c */ /* 0x000fe20003f06270 */
[----:B------:R-:W-:Y:S01]  /*20d0*/  IMAD.IADD R67, R67, 0x1, R30 ;  /* 0x0000000143437824 */ /* 0x000fe200078e021e */
[----:B------:R-:W-:Y:S01]  /*20e0*/  SHF.R.S32.HI R153, RZ, 0x1f, R152 ;  /* 0x0000001fff997819 */ /* 0x000fe20000011498 */
[----:B------:R-:W-:Y:S01]  /*20f0*/  IMAD.SHL.U32 R58, R37, 0x2, RZ ;  /* 0x00000002253a7824 */ /* 0x000fe200078e00ff */
[--C-:B------:R-:W-:Y:S02]  /*2100*/  SHF.R.S32.HI R38, RZ, 0x1f, R42.reuse ;  /* 0x0000001fff267819 */ /* 0x100fe4000001142a */
[----:B------:R-:W-:Y:S02]  /*2110*/  SHF.R.S32.HI R14, RZ, 0x1f, R42 ;  /* 0x0000001fff0e7819 */ /* 0x000fe4000001142a */
[----:B------:R-:W-:-:S02]  /*2120*/  LEA.HI R38, R38, R42, RZ, 0x2 ;  /* 0x0000002a26267211 */ /* 0x000fc400078f10ff */
[----:B------:R-:W-:Y:S02]  /*2130*/  LEA.HI R14, R14, R42, RZ, 0x2 ;  /* 0x0000002a0e0e7211 */ /* 0x000fe400078f10ff */
[----:B------:R-:W-:Y:S02]  /*2140*/  SHF.R.S32.HI R38, RZ, 0x2, R38 ;  /* 0x00000002ff267819 */ /* 0x000fe40000011426 */
[----:B------:R-:W-:Y:S02]  /*2150*/  LOP3.LUT R14, R14, 0xfffffffc, RZ, 0xc0, !PT ;  /* 0xfffffffc0e0e7812 */ /* 0x000fe400078ec0ff */
[----:B------:R-:W-:Y:S01]  /*2160*/  SHF.R.S32.HI R3, RZ, 0x1f, R38 ;  /* 0x0000001fff037819 */ /* 0x000fe20000011426 */
[----:B-1----:R-:W-:Y:S01]  /*2170*/  IMAD.WIDE.U32 R4, R38, R62, R152 ;  /* 0x0000003e26047225 */ /* 0x002fe200078e0098 */
[----:B------:R-:W-:Y:S02]  /*2180*/  LOP3.LUT R18, R18, 0xfffffffd, RZ, 0xc0, !PT ;  /* 0xfffffffd12127812 */ /* 0x000fe400078ec0ff */
[----:B0-----:R-:W-:Y:S01]  /*2190*/  SHF.L.U64.HI R66, R34, 0x7, R35 ;  /* 0x0000000722427819 */ /* 0x001fe20000010223 */
[----:B------:R-:W-:-:S02]  /*21a0*/  IMAD R0, R3, R34, RZ ;  /* 0x0000002203007224 */ /* 0x000fc400078e02ff */
[----:B------:R-:W-:Y:S02]  /*21b0*/  IMAD.IADD R14, R42, 0x1, -R14 ;  /* 0x000000012a0e7824 */ /* 0x000fe400078e0a0e */
[C---:B------:R-:W-:Y:S02]  /*21c0*/  IMAD R13, R38.reuse, R35, R0 ;  /* 0x00000023260d7224 */ /* 0x040fe400078e0200 */
[----:B------:R-:W-:Y:S01]  /*21d0*/  IMAD R0, R3, R62, RZ ;  /* 0x0000003e03007224 */ /* 0x000fe200078e02ff */
[----:B------:R-:W-:Y:S01]  /*21e0*/  SEL R3, R37, RZ, P0 ;  /* 0x000000ff25037207 */ /* 0x000fe20000000000 */
[----:B------:R-:W-:-:S04]  /*21f0*/  IMAD.WIDE.U32 R6, R38, R34, R152 ;  /* 0x0000002226067225 */ /* 0x000fc800078e0098 */
[----:B------:R-:W-:Y:S02]  /*2200*/  IMAD.IADD R3, R16, 0x1, R3 ;  /* 0x0000000110037824 */ /* 0x000fe400078e0203 */
[C---:B------:R-:W-:Y:S02]  /*2210*/  IMAD R15, R38.reuse, R63, R0 ;  /* 0x0000003f260f7224 */ /* 0x040fe400078e0200 */
[----:B------:R-:W-:Y:S01]  /*2220*/  IMAD.WIDE.U32 R8, R38, R34, R16 ;  /* 0x0000002226087225 */ /* 0x000fe200078e0010 */
[----:B------:R-:W-:-:S03]  /*2230*/  SHF.R.S32.HI R0, RZ, 0x1f, R3 ;  /* 0x0000001fff007819 */ /* 0x000fc60000011403 */
[----:B------:R-:W-:Y:S01]  /*2240*/  IMAD.WIDE.U32 R10, R38, R62, R16 ;  /* 0x0000003e260a7225 */ /* 0x000fe200078e0010 */
[----:B------:R-:W-:-:S03]  /*2250*/  LEA.HI R3, R0, R3, RZ, 0x3 ;  /* 0x0000000300037211 */ /* 0x000fc600078f18ff */
[----:B------:R-:W-:Y:S02]  /*2260*/  IMAD R59, R14, 0x60, R38 ;  /* 0x000000600e3b7824 */ /* 0x000fe400078e0226 */
[----:B------:R-:W-:Y:S02]  /*2270*/  IMAD.IADD R7, R7, 0x1, R13 ;  /* 0x0000000107077824 */ /* 0x000fe400078e020d */
[----:B------:R-:W-:Y:S01]  /*2280*/  IMAD.IADD R9, R13, 0x1, R9 ;  /* 0x000000010d097824 */ /* 0x000fe200078e0209 */
[----:B-----5:R-:W-:Y:S01]  /*2290*/  SHF.R.S32.HI R13, RZ, 0x1f, R24 ;  /* 0x0000001fff0d7819 */ /* 0x020fe20000011418 */
[----:B------:R-:W-:Y:S02]  /*22a0*/  IMAD.IADD R5, R5, 0x1, R15 ;  /* 0x0000000105057824 */ /* 0x000fe400078e020f */
[----:B------:R-:W-:Y:S02]  /*22b0*/  IMAD.IADD R11, R15, 0x1, R11 ;  /* 0x000000010f0b7824 */ /* 0x000fe400078e020b */
[----:B------:R-:W-:-:S02]  /*22c0*/  IMAD R12, R13, R34, RZ ;  /* 0x000000220d0c7224 */ /* 0x000fc400078e02ff */
[----:B------:R-:W-:Y:S01]  /*22d0*/  IMAD.WIDE.U32 R20, R24, R34, R6 ;  /* 0x0000002218147225 */ /* 0x000fe200078e0006 */
[----:B------:R-:W-:-:S03]  /*22e0*/  LOP3.LUT R6, R3, 0xfffffff8, RZ, 0xc0, !PT ;  /* 0xfffffff803067812 */ /* 0x000fc600078ec0ff */
[C---:B------:R-:W-:Y:S02]  /*22f0*/  IMAD R15, R24.reuse, R35, R12 ;  /* 0x00000023180f7224 */ /* 0x040fe400078e020c */
[----:B------:R-:W-:-:S04]  /*2300*/  IMAD.WIDE.U32 R30, R24, R34, R8 ;  /* 0x00000022181e7225 */ /* 0x000fc800078e0008 */
[----:B------:R-:W-:Y:S02]  /*2310*/  IMAD.SHL.U32 R65, R34, 0x80, RZ ;  /* 0x0000008022417824 */ /* 0x000fe400078e00ff */
[----:B------:R-:W-:Y:S01]  /*2320*/  IMAD.WIDE.U32 R34, R24, R62, R4 ;  /* 0x0000003e18227225 */ /* 0x000fe200078e0004 */
[----:B------:R-:W-:-:S03]  /*2330*/  SHF.R.S32.HI R5, RZ, 0x3, R3 ;  /* 0x00000003ff057819 */ /* 0x000fc60000011403 */
[-C--:B------:R-:W-:Y:S02]  /*2340*/  IMAD R13, R13, R62.reuse, RZ ;  /* 0x0000003e0d0d7224 */ /* 0x080fe400078e02ff */
[----:B------:R-:W-:-:S04]  /*2350*/  IMAD.WIDE.U32 R52, R24, R62, R10 ;  /* 0x0000003e18347225 */ /* 0x000fc800078e000a */
[----:B------:R-:W-:Y:S01]  /*2360*/  IMAD R13, R24, R63, R13 ;  /* 0x0000003f180d7224 */ /* 0x000fe200078e020d */
[C---:B------:R-:W-:Y:S01]  /*2370*/  SHF.L.U64.HI R63, R62.reuse, 0x7, R63 ;  /* 0x000000073e3f7819 */ /* 0x040fe2000001023f */
[----:B------:R-:W-:Y:S02]  /*2380*/  IMAD.SHL.U32 R62, R62, 0x80, RZ ;  /* 0x000000803e3e7824 */ /* 0x000fe400078e00ff */
[----:B------:R-:W-:Y:S02]  /*2390*/  IMAD.IADD R55, R21, 0x1, R15 ;  /* 0x0000000115377824 */ /* 0x000fe400078e020f */
[----:B------:R-:W-:Y:S02]  /*23a0*/  IMAD.IADD R54, R15, 0x1, R31 ;  /* 0x000000010f367824 */ /* 0x000fe400078e021f */
[----:B------:R-:W-:Y:S02]  /*23b0*/  IMAD.IADD R7, R13, 0x1, R53 ;  /* 0x000000010d077824 */ /* 0x000fe400078e0235 */
[C---:B--2---:R-:W-:Y:S01]  /*23c0*/  IMAD.SHL.U32 R64, R41.reuse, 0x40, RZ ;  /* 0x0000004029407824 */ /* 0x044fe200078e00ff */
[----:B------:R-:W-:-:S02]  /*23d0*/  LOP3.LUT P1, RZ, R41, 0x4, RZ, 0xc0, !PT ;  /* 0x0000000429ff7812 */ /* 0x000fc4000782c0ff */
[----:B------:R-:W-:Y:S01]  /*23e0*/  SHF.R.U32.HI R41, RZ, 0x7, R32 ;  /* 0x00000007ff297819 */ /* 0x000fe20000011620 */
[----:B------:R-:W-:Y:S01]  /*23f0*/  VIADD R32, R32, 0xffffff80 ;  /* 0xffffff8020207836 */ /* 0x000fe20000000000 */
[----:B------:R-:W-:Y:S02]  /*2400*/  LOP3.LUT R64, R64, 0x1c0, RZ, 0xc0, !PT ;  /* 0x000001c040407812 */ /* 0x000fe400078ec0ff */
[C---:B------:R-:W-:Y:S01]  /*2410*/  ISETP.NE.AND P6, PT, R41.reuse, 0x1, PT ;  /* 0x000000012900780c */ /* 0x040fe20003fc5270 */
[----:B------:R-:W-:Y:S01]  /*2420*/  VIADD R60, R41, 0x8 ;  /* 0x00000008293c7836 */ /* 0x000fe20000000000 */
[----:B------:R-:W-:Y:S02]  /*2430*/  SHF.R.S32.HI R38, RZ, 0x1f, R32 ;  /* 0x0000001fff267819 */ /* 0x000fe40000011420 */
[----:B------:R-:W-:Y:S02]  /*2440*/  SHF.R.U32.HI R61, RZ, 0x3, R64 ;  /* 0x00000003ff3d7819 */ /* 0x000fe40000011640 */
[----:B------:R-:W-:-:S02]  /*2450*/  LOP3.LUT R0, R64, 0x18, R16, 0xf8, !PT ;  /* 0x0000001840007812 */ /* 0x000fc400078ef810 */
[----:B------:R-:W-:Y:S01]  /*2460*/  LEA.HI R38, R38, R32, RZ, 0x5 ;  /* 0x0000002026267211 */ /* 0x000fe200078f28ff */
[----:B------:R-:W-:Y:S01]  /*2470*/  IMAD.IADD R32, R35, 0x1, R13 ;  /* 0x0000000123207824 */ /* 0x000fe200078e020d */
[----:B------:R-:W-:Y:S02]  /*2480*/  LOP3.LUT R0, R0, R61, RZ, 0x3c, !PT ;  /* 0x0000003d00007212 */ /* 0x000fe400078e3cff */
[----:B------:R-:W-:Y:S01]  /*2490*/  SHF.R.S32.HI R38, RZ, 0x5, R38 ;  /* 0x00000005ff267819 */ /* 0x000fe20000011426 */
[----:B------:R-:W-:Y:S05]  /*24a0*/  @!P6 WARPSYNC.ALL ;  /* 0x000000000000e948 */ /* 0x000fea0003800000 */
[----:B------:R-:W-:Y:S01]  /*24b0*/  IMAD R57, R38, 0x200, R0 ;  /* 0x0000020026397824 */ /* 0x000fe200078e0200 */
[--C-:B------:R-:W-:Y:S01]  /*24c0*/  LOP3.LUT R0, R64, 0x38, R3.reuse, 0xf8, !PT ;  /* 0x0000003840007812 */ /* 0x100fe200078ef803 */
[----:B------:R-:W-:Y:S01]  /*24d0*/  ULDC UR4, c[0x0][0x2f4] ;  /* 0x0000bd0000047ab9 */ /* 0x000fe20000000800 */
[----:B---3--:R-:W-:-:S02]  /*24e0*/  LOP3.LUT R4, R40, 0x38, R3, 0xf8, !PT ;  /* 0x0000003828047812 */ /* 0x008fc400078ef803 */
[----:B------:R-:W-:Y:S02]  /*24f0*/  LOP3.LUT R0, R0, R61, RZ, 0x3c, !PT ;  /* 0x0000003d00007212 */ /* 0x000fe400078e3cff */
[----:B----4-:R-:W-:Y:S02]  /*2500*/  LOP3.LUT R8, R4, R39, RZ, 0x3c, !PT ;  /* 0x0000002704087212 */ /* 0x010fe400078e3cff */
[----:B------:R-:W-:Y:S01]  /*2510*/  @P1 LOP3.LUT R18, R18, 0x2, RZ, 0xfc, !PT ;  /* 0x0000000212121812 */ /* 0x000fe200078efcff */
[----:B------:R-:W-:Y:S01]  /*2520*/  IMAD R3, R38, 0x200, R0 ;  /* 0x0000020026037824 */ /* 0x000fe200078e0200 */
[----:B------:R-:W-:Y:S01]  /*2530*/  @!P6 BAR.SYNC.DEFER_BLOCKING 0x9, 0x100 ;  /* 0x024400000000eb1d */ /* 0x000fe20000010000 */
[----:B------:R-:W-:Y:S01]  /*2540*/  ISETP.GE.AND P1, PT, R16, UR4, PT ;  /* 0x0000000410007c0c */ /* 0x000fe2000bf26270 */
[----:B------:R-:W-:Y:S01]  /*2550*/  IMAD.IADD R0, R36, 0x1, R8 ;  /* 0x0000000124007824 */ /* 0x000fe200078e0208 */
[----:B------:R-:W-:Y:S02]  /*2560*/  ISETP.GE.AND P2, PT, R19, UR4, PT ;  /* 0x0000000413007c0c */ /* 0x000fe4000bf46270 */
[----:B------:R-:W-:-:S02]  /*2570*/  SHF.R.S32.HI R4, RZ, 0x1f, R6 ;  /* 0x0000001fff047819 */ /* 0x000fc40000011406 */
[----:B------:R-:W-:-:S09]  /*2580*/  SHF.R.S32.HI R56, RZ, 0x1f, R68 ;  /* 0x0000001fff387819 */ /* 0x000fd20000011444 */
.L_x_1645:
[----:B--2---:R-:W2:Y:S01]  /*2590*/  LDL R37, [R1+0x44] ;  /* 0x0000440001257983 */ /* 0x004ea20000100800 */
[----:B0-----:R-:W0:Y:S01]  /*25a0*/  LDC R73, c[0x0][0x430] ;  /* 0x00010c00ff497b82 */ /* 0x001e220000000800 */
[----:B------:R-:W-:Y:S02]  /*25b0*/  VIADD R27, R27, 0xffffffff ;  /* 0xffffffff1b1b7836 */ /* 0x000fe40000000000 */
[----:B------:R-:W-:Y:S02]  /*25c0*/  IMAD.MOV.U32 R72, RZ, RZ, RZ ;  /* 0x000000ffff487224 */ /* 0x000fe400078e00ff */
[----:B------:R-:W-:-:S03]  /*25d0*/  IMAD R8, R27, 0x80, R59 ;  /* 0x000000801b087824 */ /* 0x000fc600078e023b */
[----:B------:R-:W1:Y:S01]  /*25e0*/  LDC R78, c[0x0][0x3f4] ;  /* 0x0000fd00ff4e7b82 */ /* 0x000e620000000800 */
[----:B------:R-:W-:Y:S01]  /*25f0*/  IMAD.IADD R36, R67, 0x1, R8 ;  /* 0x0000000143247824 */ /* 0x000fe200078e0208 */
[----:B------:R-:W-:-:S03]  /*2600*/  ISETP.GE.AND P3, PT, R8, R25, PT ;  /* 0x000000190800720c */ /* 0x000fc60003f66270 */
[----:B---3--:R-:W-:Y:S01]  /*2610*/  IMAD.MOV.U32 R12, RZ, RZ, R36 ;  /* 0x000000ffff0c7224 */ /* 0x008fe200078e0024 */
[----:B------:R-:W-:Y:S02]  /*2620*/  ISETP.GT.OR P3, PT, R59, 0x7f, P3 ;  /* 0x0000007f3b00780c */ /* 0x000fe40001f64670 */
[----:B0-----:R-:W-:-:S11]  /*2630*/  ISETP.NE.AND P4, PT, R73, 0x1, PT ;  /* 0x000000014900780c */ /* 0x001fd60003f85270 */
[----:B------:R-:W0:Y:S08]  /*2640*/  @!P3 LDC.64 R10, c[0x0][0x428] ;  /* 0x00010a00ff0abb82 */ /* 0x000e300000000a00 */
[----:B------:R-:W3:Y:S08]  /*2650*/  @!P3 LDC.64 R8, c[0x0][0x418] ;  /* 0x00010600ff08bb82 */ /* 0x000ef00000000a00 */
[----:B------:R-:W4:Y:S08]  /*2660*/  @P4 LDC R13, c[0x0][0x434] ;  /* 0x00010d00ff0d4b82 */ /* 0x000f300000000800 */
[----:B------:R-:W1:Y:S01]  /*2670*/  @P4 LDC R14, c[0x0][0x438] ;  /* 0x00010e00ff0e4b82 */ /* 0x000e620000000800 */
[----:B----4-:R-:W-:-:S05]  /*2680*/  @P4 IMAD.HI.U32 R13, R36, R13, RZ ;  /* 0x0000000d240d4227 */ /* 0x010fca00078e00ff */
[----:B-1----:R-:W-:Y:S01]  /*2690*/  @P4 SHF.R.U32.HI R12, RZ, R14, R13 ;  /* 0x0000000eff0c4219 */ /* 0x002fe2000001160d */
[----:B0-----:R-:W-:-:S03]  /*26a0*/  @!P3 IMAD R14, R56, R10, RZ ;  /* 0x0000000a380eb224 */ /* 0x001fc600078e02ff */
[----:B------:R-:W-:Y:S01]  /*26b0*/  @!P3 SHF.R.S32.HI R13, RZ, 0x1f, R12 ;  /* 0x0000001fff0db819 */ /* 0x000fe2000001140c */
[C---:B------:R-:W-:Y:S02]  /*26c0*/  @!P3 IMAD R15, R68.reuse, R11, R14 ;  /* 0x0000000b440fb224 */ /* 0x040fe400078e020e */
[----:B------:R-:W-:-:S04]  /*26d0*/  @!P3 IMAD.WIDE.U32 R10, R68, R10, R12 ;  /* 0x0000000a440ab225 */ /* 0x000fc800078e000c */
[----:B------:R-:W-:Y:S01]  /*26e0*/  @!P3 IMAD.IADD R11, R11, 0x1, R15 ;  /* 0x000000010b0bb824 */ /* 0x000fe200078e020f */
[----:B---3--:R-:W-:-:S04]  /*26f0*/  @!P3 LEA R8, P4, R10, R8, 0x2 ;  /* 0x000000080a08b211 */ /* 0x008fc800078810ff */
[----:B------:R-:W-:-:S05]  /*2700*/  @!P3 LEA.HI.X R9, R10, R9, R11, 0x2, P4 ;  /* 0x000000090a09b211 */ /* 0x000fca00020f140b */
[----:B-----5:R0:W5:Y:S01]  /*2710*/  @!P3 LDG.E R72, desc[UR42][R8.64] ;  /* 0x0000002a0848b981 */ /* 0x020162000c1e1900 */
[----:B------:R-:W-:Y:S01]  /*2720*/  ISETP.GT.AND P3, PT, R27, R28, PT ;  /* 0x0000001c1b00720c */ /* 0x000fe20003f64270 */
[----:B------:R-:W-:Y:S01]  /*2730*/  IMAD R71, R23, 0x2000, R57 ;  /* 0x0000200017477824 */ /* 0x000fe200078e0239 */
[----:B------:R-:W-:Y:S01]  /*2740*/  LOP3.LUT R18, R18, 0xfffffffe, RZ, 0xc0, !PT ;  /* 0xfffffffe12127812 */ /* 0x000fe200078ec0ff */
[----:B------:R-:W-:Y:S01]  /*2750*/  IMAD.MOV R10, RZ, RZ, -R12 ;  /* 0x000000ffff0a7224 */ /* 0x000fe200078e0a0c */
[----:B------:R-:W-:Y:S05]  /*2760*/  YIELD ;  /* 0x0000000000007946 */ /* 0x000fea0003800000 */
[----:B------:R-:W-:Y:S01]  /*2770*/  VIADD R11, R71, 0x20 ;  /* 0x00000020470b7836 */ /* 0x000fe20000000000 */
[----:B------:R-:W-:Y:S01]  /*2780*/  BSSY B0, `(.L_x_1590) ;  /* 0x000034a000007945 */ /* 0x000fe20003800000 */
[----:B------:R-:W-:-:S02]  /*2790*/  IMAD R73, R73, R10, R36 ;  /* 0x0000000a49497224 */ /* 0x000fc400078e0224 */
[----:B------:R-:W-:Y:S02]  /*27a0*/  @P3 LOP3.LUT R18, R18, 0x1, RZ, 0xfc, !PT ;  /* 0x0000000112123812 */ /* 0x000fe400078efcff */
[----:B------:R-:W-:Y:S02]  /*27b0*/  ISETP.GE.AND P3, PT, R78, 0x1, PT ;  /* 0x000000014e00780c */ /* 0x000fe40003f66270 */
[----:B--2---:R-:W-:-:S13]  /*27c0*/  LOP3.LUT P5, RZ, R37, 0x4, RZ, 0xc0, !PT ;  /* 0x0000000425ff7812 */ /* 0x004fda00078ac0ff */
[C---:B------:R-:W-:Y:S02]  /*27d0*/  @P5 VIADD R11, R71.reuse, 0xffffffe0 ;  /* 0xffffffe0470b5836 */ /* 0x040fe40000000000 */
[--C-:B------:R-:W-:Y:S02]  /*27e0*/  IMAD R71, R71, 0x2, R26.reuse ;  /* 0x0000000247477824 */ /* 0x100fe400078e021a */
[----:B------:R-:W-:Y:S01]  /*27f0*/  IMAD R70, R11, 0x2, R26 ;  /* 0x000000020b467824 */ /* 0x000fe200078e021a */
[----:B0-----:R-:W-:Y:S06]  /*2800*/  @!P3 BRA `(.L_x_1591) ;  /* 0x0000002c00d8b947 */ /* 0x001fec0003800000 */
[----:B------:R-:W-:Y:S01]  /*2810*/  SHF.R.S32.HI R74, RZ, 0x1f, R73 ;  /* 0x0000001fff4a7819 */ /* 0x000fe20000011449 */
[----:B------:R-:W-:Y:S01]  /*2820*/  ULDC.64 UR4, c[0x0][0x300] ;  /* 0x0000c00000047ab9 */ /* 0x000fe20000000a00 */
[----:B-----5:R-:W-:Y:S01]  /*2830*/  SHF.R.S32.HI R75, RZ, 0x1f, R72 ;  /* 0x0000001fff4b7819 */ /* 0x020fe20000011448 */
[----:B------:R-:W-:-:S04]  /*2840*/  IMAD.WIDE.U32 R8, R73, UR4, RZ ;  /* 0x0000000449087c25 */ /* 0x000fc8000f8e00ff */
[----:B------:R-:W-:Y:S02]  /*2850*/  IMAD R10, R74, UR4, RZ ;  /* 0x000000044a0a7c24 */ /* 0x000fe4000f8e02ff */
[----:B------:R-:W-:Y:S02]  /*2860*/  IMAD R76, R27, -0x80, R25 ;  /* 0xffffff801b4c7824 */ /* 0x000fe400078e0219 */
[----:B------:R-:W-:Y:S01]  /*2870*/  IMAD R11, R73, UR5, R10 ;  /* 0x00000005490b7c24 */ /* 0x000fe2000f8e020a */
[----:B------:R-:W-:Y:S01]  /*2880*/  ULDC.64 UR4, c[0x0][0x310] ;  /* 0x0000c40000047ab9 */ /* 0x000fe20000000a00 */
[----:B------:R-:W-:Y:S01]  /*2890*/  SHF.R.S32.HI R10, RZ, 0x1f, R27 ;  /* 0x0000001fff0a7819 */ /* 0x000fe2000001141b */
[----:B------:R-:W-:Y:S01]  /*28a0*/  IMAD R13, R75, UR4, RZ ;  /* 0x000000044b0d7c24 */ /* 0x000fe2000f8e02ff */
[----:B------:R-:W-:Y:S01]  /*28b0*/  VIMNMX R76, R76, 0x80, PT ;  /* 0x000000804c4c7848 */ /* 0x000fe20003fe0100 */
[----:B------:R-:W-:Y:S02]  /*28c0*/  IMAD.IADD R9, R9, 0x1, R11 ;  /* 0x0000000109097824 */ /* 0x000fe400078e020b */
[----:B------:R-:W-:-:S02]  /*28d0*/  IMAD R13, R72, UR5, R13 ;  /* 0x00000005480d7c24 */ /* 0x000fc4000f8e020d */
[----:B------:R-:W-:Y:S01]  /*28e0*/  IMAD.WIDE.U32 R8, R72, UR4, R8 ;  /* 0x0000000448087c25 */ /* 0x000fe2000f8e0008 */
[----:B------:R-:W-:-:S03]  /*28f0*/  ULDC.64 UR4, c[0x0][0x308] ;  /* 0x0000c20000047ab9 */ /* 0x000fc60000000a00 */
[----:B------:R-:W-:Y:S02]  /*2900*/  IMAD.IADD R9, R9, 0x1, R13 ;  /* 0x0000000109097824 */ /* 0x000fe400078e020d */
[----:B------:R-:W-:Y:S02]  /*2910*/  IMAD R11, R66, R27, RZ ;  /* 0x0000001b420b7224 */ /* 0x000fe400078e02ff */
[----:B------:R-:W-:-:S04]  /*2920*/  IMAD.WIDE.U32 R8, R157, UR4, R8 ;  /* 0x000000049d087c25 */ /* 0x000fc8000f8e0008 */
[----:B------:R-:W-:Y:S01]  /*2930*/  IMAD R83, R157, UR5, R9 ;  /* 0x000000059d537c24 */ /* 0x000fe2000f8e0209 */
[----:B------:R-:W-:Y:S01]  /*2940*/  ULDC.64 UR4, c[0x0][0x2e8] ;  /* 0x0000ba0000047ab9 */ /* 0x000fe20000000a00 */
[----:B------:R-:W-:Y:S01]  /*2950*/  IMAD R9, R63, R27, RZ ;  /* 0x0000001b3f097224 */ /* 0x000fe200078e02ff */
[----:B------:R-:W-:Y:S01]  /*2960*/  LEA R82, P3, R8, UR4, 0x1 ;  /* 0x0000000408527c11 */ /* 0x000fe2000f8608ff */
[----:B------:R-:W-:Y:S01]  /*2970*/  ULDC.U8 UR4, c[0x0][0x410] ;  /* 0x0001040000047ab9 */ /* 0x000fe20000000000 */
[----:B------:R-:W-:Y:S02]  /*2980*/  IMAD R13, R10, R65, R11 ;  /* 0x000000410a0d7224 */ /* 0x000fe400078e020b */
[----:B------:R-:W-:Y:S01]  /*2990*/  LEA.HI.X R83, R8, UR5, R83, 0x1, P3 ;  /* 0x0000000508537c11 */ /* 0x000fe200098f0c53 */
[----:B------:R-:W-:Y:S01]  /*29a0*/  IMAD R69, R10, R62, R9 ;  /* 0x0000003e0a457224 */ /* 0x000fe200078e0209 */
[----:B------:R-:W-:Y:S01]  /*29b0*/  ISETP.NE.AND P3, PT, RZ, UR4, PT ;  /* 0x00000004ff007c0c */ /* 0x000fe2000bf65270 */
[----:B------:R-:W-:-:S04]  /*29c0*/  IMAD.WIDE.U32 R10, R65, R27, RZ ;  /* 0x0000001b410a7225 */ /* 0x000fc800078e00ff */
[----:B------:R-:W-:-:S04]  /*29d0*/  IMAD.WIDE.U32 R8, R62, R27, RZ ;  /* 0x0000001b3e087225 */ /* 0x000fc800078e00ff */
[----:B------:R-:W-:Y:S02]  /*29e0*/  IMAD.IADD R77, R11, 0x1, R13 ;  /* 0x000000010b4d7824 */ /* 0x000fe400078e020d */
[----:B------:R-:W-:Y:S02]  /*29f0*/  IMAD.IADD R69, R9, 0x1, R69 ;  /* 0x0000000109457824 */ /* 0x000fe400078e0245 */
[----:B------:R-:W-:Y:S05]  /*2a00*/  @!P3 BRA `(.L_x_1592) ;  /* 0x00000014009cb947 */ /* 0x000fea0003800000 */
[----:B------:R0:W5:Y:S01]  /*2a10*/  LDL R81, [R1+0x10] ;  /* 0x0000100001517983 */ /* 0x0001620000100800 */
[----:B------:R-:W1:Y:S01]  /*2a20*/  S2R R12, SR_TID.X ;  /* 0x00000000000c7919 */ /* 0x000e620000002100 */
[----:B------:R-:W-:Y:S01]  /*2a30*/  BSSY B1, `(.L_x_1593) ;  /* 0x0000023000017945 */ /* 0x000fe20003800000 */
[----:B-1----:R-:W-:-:S05]  /*2a40*/  VIADD R37, R12, 0xffffff80 ;  /* 0xffffff800c257836 */ /* 0x002fca0000000000 */
[----:B------:R-:W-:-:S04]  /*2a50*/  SHF.R.S32.HI R12, RZ, 0x1f, R37 ;  /* 0x0000001fff0c7819 */ /* 0x000fc80000011425 */
[----:B------:R-:W-:-:S04]  /*2a60*/  LEA.HI R12, R12, R37, RZ, 0x2 ;  /* 0x000000250c0c7211 */ /* 0x000fc800078f10ff */
[----:B------:R-:W-:-:S04]  /*2a70*/  SHF.R.S32.HI R12, RZ, 0x2, R12 ;  /* 0x00000002ff0c7819 */ /* 0x000fc8000001140c */
[----:B------:R-:W-:Y:S02]  /*2a80*/  ISETP.GE.AND P3, PT, R12, R76, PT ;  /* 0x0000004c0c00720c */ /* 0x000fe40003f66270 */
        /* <DEDUP_REMOVED lines=8> */
[----:B0-----:R-:W-:Y:S06]  /*2b10*/  @P3 BRA `(.L_x_1594) ;  /* 0x0000000000503947 */ /* 0x001fec0003800000 */
[----:B------:R-:W-:Y:S01]  /*2b20*/  IADD3 R13, P4, R20, R10, RZ ;  /* 0x0000000a140d7210 */ /* 0x000fe20007f9e0ff */
[----:B------:R-:W-:Y:S01]  /*2b30*/  ULDC.64 UR4, c[0x0][0x3e8] ;  /* 0x0000fa0000047ab9 */ /* 0x000fe20000000a00 */
[----:B------:R-:W-:Y:S02]  /*2b40*/  CS2R R48, SRZ ;  /* 0x0000000000307805 */ /* 0x000fe4000001ff00 */
[----:B------:R-:W-:Y:S01]  /*2b50*/  CS2R R50, SRZ ;  /* 0x0000000000327805 */ /* 0x000fe2000001ff00 */
[----:B------:R-:W-:Y:S01]  /*2b60*/  IMAD.X R14, R77, 0x1, R55, P4 ;  /* 0x000000014d0e7824 */ /* 0x000fe200020e0637 */
[----:B------:R-:W-:-:S05]  /*2b70*/  IADD3 R15, P4, R34, R8, RZ ;  /* 0x00000008220f7210 */ /* 0x000fca0007f9e0ff */
[----:B------:R-:W-:Y:S01]  /*2b80*/  IMAD.X R44, R69, 0x1, R32, P4 ;  /* 0x00000001452c7824 */ /* 0x000fe200020e0620 */
        /* <DEDUP_REMOVED lines=9> */
[----:B------:R0:W5:Y:S02]  /*2c20*/  @!P4 LDG.E.64 R50, desc[UR42][R14.64] ;  /* 0x0000002a0e32c981 */ /* 0x000164000c1e1b00 */
[----:B-----5:R-:W-:-:S13]  /*2c30*/  ISETP.GE.AND P4, PT, R81, R78, PT ;  /* 0x0000004e5100720c */ /* 0x020fda0003f86270 */
[----:B------:R0:W5:Y:S04]  /*2c40*/  @!P4 LDG.E.64 R44, desc[UR42][R12.64+0x20] ;  /* 0x0000202a0c2cc981 */ /* 0x000168000c1e1b00 */
[----:B------:R0:W5:Y:S02]  /*2c50*/  @!P4 LDG.E.64 R46, desc[UR42][R14.64+0x20] ;  /* 0x0000202a0e2ec981 */ /* 0x000164000c1e1b00 */
.L_x_1594:
[----:B------:R-:W-:Y:S05]  /*2c60*/  BSYNC B1 ;  /* 0x0000000000017941 */ /* 0x000fea0003800000 */
.L_x_1593:
[----:B0-----:R-:W0:Y:S01]  /*2c70*/  S2R R12, SR_TID.X ;  /* 0x00000000000c7919 */ /* 0x001e220000002100 */
[----:B------:R-:W-:Y:S01]  /*2c80*/  BSSY B1, `(.L_x_1595) ;  /* 0x0000026000017945 */ /* 0x000fe20003800000 */
[----:B-----5:R-:W-:Y:S02]  /*2c90*/  IMAD.MOV.U32 R79, RZ, RZ, R44 ;  /* 0x000000ffff4f7224 */ /* 0x020fe400078e002c */
[----:B------:R-:W-:Y:S02]  /*2ca0*/  IMAD.MOV.U32 R80, RZ, RZ, R45 ;  /* 0x000000ffff507224 */ /* 0x000fe400078e002d */
[----:B0-----:R-:W-:-:S05]  /*2cb0*/  VIADD R13, R12, 0xffffff80 ;  /* 0xffffff800c0d7836 */ /* 0x001fca0000000000 */
[----:B------:R-:W-:-:S04]  /*2cc0*/  SHF.R.S32.HI R12, RZ, 0x1f, R13 ;  /* 0x0000001fff0c7819 */ /* 0x000fc8000001140d */
[----:B------:R-:W-:-:S04]  /*2cd0*/  LEA.HI R12, R12, R13, RZ, 0x2 ;  /* 0x0000000d0c0c7211 */ /* 0x000fc800078f10ff */
[----:B------:R-:W-:-:S05]  /*2ce0*/  SHF.R.S32.HI R12, RZ, 0x2, R12 ;  /* 0x00000002ff0c7819 */ /* 0x000fca000001140c */
[----:B------:R-:W-:-:S05]  /*2cf0*/  VIADD R12, R12, 0x60 ;  /* 0x000000600c0c7836 */ /* 0x000fca0000000000 */
        /* <DEDUP_REMOVED lines=30> */
.L_x_1596:
[----:B------:R-:W-:Y:S05]  /*2ee0*/  BSYNC B1 ;  /* 0x0000000000017941 */ /* 0x000fea0003800000 */
.L_x_1595:
[----:B0-----:R-:W-:Y:S01]  /*2ef0*/  IMAD.MOV.U32 R8, RZ, RZ, R48 ;  /* 0x000000ffff087224 */ /* 0x001fe200078e0030 */
[----:B------:R-:W-:Y:S01]  /*2f00*/  UISETP.NE.AND UP0, UPT, UR39, 0x3, UPT ;  /* 0x000000032700788c */ /* 0x000fe2000bf05270 */
[----:B------:R-:W-:Y:S01]  /*2f10*/  IMAD.MOV.U32 R9, RZ, RZ, R49 ;  /* 0x000000ffff097224 */ /* 0x000fe200078e0031 */
[C---:B------:R-:W-:Y:S01]  /*2f20*/  PRMT R93, R80.reuse, 0x7610, R93 ;  /* 0x00007610505d7816 */ /* 0x040fe2000000005d */
[----:B------:R-:W-:Y:S01]  /*2f30*/  IMAD.MOV.U32 R10, RZ, RZ, R50 ;  /* 0x000000ffff0a7224 */ /* 0x000fe200078e0032 */
[----:B------:R-:W-:Y:S01]  /*2f40*/  PRMT R80, R80, 0x5410, R8 ;  /* 0x0000541050507816 */ /* 0x000fe20000000008 */
[----:B------:R-:W-:Y:S01]  /*2f50*/  IMAD.MOV.U32 R8, RZ, RZ, R46 ;  /* 0x000000ffff087224 */ /* 0x000fe200078e002e */
[----:B------:R-:W-:Y:S01]  /*2f60*/  PRMT R81, R81, 0x5410, R9 ;  /* 0x0000541051517816 */ /* 0x000fe20000000009 */
[----:B------:R-:W-:Y:S01]  /*2f70*/  IMAD.MOV.U32 R9, RZ, RZ, R47 ;  /* 0x000000ffff097224 */ /* 0x000fe200078e002f */
[----:B------:R-:W-:Y:S01]  /*2f80*/  PLOP3.LUT P5, PT, PT, PT, UP0, 0x80, 0x0 ;  /* 0x000000000000781c */ /* 0x000fe20003faf008 */
[----:B------:R-:W-:Y:S01]  /*2f90*/  IMAD.MOV.U32 R11, RZ, RZ, R51 ;  /* 0x000000ffff0b7224 */ /* 0x000fe200078e0033 */
        /* <DEDUP_REMOVED lines=20> */
[----:B------:R-:W-:Y:S01]  /*30e0*/  PRMT R90, R11, 0x7610, R90 ;  /* 0x000076100b5a7816 */ /* 0x000fe2000000005a */
[----:B------:R-:W-:Y:S06]  /*30f0*/  @!P5 BRA `(.L_x_1597) ;  /* 0x000000000004d947 */ /* 0x000fec0003800000 */
[----:B------:R-:W-:Y:S01]  /*3100*/  BPT.TRAP 0x1 ;  /* 0x000000040000795c */ /* 0x000fe20000300000 */
.L_x_1597:
[----:B------:R-:W2:Y:S01]  /*3110*/  LDL R8, [R1+0xc] ;  /* 0x00000c0001087983 */ /* 0x000ea20000100800 */
[----:B------:R-:W-:Y:S01]  /*3120*/  IMAD R69, R23, 0x8, R2 ;  /* 0x0000000817457824 */ /* 0x000fe200078e0202 */
[----:B------:R-:W-:Y:S01]  /*3130*/  BSSY B1, `(.L_x_1598) ;  /* 0x0000004000017945 */ /* 0x000fe20003800000 */
[----:B--2---:R-:W-:-:S04]  /*3140*/  SHF.L.U32 R77, R8, 0x1f, RZ ;  /* 0x0000001f084d7819 */ /* 0x004fc800000006ff */
[----:B------:R-:W0:Y:S02]  /*3150*/  SYNCS.PHASECHK.TRANS64.TRYWAIT P6, [R69+URZ+0x16890], R77 ;  /* 0x0168904d450075a7 */ /* 0x000e2400080c017f */
[----:B0-----:R-:W-:Y:S05]  /*3160*/  @!P6 BRA `(.L_x_1599) ;  /* 0x000001d00070e947 */ /* 0x001fea0003800000 */
.L_x_1922:
[----:B------:R-:W-:Y:S05]  /*3170*/  BSYNC B1 ;  /* 0x0000000000017941 */ /* 0x000fea0003800000 */
.L_x_1598:
[----:B------:R-:W-:-:S03]  /*3180*/  UMOV UR4, 0xffffffff ;  /* 0xffffffff00047882 */ /* 0x000fc60000000000 */
[----:B------:R-:W-:Y:S05]  /*3190*/  BRA.DIV UR4, `(.L_x_1600) ;  /* 0x000001d204787947 */ /* 0x000fea000b800000 */
[----:B------:R1:W2:Y:S04]  /*31a0*/  SHFL.IDX PT, R79, R83, RZ, 0x1c1f ;  /* 0x001c1fff534f7589 */ /* 0x0002a800000e0000 */
[----:B------:R1:W3:Y:S02]  /*31b0*/  SHFL.IDX PT, R14, R82, RZ, 0x1c1f ;  /* 0x001c1fff520e7589 */ /* 0x0002e400000e0000 */
.L_x_1926:
        /* <DEDUP_REMOVED lines=10> */
[----:B------:R-:W-:Y:S02]  /*3260*/  SHF.R.U64 R98, R50, 0x10, R51 ;  /* 0x0000001032627819 */ /* 0x000fe40000001233 */
[----:B------:R-:W-:Y:S02]  /*3270*/  SHF.R.U64 R48, R48, 0x10, R49 ;  /* 0x0000001030307819 */ /* 0x000fe40000001231 */
[----:B------:R-:W-:Y:S02]  /*3280*/  SHF.R.U32.HI R100, RZ, 0x10, R51 ;  /* 0x00000010ff647819 */ /* 0x000fe40000011633 */
[----:B------:R-:W-:Y:S01]  /*3290*/  SHF.R.U32.HI R96, RZ, 0x10, R49 ;  /* 0x00000010ff607819 */ /* 0x000fe20000011631 */
[----:B0-----:R-:W-:Y:S01]  /*32a0*/  IMAD.U32 R49, R10, 0x10000, RZ ;  /* 0x000100000a317824 */ /* 0x001fe200078e00ff */
[----:B------:R-:W-:Y:S02]  /*32b0*/  PRMT R98, R84, 0x5432, R98 ;  /* 0x0000543254627816 */ /* 0x000fe40000000062 */
[----:B------:R-:W-:-:S02]  /*32c0*/  PRMT R51, R80, 0x5432, R48 ;  /* 0x0000543250337816 */ /* 0x000fc40000000030 */
[----:B------:R-:W-:Y:S02]  /*32d0*/  PRMT R100, R85, 0x5432, R100 ;  /* 0x0000543255647816 */ /* 0x000fe40000000064 */
[----:B------:R-:W-:Y:S02]  /*32e0*/  PRMT R96, R81, 0x5432, R96 ;  /* 0x0000543251607816 */ /* 0x000fe40000000060 */
[----:B------:R-:W-:Y:S01]  /*32f0*/  LOP3.LUT R48, R9, 0xffff0000, RZ, 0xc0, !PT ;  /* 0xffff000009307812 */ /* 0x000fe200078ec0ff */
[----:B------:R-:W-:Y:S01]  /*3300*/  IMAD.U32 R101, R100, 0x10000, RZ ;  /* 0x0001000064657824 */ /* 0x000fe200078e00ff */
[----:B------:R-:W-:Y:S01]  /*3310*/  LOP3.LUT R99, R98, 0xffff0000, RZ, 0xc0, !PT ;  /* 0xffff000062637812 */ /* 0x000fe200078ec0ff */
[----:B------:R-:W-:Y:S01]  /*3320*/  IMAD.U32 R97, R96, 0x10000, RZ ;  /* 0x0001000060617824 */ /* 0x000fe200078e00ff */
[----:B------:R-:W-:Y:S01]  /*3330*/  LOP3.LUT R50, R10, 0xffff0000, RZ, 0xc0, !PT ;  /* 0xffff00000a327812 */ /* 0x000fe200078ec0ff */
[C---:B------:R-:W-:Y:S01]  /*3340*/  IMAD.U32 R10, R11.reuse, 0x10000, RZ ;  /* 0x000100000b0a7824 */ /* 0x040fe200078e00ff */
[----:B------:R-:W-:Y:S01]  /*3350*/  LOP3.LUT R15, R11, 0xffff0000, RZ, 0xc0, !PT ;  /* 0xffff00000b0f7812 */ /* 0x000fe200078ec0ff */
[----:B------:R-:W-:Y:S01]  /*3360*/  IMAD.U32 R11, R9, 0x10000, RZ ;  /* 0x00010000090b7824 */ /* 0x000fe200078e00ff */
[----:B------:R-:W-:Y:S01]  /*3370*/  LOP3.LUT R95, R51, 0xffff0000, RZ, 0xc0, !PT ;  /* 0xffff0000335f7812 */ /* 0x000fe200078ec0ff */
[----:B------:R-:W-:Y:S01]  /*3380*/  FMUL.FTZ R102, R48, R99 ;  /* 0x0000006330667220 */ /* 0x000fe20000410000 */
[----:B------:R-:W-:Y:S01]  /*3390*/  LOP3.LUT R100, R100, 0xffff0000, RZ, 0xc0, !PT ;  /* 0xffff000064647812 */ /* 0x000fe200078ec0ff */
[----:B------:R-:W-:Y:S01]  /*33a0*/  IMAD.U32 R9, R8, 0x10000, RZ ;  /* 0x0001000008097824 */ /* 0x000fe200078e00ff */
[----:B------:R-:W-:Y:S01]  /*33b0*/  LOP3.LUT R96, R96, 0xffff0000, RZ, 0xc0, !PT ;  /* 0xffff000060607812 */ /* 0x000fe200078ec0ff */
[-C--:B------:R-:W-:Y:S01]  /*33c0*/  FMUL.FTZ R48, R48, R95.reuse ;  /* 0x0000005f30307220 */ /* 0x080fe20000410000 */
[----:B------:R-:W-:Y:S01]  /*33d0*/  FFMA.FTZ R102, R11, R95, -R102 ;  /* 0x0000005f0b667223 */ /* 0x000fe20000010866 */
[----:B------:R-:W-:Y:S01]  /*33e0*/  LOP3.LUT R8, R8, 0xffff0000, RZ, 0xc0, !PT ;  /* 0xffff000008087812 */ /* 0x000fe200078ec0ff */
[----:B------:R-:W-:Y:S01]  /*33f0*/  FMUL.FTZ R95, R15, R100 ;  /* 0x000000640f5f7220 */ /* 0x000fe20000410000 */
[----:B------:R-:W-:-:S02]  /*3400*/  IMAD.U32 R98, R98, 0x10000, RZ ;  /* 0x0001000062627824 */ /* 0x000fc400078e00ff */
[-C--:B------:R-:W-:Y:S01]  /*3410*/  FMUL.FTZ R15, R15, R96.reuse ;  /* 0x000000600f0f7220 */ /* 0x080fe20000410000 */
[----:B------:R-:W-:Y:S02]  /*3420*/  IMAD.U32 R51, R51, 0x10000, RZ ;  /* 0x0001000033337824 */ /* 0x000fe400078e00ff */
[----:B------:R-:W-:Y:S01]  /*3430*/  FFMA.FTZ R99, R11, R99, R48 ;  /* 0x000000630b637223 */ /* 0x000fe20000010030 */
[----:B------:R-:W-:Y:S01]  /*3440*/  FFMA.FTZ R95, R10, R96, -R95 ;  /* 0x000000600a5f7223 */ /* 0x000fe2000001085f */
[----:B------:R-:W-:Y:S01]  /*3450*/  FMUL.FTZ R104, R50, R101 ;  /* 0x0000006532687220 */ /* 0x000fe20000410000 */
[C---:B------:R-:W-:Y:S01]  /*3460*/  FMUL.FTZ R48, R8.reuse, R98 ;  /* 0x0000006208307220 */ /* 0x040fe20000410000 */
[----:B------:R-:W-:Y:S01]  /*3470*/  FMUL.FTZ R11, R8, R51 ;  /* 0x00000033080b7220 */ /* 0x000fe20000410000 */
[----:B------:R-:W-:Y:S01]  /*3480*/  FFMA.FTZ R10, R10, R100, R15 ;  /* 0x000000640a0a7223 */ /* 0x000fe2000001000f */
[-C--:B------:R-:W-:Y:S01]  /*3490*/  FMUL.FTZ R50, R50, R97.reuse ;  /* 0x0000006132327220 */ /* 0x080fe20000410000 */
[----:B------:R-:W-:Y:S01]  /*34a0*/  FFMA.FTZ R104, R49, R97, -R104 ;  /* 0x0000006131687223 */ /* 0x000fe20000010868 */
[C---:B------:R-:W-:Y:S01]  /*34b0*/  FFMA.FTZ R48, R9.reuse, R51, -R48 ;  /* 0x0000003309307223 */ /* 0x040fe20000010830 */
[----:B------:R-:W-:Y:S01]  /*34c0*/  FFMA.FTZ R11, R9, R98, R11 ;  /* 0x00000062090b7223 */ /* 0x000fe2000001000b */
[----:B------:R-:W-:Y:S01]  /*34d0*/  FFMA.FTZ R49, R49, R101, R50 ;  /* 0x0000006531317223 */ /* 0x000fe20000010032 */
[----:B------:R-:W-:-:S02]  /*34e0*/  F2FP.BF16.F32.PACK_AB R95, R10, R95 ;  /* 0x0000005f0a5f723e */ /* 0x000fc400000010ff */
[----:B------:R-:W-:Y:S02]  /*34f0*/  F2FP.BF16.F32.PACK_AB R9, R99, R102 ;  /* 0x000000666309723e */ /* 0x000fe400000010ff */
[----:B------:R-:W-:Y:S01]  /*3500*/  F2FP.BF16.F32.PACK_AB R8, R11, R48 ;  /* 0x000000300b08723e */ /* 0x000fe200000010ff */
[----:B------:R-:W-:Y:S01]  /*3510*/  IMAD.MOV.U32 R11, RZ, RZ, R95 ;  /* 0x000000ffff0b7224 */ /* 0x000fe200078e005f */
[----:B------:R-:W-:-:S07]  /*3520*/  F2FP.BF16.F32.PACK_AB R10, R49, R104 ;  /* 0x00000068310a723e */ /* 0x000fce00000010ff */
.L_x_1606:
[----:B------:R-:W-:Y:S05]  /*3530*/  BSYNC B3 ;  /* 0x0000000000037941 */ /* 0x000fea0003800000 */
.L_x_1605:
[----:B0-----:R4:W-:Y:S02]  /*3540*/  ST.E.128 desc[UR42][R12.64], R8 ;  /* 0x000000080c007985 */ /* 0x0019e4000c101d2a */
.L_x_1604:
[----:B------:R-:W-:Y:S05]  /*3550*/  BSYNC B2 ;  /* 0x0000000000027941 */ /* 0x000fea0003800000 */
.L_x_1603:
[----:B------:R-:W-:Y:S05]  /*3560*/  @P2 BRA `(.L_x_1602) ;  /* 0x0000000000e02947 */ /* 0x000fea0003800000 */
[----:B----4-:R-:W2:Y:S04]  /*3570*/  LDL R8, [R1+0x8] ;  /* 0x0000080001087983 */ /* 0x010ea80000100800 */
[----:B------:R-:W4:Y:S01]  /*3580*/  LDL R15, [R1+0x10] ;  /* 0x00001000010f7983 */ /* 0x000f220000100800 */
[C---:B---3--:R-:W-:Y:S01]  /*3590*/  LEA R12, P3, R19.reuse, R14, 0x1 ;  /* 0x0000000e130c7211 */ /* 0x048fe200078608ff */
[----:B------:R-:W-:Y:S03]  /*35a0*/  BSSY B2, `(.L_x_1607) ;  /* 0x0000033000027945 */ /* 0x000fe60003800000 */
[----:B--2---:R-:W-:Y:S02]  /*35b0*/  LEA.HI.X R13, R19, R79, R8, 0x1, P3 ;  /* 0x0000004f130d7211 */ /* 0x004fe400018f0c08 */
[----:B------:R2:W3:Y:S01]  /*35c0*/  LDS.128 R8, [R70+0xe000] ;  /* 0x00e0000046087984 */ /* 0x0004e20000000c00 */
[----:B----4-:R-:W-:-:S13]  /*35d0*/  ISETP.GE.AND P3, PT, R15, R78, PT ;  /* 0x0000004e0f00720c */ /* 0x010fda0003f66270 */
[----:B--2---:R-:W-:Y:S05]  /*35e0*/  @P3 BRA `(.L_x_1608) ;  /* 0x0000000000b83947 */ /* 0x004fea0003800000 */
[--C-:B------:R-:W-:Y:S01]  /*35f0*/  SHF.R.U64 R49, R46, 0x10, R47.reuse ;  /* 0x000000102e317819 */ /* 0x100fe2000000122f */
[----:B---3--:R-:W-:Y:S01]  /*3600*/  IMAD.U32 R14, R10, 0x10000, RZ ;  /* 0x000100000a0e7824 */ /* 0x008fe200078e00ff */
[----:B------:R-:W-:Y:S02]  /*3610*/  SHF.R.U32.HI R46, RZ, 0x10, R47 ;  /* 0x00000010ff2e7819 */ /* 0x000fe4000001162f */
[--C-:B------:R-:W-:Y:S02]  /*3620*/  SHF.R.U32.HI R48, RZ, 0x10, R45.reuse ;  /* 0x00000010ff307819 */ /* 0x100fe4000001162d */
[----:B------:R-:W-:Y:S02]  /*3630*/  PRMT R91, R91, 0x5410, R46 ;  /* 0x000054105b5b7816 */ /* 0x000fe4000000002e */
[----:B------:R-:W-:Y:S01]  /*3640*/  SHF.R.U64 R51, R44, 0x10, R45 ;  /* 0x000000102c337819 */ /* 0x000fe2000000122d */
[----:B------:R-:W-:Y:S01]  /*3650*/  IMAD.U32 R44, R11, 0x10000, RZ ;  /* 0x000100000b2c7824 */ /* 0x000fe200078e00ff */
[----:B------:R-:W-:-:S02]  /*3660*/  PRMT R93, R93, 0x5410, R48 ;  /* 0x000054105d5d7816 */ /* 0x000fc40000000030 */
[----:B------:R-:W-:Y:S01]  /*3670*/  PRMT R92, R92, 0x5410, R49 ;  /* 0x000054105c5c7816 */ /* 0x000fe20000000031 */
[----:B------:R-:W-:Y:S01]  /*3680*/  IMAD.U32 R49, R91, 0x10000, RZ ;  /* 0x000100005b317824 */ /* 0x000fe200078e00ff */
[----:B------:R-:W-:Y:S01]  /*3690*/  LOP3.LUT R15, R10, 0xffff0000, RZ, 0xc0, !PT ;  /* 0xffff00000a0f7812 */ /* 0x000fe200078ec0ff */
[----:B------:R-:W-:Y:S01]  /*36a0*/  IMAD.U32 R47, R93, 0x10000, RZ ;  /* 0x000100005d2f7824 */ /* 0x000fe200078e00ff */
[----:B------:R-:W-:Y:S01]  /*36b0*/  LOP3.LUT R45, R11, 0xffff0000, RZ, 0xc0, !PT ;  /* 0xffff00000b2d7812 */ /* 0x000fe200078ec0ff */
[----:B------:R-:W-:Y:S01]  /*36c0*/  IMAD.U32 R10, R9, 0x10000, RZ ;  /* 0x00010000090a7824 */ /* 0x000fe200078e00ff */
[----:B------:R-:W-:Y:S01]  /*36d0*/  PRMT R94, R94, 0x5410, R51 ;  /* 0x000054105e5e7816 */ /* 0x000fe20000000033 */
[----:B------:R-:W-:Y:S01]  /*36e0*/  FMUL.FTZ R79, R15, R49 ;  /* 0x000000310f4f7220 */ /* 0x000fe20000410000 */
[----:B------:R-:W-:Y:S01]  /*36f0*/  LOP3.LUT R11, R9, 0xffff0000, RZ, 0xc0, !PT ;  /* 0xffff0000090b7812 */ /* 0x000fe200078ec0ff */
[-C--:B------:R-:W-:Y:S01]  /*3700*/  FMUL.FTZ R15, R15, R47.reuse ;  /* 0x0000002f0f0f7220 */ /* 0x080fe20000410000 */
[----:B------:R-:W-:Y:S01]  /*3710*/  LOP3.LUT R48, R92, 0xffff0000, RZ, 0xc0, !PT ;  /* 0xffff00005c307812 */ /* 0x000fe200078ec0ff */
[----:B------:R-:W-:Y:S01]  /*3720*/  IMAD.U32 R9, R8, 0x10000, RZ ;  /* 0x0001000008097824 */ /* 0x000fe200078e00ff */
[----:B------:R-:W-:Y:S01]  /*3730*/  LOP3.LUT R46, R94, 0xffff0000, RZ, 0xc0, !PT ;  /* 0xffff00005e2e7812 */ /* 0x000fe200078ec0ff */
[----:B------:R-:W-:Y:S01]  /*3740*/  FFMA.FTZ R79, R14, R47, -R79 ;  /* 0x0000002f0e4f7223 */ /* 0x000fe2000001084f */
[----:B------:R-:W-:Y:S01]  /*3750*/  LOP3.LUT R91, R91, 0xffff0000, RZ, 0xc0, !PT ;  /* 0xffff00005b5b7812 */ /* 0x000fe200078ec0ff */
[----:B------:R-:W-:Y:S01]  /*3760*/  FMUL.FTZ R51, R11, R48 ;  /* 0x000000300b337220 */ /* 0x000fe20000410000 */
[----:B------:R-:W-:Y:S01]  /*3770*/  LOP3.LUT R93, R93, 0xffff0000, RZ, 0xc0, !PT ;  /* 0xffff00005d5d7812 */ /* 0x000fe200078ec0ff */
[-C--:B------:R-:W-:Y:S01]  /*3780*/  FMUL.FTZ R11, R11, R46.reuse ;  /* 0x0000002e0b0b7220 */ /* 0x080fe20000410000 */
[----:B------:R-:W-:Y:S01]  /*3790*/  LOP3.LUT R8, R8, 0xffff0000, RZ, 0xc0, !PT ;  /* 0xffff000008087812 */ /* 0x000fe200078ec0ff */
[----:B------:R-:W-:Y:S01]  /*37a0*/  FFMA.FTZ R51, R10, R46, -R51 ;  /* 0x0000002e0a337223 */ /* 0x000fe20000010833 */
[----:B------:R-:W-:Y:S01]  /*37b0*/  FFMA.FTZ R14, R14, R49, R15 ;  /* 0x000000310e0e7223 */ /* 0x000fe2000001000f */
[----:B------:R-:W-:-:S02]  /*37c0*/  IMAD.U32 R92, R92, 0x10000, RZ ;  /* 0x000100005c5c7824 */ /* 0x000fc400078e00ff */
[C---:B------:R-:W-:Y:S01]  /*37d0*/  FMUL.FTZ R15, R45.reuse, R91 ;  /* 0x0000005b2d0f7220 */ /* 0x040fe20000410000 */
[----:B------:R-:W-:Y:S02]  /*37e0*/  IMAD.U32 R94, R94, 0x10000, RZ ;  /* 0x000100005e5e7824 */ /* 0x000fe400078e00ff */
[-C--:B------:R-:W-:Y:S01]  /*37f0*/  FMUL.FTZ R46, R45, R93.reuse ;  /* 0x0000005d2d2e7220 */ /* 0x080fe20000410000 */
[----:B------:R-:W-:Y:S01]  /*3800*/  FFMA.FTZ R48, R10, R48, R11 ;  /* 0x000000300a307223 */ /* 0x000fe2000001000b */
        /* <DEDUP_REMOVED lines=10> */
[----:B------:R-:W-:Y:S01]  /*38b0*/  F2FP.BF16.F32.PACK_AB R9, R48, R51 ;  /* 0x000000333009723e */ /* 0x000fe200000010ff */
[----:B------:R-:W-:-:S07]  /*38c0*/  IMAD.MOV.U32 R11, RZ, RZ, R15 ;  /* 0x000000ffff0b7224 */ /* 0x000fce00078e000f */
.L_x_1608:
[----:B------:R-:W-:Y:S05]  /*38d0*/  BSYNC B2 ;  /* 0x0000000000027941 */ /* 0x000fea0003800000 */
.L_x_1607:
[----:B---3--:R2:W-:Y:S02]  /*38e0*/  ST.E.128 desc[UR42][R12.64], R8 ;  /* 0x000000080c007985 */ /* 0x0085e4000c101d2a */
.L_x_1602:
[----:B------:R-:W-:Y:S05]  /*38f0*/  BSYNC B1 ;  /* 0x0000000000017941 */ /* 0x000fea0003800000 */
.L_x_1601:
[----:B------:R-:W-:-:S03]  /*3900*/  UMOV UR4, 0xffffffff ;  /* 0xffffffff00047882 */ /* 0x000fc60000000000 */
[----:B------:R-:W-:Y:S05]  /*3910*/  BRA.DIV UR4, `(.L_x_1609) ;  /* 0x000001ca04e07947 */ /* 0x000fea000b800000 */
[----:B-1----:R-:W1:Y:S04]  /*3920*/  SHFL.IDX PT, R83, R83, 0x1, 0x1c1f ;  /* 0x003c1f0053537f89 */ /* 0x002e6800000e0000 */
[----:B---3--:R3:W0:Y:S02]  /*3930*/  SHFL.IDX PT, R14, R82, 0x1, 0x1c1f ;  /* 0x003c1f00520e7f89 */ /* 0x00862400000e0000 */
.L_x_1930:
[----:B------:R-:W-:Y:S05]  /*3940*/  @P4 BRA `(.L_x_1610) ;  /* 0x0000002000b44947 */ /* 0x000fea0003800000 */
[----:B------:R-:W-:Y:S04]  /*3950*/  BSSY B1, `(.L_x_1611) ;  /* 0x0000038000017945 */ /* 0x000fe80003800000 */
[----:B------:R-:W-:Y:S05]  /*3960*/  @P1 BRA `(.L_x_1612) ;  /* 0x0000000000d81947 */ /* 0x000fea0003800000 */
[----:B--2-4-:R2:W4:Y:S01]  /*3970*/  LDS.128 R8, [R71+0x11000] ;  /* 0x0110000047087984 */ /* 0x0145220000000c00 */
[C---:B0-----:R-:W-:Y:S01]  /*3980*/  LEA R12, P3, R16.reuse, R14, 0x1 ;  /* 0x0000000e100c7211 */ /* 0x041fe200078608ff */
[----:B------:R-:W-:Y:S03]  /*3990*/  BSSY B2, `(.L_x_1613) ;  /* 0x0000032000027945 */ /* 0x000fe60003800000 */
[----:B-1----:R-:W-:Y:S02]  /*39a0*/  LEA.HI.X R13, R16, R83, R17, 0x1, P3 ;  /* 0x00000053100d7211 */ /* 0x002fe400018f0c11 */
[----:B------:R-:W-:-:S13]  /*39b0*/  ISETP.GE.AND P3, PT, R152, R78, PT ;  /* 0x0000004e9800720c */ /* 0x000fda0003f66270 */
[----:B--2---:R-:W-:Y:S05]  /*39c0*/  @P3 BRA `(.L_x_1614) ;  /* 0x0000000000b83947 */ /* 0x004fea0003800000 */
[--C-:B------:R-:W-:Y:S01]  /*39d0*/  SHF.R.U64 R45, R42, 0x10, R43.reuse ;  /* 0x000000102a2d7819 */ /* 0x100fe2000000122b */
[----:B----4-:R-:W-:Y:S01]  /*39e0*/  IMAD.U32 R15, R10, 0x10000, RZ ;  /* 0x000100000a0f7824 */ /* 0x010fe200078e00ff */
[----:B------:R-:W-:Y:S02]  /*39f0*/  SHF.R.U32.HI R43, RZ, 0x10, R43 ;  /* 0x00000010ff2b7819 */ /* 0x000fe4000001162b */
[----:B------:R-:W-:Y:S02]  /*3a00*/  SHF.R.U32.HI R44, RZ, 0x10, R41 ;  /* 0x00000010ff2c7819 */ /* 0x000fe40000011629 */
[----:B------:R-:W-:Y:S02]  /*3a10*/  PRMT R90, R90, 0x5410, R43 ;  /* 0x000054105a5a7816 */ /* 0x000fe4000000002b */
[----:B------:R-:W-:Y:S01]  /*3a20*/  SHF.R.U64 R47, R40, 0x10, R41 ;  /* 0x00000010282f7819 */ /* 0x000fe20000001229 */
[----:B------:R-:W-:Y:S01]  /*3a30*/  IMAD.U32 R41, R11, 0x10000, RZ ;  /* 0x000100000b297824 */ /* 0x000fe200078e00ff */
[----:B------:R-:W-:Y:S01]  /*3a40*/  PRMT R87, R87, 0x5410, R44 ;  /* 0x0000541057577816 */ /* 0x000fe2000000002c */
[----:B------:R-:W-:Y:S01]  /*3a50*/  IMAD.U32 R46, R90, 0x10000, RZ ;  /* 0x000100005a2e7824 */ /* 0x000fe200078e00ff */
[----:B------:R-:W-:-:S02]  /*3a60*/  PRMT R88, R88, 0x5410, R45 ;  /* 0x0000541058587816 */ /* 0x000fc4000000002d */
[----:B------:R-:W-:Y:S01]  /*3a70*/  LOP3.LUT R40, R10, 0xffff0000, RZ, 0xc0, !PT ;  /* 0xffff00000a287812 */ /* 0x000fe200078ec0ff */
[----:B------:R-:W-:Y:S01]  /*3a80*/  IMAD.U32 R44, R87, 0x10000, RZ ;  /* 0x00010000572c7824 */ /* 0x000fe200078e00ff */
[----:B------:R-:W-:Y:S01]  /*3a90*/  LOP3.LUT R42, R11, 0xffff0000, RZ, 0xc0, !PT ;  /* 0xffff00000b2a7812 */ /* 0x000fe200078ec0ff */
[C---:B------:R-:W-:Y:S01]  /*3aa0*/  IMAD.U32 R10, R9.reuse, 0x10000, RZ ;  /* 0x00010000090a7824 */ /* 0x040fe200078e00ff */
[----:B------:R-:W-:Y:S01]  /*3ab0*/  PRMT R86, R86, 0x5410, R47 ;  /* 0x0000541056567816 */ /* 0x000fe2000000002f */
[C---:B------:R-:W-:Y:S01]  /*3ac0*/  FMUL.FTZ R50, R40.reuse, R46 ;  /* 0x0000002e28327220 */ /* 0x040fe20000410000 */
        /* <DEDUP_REMOVED lines=14> */
[----:B------:R-:W-:Y:S01]  /*3bb0*/  FMUL.FTZ R40, R42, R90 ;  /* 0x0000005a2a287220 */ /* 0x000fe20000410000 */
[----:B------:R-:W-:Y:S02]  /*3bc0*/  IMAD.U32 R86, R86, 0x10000, RZ ;  /* 0x0001000056567824 */ /* 0x000fe400078e00ff */
[----:B------:R-:W-:Y:S01]  /*3bd0*/  FMUL.FTZ R43, R42, R87 ;  /* 0x000000572a2b7220 */ /* 0x000fe20000410000 */
[----:B------:R-:W-:Y:S01]  /*3be0*/  FFMA.FTZ R48, R10, R45, R48 ;  /* 0x0000002d0a307223 */ /* 0x000fe20000010030 */
        /* <DEDUP_REMOVED lines=12> */
.L_x_1614:
[----:B------:R-:W-:Y:S05]  /*3cb0*/  BSYNC B2 ;  /* 0x0000000000027941 */ /* 0x000fea0003800000 */
.L_x_1613:
[----:B----4-:R0:W-:Y:S02]  /*3cc0*/  ST.E.128 desc[UR42][R12.64], R8 ;  /* 0x000000080c007985 */ /* 0x0101e4000c101d2a */
.L_x_1612:
[----:B------:R-:W-:Y:S05]  /*3cd0*/  BSYNC B1 ;  /* 0x0000000000017941 */ /* 0x000fea0003800000 */
.L_x_1611:
[----:B------:R-:W-:Y:S05]  /*3ce0*/  @P2 BRA `(.L_x_1610) ;  /* 0x0000001c00cc2947 */ /* 0x000fea0003800000 */
[----:B0-2-4-:R-:W1:Y:S04]  /*3cf0*/  LDL R8, [R1+0x8] ;  /* 0x0000080001087983 */ /* 0x015e680000100800 */
[----:B------:R-:W2:Y:S01]  /*3d00*/  LDL R15, [R1+0x10] ;  /* 0x00001000010f7983 */ /* 0x000ea20000100800 */
[C---:B------:R-:W-:Y:S01]  /*3d10*/  LEA R12, P3, R19.reuse, R14, 0x1 ;  /* 0x0000000e130c7211 */ /* 0x040fe200078608ff */
[----:B------:R-:W-:Y:S03]  /*3d20*/  BSSY B1, `(.L_x_1615) ;  /* 0x0000033000017945 */ /* 0x000fe60003800000 */
[----:B-1----:R-:W-:Y:S02]  /*3d30*/  LEA.HI.X R13, R19, R83, R8, 0x1, P3 ;  /* 0x00000053130d7211 */ /* 0x002fe400018f0c08 */
[----:B------:R0:W1:Y:S01]  /*3d40*/  LDS.128 R8, [R70+0x11000] ;  /* 0x0110000046087984 */ /* 0x0000620000000c00 */
[----:B--2---:R-:W-:-:S13]  /*3d50*/  ISETP.GE.AND P3, PT, R15, R78, PT ;  /* 0x0000004e0f00720c */ /* 0x004fda0003f66270 */
[----:B0-----:R-:W-:Y:S05]  /*3d60*/  @P3 BRA `(.L_x_1616) ;  /* 0x0000000000b83947 */ /* 0x001fea0003800000 */
[--C-:B------:R-:W-:Y:S01]  /*3d70*/  SHF.R.U64 R41, R38, 0x10, R39.reuse ;  /* 0x0000001026297819 */ /* 0x100fe20000001227 */
[----:B-1----:R-:W-:Y:S01]  /*3d80*/  IMAD.U32 R14, R10, 0x10000, RZ ;  /* 0x000100000a0e7824 */ /* 0x002fe200078e00ff */
        /* <DEDUP_REMOVED lines=44> */
.L_x_1616:
[----:B------:R-:W-:Y:S05]  /*4050*/  BSYNC B1 ;  /* 0x0000000000017941 */ /* 0x000fea0003800000 */
.L_x_1615:
[----:B-1----:R0:W-:Y:S01]  /*4060*/  ST.E.128 desc[UR42][R12.64], R8 ;  /* 0x000000080c007985 */ /* 0x0021e2000c101d2a */
[----:B------:R-:W-:Y:S05]  /*4070*/  BRA `(.L_x_1610) ;  /* 0x0000001800e87947 */ /* 0x000fea0003800000 */
.L_x_1592:
[----:B------:R-:W0:Y:S01]  /*4080*/  S2R R12, SR_TID.X ;  /* 0x00000000000c7919 */ /* 0x000e220000002100 */
[----:B------:R-:W-:Y:S01]  /*4090*/  CS2R R42, SRZ ;  /* 0x00000000002a7805 */ /* 0x000fe2000001ff00 */
[----:B------:R-:W1:Y:S01]  /*40a0*/  S2R R38, SR_TID.X ;  /* 0x0000000000267919 */ /* 0x000e620000002100 */
[----:B0-----:R-:W-:Y:S02]  /*40b0*/  VIADD R13, R12, 0xffffff80 ;  /* 0xffffff800c0d7836 */ /* 0x001fe40000000000 */
[----:B-1----:R-:W-:-:S03]  /*40c0*/  VIADD R40, R38, 0xffffff80 ;  /* 0xffffff8026287836 */ /* 0x002fc60000000000 */
[----:B------:R-:W-:Y:S02]  /*40d0*/  SHF.R.S32.HI R12, RZ, 0x1f, R13 ;  /* 0x0000001fff0c7819 */ /* 0x000fe4000001140d */
[----:B------:R-:W-:Y:S02]  /*40e0*/  CS2R R38, SRZ ;  /* 0x0000000000267805 */ /* 0x000fe4000001ff00 */
[----:B------:R-:W-:Y:S02]  /*40f0*/  LEA.HI R12, R12, R13, RZ, 0x2 ;  /* 0x0000000d0c0c7211 */ /* 0x000fe400078f10ff */
[----:B------:R-:W-:Y:S02]  /*4100*/  SHF.R.S32.HI R44, RZ, 0x1f, R40 ;  /* 0x0000001fff2c7819 */ /* 0x000fe40000011428 */
[----:B------:R-:W-:Y:S02]  /*4110*/  SHF.R.S32.HI R12, RZ, 0x2, R12 ;  /* 0x00000002ff0c7819 */ /* 0x000fe4000001140c */
[----:B------:R-:W-:-:S02]  /*4120*/  LEA.HI R44, R44, R40, RZ, 0x2 ;  /* 0x000000282c2c7211 */ /* 0x000fc400078f10ff */
[----:B------:R-:W-:Y:S02]  /*4130*/  CS2R R40, SRZ ;  /* 0x0000000000287805 */ /* 0x000fe4000001ff00 */
[----:B------:R-:W-:Y:S02]  /*4140*/  ISETP.GE.AND P3, PT, R12, R76, PT ;  /* 0x0000004c0c00720c */ /* 0x000fe40003f66270 */
[----:B------:R-:W-:Y:S02]  /*4150*/  SHF.R.S32.HI R44, RZ, 0x2, R44 ;  /* 0x00000002ff2c7819 */ /* 0x000fe4000001142c */
[----:B------:R-:W-:-:S03]  /*4160*/  ISETP.GE.OR P3, PT, R16, R78, P3 ;  /* 0x0000004e1000720c */ /* 0x000fc60001f66670 */
[----:B------:R-:W-:-:S10]  /*4170*/  VIADD R44, R44, 0x60 ;  /* 0x000000602c2c7836 */ /* 0x000fd40000000000 */
[----:B------:R-:W0:Y:S01]  /*4180*/  @!P3 LDC.64 R12, c[0x0][0x3e8] ;  /* 0x0000fa00ff0cbb82 */ /* 0x000e220000000a00 */
[----:B------:R-:W-:-:S05]  /*4190*/  @!P3 IADD3 R14, P4, R30, R10, RZ ;  /* 0x0000000a1e0eb210 */ /* 0x000fca0007f9e0ff */
[----:B------:R-:W-:Y:S01]  /*41a0*/  @!P3 IMAD.X R15, R77, 0x1, R54, P4 ;  /* 0x000000014d0fb824 */ /* 0x000fe200020e0636 */
[----:B------:R-:W-:-:S05]  /*41b0*/  @!P3 IADD3 R36, P4, R52, R8, RZ ;  /* 0x000000083424b210 */ /* 0x000fca0007f9e0ff */
[----:B------:R-:W-:Y:S01]  /*41c0*/  @!P3 IMAD.X R37, R69, 0x1, R7, P4 ;  /* 0x000000014525b824 */ /* 0x000fe200020e0607 */
[----:B0-----:R-:W-:-:S04]  /*41d0*/  @!P3 LEA R12, P4, R14, R12, 0x1 ;  /* 0x0000000c0e0cb211 */ /* 0x001fc800078808ff */
[----:B------:R-:W-:Y:S02]  /*41e0*/  @!P3 LEA.HI.X R13, R14, R13, R15, 0x1, P4 ;  /* 0x0000000d0e0db211 */ /* 0x000fe400020f0c0f */
[----:B------:R-:W0:Y:S01]  /*41f0*/  @!P3 LDC.64 R14, c[0x0][0x400] ;  /* 0x00010000ff0ebb82 */ /* 0x000e220000000a00 */
[----:B------:R-:W-:Y:S01]  /*4200*/  BSSY B1, `(.L_x_1617) ;  /* 0x0000022000017945 */ /* 0x000fe20003800000 */
[----:B0-----:R-:W-:-:S04]  /*4210*/  @!P3 LEA R14, P4, R36, R14, 0x1 ;  /* 0x0000000e240eb211 */ /* 0x001fc800078808ff */
[----:B------:R-:W-:Y:S02]  /*4220*/  @!P3 LEA.HI.X R15, R36, R15, R37, 0x1, P4 ;  /* 0x0000000f240fb211 */ /* 0x000fe400020f0c25 */
[----:B------:R-:W-:Y:S02]  /*4230*/  CS2R R36, SRZ ;  /* 0x0000000000247805 */ /* 0x000fe4000001ff00 */
[----:B------:R-:W-:Y:S02]  /*4240*/  ISETP.GE.AND P4, PT, R44, R76, PT ;  /* 0x0000004c2c00720c */ /* 0x000fe40003f86270 */
[----:B------:R-:W-:Y:S02]  /*4250*/  CS2R R46, SRZ ;  /* 0x00000000002e7805 */ /* 0x000fe4000001ff00 */
[----:B------:R-:W-:Y:S01]  /*4260*/  CS2R R50, SRZ ;  /* 0x0000000000327805 */ /* 0x000fe2000001ff00 */
[----:B------:R0:W5:Y:S01]  /*4270*/  @!P3 LDG.E.128 R40, desc[UR42][R14.64] ;  /* 0x0000002a0e28b981 */ /* 0x000162000c1e1d00 */
[----:B------:R-:W-:-:S02]  /*4280*/  ISETP.GE.OR P4, PT, R16, R78, P4 ;  /* 0x0000004e1000720c */ /* 0x000fc40002786670 */
[----:B------:R-:W-:Y:S02]  /*4290*/  CS2R R44, SRZ ;  /* 0x00000000002c7805 */ /* 0x000fe4000001ff00 */
[----:B------:R-:W-:Y:S01]  /*42a0*/  CS2R R48, SRZ ;  /* 0x0000000000307805 */ /* 0x000fe2000001ff00 */
[----:B------:R0:W5:Y:S01]  /*42b0*/  @!P3 LDG.E.128 R36, desc[UR42][R12.64] ;  /* 0x0000002a0c24b981 */ /* 0x000162000c1e1d00 */
[----:B------:R-:W-:-:S07]  /*42c0*/  ISETP.GE.AND P3, PT, R16, R78, PT ;  /* 0x0000004e1000720c */ /* 0x000fce0003f66270 */
[----:B------:R-:W-:Y:S06]  /*42d0*/  @P4 BRA `(.L_x_1618) ;  /* 0x0000000000504947 */ /* 0x000fec0003800000 */
[----:B0-----:R-:W0:Y:S01]  /*42e0*/  LDC.64 R12, c[0x0][0x3f8] ;  /* 0x0000fe00ff0c7b82 */ /* 0x001e220000000a00 */
        /* <DEDUP_REMOVED lines=19> */
.L_x_1618:
[----:B------:R-:W-:Y:S05]  /*4420*/  BSYNC B1 ;  /* 0x0000000000017941 */ /* 0x000fea0003800000 */
.L_x_1617:
[----:B-----5:R-:W-:Y:S01]  /*4430*/  IMAD.MOV.U32 R8, RZ, RZ, R46 ;  /* 0x000000ffff087224 */ /* 0x020fe200078e002e */
[----:B------:R-:W-:Y:S01]  /*4440*/  UISETP.NE.AND UP0, UPT, UR39, 0x3, UPT ;  /* 0x000000032700788c */ /* 0x000fe2000bf05270 */
[----:B------:R-:W-:Y:S02]  /*4450*/  IMAD.MOV.U32 R9, RZ, RZ, R47 ;  /* 0x000000ffff097224 */ /* 0x000fe400078e002f */
        /* <DEDUP_REMOVED lines=30> */
[----:B------:R-:W-:Y:S01]  /*4640*/  PRMT R110, R11, 0x7610, R110 ;  /* 0x000076100b6e7816 */ /* 0x000fe2000000006e */
[----:B------:R-:W-:Y:S06]  /*4650*/  @!P5 BRA `(.L_x_1619) ;  /* 0x000000000004d947 */ /* 0x000fec0003800000 */
[----:B------:R-:W-:Y:S01]  /*4660*/  BPT.TRAP 0x1 ;  /* 0x000000040000795c */ /* 0x000fe20000300000 */
.L_x_1619:
[----:B------:R-:W2:Y:S01]  /*4670*/  LDL R8, [R1+0xc] ;  /* 0x00000c0001087983 */ /* 0x000ea20000100800 */
[----:B------:R-:W-:Y:S01]  /*4680*/  IMAD R69, R23, 0x8, R2 ;  /* 0x0000000817457824 */ /* 0x000fe200078e0202 */
[----:B------:R-:W1:Y:S01]  /*4690*/  LDC R85, c[0x0][0x2f4] ;  /* 0x0000bd00ff557b82 */ /* 0x000e620000000800 */
[----:B------:R-:W-:Y:S01]  /*46a0*/  BSSY B1, `(.L_x_1620) ;  /* 0x0000004000017945 */ /* 0x000fe20003800000 */
[----:B--2---:R-:W-:-:S04]  /*46b0*/  SHF.L.U32 R77, R8, 0x1f, RZ ;  /* 0x0000001f084d7819 */ /* 0x004fc800000006ff */
[----:B------:R-:W2:Y:S02]  /*46c0*/  SYNCS.PHASECHK.TRANS64.TRYWAIT P4, [R69+URZ+0x16890], R77 ;  /* 0x0168904d450075a7 */ /* 0x000ea4000808017f */
[----:B-12---:R-:W-:Y:S05]  /*46d0*/  @!P4 BRA `(.L_x_1621) ;  /* 0x000001bc00b8c947 */ /* 0x006fea0003800000 */
.L_x_1931:
[----:B------:R-:W-:Y:S05]  /*46e0*/  BSYNC B1 ;  /* 0x0000000000017941 */ /* 0x000fea0003800000 */
.L_x_1620:
[----:B------:R-:W-:Y:S01]  /*46f0*/  UMOV UR4, 0xffffffff ;  /* 0xffffffff00047882 */ /* 0x000fe20000000000 */
[----:B------:R-:W-:Y:S02]  /*4700*/  IMAD.IADD R87, R85, 0x1, -R58 ;  /* 0x0000000155577824 */ /* 0x000fe400078e0a3a */
[----:B------:R-:W-:Y:S05]  /*4710*/  BRA.DIV UR4, `(.L_x_1622) ;  /* 0x000001be04bc7947 */ /* 0x000fea000b800000 */
[----:B------:R2:W3:Y:S04]  /*4720*/  SHFL.IDX PT, R81, R83, RZ, 0x1c1f ;  /* 0x001c1fff53517589 */ /* 0x0004e800000e0000 */
[----:B------:R2:W4:Y:S02]  /*4730*/  SHFL.IDX PT, R80, R82, RZ, 0x1c1f ;  /* 0x001c1fff52507589 */ /* 0x00052400000e0000 */
.L_x_1935:
[----:B------:R-:W5:Y:S01]  /*4740*/  S2R R8, SR_TID.X ;  /* 0x0000000000087919 */ /* 0x000f620000002100 */
[----:B------:R-:W-:Y:S01]  /*4750*/  BSSY B1, `(.L_x_1623) ;  /* 0x000007d000017945 */ /* 0x000fe20003800000 */
[----:B-----5:R-:W-:-:S05]  /*4760*/  VIADD R9, R8, 0xffffff80 ;  /* 0xffffff8008097836 */ /* 0x020fca0000000000 */
[----:B------:R-:W-:-:S04]  /*4770*/  SHF.R.S32.HI R8, RZ, 0x1f, R9 ;  /* 0x0000001fff087819 */ /* 0x000fc80000011409 */
[----:B------:R-:W-:-:S04]  /*4780*/  LEA.HI R8, R8, R9, RZ, 0x2 ;  /* 0x0000000908087211 */ /* 0x000fc800078f10ff */
[----:B------:R-:W-:-:S04]  /*4790*/  SHF.R.S32.HI R8, RZ, 0x2, R8 ;  /* 0x00000002ff087819 */ /* 0x000fc80000011408 */
[----:B------:R-:W-:-:S13]  /*47a0*/  ISETP.GE.OR P4, PT, R8, R76, P1 ;  /* 0x0000004c0800720c */ /* 0x000fda0000f86670 */
[----:B------:R-:W-:Y:S05]  /*47b0*/  @P4 BRA `(.L_x_1624) ;  /* 0x0000000400d84947 */ /* 0x000fea0003800000 */
[----:B------:R-:W5:Y:S01]  /*47c0*/  S2R R9, SR_TID.X ;  /* 0x0000000000097919 */ /* 0x000f620000002100 */
[----:B------:R-:W-:Y:S01]  /*47d0*/  SEL R8, R58, R87, !P0 ;  /* 0x000000573a087207 */ /* 0x000fe20004000000 */
[----:B------:R-:W-:Y:S01]  /*47e0*/  BSSY B2, `(.L_x_1625) ;  /* 0x000006f000027945 */ /* 0x000fe20003800000 */
[----:B----4-:R-:W-:-:S04]  /*47f0*/  LEA R78, P4, R6, R80, 0x1 ;  /* 0x00000050064e7211 */ /* 0x010fc800078808ff */
[----:B---3--:R-:W-:Y:S01]  /*4800*/  LEA.HI.X R79, R6, R81, R4, 0x1, P4 ;  /* 0x00000051064f7211 */ /* 0x008fe200020f0c04 */
[----:B-----5:R-:W-:Y:S01]  /*4810*/  VIADD R11, R9, 0xffffff80 ;  /* 0xffffff80090b7836 */ /* 0x020fe20000000000 */
        /* <DEDUP_REMOVED lines=13> */
[----:B0-----:R-:W-:Y:S02]  /*48f0*/  IMAD R12, R11, 0x2, R2 ;  /* 0x000000020b0c7824 */ /* 0x001fe400078e0202 */
[----:B------:R-:W0:Y:S04]  /*4900*/  LDS.128 R8, [R9+0xe400] ;  /* 0x00e4000009087984 */ /* 0x000e280000000c00 */
[----:B------:R-:W3:Y:S01]  /*4910*/  LDS.128 R12, [R12+0xe400] ;  /* 0x00e400000c0c7984 */ /* 0x000ee20000000c00 */
[----:B------:R-:W-:Y:S05]  /*4920*/  @P3 BRA `(.L_x_1626) ;  /* 0x0000000400683947 */ /* 0x000fea0003800000 */
[----:B------:R-:W-:Y:S01]  /*4930*/  SHF.R.U64 R102, R36, 0x10, R37 ;  /* 0x0000001024667819 */ /* 0x000fe20000001225 */
[----:B---3--:R-:W-:Y:S01]  /*4940*/  IMAD.U32 R98, R13, 0x10000, RZ ;  /* 0x000100000d627824 */ /* 0x008fe200078e00ff */
[----:B------:R-:W-:Y:S01]  /*4950*/  SHF.R.U32.HI R105, RZ, 0x10, R41 ;  /* 0x00000010ff697819 */ /* 0x000fe20000011629 */
[----:B0-----:R-:W-:Y:S01]  /*4960*/  IMAD.U32 R96, R9, 0x10000, RZ ;  /* 0x0001000009607824 */ /* 0x001fe200078e00ff */
[----:B------:R-:W-:Y:S01]  /*4970*/  SHF.R.U32.HI R104, RZ, 0x10, R37 ;  /* 0x00000010ff687819 */ /* 0x000fe20000011625 */
[----:B------:R-:W-:Y:S01]  /*4980*/  IMAD.U32 R100, R15, 0x10000, RZ ;  /* 0x000100000f647824 */ /* 0x000fe200078e00ff */
[----:B------:R-:W-:Y:S01]  /*4990*/  SHF.R.U64 R99, R40, 0x10, R41 ;  /* 0x0000001028637819 */ /* 0x000fe20000001229 */
[----:B------:R-:W-:Y:S01]  /*49a0*/  IMAD.U32 R41, R11, 0x10000, RZ ;  /* 0x000100000b297824 */ /* 0x000fe200078e00ff */
[----:B------:R-:W-:Y:S02]  /*49b0*/  PRMT R40, R84, 0x5432, R102 ;  /* 0x0000543254287816 */ /* 0x000fe40000000066 */
[----:B------:R-:W-:-:S02]  /*49c0*/  PRMT R102, R110, 0x5410, R105 ;  /* 0x000054106e667816 */ /* 0x000fc40000000069 */
[--C-:B------:R-:W-:Y:S02]  /*49d0*/  SHF.R.U64 R103, R38, 0x10, R39.reuse ;  /* 0x0000001026677819 */ /* 0x100fe40000001227 */
[----:B------:R-:W-:Y:S01]  /*49e0*/  PRMT R104, R86, 0x5432, R104 ;  /* 0x0000543256687816 */ /* 0x000fe20000000068 */
[----:B------:R-:W-:Y:S01]  /*49f0*/  IMAD.U32 R105, R102, 0x10000, RZ ;  /* 0x0001000066697824 */ /* 0x000fe200078e00ff */
[----:B------:R-:W-:Y:S02]  /*4a00*/  SHF.R.U32.HI R101, RZ, 0x10, R39 ;  /* 0x00000010ff657819 */ /* 0x000fe40000011627 */
[--C-:B------:R-:W-:Y:S02]  /*4a10*/  SHF.R.U64 R42, R42, 0x10, R43.reuse ;  /* 0x000000102a2a7819 */ /* 0x100fe4000000122b */
[----:B------:R-:W-:Y:S02]  /*4a20*/  SHF.R.U32.HI R43, RZ, 0x10, R43 ;  /* 0x00000010ff2b7819 */ /* 0x000fe4000001162b */
[----:B------:R-:W-:Y:S01]  /*4a30*/  PRMT R39, R106, 0x5410, R103 ;  /* 0x000054106a277816 */ /* 0x000fe20000000067 */
[----:B------:R-:W-:Y:S01]  /*4a40*/  IMAD.U32 R103, R104, 0x10000, RZ ;  /* 0x0001000068677824 */ /* 0x000fe200078e00ff */
[----:B------:R-:W-:-:S02]  /*4a50*/  PRMT R101, R107, 0x5410, R101 ;  /* 0x000054106b657816 */ /* 0x000fc40000000065 */
[----:B------:R-:W-:Y:S01]  /*4a60*/  PRMT R99, R109, 0x5410, R99 ;  /* 0x000054106d637816 */ /* 0x000fe20000000063 */
[----:B------:R-:W-:Y:S01]  /*4a70*/  FMUL.FTZ R109, R98, R105 ;  /* 0x00000069626d7220 */ /* 0x000fe20000410000 */
[----:B------:R-:W-:Y:S01]  /*4a80*/  PRMT R107, R108, 0x5410, R43 ;  /* 0x000054106c6b7816 */ /* 0x000fe2000000002b */
[-C--:B------:R-:W-:Y:S01]  /*4a90*/  FMUL.FTZ R111, R98, R103.reuse ;  /* 0x00000067626f7220 */ /* 0x080fe20000410000 */
[----:B------:R-:W-:Y:S01]  /*4aa0*/  LOP3.LUT R97, R13, 0xffff0000, RZ, 0xc0, !PT ;  /* 0xffff00000d617812 */ /* 0x000fe200078ec0ff */
[----:B------:R-:W-:Y:S01]  /*4ab0*/  FFMA.FTZ R43, R96, R103, -R109 ;  /* 0x00000067602b7223 */ /* 0x000fe2000001086d */
[----:B------:R-:W-:Y:S01]  /*4ac0*/  LOP3.LUT R106, R102, 0xffff0000, RZ, 0xc0, !PT ;  /* 0xffff0000666a7812 */ /* 0x000fe200078ec0ff */
[----:B------:R-:W-:Y:S01]  /*4ad0*/  IMAD.U32 R103, R107, 0x10000, RZ ;  /* 0x000100006b677824 */ /* 0x000fe200078e00ff */
[----:B------:R-:W-:Y:S01]  /*4ae0*/  LOP3.LUT R98, R104, 0xffff0000, RZ, 0xc0, !PT ;  /* 0xffff000068627812 */ /* 0x000fe200078ec0ff */
[----:B------:R-:W-:Y:S01]  /*4af0*/  IMAD.U32 R102, R101, 0x10000, RZ ;  /* 0x0001000065667824 */ /* 0x000fe200078e00ff */
[----:B------:R-:W-:Y:S01]  /*4b00*/  LOP3.LUT R38, R9, 0xffff0000, RZ, 0xc0, !PT ;  /* 0xffff000009267812 */ /* 0x000fe200078ec0ff */
[C---:B------:R-:W-:Y:S01]  /*4b10*/  FMUL.FTZ R109, R97.reuse, R106 ;  /* 0x0000006a616d7220 */ /* 0x040fe20000410000 */
[CC--:B------:R-:W-:Y:S01]  /*4b20*/  FMUL.FTZ R104, R100.reuse, R103.reuse ;  /* 0x0000006764687220 */ /* 0x0c0fe20000410000 */
[----:B------:R-:W-:Y:S01]  /*4b30*/  FMUL.FTZ R97, R97, R98 ;  /* 0x0000006261617220 */ /* 0x000fe20000410000 */
[----:B------:R-:W-:Y:S01]  /*4b40*/  LOP3.LUT R15, R15, 0xffff0000, RZ, 0xc0, !PT ;  /* 0xffff00000f0f7812 */ /* 0x000fe200078ec0ff */
[----:B------:R-:W-:Y:S01]  /*4b50*/  FMUL.FTZ R100, R100, R102 ;  /* 0x0000006664647220 */ /* 0x000fe20000410000 */
[----:B------:R-:W-:Y:S01]  /*4b60*/  LOP3.LUT R107, R107, 0xffff0000, RZ, 0xc0, !PT ;  /* 0xffff00006b6b7812 */ /* 0x000fe200078ec0ff */
[C---:B------:R-:W-:Y:S01]  /*4b70*/  FFMA.FTZ R98, R38.reuse, R98, -R109 ;  /* 0x0000006226627223 */ /* 0x040fe2000001086d */
[----:B------:R-:W-:Y:S01]  /*4b80*/  FFMA.FTZ R97, R38, R106, R97 ;  /* 0x0000006a26617223 */ /* 0x000fe20000010061 */
[----:B------:R-:W-:Y:S01]  /*4b90*/  FFMA.FTZ R38, R41, R102, -R104 ;  /* 0x0000006629267223 */ /* 0x000fe20000010868 */
[----:B------:R-:W-:Y:S01]  /*4ba0*/  LOP3.LUT R101, R101, 0xffff0000, RZ, 0xc0, !PT ;  /* 0xffff000065657812 */ /* 0x000fe200078ec0ff */
[----:B------:R-:W-:Y:S01]  /*4bb0*/  FFMA.FTZ R41, R41, R103, R100 ;  /* 0x0000006729297223 */ /* 0x000fe20000010064 */
[----:B------:R-:W-:Y:S01]  /*4bc0*/  LOP3.LUT R36, R11, 0xffff0000, RZ, 0xc0, !PT ;  /* 0xffff00000b247812 */ /* 0x000fe200078ec0ff */
[----:B------:R-:W-:Y:S01]  /*4bd0*/  FMUL.FTZ R103, R15, R107 ;  /* 0x0000006b0f677220 */ /* 0x000fe20000410000 */
[----:B------:R-:W-:Y:S01]  /*4be0*/  FFMA.FTZ R96, R96, R105, R111 ;  /* 0x0000006960607223 */ /* 0x000fe2000001006f */
[----:B------:R-:W-:-:S02]  /*4bf0*/  IMAD.U32 R13, R12, 0x10000, RZ ;  /* 0x000100000c0d7824 */ /* 0x000fc400078e00ff */
[-C--:B------:R-:W-:Y:S01]  /*4c00*/  FMUL.FTZ R105, R15, R101.reuse ;  /* 0x000000650f697220 */ /* 0x080fe20000410000 */
[C---:B------:R-:W-:Y:S02]  /*4c10*/  IMAD.U32 R102, R99.reuse, 0x10000, RZ ;  /* 0x0001000063667824 */ /* 0x040fe400078e00ff */
[----:B------:R-:W-:Y:S01]  /*4c20*/  FFMA.FTZ R15, R36, R101, -R103 ;  /* 0x00000065240f7223 */ /* 0x000fe20000010867 */
[----:B------:R-:W-:Y:S01]  /*4c30*/  IMAD.U32 R100, R40, 0x10000, RZ ;  /* 0x0001000028647824 */ /* 0x000fe200078e00ff */
[----:B------:R-:W-:Y:S01]  /*4c40*/  LOP3.LUT R101, R99, 0xffff0000, RZ, 0xc0, !PT ;  /* 0xffff000063657812 */ /* 0x000fe200078ec0ff */
[----:B------:R-:W-:Y:S01]  /*4c50*/  IMAD.U32 R9, R8, 0x10000, RZ ;  /* 0x0001000008097824 */ /* 0x000fe200078e00ff */
[----:B------:R-:W-:Y:S01]  /*4c60*/  LOP3.LUT R99, R40, 0xffff0000, RZ, 0xc0, !PT ;  /* 0xffff000028637812 */ /* 0x000fe200078ec0ff */
[C---:B------:R-:W-:Y:S01]  /*4c70*/  FMUL.FTZ R40, R13.reuse, R102 ;  /* 0x000000660d287220 */ /* 0x040fe20000410000 */
[----:B------:R-:W-:Y:S01]  /*4c80*/  LOP3.LUT R12, R12, 0xffff0000, RZ, 0xc0, !PT ;  /* 0xffff00000c0c7812 */ /* 0x000fe200078ec0ff */
[-C--:B------:R-:W-:Y:S01]  /*4c90*/  FMUL.FTZ R13, R13, R100.reuse ;  /* 0x000000640d0d7220 */ /* 0x080fe20000410000 */
[----:B------:R-:W-:Y:S01]  /*4ca0*/  PRMT R42, R88, 0x5432, R42 ;  /* 0x00005432582a7816 */ /* 0x000fe2000000002a */
[----:B------:R-:W-:Y:S01]  /*4cb0*/  FFMA.FTZ R104, R36, R107, R105 ;  /* 0x0000006b24687223 */ /* 0x000fe20000010069 */
[----:B------:R-:W-:Y:S01]  /*4cc0*/  LOP3.LUT R8, R8, 0xffff0000, RZ, 0xc0, !PT ;  /* 0xffff000008087812 */ /* 0x000fe200078ec0ff */
[C---:B------:R-:W-:Y:S01]  /*4cd0*/  IMAD.U32 R11, R10.reuse, 0x10000, RZ ;  /* 0x000100000a0b7824 */ /* 0x040fe200078e00ff */
[----:B------:R-:W-:Y:S01]  /*4ce0*/  LOP3.LUT R37, R10, 0xffff0000, RZ, 0xc0, !PT ;  /* 0xffff00000a257812 */ /* 0x000fe200078ec0ff */
[C---:B------:R-:W-:Y:S01]  /*4cf0*/  FMUL.FTZ R103, R12.reuse, R101 ;  /* 0x000000650c677220 */ /* 0x040fe20000410000 */
[C---:B------:R-:W-:Y:S01]  /*4d00*/  FFMA.FTZ R40, R9.reuse, R100, -R40 ;  /* 0x0000006409287223 */ /* 0x040fe20000010828 */
[----:B------:R-:W-:Y:S01]  /*4d10*/  FFMA.FTZ R13, R9, R102, R13 ;  /* 0x00000066090d7223 */ /* 0x000fe2000001000d */
[-C--:B------:R-:W-:Y:S01]  /*4d20*/  FMUL.FTZ R105, R12, R99.reuse ;  /* 0x000000630c697220 */ /* 0x080fe20000410000 */
[C---:B------:R-:W-:Y:S01]  /*4d30*/  IMAD.U32 R10, R14.reuse, 0x10000, RZ ;  /* 0x000100000e0a7824 */ /* 0x040fe200078e00ff */
        /* <DEDUP_REMOVED lines=8> */
[----:B------:R-:W-:Y:S01]  /*4dc0*/  FMUL.FTZ R99, R10, R9 ;  /* 0x000000090a637220 */ /* 0x000fe20000410000 */
        /* <DEDUP_REMOVED lines=11> */
[----:B------:R-:W-:Y:S01]  /*4e80*/  F2FP.BF16.F32.PACK_AB R9, R98, R43 ;  /* 0x0000002b6209723e */ /* 0x000fe200000010ff */
[----:B------:R-:W-:Y:S01]  /*4e90*/  IMAD.MOV.U32 R13, RZ, RZ, R96 ;  /* 0x000000ffff0d7224 */ /* 0x000fe200078e0060 */
[----:B------:R-:W-:Y:S02]  /*4ea0*/  F2FP.BF16.F32.PACK_AB R15, R104, R41 ;  /* 0x00000029680f723e */ /* 0x000fe400000010ff */
[----:B------:R-:W-:-:S02]  /*4eb0*/  F2FP.BF16.F32.PACK_AB R10, R39, R36 ;  /* 0x00000024270a723e */ /* 0x000fc400000010ff */
[----:B------:R-:W-:-:S07]  /*4ec0*/  F2FP.BF16.F32.PACK_AB R14, R42, R99 ;  /* 0x000000632a0e723e */ /* 0x000fce00000010ff */
.L_x_1626:
[----:B------:R-:W-:Y:S05]  /*4ed0*/  BSYNC B2 ;  /* 0x0000000000027941 */ /* 0x000fea0003800000 */
.L_x_1625:
[----:B------:R-:W-:Y:S01]  /*4ee0*/  ISETP.GE.AND P4, PT, R91, R85, PT ;  /* 0x000000555b00720c */ /* 0x000fe20003f86270 */
[----:B0-----:R0:W-:-:S12]  /*4ef0*/  ST.E.128 desc[UR42][R78.64], R8 ;  /* 0x000000084e007985 */ /* 0x0011d8000c101d2a */
[----:B------:R-:W-:-:S05]  /*4f00*/  @!P4 IMAD.WIDE R80, R91, 0x2, R80 ;  /* 0x000000025b50c825 */ /* 0x000fca00078e0250 */
[----:B---3--:R0:W-:Y:S02]  /*4f10*/  @!P4 ST.E.128 desc[UR42][R80.64], R12 ;  /* 0x0000000c5000c985 */ /* 0x0081e4000c101d2a */
.L_x_1624:
[----:B------:R-:W-:Y:S05]  /*4f20*/  BSYNC B1 ;  /* 0x0000000000017941 */ /* 0x000fea0003800000 */
.L_x_1623:
[----:B------:R-:W-:-:S03]  /*4f30*/  UMOV UR4, 0xffffffff ;  /* 0xffffffff00047882 */ /* 0x000fc60000000000 */
[----:B------:R-:W-:Y:S05]  /*4f40*/  BRA.DIV UR4, `(.L_x_1627) ;  /* 0x000001b604fc7947 */ /* 0x000fea000b800000 */
[----:B--2---:R-:W2:Y:S04]  /*4f50*/  SHFL.IDX PT, R83, R83, 0x1, 0x1c1f ;  /* 0x003c1f0053537f89 */ /* 0x004ea800000e0000 */
[----:B------:R-:W0:Y:S02]  /*4f60*/  SHFL.IDX PT, R82, R82, 0x1, 0x1c1f ;  /* 0x003c1f0052527f89 */ /* 0x000e2400000e0000 */
.L_x_1939:
[----:B0-----:R-:W0:Y:S02]  /*4f70*/  S2R R8, SR_TID.X ;  /* 0x0000000000087919 */ /* 0x001e240000002100 */
[----:B0-----:R-:W-:-:S05]  /*4f80*/  VIADD R9, R8, 0xffffff80 ;  /* 0xffffff8008097836 */ /* 0x001fca0000000000 */
[----:B------:R-:W-:-:S04]  /*4f90*/  SHF.R.S32.HI R8, RZ, 0x1f, R9 ;  /* 0x0000001fff087819 */ /* 0x000fc80000011409 */
[----:B------:R-:W-:-:S04]  /*4fa0*/  LEA.HI R8, R8, R9, RZ, 0x2 ;  /* 0x0000000908087211 */ /* 0x000fc800078f10ff */
[----:B------:R-:W-:-:S05]  /*4fb0*/  SHF.R.S32.HI R8, RZ, 0x2, R8 ;  /* 0x00000002ff087819 */ /* 0x000fca0000011408 */
[----:B------:R-:W-:-:S05]  /*4fc0*/  VIADD R8, R8, 0x60 ;  /* 0x0000006008087836 */ /* 0x000fca0000000000 */
[----:B------:R-:W-:-:S13]  /*4fd0*/  ISETP.GE.OR P4, PT, R8, R76, P1 ;  /* 0x0000004c0800720c */ /* 0x000fda0000f86670 */
[----:B------:R-:W-:Y:S05]  /*4fe0*/  @P4 BRA `(.L_x_1610) ;  /* 0x0000000c000c4947 */ /* 0x000fea0003800000 */
[----:B------:R-:W5:Y:S04]  /*4ff0*/  LDL R11, [R1+0x38] ;  /* 0x00003800010b7983 */ /* 0x000f680000100800 */
[----:B------:R-:W3:Y:S04]  /*5000*/  LDL R10, [R1+0x64] ;  /* 0x00006400010a7983 */ /* 0x000ee80000100800 */
[----:B------:R-:W4:Y:S01]  /*5010*/  LDL R9, [R1+0x48] ;  /* 0x0000480001097983 */ /* 0x000f220000100800 */
[----:B------:R-:W-:Y:S01]  /*5020*/  SEL R87, R58, R87, !P0 ;  /* 0x000000573a577207 */ /* 0x000fe20004000000 */
[----:B------:R-:W-:Y:S01]  /*5030*/  BSSY B1, `(.L_x_1628) ;  /* 0x000006b000017945 */ /* 0x000fe20003800000 */
[----:B------:R-:W-:-:S02]  /*5040*/  LEA R36, P4, R6, R82, 0x1 ;  /* 0x0000005206247211 */ /* 0x000fc400078808ff */
[----:B------:R-:W-:Y:S02]  /*5050*/  SHF.R.S32.HI R8, RZ, 0x1f, R87 ;  /* 0x0000001fff087819 */ /* 0x000fe40000011457 */
[----:B--2---:R-:W-:Y:S02]  /*5060*/  LEA.HI.X R37, R6, R83, R4, 0x1, P4 ;  /* 0x0000005306257211 */ /* 0x004fe400020f0c04 */
[----:B------:R-:W-:-:S04]  /*5070*/  LEA.HI R8, R8, R87, RZ, 0x4 ;  /* 0x0000005708087211 */ /* 0x000fc800078f20ff */
[----:B------:R-:W-:-:S05]  /*5080*/  LEA.HI.SX32 R8, R8, R5, 0x1c ;  /* 0x0000000508087211 */ /* 0x000fca00078fe2ff */
[----:B------:R-:W-:-:S05]  /*5090*/  IMAD.SHL.U32 R38, R8, 0x8, RZ ;  /* 0x0000000808267824 */ /* 0x000fca00078e00ff */
[----:B-----5:R-:W-:-:S04]  /*50a0*/  LOP3.LUT R8, R11, 0x38, R38, 0xf8, !PT ;  /* 0x000000380b087812 */ /* 0x020fc800078ef826 */
[----:B---3--:R-:W-:-:S05]  /*50b0*/  LOP3.LUT R8, R8, R10, RZ, 0x3c, !PT ;  /* 0x0000000a08087212 */ /* 0x008fca00078e3cff */
[----:B----4-:R-:W-:Y:S02]  /*50c0*/  IMAD.IADD R8, R9, 0x1, R8 ;  /* 0x0000000109087824 */ /* 0x010fe400078e0208 */
[C---:B------:R-:W-:Y:S02]  /*50d0*/  IMAD R9, R23.reuse, 0x2000, R0 ;  /* 0x0000200017097824 */ /* 0x040fe400078e0200 */
[----:B------:R-:W-:Y:S02]  /*50e0*/  IMAD R11, R23, 0x2000, R8 ;  /* 0x00002000170b7824 */ /* 0x000fe400078e0208 */
[--C-:B------:R-:W-:Y:S02]  /*50f0*/  IMAD R9, R9, 0x2, R2.reuse ;  /* 0x0000000209097824 */ /* 0x100fe400078e0202 */
[----:B------:R-:W-:-:S04]  /*5100*/  IMAD R12, R11, 0x2, R2 ;  /* 0x000000020b0c7824 */ /* 0x000fc800078e0202 */
[----:B------:R-:W0:Y:S04]  /*5110*/  LDS.128 R8, [R9+0xe400] ;  /* 0x00e4000009087984 */ /* 0x000e280000000c00 */
[----:B------:R-:W2:Y:S01]  /*5120*/  LDS.128 R12, [R12+0xe400] ;  /* 0x00e400000c0c7984 */ /* 0x000ea20000000c00 */
[----:B------:R-:W-:Y:S05]  /*5130*/  @P3 BRA `(.L_x_1629) ;  /* 0x0000000400683947 */ /* 0x000fea0003800000 */
[----:B------:R-:W-:Y:S01]  /*5140*/  SHF.R.U32.HI R80, RZ, 0x10, R45 ;  /* 0x00000010ff507819 */ /* 0x000fe2000001162d */
[----:B0-----:R-:W-:Y:S01]  /*5150*/  IMAD.U32 R43, R9, 0x10000, RZ ;  /* 0x00010000092b7824 */ /* 0x001fe200078e00ff */
[--C-:B------:R-:W-:Y:S01]  /*5160*/  SHF.R.U32.HI R79, RZ, 0x10, R49.reuse ;  /* 0x00000010ff4f7819 */ /* 0x100fe20000011631 */
[----:B--2---:R-:W-:Y:S01]  /*5170*/  IMAD.U32 R40, R12, 0x10000, RZ ;  /* 0x000100000c287824 */ /* 0x004fe200078e00ff */
[----:B------:R-:W-:Y:S01]  /*5180*/  SHF.R.U64 R81, R48, 0x10, R49 ;  /* 0x0000001030517819 */ /* 0x000fe20000001231 */
[----:B------:R-:W-:Y:S01]  /*5190*/  IMAD.U32 R48, R15, 0x10000, RZ ;  /* 0x000100000f307824 */ /* 0x000fe200078e00ff */
[----:B------:R-:W-:Y:S01]  /*51a0*/  SHF.R.U64 R49, R50, 0x10, R51 ;  /* 0x0000001032317819 */ /* 0x000fe20000001233 */
[----:B------:R-:W-:Y:S01]  /*51b0*/  IMAD.U32 R39, R8, 0x10000, RZ ;  /* 0x0001000008277824 */ /* 0x000fe200078e00ff */
[----:B------:R-:W-:Y:S02]  /*51c0*/  PRMT R95, R95, 0x5410, R80 ;  /* 0x000054105f5f7816 */ /* 0x000fe40000000050 */
[----:B------:R-:W-:-:S02]  /*51d0*/  PRMT R92, R92, 0x5410, R79 ;  /* 0x000054105c5c7816 */ /* 0x000fc4000000004f */
[----:B------:R-:W-:Y:S02]  /*51e0*/  SHF.R.U32.HI R51, RZ, 0x10, R51 ;  /* 0x00000010ff337819 */ /* 0x000fe40000011633 */
[--C-:B------:R-:W-:Y:S01]  /*51f0*/  SHF.R.U64 R78, R46, 0x10, R47.reuse ;  /* 0x000000102e4e7819 */ /* 0x100fe2000000122f */
[C---:B------:R-:W-:Y:S01]  /*5200*/  IMAD.U32 R46, R13.reuse, 0x10000, RZ ;  /* 0x000100000d2e7824 */ /* 0x040fe200078e00ff */
[----:B------:R-:W-:Y:S02]  /*5210*/  SHF.R.U32.HI R87, RZ, 0x10, R47 ;  /* 0x00000010ff577819 */ /* 0x000fe4000001162f */
[----:B------:R-:W-:Y:S01]  /*5220*/  LOP3.LUT R47, R13, 0xffff0000, RZ, 0xc0, !PT ;  /* 0xffff00000d2f7812 */ /* 0x000fe200078ec0ff */
[----:B------:R-:W-:Y:S01]  /*5230*/  IMAD.U32 R13, R95, 0x10000, RZ ;  /* 0x000100005f0d7824 */ /* 0x000fe200078e00ff */
[----:B------:R-:W-:Y:S01]  /*5240*/  LOP3.LUT R42, R15, 0xffff0000, RZ, 0xc0, !PT ;  /* 0xffff00000f2a7812 */ /* 0x000fe200078ec0ff */
[----:B------:R-:W-:Y:S01]  /*5250*/  IMAD.U32 R15, R92, 0x10000, RZ ;  /* 0x000100005c0f7824 */ /* 0x000fe200078e00ff */
[----:B------:R-:W-:-:S02]  /*5260*/  PRMT R88, R88, 0x5410, R51 ;  /* 0x0000541058587816 */ /* 0x000fc40000000033 */
[----:B------:R-:W-:Y:S01]  /*5270*/  PRMT R93, R93, 0x5410, R78 ;  /* 0x000054105d5d7816 */ /* 0x000fe2000000004e */
[----:B------:R-:W-:Y:S01]  /*5280*/  FMUL.FTZ R50, R46, R15 ;  /* 0x0000000f2e327220 */ /* 0x000fe20000410000 */
[----:B------:R-:W-:Y:S01]  /*5290*/  LOP3.LUT R92, R92, 0xffff0000, RZ, 0xc0, !PT ;  /* 0xffff00005c5c7812 */ /* 0x000fe200078ec0ff */
[-C--:B------:R-:W-:Y:S01]  /*52a0*/  FMUL.FTZ R78, R46, R13.reuse ;  /* 0x0000000d2e4e7220 */ /* 0x080fe20000410000 */
[----:B------:R-:W-:Y:S01]  /*52b0*/  PRMT R84, R84, 0x5410, R87 ;  /* 0x0000541054547816 */ /* 0x000fe20000000057 */
[----:B------:R-:W-:Y:S01]  /*52c0*/  IMAD.U32 R46, R88, 0x10000, RZ ;  /* 0x00010000582e7824 */ /* 0x000fe200078e00ff */
[----:B------:R-:W-:Y:S01]  /*52d0*/  LOP3.LUT R95, R95, 0xffff0000, RZ, 0xc0, !PT ;  /* 0xffff00005f5f7812 */ /* 0x000fe200078ec0ff */
[C---:B------:R-:W-:Y:S01]  /*52e0*/  FFMA.FTZ R13, R43.reuse, R13, -R50 ;  /* 0x0000000d2b0d7223 */ /* 0x040fe20000010832 */
[----:B------:R-:W-:Y:S01]  /*52f0*/  SHF.R.U64 R91, R44, 0x10, R45 ;  /* 0x000000102c5b7819 */ /* 0x000fe2000000122d */
[----:B------:R-:W-:Y:S01]  /*5300*/  FFMA.FTZ R15, R43, R15, R78 ;  /* 0x0000000f2b0f7223 */ /* 0x000fe2000001004e */
[----:B------:R-:W-:Y:S01]  /*5310*/  LOP3.LUT R44, R9, 0xffff0000, RZ, 0xc0, !PT ;  /* 0xffff0000092c7812 */ /* 0x000fe200078ec0ff */
[----:B------:R-:W-:Y:S01]  /*5320*/  IMAD.U32 R45, R11, 0x10000, RZ ;  /* 0x000100000b2d7824 */ /* 0x000fe200078e00ff */
[----:B------:R-:W-:Y:S01]  /*5330*/  PRMT R86, R86, 0x5410, R49 ;  /* 0x0000541056567816 */ /* 0x000fe20000000031 */
[C---:B------:R-:W-:Y:S01]  /*5340*/  FMUL.FTZ R49, R47.reuse, R92 ;  /* 0x0000005c2f317220 */ /* 0x040fe20000410000 */
[----:B------:R-:W-:Y:S01]  /*5350*/  PRMT R94, R94, 0x5410, R91 ;  /* 0x000054105e5e7816 */ /* 0x000fe2000000005b */
[----:B------:R-:W-:Y:S01]  /*5360*/  IMAD.U32 R43, R84, 0x10000, RZ ;  /* 0x00010000542b7824 */ /* 0x000fe200078e00ff */
[----:B------:R-:W-:Y:S01]  /*5370*/  PRMT R90, R90, 0x5410, R81 ;  /* 0x000054105a5a7816 */ /* 0x000fe20000000051 */
[-C--:B------:R-:W-:Y:S01]  /*5380*/  FMUL.FTZ R47, R47, R95.reuse ;  /* 0x0000005f2f2f7220 */ /* 0x080fe20000410000 */
[----:B------:R-:W-:Y:S01]  /*5390*/  FMUL.FTZ R78, R48, R46 ;  /* 0x0000002e304e7220 */ /* 0x000fe20000410000 */
[----:B------:R-:W-:Y:S01]  /*53a0*/  FFMA.FTZ R50, R44, R95, -R49 ;  /* 0x0000005f2c327223 */ /* 0x000fe20000010831 */
[----:B------:R-:W-:Y:S01]  /*53b0*/  LOP3.LUT R88, R88, 0xffff0000, RZ, 0xc0, !PT ;  /* 0xffff000058587812 */ /* 0x000fe200078ec0ff */
[-C--:B------:R-:W-:Y:S01]  /*53c0*/  FMUL.FTZ R49, R48, R43.reuse ;  /* 0x0000002b30317220 */ /* 0x080fe20000410000 */
[----:B------:R-:W-:Y:S01]  /*53d0*/  LOP3.LUT R84, R84, 0xffff0000, RZ, 0xc0, !PT ;  /* 0xffff000054547812 */ /* 0x000fe200078ec0ff */
[----:B------:R-:W-:Y:S01]  /*53e0*/  FFMA.FTZ R92, R44, R92, R47 ;  /* 0x0000005c2c5c7223 */ /* 0x000fe2000001002f */
[----:B------:R-:W-:Y:S01]  /*53f0*/  FFMA.FTZ R78, R45, R43, -R78 ;  /* 0x0000002b2d4e7223 */ /* 0x000fe2000001084e */
[----:B------:R-:W-:-:S02]  /*5400*/  IMAD.U32 R43, R94, 0x10000, RZ ;  /* 0x000100005e2b7824 */ /* 0x000fc400078e00ff */
[----:B------:R-:W-:Y:S01]  /*5410*/  FFMA.FTZ R46, R45, R46, R49 ;  /* 0x0000002e2d2e7223 */ /* 0x000fe20000010031 */
[----:B------:R-:W-:Y:S02]  /*5420*/  IMAD.U32 R44, R90, 0x10000, RZ ;  /* 0x000100005a2c7824 */ /* 0x000fe400078e00ff */
[C---:B------:R-:W-:Y:S01]  /*5430*/  FMUL.FTZ R48, R42.reuse, R88 ;  /* 0x000000582a307220 */ /* 0x040fe20000410000 */
[----:B------:R-:W-:Y:S01]  /*5440*/  FMUL.FTZ R80, R42, R84 ;  /* 0x000000542a507220 */ /* 0x000fe20000410000 */
[CC--:B------:R-:W-:Y:S01]  /*5450*/  FMUL.FTZ R49, R40.reuse, R43.reuse ;  /* 0x0000002b28317220 */ /* 0x0c0fe20000410000 */
[-C--:B------:R-:W-:Y:S01]  /*5460*/  FMUL.FTZ R42, R40, R44.reuse ;  /* 0x0000002c282a7220 */ /* 0x080fe20000410000 */
[----:B------:R-:W-:Y:S01]  /*5470*/  LOP3.LUT R41, R11, 0xffff0000, RZ, 0xc0, !PT ;  /* 0xffff00000b297812 */ /* 0x000fe200078ec0ff */
[----:B------:R-:W-:Y:S01]  /*5480*/  IMAD.U32 R9, R10, 0x10000, RZ ;  /* 0x000100000a097824 */ /* 0x000fe200078e00ff */
[----:B------:R-:W-:Y:S01]  /*5490*/  LOP3.LUT R12, R12, 0xffff0000, RZ, 0xc0, !PT ;  /* 0xffff00000c0c7812 */ /* 0x000fe200078ec0ff */
[C---:B------:R-:W-:Y:S01]  /*54a0*/  FFMA.FTZ R42, R39.reuse, R43, -R42 ;  /* 0x0000002b272a7223 */ /* 0x040fe2000001082a */
[----:B------:R-:W-:Y:S01]  /*54b0*/  LOP3.LUT R47, R90, 0xffff0000, RZ, 0xc0, !PT ;  /* 0xffff00005a2f7812 */ /* 0x000fe200078ec0ff */
[----:B------:R-:W-:Y:S01]  /*54c0*/  FFMA.FTZ R49, R39, R44, R49 ;  /* 0x0000002c27317223 */ /* 0x000fe20000010031 */
[----:B------:R-:W-:Y:S01]  /*54d0*/  LOP3.LUT R45, R94, 0xffff0000, RZ, 0xc0, !PT ;  /* 0xffff00005e2d7812 */ /* 0x000fe200078ec0ff */
[----:B------:R-:W-:Y:S01]  /*54e0*/  IMAD.U32 R39, R86, 0x10000, RZ ;  /* 0x0001000056277824 */ /* 0x000fe200078e00ff */
[----:B------:R-:W-:Y:S01]  /*54f0*/  LOP3.LUT R11, R10, 0xffff0000, RZ, 0xc0, !PT ;  /* 0xffff00000a0b7812 */ /* 0x000fe200078ec0ff */
[C---:B------:R-:W-:Y:S01]  /*5500*/  IMAD.U32 R10, R14.reuse, 0x10000, RZ ;  /* 0x000100000e0a7824 */ /* 0x040fe200078e00ff */
[----:B------:R-:W-:Y:S01]  /*5510*/  LOP3.LUT R14, R14, 0xffff0000, RZ, 0xc0, !PT ;  /* 0xffff00000e0e7812 */ /* 0x000fe200078ec0ff */
[C---:B------:R-:W-:Y:S01]  /*5520*/  FFMA.FTZ R51, R41.reuse, R84, -R48 ;  /* 0x0000005429337223 */ /* 0x040fe20000010830 */
[----:B------:R-:W-:Y:S01]  /*5530*/  FFMA.FTZ R79, R41, R88, R80 ;  /* 0x00000058294f7223 */ /* 0x000fe20000010050 */
[----:B------:R-:W-:Y:S01]  /*5540*/  LOP3.LUT R86, R86, 0xffff0000, RZ, 0xc0, !PT ;  /* 0xffff000056567812 */ /* 0x000fe200078ec0ff */
[----:B------:R-:W-:Y:S01]  /*5550*/  FMUL.FTZ R41, R12, R47 ;  /* 0x0000002f0c297220 */ /* 0x000fe20000410000 */
[----:B------:R-:W-:Y:S01]  /*5560*/  LOP3.LUT R8, R8, 0xffff0000, RZ, 0xc0, !PT ;  /* 0xffff000008087812 */ /* 0x000fe200078ec0ff */
[----:B------:R-:W-:Y:S01]  /*5570*/  FMUL.FTZ R43, R12, R45 ;  /* 0x0000002d0c2b7220 */ /* 0x000fe20000410000 */
[C---:B------:R-:W-:Y:S01]  /*5580*/  IMAD.U32 R12, R93.reuse, 0x10000, RZ ;  /* 0x000100005d0c7824 */ /* 0x040fe200078e00ff */
[----:B------:R-:W-:Y:S01]  /*5590*/  LOP3.LUT R93, R93, 0xffff0000, RZ, 0xc0, !PT ;  /* 0xffff00005d5d7812 */ /* 0x000fe200078ec0ff */
[----:B------:R-:W-:Y:S01]  /*55a0*/  FMUL.FTZ R40, R10, R39 ;  /* 0x000000270a287220 */ /* 0x000fe20000410000 */
[----:B------:R-:W-:Y:S01]  /*55b0*/  FMUL.FTZ R44, R14, R86 ;  /* 0x000000560e2c7220 */ /* 0x000fe20000410000 */
[C---:B------:R-:W-:Y:S01]  /*55c0*/  FFMA.FTZ R41, R8.reuse, R45, -R41 ;  /* 0x0000002d08297223 */ /* 0x040fe20000010829 */
[----:B------:R-:W-:Y:S01]  /*55d0*/  FFMA.FTZ R8, R8, R47, R43 ;  /* 0x0000002f08087223 */ /* 0x000fe2000001002b */
[-C--:B------:R-:W-:Y:S01]  /*55e0*/  FMUL.FTZ R43, R14, R93.reuse ;  /* 0x0000005d0e2b7220 */ /* 0x080fe20000410000 */
[-C--:B------:R-:W-:Y:S01]  /*55f0*/  FMUL.FTZ R10, R10, R12.reuse ;  /* 0x0000000c0a0a7220 */ /* 0x080fe20000410000 */
[----:B------:R-:W-:Y:S01]  /*5600*/  FFMA.FTZ R40, R9, R12, -R40 ;  /* 0x0000000c09287223 */ /* 0x000fe20000010828 */
[C---:B------:R-:W-:Y:S01]  /*5610*/  FFMA.FTZ R93, R11.reuse, R93, -R44 ;  /* 0x0000005d0b5d7223 */ /* 0x040fe2000001082c */
[----:B------:R-:W-:Y:S01]  /*5620*/  FFMA.FTZ R43, R11, R86, R43 ;  /* 0x000000560b2b7223 */ /* 0x000fe2000001002b */
[----:B------:R-:W-:Y:S01]  /*5630*/  FFMA.FTZ R10, R9, R39, R10 ;  /* 0x00000027090a7223 */ /* 0x000fe2000001000a */
[----:B------:R-:W-:-:S02]  /*5640*/  F2FP.BF16.F32.PACK_AB R42, R41, R42 ;  /* 0x0000002a292a723e */ /* 0x000fc400000010ff */
[----:B------:R-:W-:Y:S02]  /*5650*/  F2FP.BF16.F32.PACK_AB R40, R93, R40 ;  /* 0x000000285d28723e */ /* 0x000fe400000010ff */
[----:B------:R-:W-:Y:S02]  /*5660*/  F2FP.BF16.F32.PACK_AB R9, R50, R13 ;  /* 0x0000000d3209723e */ /* 0x000fe400000010ff */
[----:B------:R-:W-:Y:S02]  /*5670*/  F2FP.BF16.F32.PACK_AB R13, R92, R15 ;  /* 0x0000000f5c0d723e */ /* 0x000fe400000010ff */
[----:B------:R-:W-:Y:S01]  /*5680*/  F2FP.BF16.F32.PACK_AB R12, R8, R49 ;  /* 0x00000031080c723e */ /* 0x000fe200000010ff */
[----:B------:R-:W-:Y:S01]  /*5690*/  IMAD.MOV.U32 R8, RZ, RZ, R42 ;  /* 0x000000ffff087224 */ /* 0x000fe200078e002a */
[----:B------:R-:W-:Y:S01]  /*56a0*/  F2FP.BF16.F32.PACK_AB R14, R43, R10 ;  /* 0x0000000a2b0e723e */ /* 0x000fe200000010ff */
[----:B------:R-:W-:Y:S01]  /*56b0*/  IMAD.MOV.U32 R10, RZ, RZ, R40 ;  /* 0x000000ffff0a7224 */ /* 0x000fe200078e0028 */
[----:B------:R-:W-:-:S02]  /*56c0*/  F2FP.BF16.F32.PACK_AB R11, R51, R78 ;  /* 0x0000004e330b723e */ /* 0x000fc400000010ff */
[----:B------:R-:W-:-:S07]  /*56d0*/  F2FP.BF16.F32.PACK_AB R15, R79, R46 ;  /* 0x0000002e4f0f723e */ /* 0x000fce00000010ff */
.L_x_1629:
[----:B------:R-:W-:Y:S05]  /*56e0*/  BSYNC B1 ;  /* 0x0000000000017941 */ /* 0x000fea0003800000 */
.L_x_1628:
[----:B------:R-:W-:Y:S01]  /*56f0*/  ISETP.GE.AND P3, PT, R38, R85, PT ;  /* 0x000000552600720c */ /* 0x000fe20003f66270 */
[----:B0-----:R0:W-:Y:S02]  /*5700*/  ST.E.128 desc[UR42][R36.64], R8 ;  /* 0x0000000824007985 */ /* 0x0011e4000c101d2a */
[----:B0-----:R-:W-:Y:S02]  /*5710*/  IMAD.MOV.U32 R8, RZ, RZ, R82 ;  /* 0x000000ffff087224 */ /* 0x001fe400078e0052 */
[----:B------:R-:W-:-:S08]  /*5720*/  IMAD.MOV.U32 R9, RZ, RZ, R83 ;  /* 0x000000ffff097224 */ /* 0x000fd000078e0053 */
[----:B------:R-:W-:Y:S05]  /*5730*/  @P3 BRA `(.L_x_1610) ;  /* 0x0000000400383947 */ /* 0x000fea0003800000 */
[----:B------:R-:W-:-:S05]  /*5740*/  IMAD.WIDE R8, R38, 0x2, R8 ;  /* 0x0000000226087825 */ /* 0x000fca00078e0208 */
[----:B--2---:R0:W-:Y:S01]  /*5750*/  ST.E.128 desc[UR42][R8.64], R12 ;  /* 0x0000000c08007985 */ /* 0x0041e2000c101d2a */
[----:B------:R-:W-:Y:S05]  /*5760*/  BRA `(.L_x_1610) ;  /* 0x00000004002c7947 */ /* 0x000fea0003800000 */
.L_x_1591:
[----:B------:R-:W-:-:S06]  /*5770*/  UISETP.NE.AND UP0, UPT, UR39, 0x3, UPT ;  /* 0x000000032700788c */ /* 0x000fcc000bf05270 */
[----:B------:R-:W-:-:S13]  /*5780*/  PLOP3.LUT P5, PT, PT, PT, UP0, 0x80, 0x0 ;  /* 0x000000000000781c */ /* 0x000fda0003faf008 */
[----:B------:R-:W-:Y:S05]  /*5790*/  @!P5 BRA `(.L_x_1630) ;  /* 0x000000000004d947 */ /* 0x000fea0003800000 */
[----:B------:R-:W-:Y:S01]  /*57a0*/  BPT.TRAP 0x1 ;  /* 0x000000040000795c */ /* 0x000fe20000300000 */
.L_x_1630:
[----:B------:R-:W2:Y:S01]  /*57b0*/  LDL R8, [R1+0xc] ;  /* 0x00000c0001087983 */ /* 0x000ea20000100800 */
[----:B------:R-:W-:Y:S01]  /*57c0*/  IMAD R69, R23, 0x8, R2 ;  /* 0x0000000817457824 */ /* 0x000fe200078e0202 */
[----:B------:R-:W-:Y:S01]  /*57d0*/  BSSY B1, `(.L_x_1631) ;  /* 0x0000005000017945 */ /* 0x000fe20003800000 */
[----:B------:R-:W-:Y:S02]  /*57e0*/  SHF.R.S32.HI R74, RZ, 0x1f, R73 ;  /* 0x0000001fff4a7819 */ /* 0x000fe40000011449 */
[----:B--2---:R-:W-:-:S04]  /*57f0*/  SHF.L.U32 R77, R8, 0x1f, RZ ;  /* 0x0000001f084d7819 */ /* 0x004fc800000006ff */
[----:B------:R-:W0:Y:S02]  /*5800*/  SYNCS.PHASECHK.TRANS64.TRYWAIT P3, [R69+URZ+0x16890], R77 ;  /* 0x0168904d450075a7 */ /* 0x000e24000806017f */
[----:B0-----:R-:W-:Y:S05]  /*5810*/  @!P3 BRA `(.L_x_1632) ;  /* 0x000001b00014b947 */ /* 0x001fea0003800000 */
.L_x_1940:
[----:B------:R-:W-:Y:S05]  /*5820*/  BSYNC B1 ;  /* 0x0000000000017941 */ /* 0x000fea0003800000 */
.L_x_1631:
[----:B------:R-:W1:Y:S01]  /*5830*/  S2R R12, SR_TID.X ;  /* 0x00000000000c7919 */ /* 0x000e620000002100 */
        /* <DEDUP_REMOVED lines=15> */
[----:B------:R-:W-:Y:S01]  /*5930*/  IMAD.WIDE.U32 R8, R157, UR4, R8 ;  /* 0x000000049d087c25 */ /* 0x000fe2000f8e0008 */
[----:B------:R-:W-:-:S03]  /*5940*/  UMOV UR4, 0xffffffff ;  /* 0xffffffff00047882 */ /* 0x000fc60000000000 */
[----:B------:R-:W-:Y:S01]  /*5950*/  IMAD R37, R157, UR5, R9 ;  /* 0x000000059d257c24 */ /* 0x000fe2000f8e0209 */
[----:B------:R-:W-:Y:S01]  /*5960*/  LEA R36, P3, R8, UR6, 0x1 ;  /* 0x0000000608247c11 */ /* 0x000fe2000f8608ff */
[----:B-1----:R-:W-:-:S03]  /*5970*/  VIADD R14, R12, 0xffffff80 ;  /* 0xffffff800c0e7836 */ /* 0x002fc60000000000 */
[----:B------:R-:W-:Y:S02]  /*5980*/  LEA.HI.X R37, R8, UR7, R37, 0x1, P3 ;  /* 0x0000000708257c11 */ /* 0x000fe400098f0c25 */
[----:B------:R-:W-:-:S04]  /*5990*/  SHF.R.S32.HI R12, RZ, 0x1f, R14 ;  /* 0x0000001fff0c7819 */ /* 0x000fc8000001140e */
[----:B------:R-:W-:-:S04]  /*59a0*/  LEA.HI R12, R12, R14, RZ, 0x2 ;  /* 0x0000000e0c0c7211 */ /* 0x000fc800078f10ff */
[----:B------:R-:W-:-:S05]  /*59b0*/  SHF.R.S32.HI R12, RZ, 0x2, R12 ;  /* 0x00000002ff0c7819 */ /* 0x000fca000001140c */
[----:B------:R-:W-:-:S05]  /*59c0*/  IMAD.IADD R38, R76, 0x1, -R12 ;  /* 0x000000014c267824 */ /* 0x000fca00078e0a0c */
[----:B------:R-:W-:Y:S01]  /*59d0*/  ISETP.GE.AND P3, PT, R38, 0x1, PT ;  /* 0x000000012600780c */ /* 0x000fe20003f66270 */
[----:B------:R-:W-:-:S12]  /*59e0*/  BRA.DIV UR4, `(.L_x_1633) ;  /* 0x000001ae04b47947 */ /* 0x000fd8000b800000 */
[----:B------:R1:W2:Y:S04]  /*59f0*/  SHFL.IDX PT, R8, R37, RZ, 0x1c1f ;  /* 0x001c1fff25087589 */ /* 0x0002a800000e0000 */
[----:B------:R1:W3:Y:S02]  /*5a00*/  SHFL.IDX PT, R9, R36, RZ, 0x1c1f ;  /* 0x001c1fff24097589 */ /* 0x0002e400000e0000 */
.L_x_1944:
[----:B------:R-:W-:Y:S04]  /*5a10*/  BSSY B1, `(.L_x_1634) ;  /* 0x000000e000017945 */ /* 0x000fe80003800000 */
[----:B------:R-:W-:Y:S05]  /*5a20*/  @!P3 BRA `(.L_x_1635) ;  /* 0x000000000030b947 */ /* 0x000fea0003800000 */
[----:B------:R-:W4:Y:S01]  /*5a30*/  LDL R10, [R1+0x8] ;  /* 0x00000800010a7983 */ /* 0x000f220000100800 */
[----:B------:R-:W-:Y:S02]  /*5a40*/  ULDC UR4, c[0x0][0x2f4] ;  /* 0x0000bd0000047ab9 */ /* 0x000fe40000000800 */
[----:B------:R-:W-:-:S13]  /*5a50*/  ISETP.GE.AND P3, PT, R16, UR4, PT ;  /* 0x0000000410007c0c */ /* 0x000fda000bf66270 */
[----:B---3--:R-:W-:-:S04]  /*5a60*/  @!P3 LEA R14, P4, R16, R9, 0x1 ;  /* 0x00000009100eb211 */ /* 0x008fc800078808ff */
[----:B--2---:R-:W-:Y:S02]  /*5a70*/  @!P3 LEA.HI.X R15, R16, R8, R17, 0x1, P4 ;  /* 0x00000008100fb211 */ /* 0x004fe400020f0c11 */
[----:B------:R-:W-:-:S13]  /*5a80*/  ISETP.GE.AND P4, PT, R19, UR4, PT ;  /* 0x0000000413007c0c */ /* 0x000fda000bf86270 */
[----:B------:R-:W-:-:S04]  /*5a90*/  @!P4 LEA R12, P6, R19, R9, 0x1 ;  /* 0x00000009130cc211 */ /* 0x000fc800078c08ff */
[----:B----4-:R-:W-:Y:S02]  /*5aa0*/  @!P4 LEA.HI.X R13, R19, R8, R10, 0x1, P6 ;  /* 0x00000008130dc211 */ /* 0x010fe400030f0c0a */
[----:B------:R-:W2:Y:S04]  /*5ab0*/  @!P3 LDS.128 R8, [R71+0xe000] ;  /* 0x00e000004708b984 */ /* 0x000ea80000000c00 */
[----:B--2---:R-:W-:Y:S04]  /*5ac0*/  @!P3 ST.E.128 desc[UR42][R14.64], R8 ;  /* 0x000000080e00b985 */ /* 0x004fe8000c101d2a */
[----:B------:R-:W2:Y:S04]  /*5ad0*/  @!P4 LDS.128 R8, [R70+0xe000] ;  /* 0x00e000004608c984 */ /* 0x000ea80000000c00 */
[----:B--2---:R4:W-:Y:S02]  /*5ae0*/  @!P4 ST.E.128 desc[UR42][R12.64], R8 ;  /* 0x000000080c00c985 */ /* 0x0049e4000c101d2a */
.L_x_1635:
[----:B------:R-:W-:Y:S05]  /*5af0*/  BSYNC B1 ;  /* 0x0000000000017941 */ /* 0x000fea0003800000 */
.L_x_1634:
[----:B------:R-:W-:-:S03]  /*5b00*/  UMOV UR4, 0xffffffff ;  /* 0xffffffff00047882 */ /* 0x000fc60000000000 */
[----:B------:R-:W-:Y:S05]  /*5b10*/  BRA.DIV UR4, `(.L_x_1636) ;  /* 0x000001ae04b47947 */ /* 0x000fea000b800000 */
[----:B--2-4-:R2:W4:Y:S04]  /*5b20*/  SHFL.IDX PT, R8, R37, 0x1, 0x1c1f ;  /* 0x003c1f0025087f89 */ /* 0x01452800000e0000 */
[----:B---3--:R2:W3:Y:S02]  /*5b30*/  SHFL.IDX PT, R9, R36, 0x1, 0x1c1f ;  /* 0x003c1f0024097f89 */ /* 0x0084e400000e0000 */
.L_x_1948:
[----:B------:R-:W-:-:S13]  /*5b40*/  ISETP.GE.AND P3, PT, R38, 0x61, PT ;  /* 0x000000612600780c */ /* 0x000fda0003f66270 */
[----:B------:R-:W-:Y:S05]  /*5b50*/  @!P3 BRA `(.L_x_1610) ;  /* 0x000000000030b947 */ /* 0x000fea0003800000 */
[----:B------:R-:W5:Y:S01]  /*5b60*/  LDL R10, [R1+0x8] ;  /* 0x00000800010a7983 */ /* 0x000f620000100800 */
[----:B------:R-:W-:Y:S02]  /*5b70*/  ULDC UR4, c[0x0][0x2f4] ;  /* 0x0000bd0000047ab9 */ /* 0x000fe40000000800 */
[----:B------:R-:W-:-:S13]  /*5b80*/  ISETP.GE.AND P3, PT, R16, UR4, PT ;  /* 0x0000000410007c0c */ /* 0x000fda000bf66270 */
[----:B---3--:R-:W-:-:S04]  /*5b90*/  @!P3 LEA R14, P4, R16, R9, 0x1 ;  /* 0x00000009100eb211 */ /* 0x008fc800078808ff */
[----:B----4-:R-:W-:Y:S02]  /*5ba0*/  @!P3 LEA.HI.X R15, R16, R8, R17, 0x1, P4 ;  /* 0x00000008100fb211 */ /* 0x010fe400020f0c11 */
[----:B------:R-:W-:-:S13]  /*5bb0*/  ISETP.GE.AND P4, PT, R19, UR4, PT ;  /* 0x0000000413007c0c */ /* 0x000fda000bf86270 */
[----:B------:R-:W-:-:S04]  /*5bc0*/  @!P4 LEA R12, P6, R19, R9, 0x1 ;  /* 0x00000009130cc211 */ /* 0x000fc800078c08ff */
[----:B-----5:R-:W-:Y:S02]  /*5bd0*/  @!P4 LEA.HI.X R13, R19, R8, R10, 0x1, P6 ;  /* 0x00000008130dc211 */ /* 0x020fe400030f0c0a */
[----:B------:R-:W3:Y:S04]  /*5be0*/  @!P3 LDS.128 R8, [R71+0x11000] ;  /* 0x011000004708b984 */ /* 0x000ee80000000c00 */
[----:B---3--:R-:W-:Y:S04]  /*5bf0*/  @!P3 ST.E.128 desc[UR42][R14.64], R8 ;  /* 0x000000080e00b985 */ /* 0x008fe8000c101d2a */
[----:B------:R-:W3:Y:S04]  /*5c00*/  @!P4 LDS.128 R8, [R70+0x11000] ;  /* 0x011000004608c984 */ /* 0x000ee80000000c00 */
[----:B---3--:R3:W-:Y:S02]  /*5c10*/  @!P4 ST.E.128 desc[UR42][R12.64], R8 ;  /* 0x000000080c00c985 */ /* 0x0087e4000c101d2a */
.L_x_1610:
[----:B------:R-:W-:Y:S05]  /*5c20*/  BSYNC B0 ;  /* 0x0000000000007941 */ /* 0x000fea0003800000 */
.L_x_1590:
[----:B0-234-:R-:W0:Y:S01]  /*5c30*/  S2R R8, SR_TID.X ;  /* 0x0000000000087919 */ /* 0x01de220000002100 */
[----:B------:R-:W-:Y:S01]  /*5c40*/  @!PT LDS RZ, [RZ] ;  /* 0x00000000fffff984 */ /* 0x000fe20000000800 */
[----:B------:R-:W-:Y:S01]  /*5c50*/  @!PT LDS RZ, [RZ] ;  /* 0x00000000fffff984 */ /* 0x000fe20000000800 */
[----:B------:R-:W-:Y:S01]  /*5c60*/  @!PT LDS RZ, [RZ] ;  /* 0x00000000fffff984 */ /* 0x000fe20000000800 */
[----:B------:R-:W-:Y:S01]  /*5c70*/  @!PT LDS RZ, [RZ] ;  /* 0x00000000fffff984 */ /* 0x000fe20000000800 */
[----:B------:R2:W-:Y:S06]  /*5c80*/  MEMBAR.ALL.CTA ;  /* 0x0000000000007992 */ /* 0x0005ec0000008000 */
[----:B--2---:R-:W2:Y:S01]  /*5c90*/  FENCE.VIEW.ASYNC.S ;  /* 0x00000000000073c6 */ /* 0x004ea20000000000 */
[----:B------:R-:W-:Y:S05]  /*5ca0*/  WARPSYNC.ALL ;  /* 0x0000000000007948 */ /* 0x000fea0003800000 */
[----:B------:R-:W-:Y:S01]  /*5cb0*/  BSSY B0, `(.L_x_1637) ;  /* 0x0000008000007945 */ /* 0x000fe20003800000 */
[----:B--2---:R2:W-:Y:S01]  /*5cc0*/  BAR.SYNC.DEFER_BLOCKING R60, 0x80 ;  /* 0x0002003c0000751d */ /* 0x0045e20000010000 */
[----:B0-----:R-:W-:-:S13]  /*5cd0*/  LOP3.LUT P3, RZ, R8, 0x7f, RZ, 0xc0, !PT ;  /* 0x0000007f08ff7812 */ /* 0x001fda000786c0ff */
[----:B------:R-:W-:-:S05]  /*5ce0*/  @!P3 VIADD R8, R69, 0x168a0 ;  /* 0x000168a04508b836 */ /* 0x000fca0000000000 */
[----:B------:R-:W-:-:S04]  /*5cf0*/  @!P3 PRMT R8, RZ, 0x654, R8 ;  /* 0x00000654ff08b816 */ /* 0x000fc80000000008 */
[----:B------:R2:W-:Y:S01]  /*5d00*/  @!P3 SYNCS.ARRIVE.TRANS64.RED.A1T0 RZ, [R8+URZ], RZ ;  /* 0x000000ff08ffb9a7 */ /* 0x0005e2000810043f */
[----:B------:R-:W-:Y:S05]  /*5d10*/  @!P5 BRA `(.L_x_1638) ;  /* 0x000000000004d947 */ /* 0x000fea0003800000 */
[----:B------:R-:W-:Y:S01]  /*5d20*/  BPT.TRAP 0x1 ;  /* 0x000000040000795c */ /* 0x000fe20000300000 */
.L_x_1638:
[----:B------:R-:W-:Y:S05]  /*5d30*/  BSYNC B0 ;  /* 0x0000000000007941 */ /* 0x000fea0003800000 */
.L_x_1637:
[----:B------:R-:W0:Y:S01]  /*5d40*/  SYNCS.PHASECHK.TRANS64.TRYWAIT P4, [R69+URZ+0x168b0], R77 ;  /* 0x0168b04d450075a7 */ /* 0x000e22000808017f */
[----:B------:R-:W-:Y:S01]  /*5d50*/  ULDC UR40, c[0x0][0x2f4] ;  /* 0x0000bd0000287ab9 */ /* 0x000fe20000000800 */
[----:B------:R-:W-:Y:S04]  /*5d60*/  BSSY B0, `(.L_x_1639) ;  /* 0x0000002000007945 */ /* 0x000fe80003800000 */
[----:B0-----:R-:W-:Y:S05]  /*5d70*/  @!P4 BRA `(.L_x_1640) ;  /* 0x000001ac0068c947 */ /* 0x001fea0003800000 */
.L_x_1949:
[----:B------:R-:W-:Y:S05]  /*5d80*/  BSYNC B0 ;  /* 0x0000000000007941 */ /* 0x000fea0003800000 */
.L_x_1639:
[----:B------:R3:W5:Y:S01]  /*5d90*/  LDL R38, [R1+0x8] ;  /* 0x0000080001267983 */ /* 0x0007620000100800 */
[----:B------:R-:W-:Y:S01]  /*5da0*/  ULDC.64 UR4, c[0x0][0x328] ;  /* 0x0000ca0000047ab9 */ /* 0x000fe20000000a00 */
[----:B------:R-:W-:Y:S01]  /*5db0*/  ULDC.64 UR6, c[0x0][0x318] ;  /* 0x0000c60000067ab9 */ /* 0x000fe20000000a00 */
[----:B------:R-:W-:Y:S01]  /*5dc0*/  IMAD R74, R74, UR4, RZ ;  /* 0x000000044a4a7c24 */ /* 0x000fe2000f8e02ff */
[----:B------:R-:W4:Y:S01]  /*5dd0*/  S2R R10, SR_TID.X ;  /* 0x00000000000a7919 */ /* 0x000f220000002100 */
[C---:B--2---:R-:W-:Y:S01]  /*5de0*/  IMAD.WIDE.U32 R8, R73.reuse, UR4, RZ ;  /* 0x0000000449087c25 */ /* 0x044fe2000f8e00ff */
[----:B------:R-:W-:Y:S03]  /*5df0*/  BSSY B0, `(.L_x_1641) ;  /* 0x0000020000007945 */ /* 0x000fe60003800000 */
        /* <DEDUP_REMOVED lines=10> */
[----:B-1----:R-:W-:-:S04]  /*5ea0*/  LEA R36, P4, R8, UR6, 0x1 ;  /* 0x0000000608247c11 */ /* 0x002fc8000f8808ff */
[----:B------:R-:W-:Y:S01]  /*5eb0*/  LEA.HI.X R37, R8, UR7, R9, 0x1, P4 ;  /* 0x0000000708257c11 */ /* 0x000fe2000a0f0c09 */
[----:B----4-:R-:W-:Y:S01]  /*5ec0*/  VIADD R11, R10, 0xffffff80 ;  /* 0xffffff800a0b7836 */ /* 0x010fe20000000000 */
[----:B------:R3:W1:Y:S04]  /*5ed0*/  SHFL.IDX PT, R12, R36, RZ, 0x1c1f ;  /* 0x001c1fff240c7589 */ /* 0x00066800000e0000 */
[----:B------:R-:W-:Y:S01]  /*5ee0*/  SHF.R.S32.HI R10, RZ, 0x1f, R11 ;  /* 0x0000001fff0a7819 */ /* 0x000fe2000001140b */
[----:B------:R3:W2:Y:S03]  /*5ef0*/  SHFL.IDX PT, R8, R37, RZ, 0x1c1f ;  /* 0x001c1fff25087589 */ /* 0x0006a600000e0000 */
[----:B------:R-:W-:-:S04]  /*5f00*/  LEA.HI R10, R10, R11, RZ, 0x2 ;  /* 0x0000000b0a0a7211 */ /* 0x000fc800078f10ff */
[----:B------:R-:W-:-:S05]  /*5f10*/  SHF.R.S32.HI R10, RZ, 0x2, R10 ;  /* 0x00000002ff0a7819 */ /* 0x000fca000001140a */
[----:B------:R-:W-:-:S05]  /*5f20*/  IMAD.IADD R76, R76, 0x1, -R10 ;  /* 0x000000014c4c7824 */ /* 0x000fca00078e0a0a */
[----:B------:R-:W-:-:S13]  /*5f30*/  ISETP.GE.AND P4, PT, R76, 0x1, PT ;  /* 0x000000014c00780c */ /* 0x000fda0003f86270 */
[----:B-123--:R-:W-:Y:S05]  /*5f40*/  @!P4 BRA `(.L_x_1642) ;  /* 0x000000000028c947 */ /* 0x00efea0003800000 */
[----:B------:R-:W-:-:S13]  /*5f50*/  ISETP.GE.AND P4, PT, R16, UR40, PT ;  /* 0x0000002810007c0c */ /* 0x000fda000bf86270 */
[----:B------:R-:W-:-:S04]  /*5f60*/  @!P4 LEA R14, P5, R16, R12, 0x1 ;  /* 0x0000000c100ec211 */ /* 0x000fc800078a08ff */
[----:B------:R-:W-:Y:S02]  /*5f70*/  @!P4 LEA.HI.X R15, R16, R8, R17, 0x1, P5 ;  /* 0x00000008100fc211 */ /* 0x000fe400028f0c11 */
[----:B------:R-:W-:-:S13]  /*5f80*/  ISETP.GE.AND P5, PT, R19, UR40, PT ;  /* 0x0000002813007c0c */ /* 0x000fda000bfa6270 */
[----:B------:R-:W-:-:S04]  /*5f90*/  @!P5 LEA R12, P6, R19, R12, 0x1 ;  /* 0x0000000c130cd211 */ /* 0x000fc800078c08ff */
[----:B-----5:R-:W-:Y:S02]  /*5fa0*/  @!P5 LEA.HI.X R13, R19, R8, R38, 0x1, P6 ;  /* 0x00000008130dd211 */ /* 0x020fe400030f0c26 */
[----:B------:R-:W1:Y:S04]  /*5fb0*/  @!P4 LDS.128 R8, [R71] ;  /* 0x000000004708c984 */ /* 0x000e680000000c00 */
[----:B-1----:R-:W-:Y:S04]  /*5fc0*/  @!P4 ST.E.128 desc[UR42][R14.64], R8 ;  /* 0x000000080e00c985 */ /* 0x002fe8000c101d2a */
[----:B------:R-:W1:Y:S04]  /*5fd0*/  @!P5 LDS.128 R8, [R70] ;  /* 0x000000004608d984 */ /* 0x000e680000000c00 */
[----:B-1----:R1:W-:Y:S02]  /*5fe0*/  @!P5 ST.E.128 desc[UR42][R12.64], R8 ;  /* 0x000000080c00d985 */ /* 0x0023e4000c101d2a */
.L_x_1642:
[----:B------:R-:W-:Y:S05]  /*5ff0*/  BSYNC B0 ;  /* 0x0000000000007941 */ /* 0x000fea0003800000 */
.L_x_1641:
[----:B------:R-:W-:Y:S01]  /*6000*/  ISETP.GE.AND P4, PT, R76, 0x61, PT ;  /* 0x000000614c00780c */ /* 0x000fe20003f86270 */
[----:B------:R-:W2:Y:S01]  /*6010*/  SHFL.IDX PT, R37, R37, 0x1, 0x1c1f ;  /* 0x003c1f0025257f89 */ /* 0x000ea200000e0000 */
[----:B------:R-:W-:Y:S03]  /*6020*/  BSSY B0, `(.L_x_1643) ;  /* 0x000000d000007945 */ /* 0x000fe60003800000 */
[----:B-1----:R1:W3:Y:S08]  /*6030*/  SHFL.IDX PT, R12, R36, 0x1, 0x1c1f ;  /* 0x003c1f00240c7f89 */ /* 0x0022f000000e0000 */
[----:B-1----:R-:W-:Y:S05]  /*6040*/  @!P4 BRA `(.L_x_1644) ;  /* 0x000000000028c947 */ /* 0x002fea0003800000 */
[----:B------:R-:W-:-:S13]  /*6050*/  ISETP.GE.AND P4, PT, R16, UR40, PT ;  /* 0x0000002810007c0c */ /* 0x000fda000bf86270 */
[----:B------:R-:W1:Y:S01]  /*6060*/  @!P4 LDS.128 R8, [R71+0x3000] ;  /* 0x003000004708c984 */ /* 0x000e620000000c00 */
[----:B---3--:R-:W-:-:S04]  /*6070*/  @!P4 LEA R14, P5, R16, R12, 0x1 ;  /* 0x0000000c100ec211 */ /* 0x008fc800078a08ff */
[----:B--2---:R-:W-:Y:S02]  /*6080*/  @!P4 LEA.HI.X R15, R16, R37, R17, 0x1, P5 ;  /* 0x00000025100fc211 */ /* 0x004fe400028f0c11 */
[----:B------:R-:W-:-:S13]  /*6090*/  ISETP.GE.AND P5, PT, R19, UR40, PT ;  /* 0x0000002813007c0c */ /* 0x000fda000bfa6270 */
[----:B------:R-:W-:-:S04]  /*60a0*/  @!P5 LEA R12, P6, R19, R12, 0x1 ;  /* 0x0000000c130cd211 */ /* 0x000fc800078c08ff */
[----:B-----5:R-:W-:Y:S01]  /*60b0*/  @!P5 LEA.HI.X R13, R19, R37, R38, 0x1, P6 ;  /* 0x00000025130dd211 */ /* 0x020fe200030f0c26 */
[----:B-1----:R-:W-:Y:S04]  /*60c0*/  @!P4 ST.E.128 desc[UR42][R14.64], R8 ;  /* 0x000000080e00c985 */ /* 0x002fe8000c101d2a */
[----:B------:R-:W1:Y:S04]  /*60d0*/  @!P5 LDS.128 R8, [R70+0x3000] ;  /* 0x003000004608d984 */ /* 0x000e680000000c00 */
[----:B-1----:R1:W-:Y:S02]  /*60e0*/  @!P5 ST.E.128 desc[UR42][R12.64], R8 ;  /* 0x000000080c00d985 */ /* 0x0023e4000c101d2a */
.L_x_1644:
[----:B------:R-:W-:Y:S05]  /*60f0*/  BSYNC B0 ;  /* 0x0000000000007941 */ /* 0x000fea0003800000 */
.L_x_1643:
[----:B-1----:R-:W4:Y:S01]  /*6100*/  LDL.LU R9, [R1+0xc] ;  /* 0x00000c0001097983 */ /* 0x002f220000300800 */
[----:B0-----:R-:W-:Y:S01]  /*6110*/  @!P3 VIADD R69, R69, 0x168c0 ;  /* 0x000168c04545b836 */ /* 0x001fe20000000000 */
[----:B------:R-:W-:Y:S01]  /*6120*/  LOP3.LUT P4, RZ, R18, 0x1, RZ, 0xc0, !PT ;  /* 0x0000000112ff7812 */ /* 0x000fe2000788c0ff */
[----:B------:R-:W-:Y:S01]  /*6130*/  VIADD R23, R23, 0x1 ;  /* 0x0000000117177836 */ /* 0x000fe20000000000 */
        /* <DEDUP_REMOVED lines=10> */
[----:B------:R-:W-:Y:S02]  /*61e0*/  SEL R8, RZ, 0x1, P3 ;  /* 0x00000001ff087807 */ /* 0x000fe40001800000 */
[----:B------:R-:W-:Y:S02]  /*61f0*/  SEL R23, R23, RZ, P3 ;  /* 0x000000ff17177207 */ /* 0x000fe40001800000 */
[----:B----4-:R-:W-:-:S05]  /*6200*/  LOP3.LUT R9, R9, R8, RZ, 0x3c, !PT ;  /* 0x0000000809097212 */ /* 0x010fca00078e3cff */
[----:B------:R0:W-:Y:S01]  /*6210*/  STL [R1+0xc], R9 ;  /* 0x00000c0901007387 */ /* 0x0001e20000100800 */
[----:B------:R-:W-:Y:S05]  /*6220*/  @P4 BRA `(.L_x_1645) ;  /* 0xffffffc000d84947 */ /* 0x000fea000383ffff */
[----:B0-----:R-:W0:Y:S01]  /*6230*/  S2R R9, SR_TID.X ;  /* 0x0000000000097919 */ /* 0x001e220000002100 */
[----:B------:R-:W-:Y:S02]  /*6240*/  PLOP3.LUT P0, PT, PT, PT, PT, 0x8, 0x0 ;  /* 0x000000000000781c */ /* 0x000fe40003f0e170 */
[----:B0-----:R-:W-:-:S04]  /*6250*/  SHF.R.U32.HI R9, RZ, 0x7, R9 ;  /* 0x00000007ff097819 */ /* 0x001fc80000011609 */
[----:B------:R-:W-:-:S13]  /*6260*/  ISETP.NE.AND P4, PT, R9, 0x1, PT ;  /* 0x000000010900780c */ /* 0x000fda0003f85270 */
[----:B------:R-:W-:Y:S06]  /*6270*/  @!P4 BAR.ARV 0x9, 0x100 ;  /* 0x024400000000cb1d */ /* 0x000fec0000002000 */
.L_x_1585:
[----:B------:R-:W4:Y:S01]  /*6280*/  LDL R10, [R1+0x14] ;  /* 0x00001400010a7983 */ /* 0x000f220000100800 */
[----:B------:R-:W0:Y:S03]  /*6290*/  LDC R0, c[0x0][0x448] ;  /* 0x00011200ff007b82 */ /* 0x000e260000000800 */
[----:B------:R-:W2:Y:S05]  /*62a0*/  LDL R5, [R1] ;  /* 0x0000000001057983 */ /* 0x000eaa0000100800 */
[----:B------:R-:W1:Y:S01]  /*62b0*/  LDC.64 R6, c[0x0][0x9e0] ;  /* 0x00027800ff067b82 */ /* 0x000e620000000a00 */
[----:B0-----:R-:W-:-:S13]  /*62c0*/  ISETP.NE.AND P1, PT, R0, 0x1, PT ;  /* 0x000000010000780c */ /* 0x001fda0003f25270 */
[----:B------:R-:W0:Y:S08]  /*62d0*/  @P1 LDC R3, c[0x0][0x44c] ;  /* 0x00011300ff031b82 */ /* 0x000e300000000800 */
[----:B------:R-:W3:Y:S01]  /*62e0*/  @P1 LDC R4, c[0x0][0x450] ;  /* 0x00011400ff041b82 */ /* 0x000ee20000000800 */
[----:B-1----:R-:W-:Y:S01]  /*62f0*/  ISETP.GE.AND P2, PT, R7, 0x1, PT ;  /* 0x000000010700780c */ /* 0x002fe20003f46270 */
[----:B----4-:R-:W-:-:S04]  /*6300*/  VIADD R0, R10, 0xbf ;  /* 0x000000bf0a007836 */ /* 0x010fc80000000000 */
[----:B0-----:R-:W-:Y:S01]  /*6310*/  @P1 IMAD.HI.U32 R3, R0, R3, RZ ;  /* 0x0000000300031227 */ /* 0x001fe200078e00ff */
[----:B--2---:R-:W-:-:S04]  /*6320*/  IADD3 R5, R5, 0x1, -R156 ;  /* 0x0000000105057810 */ /* 0x004fc80007ffe89c */
[----:B---3--:R-:W-:-:S05]  /*6330*/  @P1 SHF.R.U32.HI R0, RZ, R4, R3 ;  /* 0x00000004ff001219 */ /* 0x008fca0000011603 */
[----:B------:R-:W-:Y:S01]  /*6340*/  IMAD.IADD R5, R5, 0x1, R0 ;  /* 0x0000000105057824 */ /* 0x000fe200078e0200 */
[----:B------:R-:W-:Y:S06]  /*6350*/  @P0 BRA `(.L_x_1646) ;  /* 0x00000000000c0947 */ /* 0x000fec0003800000 */
[----:B------:R-:W0:Y:S01]  /*6360*/  FENCE.VIEW.ASYNC.G ;  /* 0x00000000000073c6 */ /* 0x000e220000000100 */
[----:B------:R-:W-:Y:S05]  /*6370*/  WARPSYNC.ALL ;  /* 0x0000000000007948 */ /* 0x000fea0003800000 */
[----:B0-----:R-:W-:Y:S06]  /*6380*/  BAR.ARV 0xc, 0x200 ;  /* 0x0308000000007b1d */ /* 0x001fec0000002000 */
.L_x_1646:
        /* <DEDUP_REMOVED lines=13> */
.L_x_1649:
[----:B------:R-:W-:-:S13]  /*6460*/  ISETP.NE.AND P0, PT, R7, 0x1, PT ;  /* 0x000000010700780c */ /* 0x000fda0003f05270 */
[----:B------:R-:W0:Y:S02]  /*6470*/  @P0 LDC.64 R4, c[0x0][0x9e8] ;  /* 0x00027a00ff040b82 */ /* 0x000e240000000a00 */
[----:B0-----:R-:W-:-:S05]  /*6480*/  @P0 IMAD.HI.U32 R4, R3, R4, RZ ;  /* 0x0000000403040227 */ /* 0x001fca00078e00ff */
[----:B------:R-:W-:-:S07]  /*6490*/  @P0 SHF.R.U32.HI R3, RZ, R5, R4 ;  /* 0x00000005ff030219 */ /* 0x000fce0000011604 */
.L_x_1650:
[----:B------:R-:W-:Y:S05]  /*64a0*/  BSYNC B0 ;  /* 0x0000000000007941 */ /* 0x000fea0003800000 */
.L_x_1648:
[----:B------:R-:W-:-:S05]  /*64b0*/  IMAD R3, R3, R7, R7 ;  /* 0x0000000703037224 */ /* 0x000fca00078e0207 */
[----:B------:R-:W-:-:S07]  /*64c0*/  VIMNMX R0, R0, R3, PT ;  /* 0x0000000300007248 */ /* 0x000fce0003fe0100 */
.L_x_1647:
[----:B------:R-:W0:Y:S01]  /*64d0*/  @P1 LDC R4, c[0x0][0x44c] ;  /* 0x00011300ff041b82 */ /* 0x000e220000000800 */
[----:B------:R-:W-:Y:S01]  /*64e0*/  VIADD R0, R0, 0x7f ;  /* 0x0000007f00007836 */ /* 0x000fe20000000000 */
[----:B------:R-:W-:-:S04]  /*64f0*/  ULDC UR4, c[0x0][0x9dc] ;  /* 0x0002770000047ab9 */ /* 0x000fc80000000800 */
[----:B------:R-:W-:Y:S02]  /*6500*/  SHF.R.S32.HI R3, RZ, 0x1f, R0 ;  /* 0x0000001fff037819 */ /* 0x000fe40000011400 */
[----:B------:R-:W1:Y:S02]  /*6510*/  @P1 LDC R6, c[0x0][0x450] ;  /* 0x00011400ff061b82 */ /* 0x000e640000000800 */
[----:B------:R-:W-:-:S04]  /*6520*/  LEA.HI R3, R3, R0, RZ, 0x7 ;  /* 0x0000000003037211 */ /* 0x000fc800078f38ff */
[----:B------:R-:W-:-:S04]  /*6530*/  SHF.R.S32.HI R0, RZ, 0x7, R3 ;  /* 0x00000007ff007819 */ /* 0x000fc80000011403 */
[----:B------:R-:W-:Y:S01]  /*6540*/  VIMNMX R29, R29, R0, PT ;  /* 0x000000001d1d7248 */ /* 0x000fe20003fe0100 */
[----:B0-----:R-:W-:-:S04]  /*6550*/  @P1 IMAD.HI.U32 R5, R10, R4, RZ ;  /* 0x000000040a051227 */ /* 0x001fc800078e00ff */
[----:B------:R-:W-:Y:S01]  /*6560*/  IMAD.MOV.U32 R4, RZ, RZ, R10 ;  /* 0x000000ffff047224 */ /* 0x000fe200078e000a */
[----:B-1----:R-:W-:-:S05]  /*6570*/  @P1 SHF.R.U32.HI R4, RZ, R6, R5 ;  /* 0x00000006ff041219 */ /* 0x002fca0000011605 */
[----:B------:R-:W-:-:S04]  /*6580*/  IMAD.IADD R3, R89, 0x1, R4 ;  /* 0x0000000159037824 */ /* 0x000fc800078e0204 */
        /* <DEDUP_REMOVED lines=12> */
.L_x_1653:
[----:B------:R-:W-:-:S13]  /*6650*/  ISETP.NE.AND P0, PT, R7, 0x1, PT ;  /* 0x000000010700780c */ /* 0x000fda0003f05270 */
[----:B------:R-:W0:Y:S02]  /*6660*/  @P0 LDC.64 R4, c[0x0][0x9e8] ;  /* 0x00027a00ff040b82 */ /* 0x000e240000000a00 */
[----:B0-----:R-:W-:-:S05]  /*6670*/  @P0 IMAD.HI.U32 R4, R3, R4, RZ ;  /* 0x0000000403040227 */ /* 0x001fca00078e00ff */
[----:B------:R-:W-:-:S07]  /*6680*/  @P0 SHF.R.U32.HI R3, RZ, R5, R4 ;  /* 0x00000005ff030219 */ /* 0x000fce0000011604 */
.L_x_1654:
[----:B------:R-:W-:Y:S05]  /*6690*/  BSYNC B0 ;  /* 0x0000000000007941 */ /* 0x000fea0003800000 */
.L_x_1652:
[----:B------:R-:W-:-:S05]  /*66a0*/  IMAD R3, R3, R7, RZ ;  /* 0x0000000703037224 */ /* 0x000fca00078e02ff */
[----:B------:R-:W-:-:S07]  /*66b0*/  VIMNMX R0, R0, R3, !PT ;  /* 0x0000000300007248 */ /* 0x000fce0007fe0100 */
.L_x_1651:
[----:B------:R-:W-:Y:S01]  /*66c0*/  SHF.R.S32.HI R3, RZ, 0x1f, R0 ;  /* 0x0000001fff037819 */ /* 0x000fe20000011400 */
[----:B------:R-:W-:Y:S01]  /*66d0*/  BSSY B0, `(.L_x_1655) ;  /* 0x0000027000007945 */ /* 0x000fe20003800000 */
[----:B------:R-:W-:Y:S02]  /*66e0*/  IMAD.MOV.U32 R88, RZ, RZ, RZ ;  /* 0x000000ffff587224 */ /* 0x000fe400078e00ff */
[----:B------:R-:W-:-:S04]  /*66f0*/  LEA.HI R3, R3, R0, RZ, 0x7 ;  /* 0x0000000003037211 */ /* 0x000fc800078f38ff */
[----:B------:R-:W-:-:S04]  /*6700*/  SHF.R.S32.HI R3, RZ, 0x7, R3 ;  /* 0x00000007ff037819 */ /* 0x000fc80000011403 */
[----:B------:R-:W-:-:S04]  /*6710*/  VIMNMX R9, RZ, R3, !PT ;  /* 0x00000003ff097248 */ /* 0x000fc80007fe0100 */
[----:B------:R-:W-:-:S13]  /*6720*/  ISETP.GT.AND P0, PT, R29, R9, PT ;  /* 0x000000091d00720c */ /* 0x000fda0003f04270 */
[----:B------:R-:W-:Y:S05]  /*6730*/  @!P0 BRA `(.L_x_1656) ;  /* 0x0000000000808947 */ /* 0x000fea0003800000 */
[----:B------:R-:W2:Y:S01]  /*6740*/  LDL R4, [R1+0x4c] ;  /* 0x00004c0001047983 */ /* 0x000ea20000100800 */
[----:B------:R-:W-:Y:S01]  /*6750*/  ULDC UR4, c[0x0][0x9f0] ;  /* 0x00027c0000047ab9 */ /* 0x000fe20000000800 */
[----:B--2---:R-:W-:-:S04]  /*6760*/  ISETP.NE.AND P0, PT, R4, RZ, PT ;  /* 0x000000ff0400720c */ /* 0x004fc80003f05270 */
        /* <DEDUP_REMOVED lines=29> */
.L_x_1656:
[----:B------:R-:W-:Y:S05]  /*6940*/  BSYNC B0 ;  /* 0x0000000000007941 */ /* 0x000fea0003800000 */
.L_x_1655:
[----:B------:R-:W2:Y:S01]  /*6950*/  LDL R0, [R1+0x54] ;  /* 0x0000540001007983 */ /* 0x000ea20000100800 */
[----:B------:R-:W-:Y:S02]  /*6960*/  PLOP3.LUT P0, PT, PT, PT, PT, 0x80, 0x0 ;  /* 0x000000000000781c */ /* 0x000fe40003f0f070 */
        /* <DEDUP_REMOVED lines=16> */
[----:B------:R-:W-:Y:S01]  /*6a70*/  CS2R R20, SRZ ;  /* 0x0000000000147805 */ /* 0x000fe2000001ff00 */
[----:B--2---:R-:W-:-:S05]  /*6a80*/  IMAD R0, R0, R88, R9 ;  /* 0x0000005800007224 */ /* 0x004fca00078e0209 */
[----:B------:R0:W-:Y:S01]  /*6a90*/  STL [R1+0x3c], R0 ;  /* 0x00003c0001007387 */ /* 0x0001e20000100800 */
[----:B------:R-:W-:-:S04]  /*6aa0*/  VIADDMNMX R88, R0, R88, R29, PT ;  /* 0x0000005800587246 */ /* 0x000fc8000380011d */
        /* <DEDUP_REMOVED lines=11> */
.L_x_1952:
[----:B------:R-:W1:Y:S01]  /*6b60*/  LDL R3, [R1+0x2c] ;  /* 0x00002c0001037983 */ /* 0x000e620000100800 */
[----:B------:R-:W-:Y:S01]  /*6b70*/  BSSY B6, `(.L_x_1659) ;  /* 0x000001b000067945 */ /* 0x000fe20003800000 */
[----:B-1----:R-:W-:-:S05]  /*6b80*/  IMAD.HI R0, R3, 0x55555556, RZ ;  /* 0x5555555603007827 */ /* 0x002fca00078e02ff */
        /* <DEDUP_REMOVED lines=25> */
.L_x_1660:
[----:B------:R-:W-:Y:S05]  /*6d20*/  BSYNC B6 ;  /* 0x0000000000067941 */ /* 0x000fea0003800000 */
.L_x_1659:
        /* <DEDUP_REMOVED lines=8> */
[----:B------:R1:W2:Y:S03]  /*6db0*/  SYNCS.PHASECHK.TRANS64.TRYWAIT P0, [R2+URZ+0x16800], R3 ;  /* 0x01680003020075a7 */ /* 0x0002a6000800017f */
[----:B--2---:R-:W-:Y:S05]  /*6dc0*/  @!P0 NANOSLEEP.SYNCS 0x989680 ;  /* 0x009896800000895d */ /* 0x004fea0003900000 */
[----:B------:R-:W2:Y:S01]  /*6dd0*/  @!P0 SYNCS.PHASECHK.TRANS64 P0, [R2+URZ+0x16800], R3 ;  /* 0x01680003020085a7 */ /* 0x000ea2000800007f */
[----:B------:R-:W-:Y:S04]  /*6de0*/  BSSY B0, `(.L_x_1662) ;  /* 0x0000006000007945 */ /* 0x000fe80003800000 */
[----:B--2---:R-:W-:Y:S05]  /*6df0*/  @P0 BRA `(.L_x_1663) ;  /* 0x0000000000100947 */ /* 0x004fea0003800000 */
.L_x_1664:
[----:B--2---:R2:W3:Y:S02]  /*6e00*/  SYNCS.PHASECHK.TRANS64.TRYWAIT P0, [R2+URZ+0x16800], R3 ;  /* 0x01680003020075a7 */ /* 0x0044e4000800017f */
[----:B---3--:R-:W-:Y:S05]  /*6e10*/  @!P0 NANOSLEEP.SYNCS 0x989680 ;  /* 0x009896800000895d */ /* 0x008fea0003900000 */
[----:B------:R-:W3:Y:S02]  /*6e20*/  @!P0 SYNCS.PHASECHK.TRANS64 P0, [R2+URZ+0x16800], R3 ;  /* 0x01680003020085a7 */ /* 0x000ee4000800007f */
[----:B---3--:R-:W-:Y:S05]  /*6e30*/  @!P0 BRA `(.L_x_1664) ;  /* 0xfffffffc00f08947 */ /* 0x008fea000383ffff */
.L_x_1663:
[----:B------:R-:W-:Y:S05]  /*6e40*/  BSYNC B0 ;  /* 0x0000000000007941 */ /* 0x000fea0003800000 */
.L_x_1662:
[----:B------:R-:W-:Y:S05]  /*6e50*/  BRA `(.L_x_1665) ;  /* 0x0000003000587947 */ /* 0x000fea0003800000 */
.L_x_1661:
[----:B------:R-:W-:Y:S01]  /*6e60*/  ISETP.NE.AND P0, PT, R25, RZ, PT ;  /* 0x000000ff1900720c */ /* 0x000fe20003f05270 */
[----:B------:R-:W-:Y:S01]  /*6e70*/  ULDC.64 UR4, c[0x0][0x3f8] ;  /* 0x0000fe0000047ab9 */ /* 0x000fe20000000a00 */
[----:B-----5:R-:W-:Y:S01]  /*6e80*/  SHF.R.S32.HI R0, RZ, 0x1f, R24 ;  /* 0x0000001fff007819 */ /* 0x020fe20000011418 */
[----:B------:R-:W-:Y:S01]  /*6e90*/  ULDC.64 UR6, c[0x0][0x408] ;  /* 0x0001020000067ab9 */ /* 0x000fe20000000a00 */
[----:B------:R-:W-:Y:S01]  /*6ea0*/  IMAD.WIDE.U32 R26, R24, UR4, RZ ;  /* 0x00000004181a7c25 */ /* 0x000fe2000f8e00ff */
[----:B------:R-:W-:Y:S03]  /*6eb0*/  BSSY B6, `(.L_x_1666) ;  /* 0x0000019000067945 */ /* 0x000fe60003800000 */
[C---:B------:R-:W-:Y:S02]  /*6ec0*/  IMAD R3, R0.reuse, UR4, RZ ;  /* 0x0000000400037c24 */ /* 0x040fe4000f8e02ff */
[----:B------:R-:W-:-:S02]  /*6ed0*/  IMAD R5, R0, UR6, RZ ;  /* 0x0000000600057c24 */ /* 0x000fc4000f8e02ff */
[C---:B------:R-:W-:Y:S02]  /*6ee0*/  IMAD R3, R24.reuse, UR5, R3 ;  /* 0x0000000518037c24 */ /* 0x040fe4000f8e0203 */
[C---:B------:R-:W-:Y:S02]  /*6ef0*/  IMAD R5, R24.reuse, UR7, R5 ;  /* 0x0000000718057c24 */ /* 0x040fe4000f8e0205 */
[----:B------:R-:W-:-:S04]  /*6f00*/  IMAD.WIDE.U32 R24, R24, UR6, RZ ;  /* 0x0000000618187c25 */ /* 0x000fc8000f8e00ff */
[----:B------:R-:W-:Y:S02]  /*6f10*/  IMAD.IADD R29, R3, 0x1, R27 ;  /* 0x00000001031d7824 */ /* 0x000fe400078e021b */
[----:B------:R-:W-:Y:S01]  /*6f20*/  IMAD.IADD R31, R5, 0x1, R25 ;  /* 0x00000001051f7824 */ /* 0x000fe200078e0219 */
[----:B------:R-:W-:Y:S06]  /*6f30*/  @!P0 BRA `(.L_x_1667) ;  /* 0x0000000000408947 */ /* 0x000fec0003800000 */
        /* <DEDUP_REMOVED lines=16> */
.L_x_1667:
[----:B------:R-:W-:Y:S05]  /*7040*/  BSYNC B6 ;  /* 0x0000000000067941 */ /* 0x000fea0003800000 */
.L_x_1666:
[----:B------:R-:W2:Y:S01]  /*7050*/  LDL R21, [R1+0x14] ;  /* 0x0000140001157983 */ /* 0x000ea20000100800 */
[----:B------:R-:W-:Y:S01]  /*7060*/  ULDC.U8 UR4, c[0x0][0x410] ;  /* 0x0001040000047ab9 */ /* 0x000fe20000000000 */
[----:B------:R-:W-:Y:S01]  /*7070*/  BSSY B0, `(.L_x_1668) ;  /* 0x00002ec000007945 */ /* 0x000fe20003800000 */
[----:B------:R-:W-:Y:S01]  /*7080*/  ISETP.NE.AND P0, PT, RZ, UR4, PT ;  /* 0x00000004ff007c0c */ /* 0x000fe2000bf05270 */
[----:B------:R-:W1:Y:S02]  /*7090*/  S2R R20, SR_TID.X ;  /* 0x0000000000147919 */ /* 0x000e640000002100 */
[----:B-1----:R-:W-:-:S05]  /*70a0*/  VIADD R46, R20, 0xffffff80 ;  /* 0xffffff80142e7836 */ /* 0x002fca0000000000 */
[----:B------:R-:W-:-:S04]  /*70b0*/  SHF.R.S32.HI R42, RZ, 0x1f, R46 ;  /* 0x0000001fff2a7819 */ /* 0x000fc8000001142e */
[----:B------:R-:W-:-:S04]  /*70c0*/  LEA.HI R42, R42, R46, RZ, 0x2 ;  /* 0x0000002e2a2a7211 */ /* 0x000fc800078f10ff */
[----:B------:R-:W-:-:S05]  /*70d0*/  SHF.R.S32.HI R42, RZ, 0x2, R42 ;  /* 0x00000002ff2a7819 */ /* 0x000fca000001142a */
[----:B--2---:R-:W-:Y:S01]  /*70e0*/  IMAD.IADD R41, R42, 0x1, R21 ;  /* 0x000000012a297824 */ /* 0x004fe200078e0215 */
[----:B------:R-:W-:Y:S06]  /*70f0*/  @!P0 BRA `(.L_x_1669) ;  /* 0x0000001400f08947 */ /* 0x000fec0003800000 */
[----:B------:R-:W2:Y:S01]  /*7100*/  LDL R43, [R1+0x10] ;  /* 0x00001000012b7983 */ /* 0x000ea20000100800 */
[----:B------:R-:W1:Y:S01]  /*7110*/  LDC R21, c[0x0][0x448] ;  /* 0x00011200ff157b82 */ /* 0x000e620000000800 */
[----:B------:R-:W-:Y:S01]  /*7120*/  VIADD R28, R20, 0xffffff80 ;  /* 0xffffff80141c7836 */ /* 0x000fe20000000000 */
[----:B------:R-:W-:Y:S01]  /*7130*/  ULDC.64 UR4, c[0x0][0x3f8] ;  /* 0x0000fe0000047ab9 */ /* 0x000fe20000000a00 */
[----:B------:R-:W-:-:S03]  /*7140*/  ULDC.64 UR6, c[0x0][0x408] ;  /* 0x0001020000067ab9 */ /* 0x000fc60000000a00 */
[----:B------:R-:W-:Y:S02]  /*7150*/  SHF.R.S32.HI R20, RZ, 0x1f, R28 ;  /* 0x0000001fff147819 */ /* 0x000fe4000001141c */
[----:B-1----:R-:W-:Y:S02]  /*7160*/  ISETP.NE.AND P0, PT, R21, 0x1, PT ;  /* 0x000000011500780c */ /* 0x002fe40003f05270 */
[----:B------:R-:W-:-:S11]  /*7170*/  LEA.HI R20, R20, R28, RZ, 0x2 ;  /* 0x0000001c14147211 */ /* 0x000fd600078f10ff */
[----:B------:R-:W1:Y:S01]  /*7180*/  @P0 LDC R0, c[0x0][0x44c] ;  /* 0x00011300ff000b82 */ /* 0x000e620000000800 */
[----:B------:R-:W-:-:S07]  /*7190*/  LOP3.LUT R20, R20, 0xfffffffc, RZ, 0xc0, !PT ;  /* 0xfffffffc14147812 */ /* 0x000fce00078ec0ff */
[----:B------:R-:W3:Y:S01]  /*71a0*/  @P0 LDC R5, c[0x0][0x450] ;  /* 0x00011400ff050b82 */ /* 0x000ee20000000800 */
[----:B------:R-:W-:-:S04]  /*71b0*/  IMAD.IADD R20, R28, 0x1, -R20 ;  /* 0x000000011c147824 */ /* 0x000fc800078e0a14 */
[----:B------:R-:W-:-:S04]  /*71c0*/  IMAD R3, R20, 0x60, R41 ;  /* 0x0000006014037824 */ /* 0x000fc800078e0229 */
[----:B-1----:R-:W-:-:S05]  /*71d0*/  @P0 IMAD.HI.U32 R0, R3, R0, RZ ;  /* 0x0000000003000227 */ /* 0x002fca00078e00ff */
[----:B---3--:R-:W-:-:S04]  /*71e0*/  @P0 SHF.R.U32.HI R3, RZ, R5, R0 ;  /* 0x00000005ff030219 */ /* 0x008fc80000011600 */
[----:B------:R-:W-:Y:S01]  /*71f0*/  SHF.R.S32.HI R0, RZ, 0x1f, R3 ;  /* 0x0000001fff007819 */ /* 0x000fe20000011403 */
[----:B------:R-:W-:Y:S02]  /*7200*/  IMAD.MOV.U32 R8, RZ, RZ, R26 ;  /* 0x000000ffff087224 */ /* 0x000fe400078e001a */
[----:B------:R-:W-:Y:S02]  /*7210*/  IMAD.MOV.U32 R9, RZ, RZ, R29 ;  /* 0x000000ffff097224 */ /* 0x000fe400078e001d */
[C---:B------:R-:W-:Y:S02]  /*7220*/  IMAD R4, R0.reuse, UR4, RZ ;  /* 0x0000000400047c24 */ /* 0x040fe4000f8e02ff */
[----:B------:R-:W-:Y:S02]  /*7230*/  IMAD.MOV.U32 R10, RZ, RZ, R24 ;  /* 0x000000ffff0a7224 */ /* 0x000fe400078e0018 */
[----:B------:R-:W-:Y:S02]  /*7240*/  IMAD.MOV.U32 R11, RZ, RZ, R31 ;  /* 0x000000ffff0b7224 */ /* 0x000fe400078e001f */
[----:B------:R-:W-:-:S02]  /*7250*/  IMAD R0, R0, UR6, RZ ;  /* 0x0000000600007c24 */ /* 0x000fc4000f8e02ff */
[----:B------:R-:W-:-:S04]  /*7260*/  IMAD.WIDE.U32 R8, R3, UR4, R8 ;  /* 0x0000000403087c25 */ /* 0x000fc8000f8e0008 */
[C---:B------:R-:W-:Y:S01]  /*7270*/  IMAD R5, R3.reuse, UR5, R4 ;  /* 0x0000000503057c24 */ /* 0x040fe2000f8e0204 */
[----:B------:R-:W-:Y:S01]  /*7280*/  ULDC.64 UR4, c[0x0][0x3e8] ;  /* 0x0000fa0000047ab9 */ /* 0x000fe20000000a00 */
[----:B------:R-:W-:-:S04]  /*7290*/  IMAD.WIDE.U32 R10, R3, UR6, R10 ;  /* 0x00000006030a7c25 */ /* 0x000fc8000f8e000a */
[----:B------:R-:W-:Y:S01]  /*72a0*/  IMAD R3, R3, UR7, R0 ;  /* 0x0000000703037c24 */ /* 0x000fe2000f8e0200 */
[----:B------:R-:W-:Y:S01]  /*72b0*/  ULDC.64 UR6, c[0x0][0x400] ;  /* 0x0001000000067ab9 */ /* 0x000fe20000000a00 */
[----:B------:R-:W-:Y:S01]  /*72c0*/  IMAD.IADD R5, R9, 0x1, R5 ;  /* 0x0000000109057824 */ /* 0x000fe200078e0205 */
[----:B------:R-:W-:Y:S01]  /*72d0*/  LEA R4, P0, R8, UR4, 0x1 ;  /* 0x0000000408047c11 */ /* 0x000fe2000f8008ff */
[----:B------:R-:W-:Y:S01]  /*72e0*/  IMAD.IADD R3, R11, 0x1, R3 ;  /* 0x000000010b037824 */ /* 0x000fe200078e0203 */
[----:B------:R-:W-:Y:S01]  /*72f0*/  LEA R7, P1, R10, UR6, 0x1 ;  /* 0x000000060a077c11 */ /* 0x000fe2000f8208ff */
[----:B------:R-:W-:Y:S01]  /*7300*/  UMOV UR4, 0xffffffff ;  /* 0xffffffff00047882 */ /* 0x000fe20000000000 */
[----:B------:R-:W-:Y:S02]  /*7310*/  LEA.HI.X R6, R8, UR5, R5, 0x1, P0 ;  /* 0x0000000508067c11 */ /* 0x000fe400080f0c05 */
[----:B------:R-:W-:Y:S02]  /*7320*/  LEA.HI.X R8, R10, UR7, R3, 0x1, P1 ;  /* 0x000000070a087c11 */ /* 0x000fe400088f0c03 */
[----:B--2---:R-:W-:Y:S01]  /*7330*/  SHF.R.S32.HI R31, RZ, 0x1f, R43 ;  /* 0x0000001fff1f7819 */ /* 0x004fe2000001142b */
[----:B------:R-:W-:Y:S06]  /*7340*/  BRA.DIV UR4, `(.L_x_1670) ;  /* 0x0000019a04487947 */ /* 0x000fec000b800000 */
[----:B------:R1:W2:Y:S04]  /*7350*/  SHFL.IDX PT, R3, R6, RZ, 0x1c1f ;  /* 0x001c1fff06037589 */ /* 0x0002a800000e0000 */
[----:B------:R1:W3:Y:S04]  /*7360*/  SHFL.IDX PT, R0, R4, RZ, 0x1c1f ;  /* 0x001c1fff04007589 */ /* 0x0002e800000e0000 */
[----:B------:R1:W4:Y:S04]  /*7370*/  SHFL.IDX PT, R5, R8, RZ, 0x1c1f ;  /* 0x001c1fff08057589 */ /* 0x00032800000e0000 */
[----:B0-----:R1:W0:Y:S02]  /*7380*/  SHFL.IDX PT, R14, R7, RZ, 0x1c1f ;  /* 0x001c1fff070e7589 */ /* 0x00122400000e0000 */
.L_x_1958:
[----:B------:R-:W-:Y:S01]  /*7390*/  IMAD R32, R156, R21, RZ ;  /* 0x000000159c207224 */ /* 0x000fe200078e02ff */
[----:B------:R-:W-:Y:S01]  /*73a0*/  BSSY B1, `(.L_x_1671) ;  /* 0x000001d000017945 */ /* 0x000fe20003800000 */
[----:B------:R-:W-:Y:S02]  /*73b0*/  CS2R R28, SRZ ;  /* 0x00000000001c7805 */ /* 0x000fe4000001ff00 */
[----:B------:R-:W-:Y:S02]  /*73c0*/  CS2R R26, SRZ ;  /* 0x00000000001a7805 */ /* 0x000fe4000001ff00 */
[----:B------:R-:W-:Y:S02]  /*73d0*/  CS2R R34, SRZ ;  /* 0x0000000000227805 */ /* 0x000fe4000001ff00 */
[----:B------:R-:W-:Y:S02]  /*73e0*/  ISETP.GE.AND P0, PT, R41, R32, PT ;  /* 0x000000202900720c */ /* 0x000fe40003f06270 */
[----:B------:R-:W-:-:S11]  /*73f0*/  CS2R R24, SRZ ;  /* 0x0000000000187805 */ /* 0x000fd6000001ff00 */
[----:B------:R-:W-:Y:S05]  /*7400*/  @P0 BRA `(.L_x_1672) ;  /* 0x0000000000580947 */ /* 0x000fea0003800000 */
[----:B------:R-:W-:Y:S01]  /*7410*/  ULDC UR4, c[0x0][0x3f4] ;  /* 0x0000fd0000047ab9 */ /* 0x000fe20000000800 */
[----:B---3--:R-:W-:Y:S01]  /*7420*/  IMAD.MOV.U32 R10, RZ, RZ, R0 ;  /* 0x000000ffff0a7224 */ /* 0x008fe200078e0000 */
[----:B------:R-:W-:Y:S01]  /*7430*/  ISETP.GE.AND P3, PT, R43, UR4, PT ;  /* 0x000000042b007c0c */ /* 0x000fe2000bf66270 */
[----:B--2---:R-:W-:Y:S01]  /*7440*/  IMAD.MOV.U32 R11, RZ, RZ, R3 ;  /* 0x000000ffff0b7224 */ /* 0x004fe200078e0003 */
[----:B------:R-:W-:Y:S01]  /*7450*/  ISETP.GE.AND P2, PT, R152, UR4, PT ;  /* 0x0000000498007c0c */ /* 0x000fe2000bf46270 */
[----:B----4-:R-:W-:Y:S01]  /*7460*/  IMAD.MOV.U32 R15, RZ, RZ, R5 ;  /* 0x000000ffff0f7224 */ /* 0x010fe200078e0005 */
[----:B------:R-:W-:-:S09]  /*7470*/  CS2R R34, SRZ ;  /* 0x0000000000227805 */ /* 0x000fd2000001ff00 */
[C---:B------:R-:W-:Y:S01]  /*7480*/  @!P3 IMAD.SHL.U32 R37, R43.reuse, 0x2, RZ ;  /* 0x000000022b25b824 */ /* 0x040fe200078e00ff */
[----:B------:R-:W-:Y:S02]  /*7490*/  @!P3 SHF.L.U64.HI R26, R43, 0x1, R31 ;  /* 0x000000012b1ab819 */ /* 0x000fe4000001021f */
[----:B------:R-:W-:Y:S02]  /*74a0*/  CS2R R28, SRZ ;  /* 0x00000000001c7805 */ /* 0x000fe4000001ff00 */
[----:B------:R-:W-:Y:S01]  /*74b0*/  CS2R R24, SRZ ;  /* 0x0000000000187805 */ /* 0x000fe2000001ff00 */
[----:B------:R-:W-:Y:S01]  /*74c0*/  @!P2 IMAD.WIDE R10, R152, 0x2, R10 ;  /* 0x00000002980aa825 */ /* 0x000fe200078e020a */
[-C--:B------:R-:W-:Y:S02]  /*74d0*/  @!P3 IADD3 R20, P0, R0, R37.reuse, RZ ;  /* 0x000000250014b210 */ /* 0x080fe40007f1e0ff */
[----:B0-----:R-:W-:Y:S01]  /*74e0*/  @!P3 IADD3 R36, P1, R14, R37, RZ ;  /* 0x000000250e24b210 */ /* 0x001fe20007f3e0ff */
[----:B------:R-:W-:Y:S01]  /*74f0*/  @!P2 IMAD.WIDE R12, R152, 0x2, R14 ;  /* 0x00000002980ca825 */ /* 0x000fe200078e020e */
[----:B------:R0:W5:Y:S03]  /*7500*/  @!P2 LD.E.64 R34, desc[UR42][R10.64] ;  /* 0x0000002a0a22a980 */ /* 0x000166000c101b00 */
[--C-:B------:R-:W-:Y:S01]  /*7510*/  @!P3 IMAD.X R21, R3, 0x1, R26.reuse, P0 ;  /* 0x000000010315b824 */ /* 0x100fe200000e061a */
[----:B------:R0:W5:Y:S01]  /*7520*/  @!P2 LD.E.64 R28, desc[UR42][R12.64] ;  /* 0x0000002a0c1ca980 */ /* 0x000162000c101b00 */
[----:B------:R-:W-:Y:S01]  /*7530*/  @!P3 IMAD.X R37, R5, 0x1, R26, P1 ;  /* 0x000000010525b824 */ /* 0x000fe200008e061a */
[----:B------:R-:W-:-:S02]  /*7540*/  CS2R R26, SRZ ;  /* 0x00000000001a7805 */ /* 0x000fc4000001ff00 */
[----:B------:R0:W5:Y:S04]  /*7550*/  @!P3 LD.E.64 R24, desc[UR42][R20.64] ;  /* 0x0000002a1418b980 */ /* 0x000168000c101b00 */
[----:B------:R0:W5:Y:S02]  /*7560*/  @!P3 LD.E.64 R26, desc[UR42][R36.64] ;  /* 0x0000002a241ab980 */ /* 0x000164000c101b00 */
.L_x_1672:
[----:B------:R-:W-:Y:S05]  /*7570*/  BSYNC B1 ;  /* 0x0000000000017941 */ /* 0x000fea0003800000 */
.L_x_1671:
[----:B---3-5:R-:W-:Y:S01]  /*7580*/  IMAD.MOV.U32 R0, RZ, RZ, R28 ;  /* 0x000000ffff007224 */ /* 0x028fe200078e001c */
[----:B------:R-:W-:Y:S01]  /*7590*/  UMOV UR4, 0xffffffff ;  /* 0xffffffff00047882 */ /* 0x000fe20000000000 */
[----:B--2---:R-:W-:Y:S01]  /*75a0*/  IMAD.MOV.U32 R3, RZ, RZ, R29 ;  /* 0x000000ffff037224 */ /* 0x004fe200078e001d */
[----:B0-----:R-:W-:Y:S01]  /*75b0*/  CS2R R20, SRZ ;  /* 0x0000000000147805 */ /* 0x001fe2000001ff00 */
[----:B----4-:R-:W-:Y:S01]  /*75c0*/  IMAD.MOV.U32 R5, RZ, RZ, R26 ;  /* 0x000000ffff057224 */ /* 0x010fe200078e001a */
        /* <DEDUP_REMOVED lines=12> */
[----:B------:R-:W-:Y:S01]  /*7690*/  PRMT R50, R9, 0x7610, R50 ;  /* 0x0000761009327816 */ /* 0x000fe20000000032 */
[----:B------:R-:W-:Y:S06]  /*76a0*/  BRA.DIV UR4, `(.L_x_1673) ;  /* 0x0000019604e07947 */ /* 0x000fec000b800000 */
[----:B------:R0:W2:Y:S04]  /*76b0*/  SHFL.IDX PT, R3, R6, 0x1, 0x1c1f ;  /* 0x003c1f0006037f89 */ /* 0x0000a800000e0000 */
[----:B------:R0:W3:Y:S04]  /*76c0*/  SHFL.IDX PT, R0, R4, 0x1, 0x1c1f ;  /* 0x003c1f0004007f89 */ /* 0x0000e800000e0000 */
[----:B------:R0:W4:Y:S04]  /*76d0*/  SHFL.IDX PT, R5, R8, 0x1, 0x1c1f ;  /* 0x003c1f0008057f89 */ /* 0x00012800000e0000 */
[----:B------:R0:W0:Y:S02]  /*76e0*/  SHFL.IDX PT, R14, R7, 0x1, 0x1c1f ;  /* 0x003c1f00070e7f89 */ /* 0x00002400000e0000 */
.L_x_1964:
[----:B------:R-:W-:Y:S01]  /*76f0*/  VIADD R41, R41, 0x60 ;  /* 0x0000006029297836 */ /* 0x000fe20000000000 */
[----:B------:R-:W-:Y:S01]  /*7700*/  BSSY B1, `(.L_x_1674) ;  /* 0x000001c000017945 */ /* 0x000fe20003800000 */
[----:B------:R-:W-:Y:S02]  /*7710*/  CS2R R10, SRZ ;  /* 0x00000000000a7805 */ /* 0x000fe4000001ff00 */
[----:B------:R-:W-:Y:S02]  /*7720*/  CS2R R12, SRZ ;  /* 0x00000000000c7805 */ /* 0x000fe4000001ff00 */
[----:B01----:R-:W-:Y:S02]  /*7730*/  CS2R R8, SRZ ;  /* 0x0000000000087805 */ /* 0x003fe4000001ff00 */
[----:B------:R-:W-:-:S13]  /*7740*/  ISETP.GE.AND P0, PT, R41, R32, PT ;  /* 0x000000202900720c */ /* 0x000fda0003f06270 */
        /* <DEDUP_REMOVED lines=10> */
[----:B------:R-:W-:Y:S01]  /*77f0*/  CS2R R20, SRZ ;  /* 0x0000000000147805 */ /* 0x000fe2000001ff00 */
[----:B------:R-:W-:Y:S01]  /*7800*/  @!P2 IMAD.WIDE R6, R152, 0x2, R6 ;  /* 0x000000029806a825 */ /* 0x000fe200078e0206 */
[-C--:B------:R-:W-:Y:S02]  /*7810*/  @!P3 IADD3 R36, P0, R0, R9.reuse, RZ ;  /* 0x000000090024b210 */ /* 0x080fe40007f1e0ff */
[----:B------:R-:W-:Y:S02]  /*7820*/  @!P3 IADD3 R4, P1, R14, R9, RZ ;  /* 0x000000090e04b210 */ /* 0x000fe40007f3e0ff */
[----:B------:R-:W-:Y:S01]  /*7830*/  CS2R R8, SRZ ;  /* 0x0000000000087805 */ /* 0x000fe2000001ff00 */
[----:B------:R0:W5:Y:S01]  /*7840*/  @!P2 LD.E.64 R12, desc[UR42][R6.64] ;  /* 0x0000002a060ca980 */ /* 0x000162000c101b00 */
[----:B------:R-:W-:-:S02]  /*7850*/  @!P3 IMAD.X R37, R3, 0x1, R10, P0 ;  /* 0x000000010325b824 */ /* 0x000fc400000e060a */
[----:B------:R-:W-:Y:S01]  /*7860*/  @!P3 IMAD.X R5, R5, 0x1, R10, P1 ;  /* 0x000000010505b824 */ /* 0x000fe200008e060a */
[----:B------:R-:W-:Y:S01]  /*7870*/  CS2R R10, SRZ ;  /* 0x00000000000a7805 */ /* 0x000fe2000001ff00 */
[----:B------:R-:W-:Y:S01]  /*7880*/  @!P2 IMAD.WIDE R14, R152, 0x2, R14 ;  /* 0x00000002980ea825 */ /* 0x000fe200078e020e */
[----:B------:R0:W5:Y:S04]  /*7890*/  @!P3 LD.E.64 R8, desc[UR42][R36.64] ;  /* 0x0000002a2408b980 */ /* 0x000168000c101b00 */
[----:B------:R0:W5:Y:S04]  /*78a0*/  @!P2 LD.E.64 R20, desc[UR42][R14.64] ;  /* 0x0000002a0e14a980 */ /* 0x000168000c101b00 */
[----:B------:R0:W5:Y:S02]  /*78b0*/  @!P3 LD.E.64 R10, desc[UR42][R4.64] ;  /* 0x0000002a040ab980 */ /* 0x000164000c101b00 */
.L_x_1675:
[----:B------:R-:W-:Y:S05]  /*78c0*/  BSYNC B1 ;  /* 0x0000000000017941 */ /* 0x000fea0003800000 */
.L_x_1674:
[----:B------:R-:W3:Y:S01]  /*78d0*/  LDL R45, [R1+0x44] ;  /* 0x00004400012d7983 */ /* 0x000ee20000100800 */
[----:B------:R-:W-:Y:S01]  /*78e0*/  ULEA.HI UR4, UR36, UR36, URZ, 0x1 ;  /* 0x0000002424047291 */ /* 0x000fe2000f8f083f */
[----:B------:R-:W-:Y:S01]  /*78f0*/  SHF.R.S32.HI R43, RZ, 0x1f, R46 ;  /* 0x0000001fff2b7819 */ /* 0x000fe2000001142e */
[----:B0----5:R-:W-:Y:S01]  /*7900*/  IMAD.MOV.U32 R4, RZ, RZ, R20 ;  /* 0x000000ffff047224 */ /* 0x021fe200078e0014 */
[----:B------:R-:W-:Y:S01]  /*7910*/  BSSY B1, `(.L_x_1676) ;  /* 0x0000024000017945 */ /* 0x000fe20003800000 */
[----:B------:R-:W-:Y:S01]  /*7920*/  ULOP3.LUT UR4, UR4, 0xfffffffe, URZ, 0xc0, !UPT ;  /* 0xfffffffe04047892 */ /* 0x000fe2000f8ec03f */
[----:B------:R-:W-:Y:S01]  /*7930*/  LEA.HI R43, R43, R46, RZ, 0x5 ;  /* 0x0000002e2b2b7211 */ /* 0x000fe200078f28ff */
[----:B------:R-:W-:Y:S01]  /*7940*/  IMAD R14, R33, -0xc0, R32 ;  /* 0xffffff40210e7824 */ /* 0x000fe200078e0220 */
[----:B------:R-:W-:Y:S01]  /*7950*/  PRMT R37, R4, 0x7610, R37 ;  /* 0x0000761004257816 */ /* 0x000fe20000000025 */
[----:B------:R-:W-:Y:S01]  /*7960*/  UIADD3 UR4, UR36, -UR4, URZ ;  /* 0x8000000424047290 */ /* 0x000fe2000fffe03f */
[----:B------:R-:W-:Y:S01]  /*7970*/  SHF.R.S32.HI R43, RZ, 0x5, R43 ;  /* 0x00000005ff2b7819 */ /* 0x000fe2000001142b */
[----:B------:R-:W-:Y:S01]  /*7980*/  IMAD.MOV.U32 R4, RZ, RZ, R10 ;  /* 0x000000ffff047224 */ /* 0x000fe200078e000a */
[----:B------:R-:W-:Y:S01]  /*7990*/  VIMNMX R14, R14, 0xc0, PT ;  /* 0x000000c00e0e7848 */ /* 0x000fe20003fe0100 */
[----:B------:R-:W-:-:S02]  /*79a0*/  IMAD.MOV.U32 R6, RZ, RZ, R11 ;  /* 0x000000ffff067224 */ /* 0x000fc400078e000b */
[----:B----4-:R-:W-:Y:S01]  /*79b0*/  IMAD.U32 R5, RZ, RZ, UR4 ;  /* 0x00000004ff057e24 */ /* 0x010fe2000f8e00ff */
[----:B------:R-:W-:Y:S01]  /*79c0*/  PRMT R15, R4, 0x7610, R15 ;  /* 0x00007610040f7816 */ /* 0x000fe2000000000f */
[----:B------:R-:W-:Y:S01]  /*79d0*/  IMAD.MOV.U32 R4, RZ, RZ, R8 ;  /* 0x000000ffff047224 */ /* 0x000fe200078e0008 */
[----:B------:R-:W-:Y:S01]  /*79e0*/  PRMT R31, R6, 0x7610, R31 ;  /* 0x00007610061f7816 */ /* 0x000fe2000000001f */
[----:B------:R-:W-:Y:S01]  /*79f0*/  IMAD.MOV.U32 R7, RZ, RZ, R12 ;  /* 0x000000ffff077224 */ /* 0x000fe200078e000c */
[----:B------:R-:W-:Y:S01]  /*7a00*/  SHF.L.U32 R5, R5, 0x1f, RZ ;  /* 0x0000001f05057819 */ /* 0x000fe200000006ff */
[----:B------:R-:W-:Y:S01]  /*7a10*/  IMAD.MOV.U32 R6, RZ, RZ, R9 ;  /* 0x000000ffff067224 */ /* 0x000fe200078e0009 */
[----:B------:R-:W-:Y:S02]  /*7a20*/  PRMT R32, R4, 0x7610, R32 ;  /* 0x0000761004207816 */ /* 0x000fe40000000020 */
[----:B------:R-:W0:Y:S01]  /*7a30*/  SYNCS.PHASECHK.TRANS64.TRYWAIT P0, [R2+URZ+0x16800], R5 ;  /* 0x01680005020075a7 */ /* 0x000e22000800017f */
[----:B------:R-:W-:-:S02]  /*7a40*/  PRMT R38, R7, 0x7610, R38 ;  /* 0x0000761007267816 */ /* 0x000fc40000000026 */
[----:B------:R-:W-:Y:S01]  /*7a50*/  ISETP.GE.AND P1, PT, R42, R14, PT ;  /* 0x0000000e2a00720c */ /* 0x000fe20003f26270 */
[C---:B---3--:R-:W-:Y:S01]  /*7a60*/  IMAD.SHL.U32 R0, R45.reuse, 0x40, RZ ;  /* 0x000000402d007824 */ /* 0x048fe200078e00ff */
[----:B------:R-:W-:-:S04]  /*7a70*/  LOP3.LUT P2, RZ, R45, 0x4, RZ, 0xc0, !PT ;  /* 0x000000042dff7812 */ /* 0x000fc8000784c0ff */
[----:B--2---:R-:W-:-:S04]  /*7a80*/  LOP3.LUT R3, R0, 0x1c0, RZ, 0xc0, !PT ;  /* 0x000001c000037812 */ /* 0x004fc800078ec0ff */
[----:B------:R-:W-:Y:S02]  /*7a90*/  LOP3.LUT R0, R3, 0x18, R16, 0xf8, !PT ;  /* 0x0000001803007812 */ /* 0x000fe400078ef810 */
[----:B------:R-:W-:-:S04]  /*7aa0*/  SHF.R.U32.HI R3, RZ, 0x3, R3 ;  /* 0x00000003ff037819 */ /* 0x000fc80000011603 */
[----:B------:R-:W-:Y:S01]  /*7ab0*/  LOP3.LUT R0, R0, R3, RZ, 0x3c, !PT ;  /* 0x0000000300007212 */ /* 0x000fe200078e3cff */
[----:B------:R-:W-:-:S05]  /*7ac0*/  IMAD.MOV.U32 R3, RZ, RZ, R21 ;  /* 0x000000ffff037224 */ /* 0x000fca00078e0015 */
[----:B------:R-:W-:Y:S01]  /*7ad0*/  PRMT R36, R3, 0x7610, R36 ;  /* 0x0000761003247816 */ /* 0x000fe20000000024 */
[----:B------:R-:W-:Y:S02]  /*7ae0*/  IMAD R3, R43, 0x200, R0 ;  /* 0x000002002b037824 */ /* 0x000fe400078e0200 */
[----:B------:R-:W-:Y:S02]  /*7af0*/  IMAD.MOV.U32 R0, RZ, RZ, R13 ;  /* 0x000000ffff007224 */ /* 0x000fe400078e000d */
[----:B------:R-:W-:-:S03]  /*7b00*/  IMAD R3, R3, 0x2, R2 ;  /* 0x0000000203037824 */ /* 0x000fc600078e0202 */
[----:B------:R-:W-:Y:S01]  /*7b10*/  PRMT R41, R0, 0x7610, R41 ;  /* 0x0000761000297816 */ /* 0x000fe20000000029 */
[C---:B------:R-:W-:Y:S02]  /*7b20*/  VIADD R4, R3.reuse, 0x8400 ;  /* 0x0000840003047836 */ /* 0x040fe40000000000 */
[----:B------:R-:W-:Y:S01]  /*7b30*/  VIADD R0, R3, 0x8440 ;  /* 0x0000844003007836 */ /* 0x000fe20000000000 */
[----:B0-----:R-:W-:Y:S06]  /*7b40*/  @!P0 BRA `(.L_x_1677) ;  /* 0x0000019400288947 */ /* 0x001fec0003800000 */
.L_x_1965:
[----:B------:R-:W-:Y:S05]  /*7b50*/  BSYNC B1 ;  /* 0x0000000000017941 */ /* 0x000fea0003800000 */
.L_x_1676:
[----:B------:R-:W-:Y:S01]  /*7b60*/  BSSY B1, `(.L_x_1678) ;  /* 0x0000068000017945 */ /* 0x000fe20003800000 */
[----:B------:R-:W-:Y:S01]  /*7b70*/  PRMT R33, R6, 0x7610, R33 ;  /* 0x0000761006217816 */ /* 0x000fe20000000021 */
[----:B------:R-:W-:Y:S02]  /*7b80*/  @P2 VIADD R0, R4, 0xffffffc0 ;  /* 0xffffffc004002836 */ /* 0x000fe40000000000 */
[----:B------:R-:W-:Y:S05]  /*7b90*/  @P1 BRA `(.L_x_1679) ;  /* 0x0000000400901947 */ /* 0x000fea0003800000 */
[----:B------:R-:W2:Y:S01]  /*7ba0*/  LDL R7, [R1+0x10] ;  /* 0x0000100001077983 */ /* 0x000ea20000100800 */
[----:B0-----:R-:W0:Y:S01]  /*7bb0*/  LDC R5, c[0x0][0x3f4] ;  /* 0x0000fd00ff057b82 */ /* 0x001e220000000800 */
[----:B------:R-:W-:Y:S01]  /*7bc0*/  BSSY B2, `(.L_x_1680) ;  /* 0x0000032000027945 */ /* 0x000fe20003800000 */
[-C--:B0-----:R-:W-:Y:S02]  /*7bd0*/  ISETP.GE.AND P0, PT, R152, R5.reuse, PT ;  /* 0x000000059800720c */ /* 0x081fe40003f06270 */
[----:B--2---:R-:W-:-:S11]  /*7be0*/  ISETP.GE.AND P1, PT, R7, R5, PT ;  /* 0x000000050700720c */ /* 0x004fd60003f26270 */
[----:B------:R-:W-:Y:S05]  /*7bf0*/  @P0 BRA `(.L_x_1681) ;  /* 0x0000000000b80947 */ /* 0x000fea0003800000 */
[----:B------:R-:W0:Y:S01]  /*7c00*/  LDS.128 R4, [R3+0x8400] ;  /* 0x0084000003047984 */ /* 0x000e220000000c00 */
[----:B------:R-:W-:Y:S02]  /*7c10*/  SHF.R.U32.HI R46, RZ, 0x10, R29 ;  /* 0x00000010ff2e7819 */ /* 0x000fe4000001161d */
[----:B------:R-:W-:Y:S02]  /*7c20*/  SHF.R.U32.HI R43, RZ, 0x10, R35 ;  /* 0x00000010ff2b7819 */ /* 0x000fe40000011623 */
[----:B------:R-:W-:Y:S02]  /*7c30*/  PRMT R46, R38, 0x5432, R46 ;  /* 0x00005432262e7816 */ /* 0x000fe4000000002e */
[----:B------:R-:W-:Y:S02]  /*7c40*/  SHF.R.U64 R45, R28, 0x10, R29 ;  /* 0x000000101c2d7819 */ /* 0x000fe4000000121d */
[----:B------:R-:W-:Y:S01]  /*7c50*/  PRMT R43, R47, 0x5410, R43 ;  /* 0x000054102f2b7816 */ /* 0x000fe2000000002b */
[----:B------:R-:W-:Y:S01]  /*7c60*/  IMAD.U32 R47, R46, 0x10000, RZ ;  /* 0x000100002e2f7824 */ /* 0x000fe200078e00ff */
[----:B------:R-:W-:-:S02]  /*7c70*/  SHF.R.U64 R42, R34, 0x10, R35 ;  /* 0x00000010222a7819 */ /* 0x000fc40000001223 */
[----:B------:R-:W-:Y:S01]  /*7c80*/  PRMT R45, R44, 0x5410, R45 ;  /* 0x000054102c2d7816 */ /* 0x000fe2000000002d */
[C---:B------:R-:W-:Y:S01]  /*7c90*/  IMAD.U32 R44, R43.reuse, 0x10000, RZ ;  /* 0x000100002b2c7824 */ /* 0x040fe200078e00ff */
[----:B------:R-:W-:Y:S02]  /*7ca0*/  LOP3.LUT R46, R46, 0xffff0000, RZ, 0xc0, !PT ;  /* 0xffff00002e2e7812 */ /* 0x000fe400078ec0ff */
[----:B------:R-:W-:Y:S02]  /*7cb0*/  LOP3.LUT R43, R43, 0xffff0000, RZ, 0xc0, !PT ;  /* 0xffff00002b2b7812 */ /* 0x000fe400078ec0ff */
[----:B------:R-:W-:Y:S02]  /*7cc0*/  PRMT R42, R39, 0x5432, R42 ;  /* 0x00005432272a7816 */ /* 0x000fe4000000002a */
[C---:B0-----:R-:W-:Y:S01]  /*7cd0*/  LOP3.LUT R29, R6.reuse, 0xffff0000, RZ, 0xc0, !PT ;  /* 0xffff0000061d7812 */ /* 0x041fe200078ec0ff */
[----:B------:R-:W-:Y:S01]  /*7ce0*/  IMAD.U32 R28, R6, 0x10000, RZ ;  /* 0x00010000061c7824 */ /* 0x000fe200078e00ff */
[C---:B------:R-:W-:Y:S01]  /*7cf0*/  LOP3.LUT R35, R7.reuse, 0xffff0000, RZ, 0xc0, !PT ;  /* 0xffff000007237812 */ /* 0x040fe200078ec0ff */
[----:B------:R-:W-:-:S02]  /*7d00*/  IMAD.U32 R34, R7, 0x10000, RZ ;  /* 0x0001000007227824 */ /* 0x000fc400078e00ff */
[CC--:B------:R-:W-:Y:S01]  /*7d10*/  FMUL.FTZ R49, R29.reuse, R47.reuse ;  /* 0x0000002f1d317220 */ /* 0x0c0fe20000410000 */
[----:B------:R-:W-:Y:S01]  /*7d20*/  FMUL.FTZ R48, R29, R44 ;  /* 0x0000002c1d307220 */ /* 0x000fe20000410000 */
[----:B------:R-:W-:Y:S01]  /*7d30*/  FMUL.FTZ R29, R35, R46 ;  /* 0x0000002e231d7220 */ /* 0x000fe20000410000 */
[----:B------:R-:W-:Y:S02]  /*7d40*/  IMAD.U32 R6, R4, 0x10000, RZ ;  /* 0x0001000004067824 */ /* 0x000fe400078e00ff */
[C---:B------:R-:W-:Y:S01]  /*7d50*/  FFMA.FTZ R49, R28.reuse, R44, -R49 ;  /* 0x0000002c1c317223 */ /* 0x040fe20000010831 */
[----:B------:R-:W-:Y:S01]  /*7d60*/  FFMA.FTZ R48, R28, R47, R48 ;  /* 0x0000002f1c307223 */ /* 0x000fe20000010030 */
[-C--:B------:R-:W-:Y:S01]  /*7d70*/  FFMA.FTZ R47, R34, R43.reuse, -R29 ;  /* 0x0000002b222f7223 */ /* 0x080fe2000001081d */
[C---:B------:R-:W-:Y:S01]  /*7d80*/  IMAD.U32 R7, R5.reuse, 0x10000, RZ ;  /* 0x0001000005077824 */ /* 0x040fe200078e00ff */
[----:B------:R-:W-:Y:S01]  /*7d90*/  LOP3.LUT R4, R4, 0xffff0000, RZ, 0xc0, !PT ;  /* 0xffff000004047812 */ /* 0x000fe200078ec0ff */
[C---:B------:R-:W-:Y:S01]  /*7da0*/  IMAD.U32 R29, R42.reuse, 0x10000, RZ ;  /* 0x000100002a1d7824 */ /* 0x040fe200078e00ff */
[----:B------:R-:W-:Y:S01]  /*7db0*/  LOP3.LUT R5, R5, 0xffff0000, RZ, 0xc0, !PT ;  /* 0xffff000005057812 */ /* 0x000fe200078ec0ff */
[----:B------:R-:W-:Y:S01]  /*7dc0*/  FMUL.FTZ R51, R35, R43 ;  /* 0x0000002b23337220 */ /* 0x000fe20000410000 */
[C---:B------:R-:W-:Y:S01]  /*7dd0*/  LOP3.LUT R28, R45.reuse, 0xffff0000, RZ, 0xc0, !PT ;  /* 0xffff00002d1c7812 */ /* 0x040fe200078ec0ff */
[----:B------:R-:W-:Y:S01]  /*7de0*/  IMAD.U32 R35, R45, 0x10000, RZ ;  /* 0x000100002d237824 */ /* 0x000fe200078e00ff */
[----:B------:R-:W-:Y:S01]  /*7df0*/  LOP3.LUT R42, R42, 0xffff0000, RZ, 0xc0, !PT ;  /* 0xffff00002a2a7812 */ /* 0x000fe200078ec0ff */
[----:B------:R-:W-:Y:S01]  /*7e00*/  FFMA.FTZ R46, R34, R46, R51 ;  /* 0x0000002e222e7223 */ /* 0x000fe20000010033 */
[C---:B------:R-:W-:Y:S01]  /*7e10*/  FMUL.FTZ R34, R4.reuse, R29 ;  /* 0x0000001d04227220 */ /* 0x040fe20000410000 */
[-C--:B------:R-:W-:Y:S01]  /*7e20*/  FMUL.FTZ R43, R4, R35.reuse ;  /* 0x00000023042b7220 */ /* 0x080fe20000410000 */
[C---:B------:R-:W-:Y:S01]  /*7e30*/  FMUL.FTZ R44, R5.reuse, R28 ;  /* 0x0000001c052c7220 */ /* 0x040fe20000410000 */
[-C--:B------:R-:W-:Y:S01]  /*7e40*/  FMUL.FTZ R45, R5, R42.reuse ;  /* 0x0000002a052d7220 */ /* 0x080fe20000410000 */
[C---:B------:R-:W-:Y:S01]  /*7e50*/  FFMA.FTZ R35, R6.reuse, R35, R34 ;  /* 0x0000002306237223 */ /* 0x040fe20000010022 */
[----:B------:R-:W-:Y:S01]  /*7e60*/  FFMA.FTZ R4, R6, R29, -R43 ;  /* 0x0000001d06047223 */ /* 0x000fe2000001082b */
[C---:B------:R-:W-:Y:S01]  /*7e70*/  FFMA.FTZ R5, R7.reuse, R42, -R44 ;  /* 0x0000002a07057223 */ /* 0x040fe2000001082c */
[----:B------:R-:W-:Y:S01]  /*7e80*/  FFMA.FTZ R28, R7, R28, R45 ;  /* 0x0000001c071c7223 */ /* 0x000fe2000001002d */
[----:B------:R-:W-:-:S02]  /*7e90*/  F2FP.BF16.F32.PACK_AB R6, R48, R49 ;  /* 0x000000313006723e */ /* 0x000fc400000010ff */
[----:B------:R-:W-:Y:S02]  /*7ea0*/  F2FP.BF16.F32.PACK_AB R7, R46, R47 ;  /* 0x0000002f2e07723e */ /* 0x000fe400000010ff */
[----:B------:R-:W-:Y:S02]  /*7eb0*/  F2FP.BF16.F32.PACK_AB R4, R35, R4 ;  /* 0x000000042304723e */ /* 0x000fe400000010ff */
[----:B------:R-:W-:-:S05]  /*7ec0*/  F2FP.BF16.F32.PACK_AB R5, R28, R5 ;  /* 0x000000051c05723e */ /* 0x000fca00000010ff */
[----:B------:R0:W-:Y:S02]  /*7ed0*/  STS.128 [R3+0x8400], R4 ;  /* 0x0084000403007388 */ /* 0x0001e40000000c00 */
.L_x_1681:
[----:B------:R-:W-:Y:S05]  /*7ee0*/  BSYNC B2 ;  /* 0x0000000000027941 */ /* 0x000fea0003800000 */
.L_x_1680:
[----:B------:R-:W-:Y:S05]  /*7ef0*/  @P1 BRA `(.L_x_1679) ;  /* 0x0000000000b81947 */ /* 0x000fea0003800000 */
[----:B0-----:R-:W0:Y:S01]  /*7f00*/  LDS.128 R4, [R0] ;  /* 0x0000000000047984 */ /* 0x001e220000000c00 */
[----:B------:R-:W-:Y:S02]  /*7f10*/  SHF.R.U64 R28, R24, 0x10, R25 ;  /* 0x00000010181c7819 */ /* 0x000fe40000001219 */
[--C-:B------:R-:W-:Y:S02]  /*7f20*/  SHF.R.U64 R24, R26, 0x10, R27.reuse ;  /* 0x000000101a187819 */ /* 0x100fe4000000121b */
[----:B------:R-:W-:Y:S02]  /*7f30*/  SHF.R.U32.HI R27, RZ, 0x10, R27 ;  /* 0x00000010ff1b7819 */ /* 0x000fe4000001161b */
[----:B------:R-:W-:Y:S02]  /*7f40*/  SHF.R.U32.HI R29, RZ, 0x10, R25 ;  /* 0x00000010ff1d7819 */ /* 0x000fe40000011619 */
[C---:B------:R-:W-:Y:S02]  /*7f50*/  PRMT R28, R40.reuse, 0x5432, R28 ;  /* 0x00005432281c7816 */ /* 0x040fe4000000001c */
[----:B------:R-:W-:-:S02]  /*7f60*/  PRMT R40, R40, 0x5410, R27 ;  /* 0x0000541028287816 */ /* 0x000fc4000000001b */
[----:B------:R-:W-:Y:S02]  /*7f70*/  PRMT R29, R50, 0x5410, R29 ;  /* 0x00005410321d7816 */ /* 0x000fe4000000001d */
[----:B------:R-:W-:Y:S01]  /*7f80*/  PRMT R39, R39, 0x5410, R24 ;  /* 0x0000541027277816 */ /* 0x000fe20000000018 */
[C---:B------:R-:W-:Y:S01]  /*7f90*/  IMAD.U32 R35, R40.reuse, 0x10000, RZ ;  /* 0x0001000028237824 */ /* 0x040fe200078e00ff */
[----:B------:R-:W-:Y:S01]  /*7fa0*/  LOP3.LUT R40, R40, 0xffff0000, RZ, 0xc0, !PT ;  /* 0xffff000028287812 */ /* 0x000fe200078ec0ff */
[C---:B------:R-:W-:Y:S01]  /*7fb0*/  IMAD.U32 R34, R29.reuse, 0x10000, RZ ;  /* 0x000100001d227824 */ /* 0x040fe200078e00ff */
[----:B------:R-:W-:Y:S02]  /*7fc0*/  LOP3.LUT R29, R29, 0xffff0000, RZ, 0xc0, !PT ;  /* 0xffff00001d1d7812 */ /* 0x000fe400078ec0ff */
[C---:B0-----:R-:W-:Y:S01]  /*7fd0*/  LOP3.LUT R25, R6.reuse, 0xffff0000, RZ, 0xc0, !PT ;  /* 0xffff000006197812 */ /* 0x041fe200078ec0ff */
[C---:B------:R-:W-:Y:S01]  /*7fe0*/  IMAD.U32 R26, R7.reuse, 0x10000, RZ ;  /* 0x00010000071a7824 */ /* 0x040fe200078e00ff */
[----:B------:R-:W-:Y:S01]  /*7ff0*/  LOP3.LUT R27, R7, 0xffff0000, RZ, 0xc0, !PT ;  /* 0xffff0000071b7812 */ /* 0x000fe200078ec0ff */
[----:B------:R-:W-:-:S02]  /*8000*/  IMAD.U32 R24, R6, 0x10000, RZ ;  /* 0x0001000006187824 */ /* 0x000fc400078e00ff */
[C---:B------:R-:W-:Y:S01]  /*8010*/  FMUL.FTZ R43, R25.reuse, R35 ;  /* 0x00000023192b7220 */ /* 0x040fe20000410000 */
[----:B------:R-:W-:Y:S01]  /*8020*/  FMUL.FTZ R42, R25, R34 ;  /* 0x00000022192a7220 */ /* 0x000fe20000410000 */
[----:B------:R-:W-:Y:S01]  /*8030*/  FMUL.FTZ R25, R27, R40 ;  /* 0x000000281b197220 */ /* 0x000fe20000410000 */
[----:B------:R-:W-:Y:S02]  /*8040*/  IMAD.U32 R6, R4, 0x10000, RZ ;  /* 0x0001000004067824 */ /* 0x000fe400078e00ff */
[----:B------:R-:W-:Y:S01]  /*8050*/  FFMA.FTZ R43, R24, R34, -R43 ;  /* 0x00000022182b7223 */ /* 0x000fe2000001082b */
[----:B------:R-:W-:Y:S02]  /*8060*/  IMAD.U32 R7, R5, 0x10000, RZ ;  /* 0x0001000005077824 */ /* 0x000fe400078e00ff */
[----:B------:R-:W-:Y:S01]  /*8070*/  FFMA.FTZ R44, R26, R29, -R25 ;  /* 0x0000001d1a2c7223 */ /* 0x000fe20000010819 */
[----:B------:R-:W-:Y:S01]  /*8080*/  FFMA.FTZ R42, R24, R35, R42 ;  /* 0x00000023182a7223 */ /* 0x000fe2000001002a */
[----:B------:R-:W-:Y:S01]  /*8090*/  IMAD.U32 R25, R28, 0x10000, RZ ;  /* 0x000100001c197824 */ /* 0x000fe200078e00ff */
[----:B------:R-:W-:Y:S01]  /*80a0*/  LOP3.LUT R4, R4, 0xffff0000, RZ, 0xc0, !PT ;  /* 0xffff000004047812 */ /* 0x000fe200078ec0ff */
[----:B------:R-:W-:Y:S01]  /*80b0*/  FMUL.FTZ R35, R27, R29 ;  /* 0x0000001d1b237220 */ /* 0x000fe20000410000 */
[----:B------:R-:W-:Y:S01]  /*80c0*/  LOP3.LUT R5, R5, 0xffff0000, RZ, 0xc0, !PT ;  /* 0xffff000005057812 */ /* 0x000fe200078ec0ff */
[C---:B------:R-:W-:Y:S01]  /*80d0*/  IMAD.U32 R27, R39.reuse, 0x10000, RZ ;  /* 0x00010000271b7824 */ /* 0x040fe200078e00ff */
[----:B------:R-:W-:Y:S01]  /*80e0*/  LOP3.LUT R24, R39, 0xffff0000, RZ, 0xc0, !PT ;  /* 0xffff000027187812 */ /* 0x000fe200078ec0ff */
[----:B------:R-:W-:Y:S01]  /*80f0*/  FFMA.FTZ R39, R26, R40, R35 ;  /* 0x000000281a277223 */ /* 0x000fe20000010023 */
[----:B------:R-:W-:Y:S01]  /*8100*/  LOP3.LUT R28, R28, 0xffff0000, RZ, 0xc0, !PT ;  /* 0xffff00001c1c7812 */ /* 0x000fe200078ec0ff */
[C---:B------:R-:W-:Y:S01]  /*8110*/  FMUL.FTZ R29, R4.reuse, R27 ;  /* 0x0000001b041d7220 */ /* 0x040fe20000410000 */
[----:B------:R-:W-:Y:S01]  /*8120*/  FMUL.FTZ R26, R4, R25 ;  /* 0x00000019041a7220 */ /* 0x000fe20000410000 */
[----:B------:R-:W-:-:S02]  /*8130*/  FMUL.FTZ R34, R5, R24 ;  /* 0x0000001805227220 */ /* 0x000fc40000410000 */
[-C--:B------:R-:W-:Y:S01]  /*8140*/  FMUL.FTZ R35, R5, R28.reuse ;  /* 0x0000001c05237220 */ /* 0x080fe20000410000 */
[C---:B------:R-:W-:Y:S01]  /*8150*/  FFMA.FTZ R4, R6.reuse, R25, -R29 ;  /* 0x0000001906047223 */ /* 0x040fe2000001081d */
[----:B------:R-:W-:Y:S01]  /*8160*/  FFMA.FTZ R27, R6, R27, R26 ;  /* 0x0000001b061b7223 */ /* 0x000fe2000001001a */
[C---:B------:R-:W-:Y:S01]  /*8170*/  FFMA.FTZ R5, R7.reuse, R28, -R34 ;  /* 0x0000001c07057223 */ /* 0x040fe20000010822 */
[----:B------:R-:W-:Y:S01]  /*8180*/  FFMA.FTZ R24, R7, R24, R35 ;  /* 0x0000001807187223 */ /* 0x000fe20000010023 */
[----:B------:R-:W-:Y:S02]  /*8190*/  F2FP.BF16.F32.PACK_AB R6, R42, R43 ;  /* 0x0000002b2a06723e */ /* 0x000fe400000010ff */
[----:B------:R-:W-:Y:S02]  /*81a0*/  F2FP.BF16.F32.PACK_AB R7, R39, R44 ;  /* 0x0000002c2707723e */ /* 0x000fe400000010ff */
[----:B------:R-:W-:Y:S02]  /*81b0*/  F2FP.BF16.F32.PACK_AB R4, R27, R4 ;  /* 0x000000041b04723e */ /* 0x000fe400000010ff */
[----:B------:R-:W-:-:S05]  /*81c0*/  F2FP.BF16.F32.PACK_AB R5, R24, R5 ;  /* 0x000000051805723e */ /* 0x000fca00000010ff */
[----:B------:R1:W-:Y:S02]  /*81d0*/  STS.128 [R0], R4 ;  /* 0x0000000400007388 */ /* 0x0003e40000000c00 */
.L_x_1679:
[----:B------:R-:W-:Y:S05]  /*81e0*/  BSYNC B1 ;  /* 0x0000000000017941 */ /* 0x000fea0003800000 */
.L_x_1678:
[----:B01----:R-:W0:Y:S02]  /*81f0*/  S2R R4, SR_TID.X ;  /* 0x0000000000047919 */ /* 0x003e240000002100 */
[----:B0-----:R-:W-:-:S05]  /*8200*/  VIADD R5, R4, 0xffffff80 ;  /* 0xffffff8004057836 */ /* 0x001fca0000000000 */
[----:B------:R-:W-:-:S04]  /*8210*/  SHF.R.S32.HI R4, RZ, 0x1f, R5 ;  /* 0x0000001fff047819 */ /* 0x000fc80000011405 */
[----:B------:R-:W-:-:S04]  /*8220*/  LEA.HI R4, R4, R5, RZ, 0x2 ;  /* 0x0000000504047211 */ /* 0x000fc800078f10ff */
[----:B------:R-:W-:-:S05]  /*8230*/  SHF.R.S32.HI R4, RZ, 0x2, R4 ;  /* 0x00000002ff047819 */ /* 0x000fca0000011404 */
[----:B------:R-:W-:-:S05]  /*8240*/  VIADD R4, R4, 0x60 ;  /* 0x0000006004047836 */ /* 0x000fca0000000000 */
[----:B------:R-:W-:-:S13]  /*8250*/  ISETP.GE.AND P0, PT, R4, R14, PT ;  /* 0x0000000e0400720c */ /* 0x000fda0003f06270 */
[----:B------:R-:W-:Y:S05]  /*8260*/  @P0 BRA `(.L_x_1682) ;  /* 0x0000001c00300947 */ /* 0x000fea0003800000 */
[----:B------:R-:W2:Y:S01]  /*8270*/  LDL R4, [R1+0x10] ;  /* 0x0000100001047983 */ /* 0x000ea20000100800 */
[----:B------:R-:W0:Y:S01]  /*8280*/  LDC R5, c[0x0][0x3f4] ;  /* 0x0000fd00ff057b82 */ /* 0x000e220000000800 */
[----:B------:R-:W-:Y:S01]  /*8290*/  BSSY B1, `(.L_x_1683) ;  /* 0x0000032000017945 */ /* 0x000fe20003800000 */
[-C--:B0-----:R-:W-:Y:S02]  /*82a0*/  ISETP.GE.AND P0, PT, R152, R5.reuse, PT ;  /* 0x000000059800720c */ /* 0x081fe40003f06270 */
[----:B--2---:R-:W-:-:S11]  /*82b0*/  ISETP.GE.AND P1, PT, R4, R5, PT ;  /* 0x000000050400720c */ /* 0x004fd60003f26270 */
[----:B------:R-:W-:Y:S05]  /*82c0*/  @P0 BRA `(.L_x_1684) ;  /* 0x0000000000b80947 */ /* 0x000fea0003800000 */
[----:B------:R-:W0:Y:S01]  /*82d0*/  LDS.128 R4, [R3+0xb400] ;  /* 0x00b4000003047984 */ /* 0x000e220000000c00 */
[----:B------:R-:W-:Y:S02]  /*82e0*/  SHF.R.U64 R25, R12, 0x10, R13 ;  /* 0x000000100c197819 */ /* 0x000fe4000000120d */
[--C-:B------:R-:W-:Y:S02]  /*82f0*/  SHF.R.U64 R12, R20, 0x10, R21.reuse ;  /* 0x00000010140c7819 */ /* 0x100fe40000001215 */
[----:B------:R-:W-:Y:S02]  /*8300*/  SHF.R.U32.HI R21, RZ, 0x10, R21 ;  /* 0x00000010ff157819 */ /* 0x000fe40000011615 */
[----:B------:R-:W-:Y:S02]  /*8310*/  SHF.R.U32.HI R14, RZ, 0x10, R13 ;  /* 0x00000010ff0e7819 */ /* 0x000fe4000001160d */
[----:B------:R-:W-:Y:S02]  /*8320*/  PRMT R36, R36, 0x5410, R21 ;  /* 0x0000541024247816 */ /* 0x000fe40000000015 */
[----:B------:R-:W-:-:S02]  /*8330*/  PRMT R41, R41, 0x5410, R14 ;  /* 0x0000541029297816 */ /* 0x000fc4000000000e */
[----:B------:R-:W-:Y:S01]  /*8340*/  PRMT R37, R37, 0x5410, R12 ;  /* 0x0000541025257816 */ /* 0x000fe2000000000c */
[----:B------:R-:W-:Y:S01]  /*8350*/  IMAD.U32 R24, R36, 0x10000, RZ ;  /* 0x0001000024187824 */ /* 0x000fe200078e00ff */
[----:B------:R-:W-:Y:S01]  /*8360*/  PRMT R38, R38, 0x5410, R25 ;  /* 0x0000541026267816 */ /* 0x000fe20000000019 */
[C---:B------:R-:W-:Y:S01]  /*8370*/  IMAD.U32 R21, R41.reuse, 0x10000, RZ ;  /* 0x0001000029157824 */ /* 0x040fe200078e00ff */
[----:B------:R-:W-:Y:S02]  /*8380*/  LOP3.LUT R25, R36, 0xffff0000, RZ, 0xc0, !PT ;  /* 0xffff000024197812 */ /* 0x000fe400078ec0ff */
[----:B------:R-:W-:Y:S02]  /*8390*/  LOP3.LUT R41, R41, 0xffff0000, RZ, 0xc0, !PT ;  /* 0xffff000029297812 */ /* 0x000fe400078ec0ff */
[C---:B0-----:R-:W-:Y:S01]  /*83a0*/  LOP3.LUT R13, R6.reuse, 0xffff0000, RZ, 0xc0, !PT ;  /* 0xffff0000060d7812 */ /* 0x041fe200078ec0ff */
[----:B------:R-:W-:Y:S01]  /*83b0*/  IMAD.U32 R12, R6, 0x10000, RZ ;  /* 0x00010000060c7824 */ /* 0x000fe200078e00ff */
[C---:B------:R-:W-:Y:S01]  /*83c0*/  LOP3.LUT R20, R7.reuse, 0xffff0000, RZ, 0xc0, !PT ;  /* 0xffff000007147812 */ /* 0x040fe200078ec0ff */
[----:B------:R-:W-:-:S02]  /*83d0*/  IMAD.U32 R14, R7, 0x10000, RZ ;  /* 0x00010000070e7824 */ /* 0x000fc400078e00ff */
[CC--:B------:R-:W-:Y:S01]  /*83e0*/  FMUL.FTZ R27, R13.reuse, R24.reuse ;  /* 0x000000180d1b7220 */ /* 0x0c0fe20000410000 */
[-C--:B------:R-:W-:Y:S01]  /*83f0*/  FMUL.FTZ R13, R13, R21.reuse ;  /* 0x000000150d0d7220 */ /* 0x080fe20000410000 */
[C---:B------:R-:W-:Y:S01]  /*8400*/  IMAD.U32 R6, R4.reuse, 0x10000, RZ ;  /* 0x0001000004067824 */ /* 0x040fe200078e00ff */
[----:B------:R-:W-:Y:S01]  /*8410*/  LOP3.LUT R4, R4, 0xffff0000, RZ, 0xc0, !PT ;  /* 0xffff000004047812 */ /* 0x000fe200078ec0ff */
[C---:B------:R-:W-:Y:S02]  /*8420*/  IMAD.U32 R7, R5.reuse, 0x10000, RZ ;  /* 0x0001000005077824 */ /* 0x040fe400078e00ff */
[C---:B------:R-:W-:Y:S01]  /*8430*/  FFMA.FTZ R29, R12.reuse, R24, R13 ;  /* 0x000000180c1d7223 */ /* 0x040fe2000001000d */
[----:B------:R-:W-:Y:S01]  /*8440*/  FFMA.FTZ R26, R12, R21, -R27 ;  /* 0x000000150c1a7223 */ /* 0x000fe2000001081b */
[----:B------:R-:W-:Y:S01]  /*8450*/  IMAD.U32 R13, R38, 0x10000, RZ ;  /* 0x00010000260d7824 */ /* 0x000fe200078e00ff */
[----:B------:R-:W-:Y:S01]  /*8460*/  LOP3.LUT R5, R5, 0xffff0000, RZ, 0xc0, !PT ;  /* 0xffff000005057812 */ /* 0x000fe200078ec0ff */
[C---:B------:R-:W-:Y:S01]  /*8470*/  FMUL.FTZ R35, R20.reuse, R25 ;  /* 0x0000001914237220 */ /* 0x040fe20000410000 */
[-C--:B------:R-:W-:Y:S01]  /*8480*/  FMUL.FTZ R27, R20, R41.reuse ;  /* 0x00000029141b7220 */ /* 0x080fe20000410000 */
[C---:B------:R-:W-:Y:S01]  /*8490*/  LOP3.LUT R12, R37.reuse, 0xffff0000, RZ, 0xc0, !PT ;  /* 0xffff0000250c7812 */ /* 0x040fe200078ec0ff */
[----:B------:R-:W-:Y:S01]  /*84a0*/  IMAD.U32 R21, R37, 0x10000, RZ ;  /* 0x0001000025157824 */ /* 0x000fe200078e00ff */
[----:B------:R-:W-:Y:S01]  /*84b0*/  LOP3.LUT R38, R38, 0xffff0000, RZ, 0xc0, !PT ;  /* 0xffff000026267812 */ /* 0x000fe200078ec0ff */
[C---:B------:R-:W-:Y:S01]  /*84c0*/  FFMA.FTZ R35, R14.reuse, R41, -R35 ;  /* 0x000000290e237223 */ /* 0x040fe20000010823 */
        /* <DEDUP_REMOVED lines=14> */
.L_x_1684:
[----:B------:R-:W-:Y:S05]  /*85b0*/  BSYNC B1 ;  /* 0x0000000000017941 */ /* 0x000fea0003800000 */
.L_x_1683:
[----:B------:R-:W-:Y:S05]  /*85c0*/  @P1 BRA `(.L_x_1682) ;  /* 0x0000001800581947 */ /* 0x000fea0003800000 */
[----:B0-----:R-:W0:Y:S01]  /*85d0*/  LDS.128 R4, [R0+0x3000] ;  /* 0x0030000000047984 */ /* 0x001e220000000c00 */
[----:B------:R-:W-:Y:S02]  /*85e0*/  SHF.R.U64 R3, R8, 0x10, R9 ;  /* 0x0000001008037819 */ /* 0x000fe40000001209 */
[--C-:B------:R-:W-:Y:S02]  /*85f0*/  SHF.R.U64 R8, R10, 0x10, R11.reuse ;  /* 0x000000100a087819 */ /* 0x100fe4000000120b */
[----:B------:R-:W-:Y:S02]  /*8600*/  SHF.R.U32.HI R10, RZ, 0x10, R11 ;  /* 0x00000010ff0a7819 */ /* 0x000fe4000001160b */
[----:B------:R-:W-:Y:S02]  /*8610*/  SHF.R.U32.HI R12, RZ, 0x10, R9 ;  /* 0x00000010ff0c7819 */ /* 0x000fe40000011609 */
[----:B------:R-:W-:Y:S02]  /*8620*/  PRMT R31, R31, 0x5410, R10 ;  /* 0x000054101f1f7816 */ /* 0x000fe4000000000a */
[----:B------:R-:W-:-:S02]  /*8630*/  PRMT R33, R33, 0x5410, R12 ;  /* 0x0000541021217816 */ /* 0x000fc4000000000c */
[----:B------:R-:W-:Y:S01]  /*8640*/  PRMT R15, R15, 0x5410, R8 ;  /* 0x000054100f0f7816 */ /* 0x000fe20000000008 */
[C---:B------:R-:W-:Y:S01]  /*8650*/  IMAD.U32 R12, R31.reuse, 0x10000, RZ ;  /* 0x000100001f0c7824 */ /* 0x040fe200078e00ff */
[----:B------:R-:W-:Y:S01]  /*8660*/  LOP3.LUT R31, R31, 0xffff0000, RZ, 0xc0, !PT ;  /* 0xffff00001f1f7812 */ /* 0x000fe200078ec0ff */
[C---:B------:R-:W-:Y:S01]  /*8670*/  IMAD.U32 R11, R33.reuse, 0x10000, RZ ;  /* 0x00010000210b7824 */ /* 0x040fe200078e00ff */
[----:B------:R-:W-:Y:S02]  /*8680*/  LOP3.LUT R33, R33, 0xffff0000, RZ, 0xc0, !PT ;  /* 0xffff000021217812 */ /* 0x000fe400078ec0ff */
[----:B------:R-:W-:Y:S02]  /*8690*/  PRMT R32, R32, 0x5410, R3 ;  /* 0x0000541020207816 */ /* 0x000fe40000000003 */
[C---:B0-----:R-:W-:Y:S01]  /*86a0*/  LOP3.LUT R9, R6.reuse, 0xffff0000, RZ, 0xc0, !PT ;  /* 0xffff000006097812 */ /* 0x041fe200078ec0ff */
[C---:B------:R-:W-:Y:S01]  /*86b0*/  IMAD.U32 R10, R7.reuse, 0x10000, RZ ;  /* 0x00010000070a7824 */ /* 0x040fe200078e00ff */
[----:B------:R-:W-:Y:S01]  /*86c0*/  LOP3.LUT R7, R7, 0xffff0000, RZ, 0xc0, !PT ;  /* 0xffff000007077812 */ /* 0x000fe200078ec0ff */
[----:B------:R-:W-:-:S02]  /*86d0*/  IMAD.U32 R8, R6, 0x10000, RZ ;  /* 0x0001000006087824 */ /* 0x000fc400078e00ff */
[CC--:B------:R-:W-:Y:S01]  /*86e0*/  FMUL.FTZ R13, R9.reuse, R12.reuse ;  /* 0x0000000c090d7220 */ /* 0x0c0fe20000410000 */
[----:B------:R-:W-:Y:S01]  /*86f0*/  FMUL.FTZ R9, R9, R11 ;  /* 0x0000000b09097220 */ /* 0x000fe20000410000 */
[C---:B------:R-:W-:Y:S01]  /*8700*/  FMUL.FTZ R21, R7.reuse, R31 ;  /* 0x0000001f07157220 */ /* 0x040fe20000410000 */
[----:B------:R-:W-:Y:S02]  /*8710*/  IMAD.U32 R3, R4, 0x10000, RZ ;  /* 0x0001000004037824 */ /* 0x000fe400078e00ff */
[C---:B------:R-:W-:Y:S01]  /*8720*/  FFMA.FTZ R13, R8.reuse, R11, -R13 ;  /* 0x0000000b080d7223 */ /* 0x040fe2000001080d */
[----:B------:R-:W-:Y:S01]  /*8730*/  FFMA.FTZ R14, R8, R12, R9 ;  /* 0x0000000c080e7223 */ /* 0x000fe20000010009 */
[-C--:B------:R-:W-:Y:S01]  /*8740*/  FMUL.FTZ R9, R7, R33.reuse ;  /* 0x0000002107097220 */ /* 0x080fe20000410000 */
[----:B------:R-:W-:Y:S01]  /*8750*/  IMAD.U32 R6, R5, 0x10000, RZ ;  /* 0x0001000005067824 */ /* 0x000fe200078e00ff */
[----:B------:R-:W-:Y:S01]  /*8760*/  LOP3.LUT R4, R4, 0xffff0000, RZ, 0xc0, !PT ;  /* 0xffff000004047812 */ /* 0x000fe200078ec0ff */
[----:B------:R-:W-:Y:S01]  /*8770*/  IMAD.U32 R8, R15, 0x10000, RZ ;  /* 0x000100000f087824 */ /* 0x000fe200078e00ff */
[----:B------:R-:W-:Y:S01]  /*8780*/  LOP3.LUT R5, R5, 0xffff0000, RZ, 0xc0, !PT ;  /* 0xffff000005057812 */ /* 0x000fe200078ec0ff */
[----:B------:R-:W-:Y:S01]  /*8790*/  IMAD.U32 R7, R32, 0x10000, RZ ;  /* 0x0001000020077824 */ /* 0x000fe200078e00ff */
[----:B------:R-:W-:Y:S01]  /*87a0*/  LOP3.LUT R15, R15, 0xffff0000, RZ, 0xc0, !PT ;  /* 0xffff00000f0f7812 */ /* 0x000fe200078ec0ff */
[----:B------:R-:W-:Y:S01]  /*87b0*/  FFMA.FTZ R21, R10, R33, -R21 ;  /* 0x000000210a157223 */ /* 0x000fe20000010815 */
[----:B------:R-:W-:Y:S01]  /*87c0*/  LOP3.LUT R32, R32, 0xffff0000, RZ, 0xc0, !PT ;  /* 0xffff000020207812 */ /* 0x000fe200078ec0ff */
        /* <DEDUP_REMOVED lines=13> */
[----:B------:R1:W-:Y:S01]  /*88a0*/  STS.128 [R0+0x3000], R4 ;  /* 0x0030000400007388 */ /* 0x0003e20000000c00 */
[----:B------:R-:W-:Y:S05]  /*88b0*/  BRA `(.L_x_1682) ;  /* 0x00000014009c7947 */ /* 0x000fea0003800000 */
.L_x_1669:
[----:B------:R-:W1:Y:S01]  /*88c0*/  S2R R0, SR_TID.X ;  /* 0x0000000000007919 */ /* 0x000e620000002100 */
[----:B------:R-:W2:Y:S01]  /*88d0*/  LDC R21, c[0x0][0x448] ;  /* 0x00011200ff157b82 */ /* 0x000ea20000000800 */
[----:B------:R-:W-:Y:S01]  /*88e0*/  ULDC.64 UR4, c[0x0][0x3f8] ;  /* 0x0000fe0000047ab9 */ /* 0x000fe20000000a00 */
[----:B------:R-:W-:Y:S01]  /*88f0*/  ULDC.64 UR6, c[0x0][0x408] ;  /* 0x0001020000067ab9 */ /* 0x000fe20000000a00 */
[----:B------:R-:W-:Y:S02]  /*8900*/  IMAD.MOV.U32 R4, RZ, RZ, R26 ;  /* 0x000000ffff047224 */ /* 0x000fe400078e001a */
[----:B------:R-:W-:Y:S02]  /*8910*/  IMAD.MOV.U32 R6, RZ, RZ, R24 ;  /* 0x000000ffff067224 */ /* 0x000fe400078e0018 */
[----:B------:R-:W-:Y:S01]  /*8920*/  IMAD.MOV.U32 R7, RZ, RZ, R31 ;  /* 0x000000ffff077224 */ /* 0x000fe200078e001f */
[----:B--2---:R-:W-:Y:S01]  /*8930*/  ISETP.NE.AND P0, PT, R21, 0x1, PT ;  /* 0x000000011500780c */ /* 0x004fe20003f05270 */
[----:B-1----:R-:W-:-:S05]  /*8940*/  VIADD R0, R0, 0xffffff80 ;  /* 0xffffff8000007836 */ /* 0x002fca0000000000 */
[----:B------:R-:W-:-:S07]  /*8950*/  SHF.R.S32.HI R3, RZ, 0x1f, R0 ;  /* 0x0000001fff037819 */ /* 0x000fce0000011400 */
[----:B------:R-:W1:Y:S01]  /*8960*/  @P0 LDC R5, c[0x0][0x450] ;  /* 0x00011400ff050b82 */ /* 0x000e620000000800 */
[----:B------:R-:W-:-:S04]  /*8970*/  LEA.HI R3, R3, R0, RZ, 0x2 ;  /* 0x0000000003037211 */ /* 0x000fc800078f10ff */
[----:B------:R-:W-:-:S05]  /*8980*/  LOP3.LUT R3, R3, 0xfffffffc, RZ, 0xc0, !PT ;  /* 0xfffffffc03037812 */ /* 0x000fca00078ec0ff */
[----:B------:R-:W-:Y:S02]  /*8990*/  IMAD.IADD R3, R0, 0x1, -R3 ;  /* 0x0000000100037824 */ /* 0x000fe400078e0a03 */
[----:B------:R-:W2:Y:S02]  /*89a0*/  @P0 LDC R0, c[0x0][0x44c] ;  /* 0x00011300ff000b82 */ /* 0x000ea40000000800 */
[----:B------:R-:W-:-:S04]  /*89b0*/  IMAD R3, R3, 0x60, R41 ;  /* 0x0000006003037824 */ /* 0x000fc800078e0229 */
[----:B--2---:R-:W-:-:S05]  /*89c0*/  @P0 IMAD.HI.U32 R0, R3, R0, RZ ;  /* 0x0000000003000227 */ /* 0x004fca00078e00ff */
[----:B-1----:R-:W-:Y:S01]  /*89d0*/  @P0 SHF.R.U32.HI R3, RZ, R5, R0 ;  /* 0x00000005ff030219 */ /* 0x002fe20000011600 */
[----:B------:R-:W-:-:S03]  /*89e0*/  IMAD.MOV.U32 R5, RZ, RZ, R29 ;  /* 0x000000ffff057224 */ /* 0x000fc600078e001d */
[----:B------:R-:W-:Y:S01]  /*89f0*/  SHF.R.S32.HI R0, RZ, 0x1f, R3 ;  /* 0x0000001fff007819 */ /* 0x000fe20000011403 */
[----:B------:R-:W-:-:S04]  /*8a00*/  IMAD.WIDE.U32 R4, R3, UR4, R4 ;  /* 0x0000000403047c25 */ /* 0x000fc8000f8e0004 */
[C---:B------:R-:W-:Y:S02]  /*8a10*/  IMAD R8, R0.reuse, UR4, RZ ;  /* 0x0000000400087c24 */ /* 0x040fe4000f8e02ff */
[----:B------:R-:W-:Y:S02]  /*8a20*/  IMAD R0, R0, UR6, RZ ;  /* 0x0000000600007c24 */ /* 0x000fe4000f8e02ff */
[C---:B------:R-:W-:Y:S01]  /*8a30*/  IMAD R9, R3.reuse, UR5, R8 ;  /* 0x0000000503097c24 */ /* 0x040fe2000f8e0208 */
[----:B------:R-:W-:Y:S01]  /*8a40*/  ULDC.64 UR4, c[0x0][0x3e8] ;  /* 0x0000fa0000047ab9 */ /* 0x000fe20000000a00 */
[C---:B------:R-:W-:Y:S01]  /*8a50*/  IMAD.WIDE.U32 R6, R3.reuse, UR6, R6 ;  /* 0x0000000603067c25 */ /* 0x040fe2000f8e0006 */
[----:B------:R-:W-:Y:S01]  /*8a60*/  LEA R25, P0, R4, UR4, 0x1 ;  /* 0x0000000404197c11 */ /* 0x000fe2000f8008ff */
[----:B------:R-:W-:Y:S02]  /*8a70*/  UMOV UR4, 0xffffffff ;  /* 0xffffffff00047882 */ /* 0x000fe40000000000 */
[----:B------:R-:W-:Y:S01]  /*8a80*/  IMAD R3, R3, UR7, R0 ;  /* 0x0000000703037c24 */ /* 0x000fe2000f8e0200 */
[----:B------:R-:W-:Y:S01]  /*8a90*/  ULDC.64 UR6, c[0x0][0x400] ;  /* 0x0001000000067ab9 */ /* 0x000fe20000000a00 */
[----:B------:R-:W-:Y:S01]  /*8aa0*/  IMAD.IADD R5, R5, 0x1, R9 ;  /* 0x0000000105057824 */ /* 0x000fe200078e0209 */
[----:B------:R-:W-:Y:S01]  /*8ab0*/  LEA R27, P1, R6, UR6, 0x1 ;  /* 0x00000006061b7c11 */ /* 0x000fe2000f8208ff */
[----:B------:R-:W-:-:S03]  /*8ac0*/  IMAD.IADD R3, R7, 0x1, R3 ;  /* 0x0000000107037824 */ /* 0x000fc600078e0203 */
[----:B------:R-:W-:Y:S02]  /*8ad0*/  LEA.HI.X R26, R4, UR5, R5, 0x1, P0 ;  /* 0x00000005041a7c11 */ /* 0x000fe400080f0c05 */
[----:B------:R-:W-:Y:S01]  /*8ae0*/  LEA.HI.X R24, R6, UR7, R3, 0x1, P1 ;  /* 0x0000000706187c11 */ /* 0x000fe200088f0c03 */
[----:B------:R-:W-:Y:S06]  /*8af0*/  BRA.DIV UR4, `(.L_x_1685) ;  /* 0x0000018604507947 */ /* 0x000fec000b800000 */
[----:B------:R-:W1:Y:S01]  /*8b00*/  LDC R35, c[0x0][0x3f4] ;  /* 0x0000fd00ff237b82 */ /* 0x000e620000000800 */
[----:B------:R-:W2:Y:S01]  /*8b10*/  SHFL.IDX PT, R3, R25, RZ, 0x1c1f ;  /* 0x001c1fff19037589 */ /* 0x000ea200000e0000 */
[----:B------:R-:W-:-:S03]  /*8b20*/  IMAD R32, R156, R21, RZ ;  /* 0x000000159c207224 */ /* 0x000fc600078e02ff */
[----:B------:R-:W3:Y:S04]  /*8b30*/  SHFL.IDX PT, R0, R26, RZ, 0x1c1f ;  /* 0x001c1fff1a007589 */ /* 0x000ee800000e0000 */
[----:B0-----:R-:W0:Y:S04]  /*8b40*/  SHFL.IDX PT, R14, R27, RZ, 0x1c1f ;  /* 0x001c1fff1b0e7589 */ /* 0x001e2800000e0000 */
[----:B------:R-:W4:Y:S01]  /*8b50*/  SHFL.IDX PT, R4, R24, RZ, 0x1c1f ;  /* 0x001c1fff18047589 */ /* 0x000f2200000e0000 */
[----:B-1----:R-:W-:-:S04]  /*8b60*/  ISETP.GE.AND P0, PT, R16, R35, PT ;  /* 0x000000231000720c */ /* 0x002fc80003f06270 */
[----:B------:R-:W-:-:S13]  /*8b70*/  ISETP.GE.OR P1, PT, R41, R32, P0 ;  /* 0x000000202900720c */ /* 0x000fda0000726670 */
[C---:B------:R-:W-:Y:S01]  /*8b80*/  @!P1 IMAD.SHL.U32 R5, R16.reuse, 0x2, RZ ;  /* 0x0000000210059824 */ /* 0x040fe200078e00ff */
[----:B------:R-:W-:-:S04]  /*8b90*/  @!P1 SHF.L.U64.HI R21, R16, 0x1, R17 ;  /* 0x0000000110159819 */ /* 0x000fc80000010211 */
[----:B--2---:R-:W-:-:S05]  /*8ba0*/  @!P1 IADD3 R6, P2, R3, R5, RZ ;  /* 0x0000000503069210 */ /* 0x004fca0007f5e0ff */
[----:B---3--:R-:W-:-:S05]  /*8bb0*/  @!P1 IMAD.X R7, R0, 0x1, R21, P2 ;  /* 0x0000000100079824 */ /* 0x008fca00010e0615 */
[----:B------:R-:W2:Y:S01]  /*8bc0*/  @!P1 LD.E.128 R8, desc[UR42][R6.64] ;  /* 0x0000002a06089980 */ /* 0x000ea2000c101d00 */
[----:B0-----:R-:W-:-:S05]  /*8bd0*/  @!P1 IADD3 R14, P2, R14, R5, RZ ;  /* 0x000000050e0e9210 */ /* 0x001fca0007f5e0ff */
[----:B----4-:R-:W-:-:S04]  /*8be0*/  @!P1 IMAD.X R3, R4, 0x1, R21, P2 ;  /* 0x0000000104039824 */ /* 0x010fc800010e0615 */
[----:B------:R-:W-:-:S05]  /*8bf0*/  @!P1 IMAD.MOV.U32 R15, RZ, RZ, R3 ;  /* 0x000000ffff0f9224 */ /* 0x000fca00078e0003 */
[----:B------:R0:W3:Y:S01]  /*8c00*/  @!P1 LD.E.128 R4, desc[UR42][R14.64] ;  /* 0x0000002a0e049980 */ /* 0x0000e2000c101d00 */
[----:B------:R-:W-:Y:S02]  /*8c10*/  CS2R R36, SRZ ;  /* 0x0000000000247805 */ /* 0x000fe4000001ff00 */
[----:B------:R-:W-:Y:S02]  /*8c20*/  CS2R R38, SRZ ;  /* 0x0000000000267805 */ /* 0x000fe4000001ff00 */
[----:B------:R-:W-:Y:S01]  /*8c30*/  CS2R R28, SRZ ;  /* 0x00000000001c7805 */ /* 0x000fe2000001ff00 */
[----:B------:R-:W1:Y:S01]  /*8c40*/  SHFL.IDX PT, R24, R24, 0x1, 0x1c1f ;  /* 0x003c1f0018187f89 */ /* 0x000e6200000e0000 */
[----:B------:R-:W-:-:S03]  /*8c50*/  CS2R R20, SRZ ;  /* 0x0000000000147805 */ /* 0x000fc6000001ff00 */
[----:B0-----:R0:W4:Y:S01]  /*8c60*/  SHFL.IDX PT, R14, R27, 0x1, 0x1c1f ;  /* 0x003c1f001b0e7f89 */ /* 0x00112200000e0000 */
[----:B--2---:R-:W-:Y:S02]  /*8c70*/  @!P1 IMAD.MOV.U32 R36, RZ, RZ, R8 ;  /* 0x000000ffff249224 */ /* 0x004fe400078e0008 */
[----:B------:R-:W-:Y:S02]  /*8c80*/  @!P1 IMAD.MOV.U32 R37, RZ, RZ, R9 ;  /* 0x000000ffff259224 */ /* 0x000fe400078e0009 */
[----:B------:R-:W-:Y:S02]  /*8c90*/  IMAD.MOV.U32 R0, RZ, RZ, R36 ;  /* 0x000000ffff007224 */ /* 0x000fe400078e0024 */
[----:B------:R-:W-:Y:S02]  /*8ca0*/  IMAD.MOV.U32 R3, RZ, RZ, R37 ;  /* 0x000000ffff037224 */ /* 0x000fe400078e0025 */
[----:B------:R-:W-:Y:S01]  /*8cb0*/  @!P1 IMAD.MOV.U32 R38, RZ, RZ, R10 ;  /* 0x000000ffff269224 */ /* 0x000fe200078e000a */
[----:B------:R-:W-:Y:S01]  /*8cc0*/  PRMT R48, R0, 0x7610, R48 ;  /* 0x0000761000307816 */ /* 0x000fe20000000030 */
[----:B------:R-:W-:Y:S01]  /*8cd0*/  @!P1 IMAD.MOV.U32 R39, RZ, RZ, R11 ;  /* 0x000000ffff279224 */ /* 0x000fe200078e000b */
[----:B------:R-:W-:Y:S01]  /*8ce0*/  PRMT R34, R34, 0x5410, R3 ;  /* 0x0000541022227816 */ /* 0x000fe20000000003 */
[----:B------:R0:W2:Y:S01]  /*8cf0*/  SHFL.IDX PT, R0, R26, 0x1, 0x1c1f ;  /* 0x003c1f001a007f89 */ /* 0x0000a200000e0000 */
[----:B------:R-:W-:-:S02]  /*8d00*/  IMAD.MOV.U32 R8, RZ, RZ, R38 ;  /* 0x000000ffff087224 */ /* 0x000fc400078e0026 */
[----:B---3--:R-:W-:Y:S01]  /*8d10*/  @!P1 IMAD.MOV.U32 R28, RZ, RZ, R4 ;  /* 0x000000ffff1c9224 */ /* 0x008fe200078e0004 */
[----:B------:R0:W3:Y:S01]  /*8d20*/  SHFL.IDX PT, R3, R25, 0x1, 0x1c1f ;  /* 0x003c1f0019037f89 */ /* 0x0000e200000e0000 */
[----:B------:R-:W-:Y:S01]  /*8d30*/  @!P1 IMAD.MOV.U32 R29, RZ, RZ, R5 ;  /* 0x000000ffff1d9224 */ /* 0x000fe200078e0005 */
[----:B------:R-:W-:Y:S01]  /*8d40*/  PRMT R31, R8, 0x7610, R31 ;  /* 0x00007610081f7816 */ /* 0x000fe2000000001f */
[----:B------:R-:W-:Y:S02]  /*8d50*/  @!P1 IMAD.MOV.U32 R20, RZ, RZ, R6 ;  /* 0x000000ffff149224 */ /* 0x000fe400078e0006 */
[----:B------:R-:W-:Y:S02]  /*8d60*/  @!P1 IMAD.MOV.U32 R21, RZ, RZ, R7 ;  /* 0x000000ffff159224 */ /* 0x000fe400078e0007 */
[----:B------:R-:W-:Y:S02]  /*8d70*/  IMAD.MOV.U32 R4, RZ, RZ, R28 ;  /* 0x000000ffff047224 */ /* 0x000fe400078e001c */
[----:B------:R-:W-:-:S02]  /*8d80*/  IMAD.MOV.U32 R5, RZ, RZ, R29 ;  /* 0x000000ffff057224 */ /* 0x000fc400078e001d */
[----:B------:R-:W-:Y:S01]  /*8d90*/  IMAD.MOV.U32 R9, RZ, RZ, R39 ;  /* 0x000000ffff097224 */ /* 0x000fe200078e0027 */
[----:B------:R-:W-:Y:S01]  /*8da0*/  PRMT R50, R4, 0x7610, R50 ;  /* 0x0000761004327816 */ /* 0x000fe20000000032 */
[----:B------:R-:W-:Y:S01]  /*8db0*/  IMAD.MOV.U32 R6, RZ, RZ, R20 ;  /* 0x000000ffff067224 */ /* 0x000fe200078e0014 */
[----:B------:R-:W-:Y:S01]  /*8dc0*/  PRMT R54, R5, 0x7610, R54 ;  /* 0x0000761005367816 */ /* 0x000fe20000000036 */
[----:B------:R-:W-:Y:S01]  /*8dd0*/  IMAD.MOV.U32 R7, RZ, RZ, R21 ;  /* 0x000000ffff077224 */ /* 0x000fe200078e0015 */
[----:B------:R-:W-:Y:S02]  /*8de0*/  PRMT R34, R9, 0x7610, R34 ;  /* 0x0000761009227816 */ /* 0x000fe40000000022 */
[----:B------:R-:W-:Y:S02]  /*8df0*/  CS2R R4, SRZ ;  /* 0x0000000000047805 */ /* 0x000fe4000001ff00 */
[----:B------:R-:W-:Y:S02]  /*8e00*/  PRMT R31, R31, 0x5410, R6 ;  /* 0x000054101f1f7816 */ /* 0x000fe40000000006 */
[----:B012-4-:R-:W-:-:S07]  /*8e10*/  PRMT R55, R7, 0x7610, R55 ;  /* 0x0000761007377816 */ /* 0x017fce0000000037 */
.L_x_1975:
[----:B------:R-:W-:Y:S01]  /*8e20*/  VIADD R41, R41, 0x60 ;  /* 0x0000006029297836 */ /* 0x000fe20000000000 */
[----:B------:R-:W-:Y:S01]  /*8e30*/  BSSY B1, `(.L_x_1686) ;  /* 0x0000012000017945 */ /* 0x000fe20003800000 */
[----:B------:R-:W-:Y:S02]  /*8e40*/  CS2R R6, SRZ ;  /* 0x0000000000067805 */ /* 0x000fe4000001ff00 */
[----:B------:R-:W-:Y:S02]  /*8e50*/  CS2R R8, SRZ ;  /* 0x0000000000087805 */ /* 0x000fe4000001ff00 */
[----:B------:R-:W-:Y:S02]  /*8e60*/  CS2R R10, SRZ ;  /* 0x00000000000a7805 */ /* 0x000fe4000001ff00 */
[----:B------:R-:W-:-:S13]  /*8e70*/  ISETP.GE.AND P1, PT, R41, R32, PT ;  /* 0x000000202900720c */ /* 0x000fda0003f26270 */
[----:B------:R-:W-:Y:S05]  /*8e80*/  @P1 BRA `(.L_x_1687) ;  /* 0x0000000000301947 */ /* 0x000fea0003800000 */
[----:B------:R-:W-:Y:S02]  /*8e90*/  CS2R R6, SRZ ;  /* 0x0000000000067805 */ /* 0x000fe4000001ff00 */
[----:B------:R-:W-:Y:S02]  /*8ea0*/  CS2R R8, SRZ ;  /* 0x0000000000087805 */ /* 0x000fe4000001ff00 */
[----:B------:R-:W-:Y:S01]  /*8eb0*/  CS2R R10, SRZ ;  /* 0x00000000000a7805 */ /* 0x000fe2000001ff00 */
[----:B------:R-:W-:Y:S06]  /*8ec0*/  @P0 BRA `(.L_x_1687) ;  /* 0x0000000000200947 */ /* 0x000fec0003800000 */
[C---:B------:R-:W-:Y:S01]  /*8ed0*/  IMAD.SHL.U32 R4, R16.reuse, 0x2, RZ ;  /* 0x0000000210047824 */ /* 0x040fe200078e00ff */
[----:B------:R-:W-:-:S04]  /*8ee0*/  SHF.L.U64.HI R5, R16, 0x1, R17 ;  /* 0x0000000110057819 */ /* 0x000fc80000010211 */
[-C--:B---3--:R-:W-:Y:S02]  /*8ef0*/  IADD3 R8, P1, R3, R4.reuse, RZ ;  /* 0x0000000403087210 */ /* 0x088fe40007f3e0ff */
[----:B------:R-:W-:-:S03]  /*8f00*/  IADD3 R4, P2, R14, R4, RZ ;  /* 0x000000040e047210 */ /* 0x000fc60007f5e0ff */
[--C-:B------:R-:W-:Y:S02]  /*8f10*/  IMAD.X R9, R0, 0x1, R5.reuse, P1 ;  /* 0x0000000100097824 */ /* 0x100fe400008e0605 */
[----:B------:R-:W-:-:S04]  /*8f20*/  IMAD.X R5, R24, 0x1, R5, P2 ;  /* 0x0000000118057824 */ /* 0x000fc800010e0605 */
[----:B------:R-:W5:Y:S04]  /*8f30*/  LD.E.128 R8, desc[UR42][R8.64] ;  /* 0x0000002a08087980 */ /* 0x000f68000c101d00 */
[----:B------:R-:W5:Y:S02]  /*8f40*/  LD.E.128 R4, desc[UR42][R4.64] ;  /* 0x0000002a04047980 */ /* 0x000f64000c101d00 */
.L_x_1687:
[----:B------:R-:W-:Y:S05]  /*8f50*/  BSYNC B1 ;  /* 0x0000000000017941 */ /* 0x000fea0003800000 */
.L_x_1686:
[----:B------:R-:W-:Y:S01]  /*8f60*/  ULEA.HI UR4, UR36, UR36, URZ, 0x1 ;  /* 0x0000002424047291 */ /* 0x000fe2000f8f083f */
[----:B------:R-:W0:Y:S01]  /*8f70*/  S2R R0, SR_TID.X ;  /* 0x0000000000007919 */ /* 0x000e220000002100 */
[----:B------:R-:W-:Y:S01]  /*8f80*/  IMAD R32, R33, -0xc0, R32 ;  /* 0xffffff4021207824 */ /* 0x000fe200078e0220 */
[----:B------:R-:W-:Y:S01]  /*8f90*/  BSSY B1, `(.L_x_1688) ;  /* 0x0000020000017945 */ /* 0x000fe20003800000 */
[----:B------:R-:W-:Y:S01]  /*8fa0*/  ULOP3.LUT UR4, UR4, 0xfffffffe, URZ, 0xc0, !UPT ;  /* 0xfffffffe04047892 */ /* 0x000fe2000f8ec03f */
[----:B---3-5:R-:W-:Y:S02]  /*8fb0*/  IMAD.MOV.U32 R3, RZ, RZ, R5 ;  /* 0x000000ffff037224 */ /* 0x028fe400078e0005 */
[----:B------:R-:W-:Y:S01]  /*8fc0*/  VIMNMX R32, R32, 0xc0, PT ;  /* 0x000000c020207848 */ /* 0x000fe20003fe0100 */
[----:B------:R-:W-:Y:S02]  /*8fd0*/  UIADD3 UR4, UR36, -UR4, URZ ;  /* 0x8000000424047290 */ /* 0x000fe4000fffe03f */
[----:B------:R-:W-:Y:S01]  /*8fe0*/  PRMT R42, R3, 0x7610, R42 ;  /* 0x00007610032a7816 */ /* 0x000fe2000000002a */
[----:B------:R-:W-:-:S03]  /*8ff0*/  IMAD.MOV.U32 R3, RZ, RZ, R7 ;  /* 0x000000ffff037224 */ /* 0x000fc600078e0007 */
[----:B------:R-:W-:Y:S02]  /*9000*/  IMAD.U32 R13, RZ, RZ, UR4 ;  /* 0x00000004ff0d7e24 */ /* 0x000fe4000f8e00ff */
[----:B------:R-:W-:Y:S01]  /*9010*/  PRMT R40, R3, 0x7610, R40 ;  /* 0x0000761003287816 */ /* 0x000fe20000000028 */
[----:B------:R-:W-:Y:S02]  /*9020*/  IMAD.MOV.U32 R3, RZ, RZ, R11 ;  /* 0x000000ffff037224 */ /* 0x000fe400078e000b */
[----:B------:R-:W-:-:S04]  /*9030*/  SHF.L.U32 R13, R13, 0x1f, RZ ;  /* 0x0000001f0d0d7819 */ /* 0x000fc800000006ff */
[----:B------:R-:W1:Y:S01]  /*9040*/  SYNCS.PHASECHK.TRANS64.TRYWAIT P1, [R2+URZ+0x16800], R13 ;  /* 0x0168000d020075a7 */ /* 0x000e62000802017f */
[----:B0-----:R-:W-:-:S05]  /*9050*/  VIADD R0, R0, 0xffffff80 ;  /* 0xffffff8000007836 */ /* 0x001fca0000000000 */
[--C-:B------:R-:W-:Y:S02]  /*9060*/  SHF.R.S32.HI R12, RZ, 0x1f, R0.reuse ;  /* 0x0000001fff0c7819 */ /* 0x100fe40000011400 */
[----:B------:R-:W-:Y:S02]  /*9070*/  SHF.R.S32.HI R14, RZ, 0x1f, R0 ;  /* 0x0000001fff0e7819 */ /* 0x000fe40000011400 */
[-C--:B------:R-:W-:Y:S02]  /*9080*/  LEA.HI R12, R12, R0.reuse, RZ, 0x2 ;  /* 0x000000000c0c7211 */ /* 0x080fe400078f10ff */
[----:B------:R-:W-:Y:S01]  /*9090*/  LEA.HI R14, R14, R0, RZ, 0x2 ;  /* 0x000000000e0e7211 */ /* 0x000fe200078f10ff */
[----:B------:R-:W-:Y:S01]  /*90a0*/  IMAD.MOV.U32 R0, RZ, RZ, R4 ;  /* 0x000000ffff007224 */ /* 0x000fe200078e0004 */
[----:B------:R-:W-:Y:S02]  /*90b0*/  SHF.R.S32.HI R12, RZ, 0x2, R12 ;  /* 0x00000002ff0c7819 */ /* 0x000fe4000001140c */
[----:B------:R-:W-:-:S02]  /*90c0*/  SHF.R.S32.HI R14, RZ, 0x2, R14 ;  /* 0x00000002ff0e7819 */ /* 0x000fc4000001140e */
[----:B------:R-:W-:Y:S01]  /*90d0*/  PRMT R43, R0, 0x7610, R43 ;  /* 0x00007610002b7816 */ /* 0x000fe2000000002b */
[----:B------:R-:W-:Y:S01]  /*90e0*/  VIADD R12, R12, 0x60 ;  /* 0x000000600c0c7836 */ /* 0x000fe20000000000 */
[-C--:B------:R-:W-:Y:S01]  /*90f0*/  ISETP.GE.OR P2, PT, R14, R32.reuse, P0 ;  /* 0x000000200e00720c */ /* 0x080fe20000746670 */
[----:B------:R-:W-:Y:S02]  /*9100*/  IMAD.MOV.U32 R0, RZ, RZ, R6 ;  /* 0x000000ffff007224 */ /* 0x000fe400078e0006 */
[----:B------:R-:W-:Y:S01]  /*9110*/  IMAD.MOV.U32 R14, RZ, RZ, R9 ;  /* 0x000000ffff0e7224 */ /* 0x000fe200078e0009 */
[----:B------:R-:W-:Y:S01]  /*9120*/  ISETP.GE.OR P0, PT, R12, R32, P0 ;  /* 0x000000200c00720c */ /* 0x000fe20000706670 */
[----:B------:R-:W-:Y:S01]  /*9130*/  IMAD.MOV.U32 R12, RZ, RZ, R8 ;  /* 0x000000ffff0c7224 */ /* 0x000fe200078e0008 */
[----:B------:R-:W-:Y:S01]  /*9140*/  PRMT R41, R0, 0x7610, R41 ;  /* 0x0000761000297816 */ /* 0x000fe20000000029 */
[----:B------:R-:W-:Y:S01]  /*9150*/  IMAD.MOV.U32 R0, RZ, RZ, R10 ;  /* 0x000000ffff007224 */ /* 0x000fe200078e000a */
[----:B------:R-:W-:-:S02]  /*9160*/  PRMT R44, R14, 0x7610, R44 ;  /* 0x000076100e2c7816 */ /* 0x000fc4000000002c */
[----:B------:R-:W-:Y:S01]  /*9170*/  PRMT R45, R12, 0x7610, R45 ;  /* 0x000076100c2d7816 */ /* 0x000fe2000000002d */
[----:B-1----:R-:W-:Y:S06]  /*9180*/  @!P1 BRA `(.L_x_1689) ;  /* 0x00000184001c9947 */ /* 0x002fec0003800000 */
.L_x_1976:
[----:B------:R-:W-:Y:S05]  /*9190*/  BSYNC B1 ;  /* 0x0000000000017941 */ /* 0x000fea0003800000 */
.L_x_1688:
[----:B------:R-:W-:Y:S04]  /*91a0*/  BSSY B1, `(.L_x_1690) ;  /* 0x0000070000017945 */ /* 0x000fe80003800000 */
[----:B------:R-:W-:Y:S05]  /*91b0*/  @P2 BRA `(.L_x_1691) ;  /* 0x0000000400b82947 */ /* 0x000fea0003800000 */
[----:B------:R-:W2:Y:S01]  /*91c0*/  LDL R12, [R1+0x44] ;  /* 0x00004400010c7983 */ /* 0x000ea20000100800 */
[----:B0-----:R-:W-:Y:S01]  /*91d0*/  IMAD.IADD R13, R16, 0x1, R35 ;  /* 0x00000001100d7824 */ /* 0x001fe200078e0223 */
[----:B------:R-:W-:Y:S01]  /*91e0*/  SHF.R.U64 R49, R28, 0x10, R29 ;  /* 0x000000101c317819 */ /* 0x000fe2000000121d */
[----:B------:R-:W0:Y:S01]  /*91f0*/  S2R R14, SR_TID.X ;  /* 0x00000000000e7919 */ /* 0x000e220000002100 */
[----:B------:R-:W-:Y:S02]  /*9200*/  SHF.R.U64 R47, R36, 0x10, R37 ;  /* 0x00000010242f7819 */ /* 0x000fe40000001225 */
[----:B------:R-:W-:Y:S02]  /*9210*/  SHF.R.U64 R36, R38, 0x10, R39 ;  /* 0x0000001026247819 */ /* 0x000fe40000001227 */
[----:B------:R-:W-:Y:S02]  /*9220*/  SHF.R.U64 R52, R20, 0x10, R21 ;  /* 0x0000001014347819 */ /* 0x000fe40000001215 */
[----:B------:R-:W-:-:S02]  /*9230*/  PRMT R49, R50, 0x5410, R49 ;  /* 0x0000541032317816 */ /* 0x000fc40000000031 */
[----:B------:R-:W-:Y:S02]  /*9240*/  SHF.R.U32.HI R39, RZ, 0x10, R39 ;  /* 0x00000010ff277819 */ /* 0x000fe40000011627 */
[----:B------:R-:W-:Y:S01]  /*9250*/  PRMT R38, R48, 0x5410, R47 ;  /* 0x0000541030267816 */ /* 0x000fe2000000002f */
[----:B------:R-:W-:Y:S01]  /*9260*/  IMAD.U32 R50, R49, 0x10000, RZ ;  /* 0x0001000031327824 */ /* 0x000fe200078e00ff */
[----:B------:R-:W-:Y:S02]  /*9270*/  SHF.R.U32.HI R53, RZ, 0x10, R21 ;  /* 0x00000010ff357819 */ /* 0x000fe40000011615 */
[C---:B------:R-:W-:Y:S02]  /*9280*/  PRMT R47, R31.reuse, 0x5410, R36 ;  /* 0x000054101f2f7816 */ /* 0x040fe40000000024 */
[----:B------:R-:W-:Y:S02]  /*9290*/  PRMT R52, R31, 0x5432, R52 ;  /* 0x000054321f347816 */ /* 0x000fe40000000034 */
[----:B------:R-:W-:Y:S01]  /*92a0*/  PRMT R48, R34, 0x5410, R39 ;  /* 0x0000541022307816 */ /* 0x000fe20000000027 */
[----:B------:R-:W-:Y:S01]  /*92b0*/  IMAD.U32 R39, R38, 0x10000, RZ ;  /* 0x0001000026277824 */ /* 0x000fe200078e00ff */
[----:B------:R-:W-:-:S02]  /*92c0*/  SHF.R.U32.HI R46, RZ, 0x10, R37 ;  /* 0x00000010ff2e7819 */ /* 0x000fc40000011625 */
[----:B------:R-:W-:Y:S02]  /*92d0*/  SHF.R.U32.HI R51, RZ, 0x10, R29 ;  /* 0x00000010ff337819 */ /* 0x000fe4000001161d */
[----:B------:R-:W-:Y:S02]  /*92e0*/  PRMT R53, R55, 0x5410, R53 ;  /* 0x0000541037357816 */ /* 0x000fe40000000035 */
[----:B------:R-:W-:Y:S02]  /*92f0*/  LOP3.LUT R49, R49, 0xffff0000, RZ, 0xc0, !PT ;  /* 0xffff000031317812 */ /* 0x000fe400078ec0ff */
[----:B------:R-:W-:Y:S02]  /*9300*/  PRMT R46, R34, 0x5432, R46 ;  /* 0x00005432222e7816 */ /* 0x000fe4000000002e */
[----:B------:R-:W-:Y:S01]  /*9310*/  PRMT R51, R54, 0x5410, R51 ;  /* 0x0000541036337816 */ /* 0x000fe20000000033 */
[----:B0-----:R-:W-:-:S05]  /*9320*/  VIADD R25, R14, 0xffffff80 ;  /* 0xffffff800e197836 */ /* 0x001fca0000000000 */
[----:B------:R-:W-:-:S04]  /*9330*/  SHF.R.S32.HI R24, RZ, 0x1f, R25 ;  /* 0x0000001fff187819 */ /* 0x000fc80000011419 */
[----:B------:R-:W-:-:S04]  /*9340*/  LEA.HI R24, R24, R25, RZ, 0x5 ;  /* 0x0000001918187211 */ /* 0x000fc800078f28ff */
        /* <DEDUP_REMOVED lines=12> */
[----:B------:R-:W0:Y:S04]  /*9410*/  LDS.128 R12, [R32+0x8400] ;  /* 0x00840000200c7984 */ /* 0x000e280000000c00 */
[----:B------:R-:W1:Y:S01]  /*9420*/  LDS.128 R24, [R33+0x8400] ;  /* 0x0084000021187984 */ /* 0x000e620000000c00 */
[C---:B0-----:R-:W-:Y:S01]  /*9430*/  IMAD.U32 R20, R12.reuse, 0x10000, RZ ;  /* 0x000100000c147824 */ /* 0x041fe200078e00ff */
[----:B------:R-:W-:Y:S01]  /*9440*/  LOP3.LUT R12, R12, 0xffff0000, RZ, 0xc0, !PT ;  /* 0xffff00000c0c7812 */ /* 0x000fe200078ec0ff */
[C---:B------:R-:W-:Y:S01]  /*9450*/  IMAD.U32 R21, R13.reuse, 0x10000, RZ ;  /* 0x000100000d157824 */ /* 0x040fe200078e00ff */
[----:B------:R-:W-:Y:S01]  /*9460*/  LOP3.LUT R13, R13, 0xffff0000, RZ, 0xc0, !PT ;  /* 0xffff00000d0d7812 */ /* 0x000fe200078ec0ff */
[C---:B-1----:R-:W-:Y:S01]  /*9470*/  IMAD.U32 R31, R24.reuse, 0x10000, RZ ;  /* 0x00010000181f7824 */ /* 0x042fe200078e00ff */
[----:B------:R-:W-:Y:S01]  /*9480*/  LOP3.LUT R24, R24, 0xffff0000, RZ, 0xc0, !PT ;  /* 0xffff000018187812 */ /* 0x000fe200078ec0ff */
[C---:B------:R-:W-:Y:S01]  /*9490*/  IMAD.U32 R34, R25.reuse, 0x10000, RZ ;  /* 0x0001000019227824 */ /* 0x040fe200078e00ff */
[----:B------:R-:W-:Y:S01]  /*94a0*/  LOP3.LUT R25, R25, 0xffff0000, RZ, 0xc0, !PT ;  /* 0xffff000019197812 */ /* 0x000fe200078ec0ff */
[C---:B------:R-:W-:Y:S01]  /*94b0*/  FMUL.FTZ R55, R31.reuse, R50 ;  /* 0x000000321f377220 */ /* 0x040fe20000410000 */
[----:B------:R-:W-:Y:S01]  /*94c0*/  FMUL.FTZ R57, R31, R39 ;  /* 0x000000271f397220 */ /* 0x000fe20000410000 */
[----:B------:R-:W-:Y:S01]  /*94d0*/  LOP3.LUT R31, R38, 0xffff0000, RZ, 0xc0, !PT ;  /* 0xffff0000261f7812 */ /* 0x000fe200078ec0ff */
[----:B------:R-:W-:-:S02]  /*94e0*/  IMAD.U32 R38, R51, 0x10000, RZ ;  /* 0x0001000033267824 */ /* 0x000fc400078e00ff */
[----:B------:R-:W-:Y:S01]  /*94f0*/  FFMA.FTZ R55, R20, R39, -R55 ;  /* 0x0000002714377223 */ /* 0x000fe20000010837 */
[----:B------:R-:W-:Y:S01]  /*9500*/  FMUL.FTZ R39, R24, R49 ;  /* 0x0000003118277220 */ /* 0x000fe20000410000 */
[----:B------:R-:W-:Y:S01]  /*9510*/  FFMA.FTZ R57, R20, R50, R57 ;  /* 0x0000003214397223 */ /* 0x000fe20000010039 */
[----:B------:R-:W-:Y:S02]  /*9520*/  IMAD.U32 R20, R46, 0x10000, RZ ;  /* 0x000100002e147824 */ /* 0x000fe400078e00ff */
[-C--:B------:R-:W-:Y:S01]  /*9530*/  FMUL.FTZ R59, R24, R31.reuse ;  /* 0x0000001f183b7220 */ /* 0x080fe20000410000 */
[----:B------:R-:W-:Y:S01]  /*9540*/  FFMA.FTZ R50, R12, R31, -R39 ;  /* 0x0000001f0c327223 */ /* 0x000fe20000010827 */
[C---:B------:R-:W-:Y:S01]  /*9550*/  FMUL.FTZ R54, R34.reuse, R38 ;  /* 0x0000002622367220 */ /* 0x040fe20000410000 */
[----:B------:R-:W-:Y:S01]  /*9560*/  FMUL.FTZ R31, R34, R20 ;  /* 0x00000014221f7220 */ /* 0x000fe20000410000 */
[----:B------:R-:W-:Y:S01]  /*9570*/  LOP3.LUT R24, R51, 0xffff0000, RZ, 0xc0, !PT ;  /* 0xffff000033187812 */ /* 0x000fe200078ec0ff */
[----:B------:R-:W-:Y:S01]  /*9580*/  IMAD.U32 R36, R26, 0x10000, RZ ;  /* 0x000100001a247824 */ /* 0x000fe200078e00ff */
[----:B------:R-:W-:Y:S01]  /*9590*/  LOP3.LUT R46, R46, 0xffff0000, RZ, 0xc0, !PT ;  /* 0xffff00002e2e7812 */ /* 0x000fe200078ec0ff */
[C---:B------:R-:W-:Y:S01]  /*95a0*/  FFMA.FTZ R38, R21.reuse, R38, R31 ;  /* 0x0000002615267223 */ /* 0x040fe2000001001f */
[----:B------:R-:W-:Y:S01]  /*95b0*/  FFMA.FTZ R34, R12, R49, R59 ;  /* 0x000000310c227223 */ /* 0x000fe2000001003b */
[----:B------:R-:W-:Y:S01]  /*95c0*/  FFMA.FTZ R54, R21, R20, -R54 ;  /* 0x0000001415367223 */ /* 0x000fe20000010836 */
[----:B------:R-:W-:-:S02]  /*95d0*/  IMAD.U32 R31, R52, 0x10000, RZ ;  /* 0x00010000341f7824 */ /* 0x000fc400078e00ff */
[----:B------:R-:W-:Y:S01]  /*95e0*/  FMUL.FTZ R12, R25, R24 ;  /* 0x00000018190c7220 */ /* 0x000fe20000410000 */
[----:B------:R-:W-:Y:S02]  /*95f0*/  IMAD.U32 R21, R47, 0x10000, RZ ;  /* 0x000100002f157824 */ /* 0x000fe400078e00ff */
[-C--:B------:R-:W-:Y:S01]  /*9600*/  FMUL.FTZ R56, R25, R46.reuse ;  /* 0x0000002e19387220 */ /* 0x080fe20000410000 */
[----:B------:R-:W-:Y:S02]  /*9610*/  IMAD.U32 R37, R27, 0x10000, RZ ;  /* 0x000100001b257824 */ /* 0x000fe400078e00ff */
[----:B------:R-:W-:Y:S01]  /*9620*/  FMUL.FTZ R49, R36, R31 ;  /* 0x0000001f24317220 */ /* 0x000fe20000410000 */
[----:B------:R-:W-:Y:S02]  /*9630*/  IMAD.U32 R20, R53, 0x10000, RZ ;  /* 0x0001000035147824 */ /* 0x000fe400078e00ff */
[----:B------:R-:W-:Y:S01]  /*9640*/  FFMA.FTZ R25, R13, R46, -R12 ;  /* 0x0000002e0d197223 */ /* 0x000fe2000001080c */
[----:B------:R-:W-:-:S02]  /*9650*/  IMAD.U32 R28, R14, 0x10000, RZ ;  /* 0x000100000e1c7824 */ /* 0x000fc400078e00ff */
[-C--:B------:R-:W-:Y:S01]  /*9660*/  FMUL.FTZ R36, R36, R21.reuse ;  /* 0x0000001524247220 */ /* 0x080fe20000410000 */
[----:B------:R-:W-:Y:S01]  /*9670*/  FFMA.FTZ R39, R13, R24, R56 ;  /* 0x000000180d277223 */ /* 0x000fe20000010038 */
[----:B------:R-:W-:Y:S02]  /*9680*/  IMAD.U32 R29, R15, 0x10000, RZ ;  /* 0x000100000f1d7824 */ /* 0x000fe400078e00ff */
[C---:B------:R-:W-:Y:S01]  /*9690*/  FMUL.FTZ R24, R37.reuse, R20 ;  /* 0x0000001425187220 */ /* 0x040fe20000410000 */
[----:B------:R-:W-:Y:S02]  /*96a0*/  IMAD.U32 R12, R48, 0x10000, RZ ;  /* 0x00010000300c7824 */ /* 0x000fe400078e00ff */
[C---:B------:R-:W-:Y:S01]  /*96b0*/  FFMA.FTZ R49, R28.reuse, R21, -R49 ;  /* 0x000000151c317223 */ /* 0x040fe20000010831 */
[----:B------:R-:W-:Y:S01]  /*96c0*/  FFMA.FTZ R36, R28, R31, R36 ;  /* 0x0000001f1c247223 */ /* 0x000fe20000010024 */
[----:B------:R-:W-:Y:S01]  /*96d0*/  LOP3.LUT R26, R26, 0xffff0000, RZ, 0xc0, !PT ;  /* 0xffff00001a1a7812 */ /* 0x000fe200078ec0ff */
[-C--:B------:R-:W-:Y:S01]  /*96e0*/  FMUL.FTZ R46, R37, R12.reuse ;  /* 0x0000000c252e7220 */ /* 0x080fe20000410000 */
[----:B------:R-:W-:Y:S01]  /*96f0*/  FFMA.FTZ R28, R29, R12, -R24 ;  /* 0x0000000c1d1c7223 */ /* 0x000fe20000010818 */
[----:B------:R-:W-:-:S02]  /*9700*/  LOP3.LUT R27, R27, 0xffff0000, RZ, 0xc0, !PT ;  /* 0xffff00001b1b7812 */ /* 0x000fc400078ec0ff */
        /* <DEDUP_REMOVED lines=25> */
.L_x_1691:
[----:B------:R-:W-:Y:S05]  /*98a0*/  BSYNC B1 ;  /* 0x0000000000017941 */ /* 0x000fea0003800000 */
.L_x_1690:
[----:B------:R-:W-:Y:S02]  /*98b0*/  PRMT R28, R0, 0x7610, R28 ;  /* 0x00007610001c7816 */ /* 0x000fe4000000001c */
[----:B------:R-:W-:Y:S01]  /*98c0*/  PRMT R31, R3, 0x7610, R31 ;  /* 0x00007610031f7816 */ /* 0x000fe2000000001f */
[----:B------:R-:W-:Y:S06]  /*98d0*/  @P0 BRA `(.L_x_1682) ;  /* 0x0000000400940947 */ /* 0x000fec0003800000 */
[----:B-1----:R-:W2:Y:S04]  /*98e0*/  LDL R14, [R1+0x38] ;  /* 0x00003800010e7983 */ /* 0x002ea80000100800 */
[----:B0-----:R-:W3:Y:S04]  /*98f0*/  LDL R13, [R1+0x64] ;  /* 0x00006400010d7983 */ /* 0x001ee80000100800 */
[----:B------:R-:W4:Y:S04]  /*9900*/  LDL R12, [R1+0x48] ;  /* 0x00004800010c7983 */ /* 0x000f280000100800 */
[----:B------:R-:W5:Y:S01]  /*9910*/  LDL R33, [R1+0x58] ;  /* 0x0000580001217983 */ /* 0x000f620000100800 */
[----:B------:R-:W-:Y:S01]  /*9920*/  IMAD.IADD R0, R16, 0x1, R35 ;  /* 0x0000000110007824 */ /* 0x000fe200078e0223 */
[----:B------:R-:W-:-:S02]  /*9930*/  SHF.R.U64 R20, R8, 0x10, R9 ;  /* 0x0000001008147819 */ /* 0x000fc40000001209 */
[----:B------:R-:W-:Y:S02]  /*9940*/  SHF.R.U64 R8, R4, 0x10, R5 ;  /* 0x0000001004087819 */ /* 0x000fe40000001205 */
[----:B------:R-:W-:Y:S02]  /*9950*/  SHF.R.U32.HI R9, RZ, 0x10, R9 ;  /* 0x00000010ff097819 */ /* 0x000fe40000011609 */
[----:B------:R-:W-:Y:S02]  /*9960*/  PRMT R43, R43, 0x5410, R8 ;  /* 0x000054102b2b7816 */ /* 0x000fe40000000008 */
[----:B------:R-:W-:Y:S02]  /*9970*/  SHF.R.U64 R21, R10, 0x10, R11 ;  /* 0x000000100a157819 */ /* 0x000fe4000000120b */
[----:B------:R-:W-:Y:S01]  /*9980*/  SHF.R.U32.HI R5, RZ, 0x10, R5 ;  /* 0x00000010ff057819 */ /* 0x000fe20000011605 */
[----:B------:R-:W-:Y:S01]  /*9990*/  IMAD.U32 R32, R43, 0x10000, RZ ;  /* 0x000100002b207824 */ /* 0x000fe200078e00ff */
[----:B------:R-:W-:-:S02]  /*99a0*/  PRMT R45, R45, 0x5410, R20 ;  /* 0x000054102d2d7816 */ /* 0x000fc40000000014 */
[----:B------:R-:W-:Y:S02]  /*99b0*/  PRMT R44, R44, 0x5410, R9 ;  /* 0x000054102c2c7816 */ /* 0x000fe40000000009 */
[----:B------:R-:W-:Y:S01]  /*99c0*/  PRMT R21, R28, 0x5410, R21 ;  /* 0x000054101c157816 */ /* 0x000fe20000000015 */
[----:B------:R-:W-:Y:S01]  /*99d0*/  IMAD.U32 R28, R45, 0x10000, RZ ;  /* 0x000100002d1c7824 */ /* 0x000fe200078e00ff */
[----:B------:R-:W-:Y:S02]  /*99e0*/  PRMT R42, R42, 0x5410, R5 ;  /* 0x000054102a2a7816 */ /* 0x000fe40000000005 */
[----:B------:R-:W-:Y:S02]  /*99f0*/  SHF.R.U32.HI R29, RZ, 0x10, R11 ;  /* 0x00000010ff1d7819 */ /* 0x000fe4000001160b */
[--C-:B------:R-:W-:Y:S01]  /*9a00*/  SHF.R.U64 R4, R6, 0x10, R7.reuse ;  /* 0x0000001006047819 */ /* 0x100fe20000001207 */
[----:B------:R-:W-:Y:S01]  /*9a10*/  IMAD.U32 R34, R42, 0x10000, RZ ;  /* 0x000100002a227824 */ /* 0x000fe200078e00ff */
[----:B------:R-:W-:-:S02]  /*9a20*/  SHF.R.U32.HI R7, RZ, 0x10, R7 ;  /* 0x00000010ff077819 */ /* 0x000fc40000011607 */
[----:B------:R-:W-:Y:S02]  /*9a30*/  PRMT R29, R31, 0x5410, R29 ;  /* 0x000054101f1d7816 */ /* 0x000fe4000000001d */
[----:B------:R-:W-:Y:S02]  /*9a40*/  PRMT R40, R40, 0x5410, R7 ;  /* 0x0000541028287816 */ /* 0x000fe40000000007 */
[----:B------:R-:W-:Y:S02]  /*9a50*/  LOP3.LUT R43, R43, 0xffff0000, RZ, 0xc0, !PT ;  /* 0xffff00002b2b7812 */ /* 0x000fe400078ec0ff */
[----:B------:R-:W-:Y:S02]  /*9a60*/  PRMT R41, R41, 0x5410, R4 ;  /* 0x0000541029297816 */ /* 0x000fe40000000004 */
[----:B------:R-:W-:Y:S02]  /*9a70*/  LOP3.LUT R45, R45, 0xffff0000, RZ, 0xc0, !PT ;  /* 0xffff00002d2d7812 */ /* 0x000fe400078ec0ff */
[----:B--2---:R-:W-:-:S04]  /*9a80*/  LOP3.LUT R0, R14, 0x38, R0, 0xf8, !PT ;  /* 0x000000380e007812 */ /* 0x004fc800078ef800 */
[----:B---3--:R-:W-:-:S05]  /*9a90*/  LOP3.LUT R0, R0, R13, RZ, 0x3c, !PT ;  /* 0x0000000d00007212 */ /* 0x008fca00078e3cff */
[----:B----4-:R-:W-:Y:S02]  /*9aa0*/  IMAD.IADD R3, R12, 0x1, R0 ;  /* 0x000000010c037824 */ /* 0x010fe400078e0200 */
[----:B-----5:R-:W0:Y:S02]  /*9ab0*/  LDS.128 R12, [R33+0x8400] ;  /* 0x00840000210c7984 */ /* 0x020e240000000c00 */
[----:B------:R-:W-:-:S05]  /*9ac0*/  IMAD R0, R3, 0x2, R2 ;  /* 0x0000000203007824 */ /* 0x000fca00078e0202 */
[----:B------:R-:W1:Y:S01]  /*9ad0*/  LDS.128 R24, [R0+0x8400] ;  /* 0x0084000000187984 */ /* 0x000e620000000c00 */
[C---:B0-----:R-:W-:Y:S01]  /*9ae0*/  IMAD.U32 R3, R12.reuse, 0x10000, RZ ;  /* 0x000100000c037824 */ /* 0x041fe200078e00ff */
[----:B------:R-:W-:Y:S01]  /*9af0*/  LOP3.LUT R4, R12, 0xffff0000, RZ, 0xc0, !PT ;  /* 0xffff00000c047812 */ /* 0x000fe200078ec0ff */
[C---:B------:R-:W-:Y:S01]  /*9b00*/  IMAD.U32 R5, R13.reuse, 0x10000, RZ ;  /* 0x000100000d057824 */ /* 0x040fe200078e00ff */
[----:B------:R-:W-:Y:S01]  /*9b10*/  LOP3.LUT R12, R13, 0xffff0000, RZ, 0xc0, !PT ;  /* 0xffff00000d0c7812 */ /* 0x000fe200078ec0ff */
[----:B------:R-:W-:Y:S01]  /*9b20*/  IMAD.U32 R8, R15, 0x10000, RZ ;  /* 0x000100000f087824 */ /* 0x000fe200078e00ff */
[----:B------:R-:W-:Y:S01]  /*9b30*/  LOP3.LUT R7, R14, 0xffff0000, RZ, 0xc0, !PT ;  /* 0xffff00000e077812 */ /* 0x000fe200078ec0ff */
[C---:B-1----:R-:W-:Y:S01]  /*9b40*/  IMAD.U32 R9, R24.reuse, 0x10000, RZ ;  /* 0x0001000018097824 */ /* 0x042fe200078e00ff */
[----:B------:R-:W-:Y:S01]  /*9b50*/  LOP3.LUT R10, R24, 0xffff0000, RZ, 0xc0, !PT ;  /* 0xffff0000180a7812 */ /* 0x000fe200078ec0ff */
[C---:B------:R-:W-:Y:S01]  /*9b60*/  IMAD.U32 R11, R25.reuse, 0x10000, RZ ;  /* 0x00010000190b7824 */ /* 0x040fe200078e00ff */
[----:B------:R-:W-:Y:S01]  /*9b70*/  LOP3.LUT R24, R25, 0xffff0000, RZ, 0xc0, !PT ;  /* 0xffff000019187812 */ /* 0x000fe200078ec0ff */
[C---:B------:R-:W-:Y:S01]  /*9b80*/  FMUL.FTZ R36, R9.reuse, R32 ;  /* 0x0000002009247220 */ /* 0x040fe20000410000 */
[----:B------:R-:W-:Y:S01]  /*9b90*/  FMUL.FTZ R38, R9, R28 ;  /* 0x0000001c09267220 */ /* 0x000fe20000410000 */
[----:B------:R-:W-:Y:S01]  /*9ba0*/  FMUL.FTZ R46, R11, R34 ;  /* 0x000000220b2e7220 */ /* 0x000fe20000410000 */
[----:B------:R-:W-:-:S02]  /*9bb0*/  IMAD.U32 R20, R27, 0x10000, RZ ;  /* 0x000100001b147824 */ /* 0x000fc400078e00ff */
[C---:B------:R-:W-:Y:S01]  /*9bc0*/  FFMA.FTZ R36, R3.reuse, R28, -R36 ;  /* 0x0000001c03247223 */ /* 0x040fe20000010824 */
[----:B------:R-:W-:Y:S02]  /*9bd0*/  IMAD.U32 R28, R44, 0x10000, RZ ;  /* 0x000100002c1c7824 */ /* 0x000fe400078e00ff */
[----:B------:R-:W-:Y:S01]  /*9be0*/  FFMA.FTZ R38, R3, R32, R38 ;  /* 0x0000002003267223 */ /* 0x000fe20000010026 */
[C---:B------:R-:W-:Y:S01]  /*9bf0*/  IMAD.U32 R3, R29.reuse, 0x10000, RZ ;  /* 0x000100001d037824 */ /* 0x040fe200078e00ff */
[----:B------:R-:W-:Y:S01]  /*9c00*/  LOP3.LUT R29, R29, 0xffff0000, RZ, 0xc0, !PT ;  /* 0xffff00001d1d7812 */ /* 0x000fe200078ec0ff */
[----:B------:R-:W-:Y:S02]  /*9c10*/  IMAD.U32 R9, R40, 0x10000, RZ ;  /* 0x0001000028097824 */ /* 0x000fe400078e00ff */
[-C--:B------:R-:W-:Y:S01]  /*9c20*/  FMUL.FTZ R32, R11, R28.reuse ;  /* 0x0000001c0b207220 */ /* 0x080fe20000410000 */
[C---:B------:R-:W-:Y:S01]  /*9c30*/  FFMA.FTZ R46, R5.reuse, R28, -R46 ;  /* 0x0000001c052e7223 */ /* 0x040fe2000001082e */
[C---:B------:R-:W-:Y:S01]  /*9c40*/  FMUL.FTZ R28, R20.reuse, R3 ;  /* 0x00000003141c7220 */ /* 0x040fe20000410000 */
[----:B------:R-:W-:Y:S01]  /*9c50*/  FMUL.FTZ R11, R20, R9 ;  /* 0x00000009140b7220 */ /* 0x000fe20000410000 */
[----:B------:R-:W-:Y:S01]  /*9c60*/  FFMA.FTZ R32, R5, R34, R32 ;  /* 0x0000002205207223 */ /* 0x000fe20000010020 */
[----:B------:R-:W-:Y:S01]  /*9c70*/  FMUL.FTZ R5, R10, R43 ;  /* 0x0000002b0a057220 */ /* 0x000fe20000410000 */
[----:B------:R-:W-:Y:S01]  /*9c80*/  FFMA.FTZ R28, R8, R9, R28 ;  /* 0x00000009081c7223 */ /* 0x000fe2000001001c */
[----:B------:R-:W-:Y:S01]  /*9c90*/  LOP3.LUT R9, R42, 0xffff0000, RZ, 0xc0, !PT ;  /* 0xffff00002a097812 */ /* 0x000fe200078ec0ff */
[----:B------:R-:W-:Y:S01]  /*9ca0*/  FFMA.FTZ R20, R8, R3, -R11 ;  /* 0x0000000308147223 */ /* 0x000fe2000001080b */
[----:B------:R-:W-:Y:S01]  /*9cb0*/  FMUL.FTZ R11, R10, R45 ;  /* 0x0000002d0a0b7220 */ /* 0x000fe20000410000 */
[----:B------:R-:W-:-:S02]  /*9cc0*/  IMAD.U32 R6, R14, 0x10000, RZ ;  /* 0x000100000e067824 */ /* 0x000fc400078e00ff */
[----:B------:R-:W-:Y:S01]  /*9cd0*/  FFMA.FTZ R45, R4, R45, -R5 ;  /* 0x0000002d042d7223 */ /* 0x000fe20000010805 */
[----:B------:R-:W-:Y:S01]  /*9ce0*/  IMAD.U32 R13, R26, 0x10000, RZ ;  /* 0x000100001a0d7824 */ /* 0x000fe200078e00ff */
[----:B------:R-:W-:Y:S01]  /*9cf0*/  LOP3.LUT R14, R15, 0xffff0000, RZ, 0xc0, !PT ;  /* 0xffff00000f0e7812 */ /* 0x000fe200078ec0ff */
[----:B------:R-:W-:Y:S01]  /*9d00*/  IMAD.U32 R8, R41, 0x10000, RZ ;  /* 0x0001000029087824 */ /* 0x000fe200078e00ff */
[----:B------:R-:W-:Y:S01]  /*9d10*/  LOP3.LUT R3, R44, 0xffff0000, RZ, 0xc0, !PT ;  /* 0xffff00002c037812 */ /* 0x000fe200078ec0ff */
[----:B------:R-:W-:Y:S01]  /*9d20*/  IMAD.U32 R5, R21, 0x10000, RZ ;  /* 0x0001000015057824 */ /* 0x000fe200078e00ff */
[----:B------:R-:W-:Y:S01]  /*9d30*/  LOP3.LUT R15, R26, 0xffff0000, RZ, 0xc0, !PT ;  /* 0xffff00001a0f7812 */ /* 0x000fe200078ec0ff */
[----:B------:R-:W-:Y:S01]  /*9d40*/  FMUL.FTZ R25, R24, R9 ;  /* 0x0000000918197220 */ /* 0x000fe20000410000 */
[----:B------:R-:W-:Y:S01]  /*9d50*/  LOP3.LUT R26, R27, 0xffff0000, RZ, 0xc0, !PT ;  /* 0xffff00001b1a7812 */ /* 0x000fe200078ec0ff */
[CC--:B------:R-:W-:Y:S01]  /*9d60*/  FMUL.FTZ R27, R13.reuse, R8.reuse ;  /* 0x000000080d1b7220 */ /* 0x0c0fe20000410000 */
[----:B------:R-:W-:Y:S01]  /*9d70*/  FFMA.FTZ R11, R4, R43, R11 ;  /* 0x0000002b040b7223 */ /* 0x000fe2000001000b */
[----:B------:R-:W-:Y:S01]  /*9d80*/  FMUL.FTZ R13, R13, R5 ;  /* 0x000000050d0d7220 */ /* 0x000fe20000410000 */
[----:B------:R-:W-:Y:S01]  /*9d90*/  LOP3.LUT R10, R41, 0xffff0000, RZ, 0xc0, !PT ;  /* 0xffff0000290a7812 */ /* 0x000fe200078ec0ff */
[-C--:B------:R-:W-:Y:S01]  /*9da0*/  FMUL.FTZ R24, R24, R3.reuse ;  /* 0x0000000318187220 */ /* 0x080fe20000410000 */
[----:B------:R-:W-:Y:S01]  /*9db0*/  FFMA.FTZ R25, R12, R3, -R25 ;  /* 0x000000030c197223 */ /* 0x000fe20000010819 */
[----:B------:R-:W-:Y:S01]  /*9dc0*/  LOP3.LUT R4, R21, 0xffff0000, RZ, 0xc0, !PT ;  /* 0xffff000015047812 */ /* 0x000fe200078ec0ff */
[----:B------:R-:W-:Y:S01]  /*9dd0*/  FFMA.FTZ R27, R6, R5, -R27 ;  /* 0x00000005061b7223 */ /* 0x000fe2000001081b */
[----:B------:R-:W-:Y:S01]  /*9de0*/  LOP3.LUT R3, R40, 0xffff0000, RZ, 0xc0, !PT ;  /* 0xffff000028037812 */ /* 0x000fe200078ec0ff */
[----:B------:R-:W-:Y:S01]  /*9df0*/  FFMA.FTZ R13, R6, R8, R13 ;  /* 0x00000008060d7223 */ /* 0x000fe2000001000d */
[C---:B------:R-:W-:Y:S01]  /*9e00*/  FMUL.FTZ R6, R15.reuse, R10 ;  /* 0x0000000a0f067220 */ /* 0x040fe20000410000 */
        /* <DEDUP_REMOVED lines=11> */
[----:B------:R-:W-:Y:S02]  /*9ec0*/  F2FP.BF16.F32.PACK_AB R6, R6, R27 ;  /* 0x0000001b0606723e */ /* 0x000fe400000010ff */
[----:B------:R-:W-:Y:S02]  /*9ed0*/  F2FP.BF16.F32.PACK_AB R7, R7, R20 ;  /* 0x000000140707723e */ /* 0x000fe400000010ff */
[----:B------:R-:W-:Y:S02]  /*9ee0*/  F2FP.BF16.F32.PACK_AB R9, R9, R32 ;  /* 0x000000200909723e */ /* 0x000fe400000010ff */
[----:B------:R-:W-:Y:S01]  /*9ef0*/  F2FP.BF16.F32.PACK_AB R10, R10, R13 ;  /* 0x0000000d0a0a723e */ /* 0x000fe200000010ff */
[----:B------:R2:W-:Y:S01]  /*9f00*/  STS.128 [R33+0x8400], R4 ;  /* 0x0084000421007388 */ /* 0x0005e20000000c00 */
[----:B------:R-:W-:-:S05]  /*9f10*/  F2FP.BF16.F32.PACK_AB R11, R3, R28 ;  /* 0x0000001c030b723e */ /* 0x000fca00000010ff */
[----:B------:R2:W-:Y:S02]  /*9f20*/  STS.128 [R0+0x8400], R8 ;  /* 0x0084000800007388 */ /* 0x0005e40000000c00 */
.L_x_1682:
[----:B------:R-:W-:Y:S05]  /*9f30*/  BSYNC B0 ;  /* 0x0000000000007941 */ /* 0x000fea0003800000 */
.L_x_1668:
[----:B------:R-:W-:Y:S01]  /*9f40*/  @!PT LDS RZ, [RZ] ;  /* 0x00000000fffff984 */ /* 0x000fe20000000800 */
[----:B------:R-:W-:Y:S01]  /*9f50*/  @!PT LDS RZ, [RZ] ;  /* 0x00000000fffff984 */ /* 0x000fe20000000800 */
[----:B------:R-:W-:Y:S01]  /*9f60*/  @!PT LDS RZ, [RZ] ;  /* 0x00000000fffff984 */ /* 0x000fe20000000800 */
[----:B------:R-:W-:Y:S01]  /*9f70*/  @!PT LDS RZ, [RZ] ;  /* 0x00000000fffff984 */ /* 0x000fe20000000800 */
[----:B------:R3:W-:Y:S06]  /*9f80*/  MEMBAR.ALL.CTA ;  /* 0x0000000000007992 */ /* 0x0007ec0000008000 */
[----:B---3--:R-:W3:Y:S01]  /*9f90*/  FENCE.VIEW.ASYNC.S ;  /* 0x00000000000073c6 */ /* 0x008ee20000000000 */
[----:B------:R-:W-:Y:S05]  /*9fa0*/  WARPSYNC.ALL ;  /* 0x0000000000007948 */ /* 0x000fea0003800000 */
[----:B---3--:R-:W-:Y:S06]  /*9fb0*/  BAR.SYNC.DEFER_BLOCKING 0xd, 0x180 ;  /* 0x0346000000007b1d */ /* 0x008fec0000010000 */
.L_x_1665:
[----:B-12---:R-:W-:-:S05]  /*9fc0*/  IMAD.U32 R0, RZ, RZ, UR39 ;  /* 0x00000027ff007e24 */ /* 0x006fca000f8e00ff */
[----:B------:R-:W-:-:S13]  /*9fd0*/  ISETP.NE.AND P0, PT, R0, 0x3, PT ;  /* 0x000000030000780c */ /* 0x000fda0003f05270 */
[----:B------:R-:W-:Y:S05]  /*9fe0*/  @!P0 BRA `(.L_x_1692) ;  /* 0x0000000000048947 */ /* 0x000fea0003800000 */
[----:B------:R-:W-:Y:S01]  /*9ff0*/  BPT.TRAP 0x1 ;  /* 0x000000040000795c */ /* 0x000fe20000300000 */
.L_x_1692:
[----:B------:R-:W-:Y:S01]  /*a000*/  IMAD R12, R22, 0x8, R2 ;  /* 0x00000008160c7824 */ /* 0x000fe200078e0202 */
[----:B0-----:R-:W-:-:S04]  /*a010*/  SHF.L.U32 R3, R154, 0x1f, RZ ;  /* 0x0000001f9a037819 */ /* 0x001fc800000006ff */
[----:B------:R0:W1:Y:S01]  /*a020*/  SYNCS.PHASECHK.TRANS64.TRYWAIT P1, [R12+URZ+0x16830], R3 ;  /* 0x016830030c0075a7 */ /* 0x000062000802017f */
[----:B------:R-:W-:Y:S05]  /*a030*/  @!P0 BRA `(.L_x_1693) ;  /* 0x0000000000048947 */ /* 0x000fea0003800000 */
[----:B------:R-:W-:Y:S01]  /*a040*/  BPT.TRAP 0x1 ;  /* 0x000000040000795c */ /* 0x000fe20000300000 */
.L_x_1693:
[----:B------:R-:W-:Y:S01]  /*a050*/  VIADD R0, R2, 0xe400 ;  /* 0x0000e40002007836 */ /* 0x000fe20000000000 */
[----:B------:R-:W-:Y:S01]  /*a060*/  LOP3.LUT R8, R30, 0x10000, RZ, 0xfc, !PT ;  /* 0x000100001e087812 */ /* 0x000fe200078efcff */
[----:B------:R-:W-:-:S03]  /*a070*/  IMAD.MOV.U32 R9, RZ, RZ, 0x40000040 ;  /* 0x40000040ff097424 */ /* 0x000fc600078e00ff */
[----:B------:R-:W-:-:S04]  /*a080*/  SHF.R.U32.HI R0, RZ, 0x4, R0 ;  /* 0x00000004ff007819 */ /* 0x000fc80000011600 */
[----:B------:R-:W-:-:S04]  /*a090*/  LOP3.LUT R0, R0, 0x3fff, RZ, 0xc0, !PT ;  /* 0x00003fff00007812 */ /* 0x000fc800078ec0ff */
[----:B------:R-:W-:-:S05]  /*a0a0*/  LOP3.LUT R0, R0, 0x10000, RZ, 0xfc, !PT ;  /* 0x0001000000007812 */ /* 0x000fca00078efcff */
[----:B------:R2:W-:Y:S01]  /*a0b0*/  STL [R1+0x30], R0 ;  /* 0x0000300001007387 */ /* 0x0005e20000100800 */
[----:B-1----:R-:W-:Y:S05]  /*a0c0*/  @P1 BRA `(.L_x_1694) ;  /* 0x0000000000081947 */ /* 0x002fea0003800000 */
[----:B------:R-:W1:Y:S02]  /*a0d0*/  SYNCS.PHASECHK.TRANS64.TRYWAIT P1, [R12+URZ+0x16830], R3 ;  /* 0x016830030c0075a7 */ /* 0x000e64000802017f */
[----:B-1----:R-:W-:Y:S05]  /*a0e0*/  @!P1 BRA `(.L_x_1695) ;  /* 0x0000017400589947 */ /* 0x002fea0003800000 */
.L_x_1694:
[----:B--2---:R-:W2:Y:S01]  /*a0f0*/  LDL R0, [R1+0x30] ;  /* 0x0000300001007983 */ /* 0x004ea20000100800 */
[----:B------:R-:W-:Y:S01]  /*a100*/  IMAD.MOV.U32 R5, RZ, RZ, 0x40000040 ;  /* 0x40000040ff057424 */ /* 0x000fe200078e00ff */
[----:B------:R-:W-:Y:S05]  /*a110*/  WARPSYNC.ALL ;  /* 0x0000000000007948 */ /* 0x000fea0003800000 */
[C---:B------:R-:W-:Y:S01]  /*a120*/  R2UR UR4, R8.reuse ;  /* 0x00000000080472ca */ /* 0x040fe200000e0000 */
[----:B-----5:R-:W-:Y:S01]  /*a130*/  WARPGROUP.ARRIVE ;  /* 0x00000000000079c5 */ /* 0x020fe20000000000 */
[----:B------:R-:W-:Y:S01]  /*a140*/  R2UR UR5, R9 ;  /* 0x00000000090572ca */ /* 0x000fe200000e0000 */
[----:B------:R-:W-:Y:S01]  /*a150*/  VIADD R20, R8, 0x2 ;  /* 0x0000000208147836 */ /* 0x000fe20000000000 */
[----:B------:R-:W-:Y:S01]  /*a160*/  R2UR UR7, R5 ;  /* 0x00000000050772ca */ /* 0x000fe200000e0000 */
[----:B------:R-:W-:-:S02]  /*a170*/  IMAD.MOV.U32 R21, RZ, RZ, 0x40000040 ;  /* 0x40000040ff157424 */ /* 0x000fc400078e00ff */
[----:B------:R-:W-:Y:S02]  /*a180*/  IMAD.MOV.U32 R7, RZ, RZ, 0x40000040 ;  /* 0x40000040ff077424 */ /* 0x000fe400078e00ff */
[C---:B------:R-:W-:Y:S01]  /*a190*/  VIADD R10, R8.reuse, 0x4 ;  /* 0x00000004080a7836 */ /* 0x040fe20000000000 */
[----:B------:R3:W-:Y:S01]  /*a1a0*/  STL.64 [R1+0x20], R20 ;  /* 0x0000201401007387 */ /* 0x0007e20000100a00 */
[----:B------:R-:W-:Y:S02]  /*a1b0*/  IMAD.MOV.U32 R11, RZ, RZ, 0x40000040 ;  /* 0x40000040ff0b7424 */ /* 0x000fe400078e00ff */
[----:B------:R-:W-:Y:S02]  /*a1c0*/  VIADD R14, R8, 0x6 ;  /* 0x00000006080e7836 */ /* 0x000fe40000000000 */
[----:B------:R-:W-:Y:S01]  /*a1d0*/  IMAD.MOV.U32 R15, RZ, RZ, 0x40000040 ;  /* 0x40000040ff0f7424 */ /* 0x000fe200078e00ff */
[----:B------:R3:W-:Y:S01]  /*a1e0*/  STL.64 [R1+0x18], R10 ;  /* 0x0000180a01007387 */ /* 0x0007e20000100a00 */
[----:B------:R-:W-:-:S02]  /*a1f0*/  IMAD.MOV.U32 R5, RZ, RZ, 0x40000040 ;  /* 0x40000040ff057424 */ /* 0x000fc400078e00ff */
[----:B--2---:R-:W-:-:S04]  /*a200*/  IMAD R4, R22, 0x400, R0 ;  /* 0x0000040016047824 */ /* 0x004fc800078e0200 */
[C---:B------:R-:W-:Y:S01]  /*a210*/  VIADD R6, R4.reuse, 0x2 ;  /* 0x0000000204067836 */ /* 0x040fe20000000000 */
[----:B------:R-:W-:-:S13]  /*a220*/  R2UR UR6, R4 ;  /* 0x00000000040672ca */ /* 0x000fda00000e0000 */
[----:B------:R-:W-:Y:S01]  /*a230*/  HGMMA.64x128x16.F32.BF16 R24, gdesc[UR4], RZ, !UPT, gsb0 ;  /* 0x01e00000041879f0 */ /* 0x000fe2000c0018ff */
[----:B------:R-:W-:Y:S02]  /*a240*/  R2UR UR4, R20 ;  /* 0x00000000140472ca */ /* 0x000fe400000e0000 */
[----:B------:R-:W-:Y:S02]  /*a250*/  R2UR UR5, R21 ;  /* 0x00000000150572ca */ /* 0x000fe400000e0000 */
[----:B------:R-:W-:Y:S01]  /*a260*/  R2UR UR6, R6 ;  /* 0x00000000060672ca */ /* 0x000fe200000e0000 */
[C---:B------:R-:W-:Y:S01]  /*a270*/  VIADD R6, R4.reuse, 0x4 ;  /* 0x0000000404067836 */ /* 0x040fe20000000000 */
[----:B------:R-:W-:Y:S01]  /*a280*/  R2UR UR7, R7 ;  /* 0x00000000070772ca */ /* 0x000fe200000e0000 */
[----:B------:R-:W-:Y:S02]  /*a290*/  IMAD.MOV.U32 R7, RZ, RZ, 0x40000040 ;  /* 0x40000040ff077424 */ /* 0x000fe400078e00ff */
[----:B------:R-:W-:Y:S01]  /*a2a0*/  VIADD R4, R4, 0x6 ;  /* 0x0000000604047836 */ /* 0x000fe20000000000 */
[----:B------:R-:W-:-:S02]  /*a2b0*/  WARPGROUP.DEPBAR.LE gsb0, 0x0 ;  /* 0x00008000000079c5 */ /* 0x000fc40000010000 */
        /* <DEDUP_REMOVED lines=17> */
[----:B---3--:R-:W-:Y:S05]  /*a3d0*/  @!P0 BRA `(.L_x_1696) ;  /* 0x0000000000048947 */ /* 0x008fea0003800000 */
[----:B------:R-:W-:Y:S01]  /*a3e0*/  BPT.TRAP 0x1 ;  /* 0x000000040000795c */ /* 0x000fe20000300000 */
.L_x_1696:
[----:B------:R-:W2:Y:S01]  /*a3f0*/  LDL R4, [R1+0x34] ;  /* 0x0000340001047983 */ /* 0x000ea20000100800 */
[----:B------:R-:W3:Y:S03]  /*a400*/  LDC R92, c[0x0][0x448] ;  /* 0x00011200ff5c7b82 */ /* 0x000ee60000000800 */
[----:B------:R-:W2:Y:S04]  /*a410*/  LDL R91, [R1+0x14] ;  /* 0x00001400015b7983 */ /* 0x000ea80000100800 */
[----:B------:R-:W4:Y:S01]  /*a420*/  LDL R93, [R1] ;  /* 0x00000000015d7983 */ /* 0x000f220000100800 */
[----:B------:R-:W5:Y:S01]  /*a430*/  LDC.64 R10, c[0x0][0x9e0] ;  /* 0x00027800ff0a7b82 */ /* 0x000f620000000a00 */
[----:B------:R-:W-:Y:S01]  /*a440*/  LOP3.LUT R18, R18, 0xfffffff7, RZ, 0xc0, !PT ;  /* 0xfffffff712127812 */ /* 0x000fe200078ec0ff */
[----:B------:R-:W-:Y:S01]  /*a450*/  IMAD.U32 R5, RZ, RZ, UR38 ;  /* 0x00000026ff057e24 */ /* 0x000fe2000f8e00ff */
[----:B------:R-:W-:Y:S01]  /*a460*/  ULDC UR29, c[0x0][0x9dc] ;  /* 0x00027700001d7ab9 */ /* 0x000fe20000000800 */
[----:B---3--:R-:W-:-:S13]  /*a470*/  ISETP.NE.AND P1, PT, R92, 0x1, PT ;  /* 0x000000015c00780c */ /* 0x008fda0003f25270 */
[----:B------:R-:W3:Y:S08]  /*a480*/  @P1 LDC R0, c[0x0][0x44c] ;  /* 0x00011300ff001b82 */ /* 0x000ef00000000800 */
[----:B01----:R-:W0:Y:S01]  /*a490*/  @P1 LDC R3, c[0x0][0x450] ;  /* 0x00011400ff031b82 */ /* 0x003e220000000800 */
[----:B------:R-:W-:Y:S01]  /*a4a0*/  @P1 LOP3.LUT R18, R18, 0x8, RZ, 0xfc, !PT ;  /* 0x0000000812121812 */ /* 0x000fe200078efcff */
[----:B------:R-:W-:-:S03]  /*a4b0*/  ULOP3.LUT UR4, URZ, UR29, URZ, 0x33, !UPT ;  /* 0x0000001d3f047292 */ /* 0x000fc6000f8e333f */
[----:B------:R-:W-:Y:S01]  /*a4c0*/  LOP3.LUT R18, R18, 0xfffffffb, RZ, 0xc0, !PT ;  /* 0xfffffffb12127812 */ /* 0x000fe200078ec0ff */
[----:B--2---:R-:W-:-:S04]  /*a4d0*/  IMAD.IADD R13, R4, 0x1, R91 ;  /* 0x00000001040d7824 */ /* 0x004fc800078e025b */
[----:B---3--:R-:W-:-:S05]  /*a4e0*/  @P1 IMAD.HI.U32 R0, R13, R0, RZ ;  /* 0x000000000d001227 */ /* 0x008fca00078e00ff */
[----:B0-----:R-:W-:Y:S01]  /*a4f0*/  @P1 SHF.R.U32.HI R13, RZ, R3, R0 ;  /* 0x00000003ff0d1219 */ /* 0x001fe20000011600 */
[----:B------:R-:W-:-:S04]  /*a500*/  IMAD.MOV.U32 R3, RZ, RZ, -0x80 ;  /* 0xffffff80ff037424 */ /* 0x000fc800078e00ff */
[----:B------:R-:W0:Y:S01]  /*a510*/  SHFL.IDX PT, R21, R13, RZ, 0x1c1f ;  /* 0x001c1fff0d157589 */ /* 0x000e2200000e0000 */
[----:B------:R-:W-:Y:S01]  /*a520*/  IMAD R90, R88, R3, 0x80 ;  /* 0x00000080585a7424 */ /* 0x000fe200078e0203 */
[----:B-----5:R-:W-:Y:S01]  /*a530*/  ISETP.GE.AND P1, PT, R11, 0x1, PT ;  /* 0x000000010b00780c */ /* 0x020fe20003f26270 */
[----:B------:R-:W-:-:S03]  /*a540*/  VIADD R0, R12, 0x16840 ;  /* 0x000168400c007836 */ /* 0x000fc60000000000 */
[----:B------:R-:W-:-:S04]  /*a550*/  IADD3 R3, -R155, 0x1, R90 ;  /* 0x000000019b037810 */ /* 0x000fc80007ffe15a */
[----:B----4-:R-:W-:Y:S02]  /*a560*/  IADD3 R3, -R156, R3, R93 ;  /* 0x000000039c037210 */ /* 0x010fe40007ffe15d */
[----:B------:R-:W-:Y:S02]  /*a570*/  PRMT R0, R5, 0x654, R0 ;  /* 0x0000065405007816 */ /* 0x000fe40000000000 */
[----:B------:R-:W-:Y:S01]  /*a580*/  IADD3 R20, -R155, R93, R90 ;  /* 0x0000005d9b147210 */ /* 0x000fe20007ffe15a */
[C---:B------:R-:W-:Y:S01]  /*a590*/  IMAD.IADD R7, R3.reuse, 0x1, R10 ;  /* 0x0000000103077824 */ /* 0x040fe200078e020a */
[----:B------:R1:W-:Y:S01]  /*a5a0*/  SYNCS.ARRIVE.TRANS64.RED.A1T0 RZ, [R0+URZ], RZ ;  /* 0x000000ff00ff79a7 */ /* 0x0003e2000810043f */
[----:B------:R-:W-:Y:S01]  /*a5b0*/  VIADD R12, R3, UR4 ;  /* 0x00000004030c7c36 */ /* 0x000fe20008000000 */
[----:B------:R-:W-:Y:S02]  /*a5c0*/  @P1 LOP3.LUT R18, R18, 0x4, RZ, 0xfc, !PT ;  /* 0x0000000412121812 */ /* 0x000fe400078efcff */
[----:B-1----:R-:W-:Y:S01]  /*a5d0*/  LEA R0, R88, 0xffffff80, 0x7 ;  /* 0xffffff8058007811 */ /* 0x002fe200078e38ff */
[----:B0-----:R-:W-:Y:S01]  /*a5e0*/  IMAD.IADD R3, R12, 0x1, R21 ;  /* 0x000000010c037824 */ /* 0x001fe200078e0215 */
[----:B------:R-:W-:Y:S01]  /*a5f0*/  VIADDMNMX R6, R21, R7, R20, PT ;  /* 0x0000000715067246 */ /* 0x000fe20003800114 */
[----:B------:R-:W-:Y:S06]  /*a600*/  @!P1 BRA `(.L_x_1697) ;  /* 0x0000000000509947 */ /* 0x000fec0003800000 */
[----:B------:R-:W-:Y:S01]  /*a610*/  IADD3 R21, -R156, R93, R21 ;  /* 0x0000005d9c157210 */ /* 0x000fe20007ffe115 */
[----:B------:R-:W-:Y:S03]  /*a620*/  BSSY B0, `(.L_x_1698) ;  /* 0x000000e000007945 */ /* 0x000fe60003800000 */
[----:B------:R-:W-:-:S13]  /*a630*/  ISETP.GT.AND P1, PT, R21, -0x1, PT ;  /* 0xffffffff1500780c */ /* 0x000fda0003f24270 */
        /* <DEDUP_REMOVED lines=8> */
.L_x_1699:
[----:B------:R-:W-:-:S13]  /*a6c0*/  ISETP.NE.AND P1, PT, R11, 0x1, PT ;  /* 0x000000010b00780c */ /* 0x000fda0003f25270 */
[----:B------:R-:W0:Y:S02]  /*a6d0*/  @P1 LDC.64 R4, c[0x0][0x9e8] ;  /* 0x00027a00ff041b82 */ /* 0x000e240000000a00 */
[----:B0-----:R-:W-:-:S05]  /*a6e0*/  @P1 IMAD.HI.U32 R4, R21, R4, RZ ;  /* 0x0000000415041227 */ /* 0x001fca00078e00ff */
[----:B------:R-:W-:-:S07]  /*a6f0*/  @P1 SHF.R.U32.HI R21, RZ, R5, R4 ;  /* 0x00000005ff151219 */ /* 0x000fce0000011604 */
.L_x_1700:
[----:B------:R-:W-:Y:S05]  /*a700*/  BSYNC B0 ;  /* 0x0000000000007941 */ /* 0x000fea0003800000 */
.L_x_1698:
[----:B------:R-:W-:-:S04]  /*a710*/  IMAD R4, R21, R11, -R0 ;  /* 0x0000000b15047224 */ /* 0x000fc800078e0a00 */
[----:B------:R-:W-:-:S05]  /*a720*/  IMAD.IADD R4, R4, 0x1, -R155 ;  /* 0x0000000104047824 */ /* 0x000fca00078e0a9b */
[----:B------:R-:W-:Y:S02]  /*a730*/  VIMNMX R3, R3, R4, !PT ;  /* 0x0000000403037248 */ /* 0x000fe40007fe0100 */
[----:B------:R-:W-:-:S07]  /*a740*/  VIADDMNMX R6, R4, R11, R6, PT ;  /* 0x0000000b04067246 */ /* 0x000fce0003800106 */
.L_x_1697:
[C---:B------:R-:W-:Y:S02]  /*a750*/  ISETP.GE.AND P1, PT, R90.reuse, 0x2, PT ;  /* 0x000000025a00780c */ /* 0x040fe40003f26270 */
[C---:B------:R-:W-:Y:S02]  /*a760*/  ISETP.GE.AND P6, PT, R90.reuse, 0x9, PT ;  /* 0x000000095a00780c */ /* 0x040fe40003fc6270 */
[----:B------:R-:W-:Y:S02]  /*a770*/  ISETP.GT.AND P2, PT, R3, 0x1, !P1 ;  /* 0x000000010300780c */ /* 0x000fe40004f44270 */
[----:B------:R-:W-:Y:S02]  /*a780*/  ISETP.GE.AND P3, PT, R90, 0xa, PT ;  /* 0x0000000a5a00780c */ /* 0x000fe40003f66270 */
[----:B------:R-:W-:Y:S02]  /*a790*/  ISETP.LT.OR P2, PT, R6, 0x2, P2 ;  /* 0x000000020600780c */ /* 0x000fe40001741670 */
[----:B------:R-:W-:-:S02]  /*a7a0*/  LOP3.LUT R18, R18, 0xfffffffe, RZ, 0xc0, !PT ;  /* 0xfffffffe12127812 */ /* 0x000fc400078ec0ff */
[----:B------:R-:W-:Y:S02]  /*a7b0*/  FSEL R25, R25, -INF , !P2 ;  /* 0xff80000019197808 */ /* 0x000fe40005000000 */
[----:B------:R-:W-:Y:S02]  /*a7c0*/  ISETP.GT.AND P2, PT, R3, 0x8, !P6 ;  /* 0x000000080300780c */ /* 0x000fe40007744270 */
[----:B------:R-:W-:Y:S02]  /*a7d0*/  ISETP.GE.AND P5, PT, R90, 0x1, PT ;  /* 0x000000015a00780c */ /* 0x000fe40003fa6270 */
[----:B------:R-:W-:Y:S02]  /*a7e0*/  ISETP.LT.OR P2, PT, R6, 0x9, P2 ;  /* 0x000000090600780c */ /* 0x000fe40001741670 */
[----:B------:R-:W-:Y:S02]  /*a7f0*/  @P3 LOP3.LUT R18, R18, 0x1, RZ, 0xfc, !PT ;  /* 0x0000000112123812 */ /* 0x000fe400078efcff */
[----:B------:R-:W-:-:S02]  /*a800*/  FSEL R28, R28, -INF , !P2 ;  /* 0xff8000001c1c7808 */ /* 0x000fc40005000000 */
[----:B------:R-:W-:Y:S02]  /*a810*/  ISETP.GT.AND P2, PT, R3, 0x9, !P3 ;  /* 0x000000090300780c */ /* 0x000fe40005f44270 */
        /* <DEDUP_REMOVED lines=161> */
[----:B------:R-:W-:-:S04]  /*b230*/  ISETP.GT.AND P4, PT, R3, RZ, !P5 ;  /* 0x000000ff0300720c */ /* 0x000fc80006f84270 */
[----:B------:R-:W-:-:S04]  /*b240*/  ISETP.LT.OR P4, PT, R6, 0x1, P4 ;  /* 0x000000010600780c */ /* 0x000fc80002781670 */
[----:B------:R-:W-:Y:S02]  /*b250*/  FSEL R24, R24, -INF , !P4 ;  /* 0xff80000018187808 */ /* 0x000fe40006000000 */
[----:B------:R-:W-:-:S13]  /*b260*/  ISETP.GE.AND P4, PT, R90, 0x7a, PT ;  /* 0x0000007a5a00780c */ /* 0x000fda0003f86270 */
[----:B------:R-:W-:Y:S02]  /*b270*/  @P4 LOP3.LUT R18, R18, 0x10000000, RZ, 0xfc, !PT ;  /* 0x1000000012124812 */ /* 0x000fe400078efcff */
[----:B------:R-:W-:Y:S02]  /*b280*/  ISETP.GT.AND P4, PT, R3, 0x79, !P4 ;  /* 0x000000790300780c */ /* 0x000fe40006784270 */
[----:B------:R-:W0:Y:S02]  /*b290*/  SHFL.IDX PT, R3, R13, 0x1, 0x1c1f ;  /* 0x003c1f000d037f89 */ /* 0x000e2400000e0000 */
[----:B------:R-:W-:-:S04]  /*b2a0*/  ISETP.LT.OR P4, PT, R6, 0x7a, P4 ;  /* 0x0000007a0600780c */ /* 0x000fc80002781670 */
[----:B------:R-:W-:Y:S02]  /*b2b0*/  FSEL R85, R85, -INF , !P4 ;  /* 0xff80000055557808 */ /* 0x000fe40006000000 */
[----:B------:R-:W-:Y:S02]  /*b2c0*/  ISETP.GE.AND P4, PT, R11, 0x1, PT ;  /* 0x000000010b00780c */ /* 0x000fe40003f86270 */
[----:B0-----:R-:W-:Y:S01]  /*b2d0*/  VIADDMNMX R20, R3, R7, R20, PT ;  /* 0x0000000703147246 */ /* 0x001fe20003800114 */
[----:B------:R-:W-:-:S10]  /*b2e0*/  IMAD.IADD R12, R12, 0x1, R3 ;  /* 0x000000010c0c7824 */ /* 0x000fd400078e0203 */
[----:B------:R-:W-:Y:S05]  /*b2f0*/  @!P4 BRA `(.L_x_1701) ;  /* 0x000000000050c947 */ /* 0x000fea0003800000 */
        /* <DEDUP_REMOVED lines=11> */
.L_x_1703:
[----:B------:R-:W-:-:S13]  /*b3b0*/  ISETP.NE.AND P4, PT, R11, 0x1, PT ;  /* 0x000000010b00780c */ /* 0x000fda0003f85270 */
[----:B------:R-:W0:Y:S02]  /*b3c0*/  @P4 LDC.64 R4, c[0x0][0x9e8] ;  /* 0x00027a00ff044b82 */ /* 0x000e240000000a00 */
[----:B0-----:R-:W-:-:S05]  /*b3d0*/  @P4 IMAD.HI.U32 R4, R3, R4, RZ ;  /* 0x0000000403044227 */ /* 0x001fca00078e00ff */
[----:B------:R-:W-:-:S07]  /*b3e0*/  @P4 SHF.R.U32.HI R3, RZ, R5, R4 ;  /* 0x00000005ff034219 */ /* 0x000fce0000011604 */
.L_x_1704:
[----:B------:R-:W-:Y:S05]  /*b3f0*/  BSYNC B0 ;  /* 0x0000000000007941 */ /* 0x000fea0003800000 */
.L_x_1702:
[----:B------:R-:W-:-:S04]  /*b400*/  IMAD R0, R3, R11, -R0 ;  /* 0x0000000b03007224 */ /* 0x000fc800078e0a00 */
[----:B------:R-:W-:-:S05]  /*b410*/  IMAD.IADD R3, R0, 0x1, -R155 ;  /* 0x0000000100037824 */ /* 0x000fca00078e0a9b */
[----:B------:R-:W-:Y:S02]  /*b420*/  VIMNMX R12, R12, R3, !PT ;  /* 0x000000030c0c7248 */ /* 0x000fe40007fe0100 */
[----:B------:R-:W-:-:S07]  /*b430*/  VIADDMNMX R20, R3, R11, R20, PT ;  /* 0x0000000b03147246 */ /* 0x000fce0003800114 */
.L_x_1701:
[C---:B------:R-:W-:Y:S01]  /*b440*/  ISETP.GT.AND P1, PT, R12.reuse, 0x1, !P1 ;  /* 0x000000010c00780c */ /* 0x040fe20004f24270 */
[----:B------:R-:W-:Y:S01]  /*b450*/  ULDC UR30, c[0x0][0x988] ;  /* 0x00026200001e7ab9 */ /* 0x000fe20000000800 */
[----:B------:R-:W-:Y:S02]  /*b460*/  ISETP.GT.AND P6, PT, R12, 0x8, !P6 ;  /* 0x000000080c00780c */ /* 0x000fe400077c4270 */
[C---:B------:R-:W-:Y:S02]  /*b470*/  ISETP.LT.OR P1, PT, R20.reuse, 0x2, P1 ;  /* 0x000000021400780c */ /* 0x040fe40000f21670 */
[----:B------:R-:W-:Y:S02]  /*b480*/  ISETP.LT.OR P6, PT, R20, 0x9, P6 ;  /* 0x000000091400780c */ /* 0x000fe400037c1670 */
[----:B------:R-:W-:Y:S02]  /*b490*/  FSEL R27, R27, -INF , !P1 ;  /* 0xff8000001b1b7808 */ /* 0x000fe40004800000 */
[----:B------:R-:W-:-:S02]  /*b4a0*/  LOP3.LUT P1, RZ, R18, 0x1, RZ, 0xc0, !PT ;  /* 0x0000000112ff7812 */ /* 0x000fc4000782c0ff */
[----:B------:R-:W-:Y:S02]  /*b4b0*/  FSEL R30, R30, -INF , !P6 ;  /* 0xff8000001e1e7808 */ /* 0x000fe40007000000 */
[----:B------:R-:W-:Y:S02]  /*b4c0*/  ISETP.GT.AND P1, PT, R12, 0x9, !P1 ;  /* 0x000000090c00780c */ /* 0x000fe40004f24270 */
[----:B------:R-:W-:Y:S02]  /*b4d0*/  LOP3.LUT P6, RZ, R18, 0x4000000, RZ, 0xc0, !PT ;  /* 0x0400000012ff7812 */ /* 0x000fe400078cc0ff */
[----:B------:R-:W-:Y:S02]  /*b4e0*/  ISETP.LT.OR P1, PT, R20, 0xa, P1 ;  /* 0x0000000a1400780c */ /* 0x000fe40000f21670 */
[----:B------:R-:W-:Y:S02]  /*b4f0*/  LOP3.LUT P4, RZ, R18, 0x2000000, RZ, 0xc0, !PT ;  /* 0x0200000012ff7812 */ /* 0x000fe4000788c0ff */
        /* <DEDUP_REMOVED lines=19> */
[----:B------:R-:W-:Y:S02]  /*b630*/  LOP3.LUT P6, RZ, R18, 0x8000, RZ, 0xc0, !PT ;  /* 0x0000800012ff7812 */ /* 0x000fe400078cc0ff */
[----:B------:R-:W-:Y:S02]  /*b640*/  ISETP.GT.AND P1, PT, R12, 0x19, !P1 ;  /* 0x000000190c00780c */ /* 0x000fe40004f24270 */
[----:B------:R-:W-:Y:S02]  /*b650*/  FMNMX.FTZ R0, R40, R3, !PT ;  /* 0x0000000328007209 */ /* 0x000fe40007810000 */
[----:B------:R-:W-:Y:S02]  /*b660*/  ISETP.LT.OR P1, PT, R20, 0x1a, P1 ;  /* 0x0000001a1400780c */ /* 0x000fe40000f21670 */
[----:B------:R-:W-:Y:S02]  /*b670*/  FMNMX.FTZ R3, R41, R0, !PT ;  /* 0x0000000029037209 */ /* 0x000fe40007810000 */
[----:B------:R-:W-:-:S02]  /*b680*/  FSEL R39, R39, -INF , !P1 ;  /* 0xff80000027277808 */ /* 0x000fc40004800000 */
[C---:B------:R-:W-:Y:S02]  /*b690*/  LOP3.LUT P1, RZ, R18.reuse, 0x800000, RZ, 0xc0, !PT ;  /* 0x0080000012ff7812 */ /* 0x040fe4000782c0ff */
[----:B------:R-:W-:Y:S02]  /*b6a0*/  LOP3.LUT P4, RZ, R18, 0x4000, RZ, 0xc0, !PT ;  /* 0x0000400012ff7812 */ /* 0x000fe4000788c0ff */
[----:B------:R-:W-:Y:S02]  /*b6b0*/  ISETP.GT.AND P1, PT, R12, 0x20, !P1 ;  /* 0x000000200c00780c */ /* 0x000fe40004f24270 */
[----:B------:R-:W-:Y:S02]  /*b6c0*/  FMNMX.FTZ R0, R44, R3, !PT ;  /* 0x000000032c007209 */ /* 0x000fe40007810000 */
[----:B------:R-:W-:Y:S02]  /*b6d0*/  ISETP.LT.OR P1, PT, R20, 0x21, P1 ;  /* 0x000000211400780c */ /* 0x000fe40000f21670 */
[----:B------:R-:W-:-:S02]  /*b6e0*/  FMNMX.FTZ R3, R45, R0, !PT ;  /* 0x000000002d037209 */ /* 0x000fc40007810000 */
[----:B------:R-:W-:Y:S02]  /*b6f0*/  FSEL R42, R42, -INF , !P1 ;  /* 0xff8000002a2a7808 */ /* 0x000fe40004800000 */
[----:B------:R-:W-:Y:S02]  /*b700*/  LOP3.LUT P1, RZ, R18, 0x400000, RZ, 0xc0, !PT ;  /* 0x0040000012ff7812 */ /* 0x000fe4000782c0ff */
[----:B------:R-:W-:Y:S02]  /*b710*/  FMNMX.FTZ R0, R48, R3, !PT ;  /* 0x0000000330007209 */ /* 0x000fe40007810000 */
[----:B------:R-:W-:Y:S02]  /*b720*/  ISETP.GT.AND P1, PT, R12, 0x21, !P1 ;  /* 0x000000210c00780c */ /* 0x000fe40004f24270 */
[----:B------:R-:W-:Y:S02]  /*b730*/  FMNMX.FTZ R3, R49, R0, !PT ;  /* 0x0000000031037209 */ /* 0x000fe40007810000 */
        /* <DEDUP_REMOVED lines=43> */
[C---:B------:R-:W-:Y:S01]  /*b9f0*/  ISETP.GT.AND P5, PT, R12.reuse, RZ, !P5 ;  /* 0x000000ff0c00720c */ /* 0x040fe20006fa4270 */
[----:B------:R-:W0:Y:S01]  /*ba00*/  SHFL.BFLY PT, R3, R0, 0x2, 0x1f ;  /* 0x0c401f0000037f89 */ /* 0x000e2200000e0000 */
[----:B------:R-:W-:Y:S02]  /*ba10*/  FSEL R55, R55, -INF , !P1 ;  /* 0xff80000037377808 */ /* 0x000fe40004800000 */
[----:B------:R-:W-:Y:S02]  /*ba20*/  ISETP.GT.AND P1, PT, R12, 0x40, !P6 ;  /* 0x000000400c00780c */ /* 0x000fe40007724270 */
[C---:B------:R-:W-:Y:S02]  /*ba30*/  ISETP.LT.OR P5, PT, R20.reuse, 0x1, P5 ;  /* 0x000000011400780c */ /* 0x040fe40002fa1670 */
[----:B------:R-:W-:Y:S02]  /*ba40*/  ISETP.LT.OR P1, PT, R20, 0x41, P1 ;  /* 0x000000411400780c */ /* 0x000fe40000f21670 */
[----:B------:R-:W-:-:S02]  /*ba50*/  FSEL R26, R26, -INF , !P5 ;  /* 0xff8000001a1a7808 */ /* 0x000fc40006800000 */
[----:B------:R-:W-:Y:S02]  /*ba60*/  FSEL R58, R58, -INF , !P1 ;  /* 0xff8000003a3a7808 */ /* 0x000fe40004800000 */
[----:B------:R-:W-:Y:S02]  /*ba70*/  ISETP.GT.AND P1, PT, R12, 0x41, !P4 ;  /* 0x000000410c00780c */ /* 0x000fe40006724270 */
[----:B------:R-:W-:Y:S02]  /*ba80*/  LOP3.LUT P6, RZ, R18, 0x10, RZ, 0xc0, !PT ;  /* 0x0000001012ff7812 */ /* 0x000fe400078cc0ff */
[----:B------:R-:W-:Y:S02]  /*ba90*/  ISETP.LT.OR P1, PT, R20, 0x42, P1 ;  /* 0x000000421400780c */ /* 0x000fe40000f21670 */
[----:B------:R-:W-:Y:S02]  /*baa0*/  FMNMX.FTZ R13, R26, R27, !PT ;  /* 0x0000001b1a0d7209 */ /* 0x000fe40007810000 */
[----:B------:R-:W-:-:S02]  /*bab0*/  FSEL R59, R59, -INF , !P1 ;  /* 0xff8000003b3b7808 */ /* 0x000fc40004800000 */
[----:B------:R-:W-:Y:S02]  /*bac0*/  LOP3.LUT P1, RZ, R18, 0x2000, RZ, 0xc0, !PT ;  /* 0x0000200012ff7812 */ /* 0x000fe4000782c0ff */
[----:B0-----:R-:W-:Y:S02]  /*bad0*/  FMNMX.FTZ R5, R0, R3, !PT ;  /* 0x0000000300057209 */ /* 0x001fe40007810000 */
[----:B------:R-:W-:Y:S02]  /*bae0*/  ISETP.GT.AND P1, PT, R12, 0x48, !P1 ;  /* 0x000000480c00780c */ /* 0x000fe40004f24270 */
[----:B------:R-:W-:Y:S01]  /*baf0*/  FMNMX.FTZ R0, R30, R13, !PT ;  /* 0x0000000d1e007209 */ /* 0x000fe20007810000 */
[----:B------:R-:W0:Y:S01]  /*bb00*/  SHFL.BFLY PT, R4, R5, 0x1, 0x1f ;  /* 0x0c201f0005047f89 */ /* 0x000e2200000e0000 */
[----:B------:R-:W-:Y:S02]  /*bb10*/  ISETP.LT.OR P1, PT, R20, 0x49, P1 ;  /* 0x000000491400780c */ /* 0x000fe40000f21670 */
[----:B------:R-:W-:-:S02]  /*bb20*/  FMNMX.FTZ R13, R31, R0, !PT ;  /* 0x000000001f0d7209 */ /* 0x000fc40007810000 */
[----:B------:R-:W-:Y:S02]  /*bb30*/  FSEL R62, R62, -INF , !P1 ;  /* 0xff8000003e3e7808 */ /* 0x000fe40004800000 */
[C---:B------:R-:W-:Y:S02]  /*bb40*/  LOP3.LUT P1, RZ, R18.reuse, 0x1000, RZ, 0xc0, !PT ;  /* 0x0000100012ff7812 */ /* 0x040fe4000782c0ff */
[----:B------:R-:W-:Y:S02]  /*bb50*/  LOP3.LUT P4, RZ, R18, 0x2, RZ, 0xc0, !PT ;  /* 0x0000000212ff7812 */ /* 0x000fe4000788c0ff */
        /* <DEDUP_REMOVED lines=8> */
[----:B0-----:R-:W-:-:S02]  /*bbe0*/  FMNMX.FTZ R3, R5, R4, !PT ;  /* 0x0000000405037209 */ /* 0x001fc40007810000 */
[----:B------:R-:W-:Y:S02]  /*bbf0*/  ISETP.LT.OR P1, PT, R20, 0x51, P1 ;  /* 0x000000511400780c */ /* 0x000fe40000f21670 */
[----:B------:R-:W-:Y:S01]  /*bc00*/  FMNMX.FTZ R21, R39, R0, !PT ;  /* 0x0000000027157209 */ /* 0x000fe20007810000 */
[----:B------:R-:W-:Y:S01]  /*bc10*/  FMUL.FTZ R4, R3, UR30 ;  /* 0x0000001e03047c20 */ /* 0x000fe20008410000 */
[----:B------:R-:W-:Y:S02]  /*bc20*/  FSEL R66, R66, -INF , !P1 ;  /* 0xff80000042427808 */ /* 0x000fe40004800000 */
[----:B------:R-:W-:Y:S02]  /*bc30*/  LOP3.LUT P1, RZ, R18, 0x400, RZ, 0xc0, !PT ;  /* 0x0000040012ff7812 */ /* 0x000fe4000782c0ff */
[----:B------:R-:W-:Y:S02]  /*bc40*/  FMNMX.FTZ R0, R42, R21, !PT ;  /* 0x000000152a007209 */ /* 0x000fe40007810000 */
[----:B------:R-:W-:-:S02]  /*bc50*/  ISETP.GT.AND P1, PT, R12, 0x51, !P1 ;  /* 0x000000510c00780c */ /* 0x000fc40004f24270 */
[----:B------:R-:W-:Y:S02]  /*bc60*/  ISETP.GT.AND P2, PT, R12, 0x71, !P2 ;  /* 0x000000710c00780c */ /* 0x000fe40005744270 */
[----:B------:R-:W-:Y:S02]  /*bc70*/  ISETP.LT.OR P1, PT, R20, 0x52, P1 ;  /* 0x000000521400780c */ /* 0x000fe40000f21670 */
[----:B------:R-:W-:Y:S02]  /*bc80*/  ISETP.GT.AND P3, PT, R12, 0x78, !P3 ;  /* 0x000000780c00780c */ /* 0x000fe40005f64270 */
[----:B------:R-:W-:Y:S02]  /*bc90*/  FSEL R67, R67, -INF , !P1 ;  /* 0xff80000043437808 */ /* 0x000fe40004800000 */
[----:B------:R-:W-:Y:S02]  /*bca0*/  LOP3.LUT P1, RZ, R18, 0x200, RZ, 0xc0, !PT ;  /* 0x0000020012ff7812 */ /* 0x000fe4000782c0ff */
[----:B------:R-:W-:-:S02]  /*bcb0*/  ISETP.LT.OR P2, PT, R20, 0x72, P2 ;  /* 0x000000721400780c */ /* 0x000fc40001741670 */
[----:B------:R-:W-:Y:S02]  /*bcc0*/  ISETP.GT.AND P1, PT, R12, 0x58, !P1 ;  /* 0x000000580c00780c */ /* 0x000fe40004f24270 */
[C---:B------:R-:W-:Y:S02]  /*bcd0*/  ISETP.LT.OR P3, PT, R20.reuse, 0x79, P3 ;  /* 0x000000791400780c */ /* 0x040fe40001f61670 */
[----:B------:R-:W-:Y:S02]  /*bce0*/  ISETP.LT.OR P1, PT, R20, 0x59, P1 ;  /* 0x000000591400780c */ /* 0x000fe40000f21670 */
[----:B------:R-:W-:Y:S02]  /*bcf0*/  FSEL R83, R83, -INF , !P2 ;  /* 0xff80000053537808 */ /* 0x000fe40005000000 */
[----:B------:R-:W-:Y:S02]  /*bd00*/  FSEL R70, R70, -INF , !P1 ;  /* 0xff80000046467808 */ /* 0x000fe40004800000 */
[----:B------:R-:W-:-:S02]  /*bd10*/  LOP3.LUT P1, RZ, R18, 0x100, RZ, 0xc0, !PT ;  /* 0x0000010012ff7812 */ /* 0x000fc4000782c0ff */
[----:B------:R-:W-:Y:S02]  /*bd20*/  FSEL R86, R86, -INF , !P3 ;  /* 0xff80000056567808 */ /* 0x000fe40005800000 */
        /* <DEDUP_REMOVED lines=15> */
[----:B------:R-:W-:-:S04]  /*be20*/  ISETP.GT.AND P1, PT, R12, 0x69, !P6 ;  /* 0x000000690c00780c */ /* 0x000fc80007724270 */
[----:B------:R-:W-:-:S04]  /*be30*/  ISETP.LT.OR P1, PT, R20, 0x6a, P1 ;  /* 0x0000006a1400780c */ /* 0x000fc80000f21670 */
[----:B------:R-:W-:Y:S02]  /*be40*/  FSEL R79, R79, -INF , !P1 ;  /* 0xff8000004f4f7808 */ /* 0x000fe40004800000 */
[----:B------:R-:W-:Y:S02]  /*be50*/  ISETP.GT.AND P1, PT, R12, 0x70, !P4 ;  /* 0x000000700c00780c */ /* 0x000fe40006724270 */
[----:B------:R-:W-:Y:S02]  /*be60*/  LOP3.LUT P4, RZ, R18, 0x10000000, RZ, 0xc0, !PT ;  /* 0x1000000012ff7812 */ /* 0x000fe4000788c0ff */
[----:B------:R-:W-:-:S04]  /*be70*/  ISETP.LT.OR P1, PT, R20, 0x71, P1 ;  /* 0x000000711400780c */ /* 0x000fc80000f21670 */
[----:B------:R-:W-:Y:S02]  /*be80*/  FSEL R82, R82, -INF , !P1 ;  /* 0xff80000052527808 */ /* 0x000fe40004800000 */
[----:B------:R-:W-:-:S04]  /*be90*/  FSETP.NEU.FTZ.AND P1, PT, R3, -INF , PT ;  /* 0xff8000000300780b */ /* 0x000fc80003f3d000 */
[----:B------:R-:W-:Y:S02]  /*bea0*/  FSEL R4, R4, RZ, P1 ;  /* 0x000000ff04047208 */ /* 0x000fe40000800000 */
[----:B------:R-:W-:Y:S02]  /*beb0*/  ISETP.GT.AND P1, PT, R12, 0x79, !P4 ;  /* 0x000000790c00780c */ /* 0x000fe40006724270 */
[----:B------:R-:W-:Y:S01]  /*bec0*/  ISETP.NE.AND P4, PT, R92, 0x1, PT ;  /* 0x000000015c00780c */ /* 0x000fe20003f85270 */
[--C-:B------:R-:W-:Y:S01]  /*bed0*/  FFMA.FTZ R5, R25, UR30, -R4.reuse ;  /* 0x0000001e19057c23 */ /* 0x100fe20008010804 */
[----:B------:R-:W-:Y:S01]  /*bee0*/  FMNMX.FTZ R25, R43, R0, !PT ;  /* 0x000000002b197209 */ /* 0x000fe20007810000 */
[--C-:B------:R-:W-:Y:S01]  /*bef0*/  FFMA.FTZ R7, R29, UR30, -R4.reuse ;  /* 0x0000001e1d077c23 */ /* 0x100fe20008010804 */
[--C-:B------:R-:W-:Y:S01]  /*bf00*/  FFMA.FTZ R33, R33, UR30, -R4.reuse ;  /* 0x0000001e21217c23 */ /* 0x100fe20008010804 */
[--C-:B------:R-:W-:Y:S01]  /*bf10*/  FFMA.FTZ R37, R37, UR30, -R4.reuse ;  /* 0x0000001e25257c23 */ /* 0x100fe20008010804 */
[----:B------:R-:W-:Y:S01]  /*bf20*/  FMNMX.FTZ R0, R46, R25, !PT ;  /* 0x000000192e007209 */ /* 0x000fe20007810000 */
[--C-:B------:R-:W-:Y:S01]  /*bf30*/  FFMA.FTZ R41, R41, UR30, -R4.reuse ;  /* 0x0000001e29297c23 */ /* 0x100fe20008010804 */
[----:B------:R0:W-:Y:S01]  /*bf40*/  MUFU.EX2 R13, R33 ;  /* 0x00000021000d7308 */ /* 0x0001e20000000800 */
[--C-:B------:R-:W-:Y:S01]  /*bf50*/  FFMA.FTZ R45, R45, UR30, -R4.reuse ;  /* 0x0000001e2d2d7c23 */ /* 0x100fe20008010804 */
[----:B------:R-:W-:Y:S01]  /*bf60*/  FMNMX.FTZ R25, R47, R0, !PT ;  /* 0x000000002f197209 */ /* 0x000fe20007810000 */
[--C-:B------:R-:W-:Y:S01]  /*bf70*/  FFMA.FTZ R6, R57, UR30, -R4.reuse ;  /* 0x0000001e39067c23 */ /* 0x100fe20008010804 */
[----:B------:R-:W-:Y:S01]  /*bf80*/  ISETP.LT.OR P1, PT, R20, 0x7a, P1 ;  /* 0x0000007a1400780c */ /* 0x000fe20000f21670 */
[--C-:B------:R-:W-:Y:S01]  /*bf90*/  FFMA.FTZ R53, R53, UR30, -R4.reuse ;  /* 0x0000001e35357c23 */ /* 0x100fe20008010804 */
[----:B------:R-:W-:Y:S01]  /*bfa0*/  FMNMX.FTZ R0, R50, R25, !PT ;  /* 0x0000001932007209 */ /* 0x000fe20007810000 */
[--C-:B------:R-:W-:Y:S01]  /*bfb0*/  FFMA.FTZ R148, R24, UR30, -R4.reuse ;  /* 0x0000001e18947c23 */ /* 0x100fe20008010804 */
[----:B------:R1:W-:Y:S01]  /*bfc0*/  MUFU.EX2 R21, R37 ;  /* 0x0000002500157308 */ /* 0x0003e20000000800 */
[----:B------:R-:W-:Y:S01]  /*bfd0*/  FSEL R87, R87, -INF , !P1 ;  /* 0xff80000057577808 */ /* 0x000fe20004800000 */
[--C-:B------:R-:W-:Y:S01]  /*bfe0*/  FFMA.FTZ R150, R28, UR30, -R4.reuse ;  /* 0x0000001e1c967c23 */ /* 0x100fe20008010804 */
[----:B------:R-:W-:Y:S01]  /*bff0*/  FMNMX.FTZ R29, R51, R0, !PT ;  /* 0x00000000331d7209 */ /* 0x000fe20007810000 */
[--C-:B------:R-:W-:Y:S01]  /*c000*/  FFMA.FTZ R49, R49, UR30, -R4.reuse ;  /* 0x0000001e31317c23 */ /* 0x100fe20008010804 */
[--C-:B------:R-:W-:Y:S01]  /*c010*/  FFMA.FTZ R144, R32, UR30, -R4.reuse ;  /* 0x0000001e20907c23 */ /* 0x100fe20008010804 */
[--C-:B------:R-:W-:Y:S01]  /*c020*/  FFMA.FTZ R146, R36, UR30, -R4.reuse ;  /* 0x0000001e24927c23 */ /* 0x100fe20008010804 */
[----:B------:R-:W-:Y:S01]  /*c030*/  FMNMX.FTZ R0, R54, R29, !PT ;  /* 0x0000001d36007209 */ /* 0x000fe20007810000 */
[----:B------:R2:W-:Y:S01]  /*c040*/  MUFU.EX2 R25, R41 ;  /* 0x0000002900197308 */ /* 0x0005e20000000800 */
        /* <DEDUP_REMOVED lines=10> */
[----:B0-----:R-:W-:Y:S01]  /*c0f0*/  FMNMX.FTZ R33, R59, R0, !PT ;  /* 0x000000003b217209 */ /* 0x001fe20007810000 */
[--C-:B------:R-:W-:Y:S01]  /*c100*/  FFMA.FTZ R130, R68, UR30, -R4.reuse ;  /* 0x0000001e44827c23 */ /* 0x100fe20008010804 */
[--C-:B------:R-:W-:Y:S01]  /*c110*/  FFMA.FTZ R124, R72, UR30, -R4.reuse ;  /* 0x0000001e487c7c23 */ /* 0x100fe20008010804 */
[--C-:B------:R-:W-:Y:S01]  /*c120*/  FFMA.FTZ R126, R76, UR30, -R4.reuse ;  /* 0x0000001e4c7e7c23 */ /* 0x100fe20008010804 */
[----:B------:R-:W-:Y:S01]  /*c130*/  FMNMX.FTZ R0, R62, R33, !PT ;  /* 0x000000213e007209 */ /* 0x000fe20007810000 */
[----:B------:R-:W-:Y:S01]  /*c140*/  MUFU.EX2 R29, R45 ;  /* 0x0000002d001d7308 */ /* 0x000fe20000000800 */
[--C-:B------:R-:W-:Y:S01]  /*c150*/  FFMA.FTZ R120, R80, UR30, -R4.reuse ;  /* 0x0000001e50787c23 */ /* 0x100fe20008010804 */
[----:B------:R-:W-:Y:S01]  /*c160*/  FFMA.FTZ R122, R84, UR30, -R4 ;  /* 0x0000001e547a7c23 */ /* 0x000fe20008010804 */
[----:B------:R-:W-:-:S04]  /*c170*/  FMNMX.FTZ R33, R63, R0, !PT ;  /* 0x000000003f217209 */ /* 0x000fc80007810000 */
[----:B------:R-:W-:Y:S01]  /*c180*/  FMNMX.FTZ R0, R66, R33, !PT ;  /* 0x0000002142007209 */ /* 0x000fe20007810000 */
[----:B------:R-:W0:Y:S03]  /*c190*/  MUFU.EX2 R5, R5 ;  /* 0x0000000500057308 */ /* 0x000e260000000800 */
[----:B-1----:R-:W-:-:S04]  /*c1a0*/  FMNMX.FTZ R37, R67, R0, !PT ;  /* 0x0000000043257209 */ /* 0x002fc80007810000 */
[----:B------:R-:W-:Y:S01]  /*c1b0*/  FMNMX.FTZ R0, R70, R37, !PT ;  /* 0x0000002546007209 */ /* 0x000fe20007810000 */
[----:B------:R-:W1:Y:S03]  /*c1c0*/  MUFU.EX2 R150, R150 ;  /* 0x0000009600967308 */ /* 0x000e660000000800 */
[----:B------:R-:W-:-:S04]  /*c1d0*/  FMNMX.FTZ R37, R71, R0, !PT ;  /* 0x0000000047257209 */ /* 0x000fc80007810000 */
[----:B------:R-:W-:Y:S01]  /*c1e0*/  FMNMX.FTZ R0, R74, R37, !PT ;  /* 0x000000254a007209 */ /* 0x000fe20007810000 */
[----:B------:R-:W3:Y:S03]  /*c1f0*/  MUFU.EX2 R7, R7 ;  /* 0x0000000700077308 */ /* 0x000ee60000000800 */
[----:B--2---:R-:W-:-:S04]  /*c200*/  FMNMX.FTZ R41, R75, R0, !PT ;  /* 0x000000004b297209 */ /* 0x004fc80007810000 */
[----:B------:R-:W-:Y:S01]  /*c210*/  FMNMX.FTZ R0, R78, R41, !PT ;  /* 0x000000294e007209 */ /* 0x000fe20007810000 */
[----:B------:R2:W-:Y:S03]  /*c220*/  MUFU.EX2 R37, R53 ;  /* 0x0000003500257308 */ /* 0x0005e60000000800 */
[----:B------:R-:W-:-:S04]  /*c230*/  FMNMX.FTZ R41, R79, R0, !PT ;  /* 0x000000004f297209 */ /* 0x000fc80007810000 */
[----:B------:R-:W-:Y:S01]  /*c240*/  FMNMX.FTZ R0, R82, R41, !PT ;  /* 0x0000002952007209 */ /* 0x000fe20007810000 */
[----:B------:R4:W-:Y:S01]  /*c250*/  MUFU.EX2 R33, R49 ;  /* 0x0000003100217308 */ /* 0x0009e20000000800 */
[----:B--2---:R-:W-:Y:S02]  /*c260*/  FFMA.FTZ R53, R69, UR30, -R4 ;  /* 0x0000001e45357c23 */ /* 0x004fe40008010804 */
[----:B------:R-:W-:-:S04]  /*c270*/  FMNMX.FTZ R45, R83, R0, !PT ;  /* 0x00000000532d7209 */ /* 0x000fc80007810000 */
[----:B------:R-:W-:Y:S01]  /*c280*/  FMNMX.FTZ R0, R86, R45, !PT ;  /* 0x0000002d56007209 */ /* 0x000fe20007810000 */
[----:B------:R2:W-:Y:S01]  /*c290*/  MUFU.EX2 R41, R6 ;  /* 0x0000000600297308 */ /* 0x0005e20000000800 */
[--C-:B------:R-:W-:Y:S01]  /*c2a0*/  FFMA.FTZ R45, R61, UR30, -R4.reuse ;  /* 0x0000001e3d2d7c23 */ /* 0x100fe20008010804 */
[--C-:B----4-:R-:W-:Y:S01]  /*c2b0*/  FFMA.FTZ R49, R65, UR30, -R4.reuse ;  /* 0x0000001e41317c23 */ /* 0x110fe20008010804 */
[----:B------:R-:W-:Y:S01]  /*c2c0*/  FMNMX.FTZ R0, R87, R0, !PT ;  /* 0x0000000057007209 */ /* 0x000fe20007810000 */
[--C-:B------:R-:W-:Y:S01]  /*c2d0*/  FFMA.FTZ R61, R77, UR30, -R4.reuse ;  /* 0x0000001e4d3d7c23 */ /* 0x100fe20008010804 */
[----:B------:R-:W-:-:S03]  /*c2e0*/  FFMA.FTZ R65, R81, UR30, -R4 ;  /* 0x0000001e51417c23 */ /* 0x000fc60008010804 */
[----:B------:R-:W2:Y:S01]  /*c2f0*/  SHFL.BFLY PT, R57, R0, 0x2, 0x1f ;  /* 0x0c401f0000397f89 */ /* 0x000ea200000e0000 */
[----:B------:R-:W4:Y:S08]  /*c300*/  MUFU.EX2 R144, R144 ;  /* 0x0000009000907308 */ /* 0x000f300000000800 */
[----:B------:R-:W5:Y:S08]  /*c310*/  MUFU.EX2 R146, R146 ;  /* 0x0000009200927308 */ /* 0x000f700000000800 */
[----:B------:R-:W-:Y:S01]  /*c320*/  MUFU.EX2 R140, R140 ;  /* 0x0000008c008c7308 */ /* 0x000fe20000000800 */
[----:B--2---:R-:W-:Y:S01]  /*c330*/  FMNMX.FTZ R6, R0, R57, !PT ;  /* 0x0000003900067209 */ /* 0x004fe20007810000 */
[----:B------:R-:W-:-:S06]  /*c340*/  FFMA.FTZ R57, R73, UR30, -R4 ;  /* 0x0000001e49397c23 */ /* 0x000fcc0008010804 */
[----:B------:R-:W-:Y:S01]  /*c350*/  MUFU.EX2 R142, R142 ;  /* 0x0000008e008e7308 */ /* 0x000fe20000000800 */
[----:B------:R-:W2:Y:S07]  /*c360*/  SHFL.BFLY PT, R69, R6, 0x1, 0x1f ;  /* 0x0c201f0006457f89 */ /* 0x000eae00000e0000 */
[----:B------:R-:W-:Y:S08]  /*c370*/  MUFU.EX2 R136, R136 ;  /* 0x0000008800887308 */ /* 0x000ff00000000800 */
[----:B------:R-:W-:Y:S08]  /*c380*/  MUFU.EX2 R138, R138 ;  /* 0x0000008a008a7308 */ /* 0x000ff00000000800 */
[----:B------:R-:W-:Y:S01]  /*c390*/  MUFU.EX2 R132, R132 ;  /* 0x0000008400847308 */ /* 0x000fe20000000800 */
[----:B--2---:R-:W-:Y:S01]  /*c3a0*/  FMNMX.FTZ R0, R6, R69, !PT ;  /* 0x0000004506007209 */ /* 0x004fe20007810000 */
[----:B------:R-:W-:-:S03]  /*c3b0*/  FFMA.FTZ R69, R85, UR30, -R4 ;  /* 0x0000001e55457c23 */ /* 0x000fc60008010804 */
[C---:B------:R-:W-:Y:S01]  /*c3c0*/  FSETP.NEU.FTZ.AND P1, PT, R0.reuse, -INF , PT ;  /* 0xff8000000000780b */ /* 0x040fe20003f3d000 */
[----:B------:R-:W-:Y:S02]  /*c3d0*/  FMUL.FTZ R6, R0, UR30 ;  /* 0x0000001e00067c20 */ /* 0x000fe40008410000 */
[----:B------:R-:W-:Y:S03]  /*c3e0*/  MUFU.EX2 R134, R134 ;  /* 0x0000008600867308 */ /* 0x000fe60000000800 */
[----:B------:R-:W-:-:S05]  /*c3f0*/  FSEL R6, R6, RZ, P1 ;  /* 0x000000ff06067208 */ /* 0x000fca0000800000 */
[----:B------:R-:W-:Y:S01]  /*c400*/  MUFU.EX2 R45, R45 ;  /* 0x0000002d002d7308 */ /* 0x000fe20000000800 */
[--C-:B------:R-:W-:Y:S01]  /*c410*/  FFMA.FTZ R149, R26, UR30, -R6.reuse ;  /* 0x0000001e1a957c23 */ /* 0x100fe20008010806 */
[--C-:B------:R-:W-:Y:S01]  /*c420*/  FFMA.FTZ R4, R27, UR30, -R6.reuse ;  /* 0x0000001e1b047c23 */ /* 0x100fe20008010806 */
[--C-:B------:R-:W-:Y:S01]  /*c430*/  FFMA.FTZ R151, R30, UR30, -R6.reuse ;  /* 0x0000001e1e977c23 */ /* 0x100fe20008010806 */
[----:B0-----:R-:W-:Y:S01]  /*c440*/  FADD.FTZ R27, R148, R5 ;  /* 0x00000005941b7221 */ /* 0x001fe20000010000 */
[--C-:B------:R-:W-:Y:S01]  /*c450*/  FFMA.FTZ R12, R31, UR30, -R6.reuse ;  /* 0x0000001e1f0c7c23 */ /* 0x100fe20008010806 */
[--C-:B------:R-:W-:Y:S01]  /*c460*/  FFMA.FTZ R145, R34, UR30, -R6.reuse ;  /* 0x0000001e22917c23 */ /* 0x100fe20008010806 */
[--C-:B------:R-:W-:Y:S01]  /*c470*/  FFMA.FTZ R20, R35, UR30, -R6.reuse ;  /* 0x0000001e23147c23 */ /* 0x100fe20008010806 */
[----:B------:R-:W-:Y:S01]  /*c480*/  MUFU.EX2 R149, R149 ;  /* 0x0000009500957308 */ /* 0x000fe20000000800 */
[----:B-1----:R-:W-:Y:S01]  /*c490*/  FADD.FTZ R34, R150, R27 ;  /* 0x0000001b96227221 */ /* 0x002fe20000010000 */
[--C-:B------:R-:W-:Y:S01]  /*c4a0*/  FFMA.FTZ R147, R38, UR30, -R6.reuse ;  /* 0x0000001e26937c23 */ /* 0x100fe20008010806 */
[--C-:B------:R-:W-:Y:S01]  /*c4b0*/  FFMA.FTZ R24, R39, UR30, -R6.reuse ;  /* 0x0000001e27187c23 */ /* 0x100fe20008010806 */
[----:B------:R-:W-:Y:S01]  /*c4c0*/  FFMA.FTZ R141, R42, UR30, -R6 ;  /* 0x0000001e2a8d7c23 */ /* 0x000fe20008010806 */
[----:B---3--:R-:W-:Y:S01]  /*c4d0*/  FADD.FTZ R27, R7, R34 ;  /* 0x00000022071b7221 */ /* 0x008fe20000010000 */
[----:B------:R-:W0:Y:S01]  /*c4e0*/  @P4 LDC R35, c[0x0][0x44c] ;  /* 0x00011300ff234b82 */ /* 0x000e220000000800 */
[--C-:B------:R-:W-:Y:S01]  /*c4f0*/  FFMA.FTZ R26, R43, UR30, -R6.reuse ;  /* 0x0000001e2b1a7c23 */ /* 0x100fe20008010806 */
[----:B------:R-:W1:Y:S01]  /*c500*/  MUFU.EX2 R4, R4 ;  /* 0x0000000400047308 */ /* 0x000e620000000800 */
[----:B----4-:R-:W-:Y:S01]  /*c510*/  FADD.FTZ R36, R144, R27 ;  /* 0x0000001b90247221 */ /* 0x010fe20000010000 */
[--C-:B------:R-:W-:Y:S01]  /*c520*/  FFMA.FTZ R143, R46, UR30, -R6.reuse ;  /* 0x0000001e2e8f7c23 */ /* 0x100fe20008010806 */
[--C-:B------:R-:W-:Y:S01]  /*c530*/  FFMA.FTZ R28, R47, UR30, -R6.reuse ;  /* 0x0000001e2f1c7c23 */ /* 0x100fe20008010806 */
[----:B------:R-:W-:Y:S01]  /*c540*/  FFMA.FTZ R137, R50, UR30, -R6 ;  /* 0x0000001e32897c23 */ /* 0x000fe20008010806 */
[----:B------:R-:W-:Y:S01]  /*c550*/  FADD.FTZ R27, R13, R36 ;  /* 0x000000240d1b7221 */ /* 0x000fe20000010000 */
[----:B------:R-:W2:Y:S01]  /*c560*/  @P4 LDC R46, c[0x0][0x450] ;  /* 0x00011400ff2e4b82 */ /* 0x000ea20000000800 */
[--C-:B------:R-:W-:Y:S01]  /*c570*/  FFMA.FTZ R30, R51, UR30, -R6.reuse ;  /* 0x0000001e331e7c23 */ /* 0x100fe20008010806 */
[----:B------:R-:W3:Y:S01]  /*c580*/  MUFU.EX2 R151, R151 ;  /* 0x0000009700977308 */ /* 0x000ee20000000800 */
[----:B-----5:R-:W-:Y:S01]  /*c590*/  FADD.FTZ R36, R146, R27 ;  /* 0x0000001b92247221 */ /* 0x020fe20000010000 */
[--C-:B------:R-:W-:Y:S01]  /*c5a0*/  FFMA.FTZ R139, R54, UR30, -R6.reuse ;  /* 0x0000001e368b7c23 */ /* 0x100fe20008010806 */
[----:B------:R-:W-:Y:S01]  /*c5b0*/  FFMA.FTZ R32, R55, UR30, -R6 ;  /* 0x0000001e37207c23 */ /* 0x000fe20008010806 */
[----:B------:R-:W-:-:S02]  /*c5c0*/  IMAD.MOV.U32 R42, RZ, RZ, R91 ;  /* 0x000000ffff2a7224 */ /* 0x000fc400078e005b */
[----:B------:R-:W-:Y:S01]  /*c5d0*/  FADD.FTZ R31, R21, R36 ;  /* 0x00000024151f7221 */ /* 0x000fe20000010000 */
[--C-:B------:R-:W-:Y:S01]  /*c5e0*/  FFMA.FTZ R133, R58, UR30, -R6.reuse ;  /* 0x0000001e3a857c23 */ /* 0x100fe20008010806 */
[----:B------:R-:W-:Y:S01]  /*c5f0*/  FFMA.FTZ R34, R59, UR30, -R6 ;  /* 0x0000001e3b227c23 */ /* 0x000fe20008010806 */
[----:B------:R-:W4:Y:S01]  /*c600*/  MUFU.EX2 R12, R12 ;  /* 0x0000000c000c7308 */ /* 0x000f220000000800 */
[----:B-1----:R-:W-:Y:S01]  /*c610*/  FADD.FTZ R38, R149, R4 ;  /* 0x0000000495267221 */ /* 0x002fe20000010000 */
[----:B------:R-:W-:Y:S01]  /*c620*/  FADD.FTZ R40, R140, R31 ;  /* 0x0000001f8c287221 */ /* 0x000fe20000010000 */
[--C-:B------:R-:W-:Y:S01]  /*c630*/  FFMA.FTZ R135, R62, UR30, -R6.reuse ;  /* 0x0000001e3e877c23 */ /* 0x100fe20008010806 */
[--C-:B------:R-:W-:Y:S01]  /*c640*/  FFMA.FTZ R36, R63, UR30, -R6.reuse ;  /* 0x0000001e3f247c23 */ /* 0x100fe20008010806 */
[----:B------:R-:W-:Y:S01]  /*c650*/  FFMA.FTZ R129, R66, UR30, -R6 ;  /* 0x0000001e42817c23 */ /* 0x000fe20008010806 */
[----:B------:R-:W-:Y:S01]  /*c660*/  FADD.FTZ R31, R25, R40 ;  /* 0x00000028191f7221 */ /* 0x000fe20000010000 */
[----:B0-----:R-:W-:Y:S01]  /*c670*/  @P4 IMAD.HI.U32 R35, R91, R35, RZ ;  /* 0x000000235b234227 */ /* 0x001fe200078e00ff */
[----:B------:R-:W0:Y:S03]  /*c680*/  MUFU.EX2 R145, R145 ;  /* 0x0000009100917308 */ /* 0x000e260000000800 */
[----:B---3--:R-:W-:Y:S01]  /*c690*/  FADD.FTZ R27, R151, R38 ;  /* 0x00000026971b7221 */ /* 0x008fe20000010000 */
[--C-:B------:R-:W-:Y:S01]  /*c6a0*/  FFMA.FTZ R131, R70, UR30, -R6.reuse ;  /* 0x0000001e46837c23 */ /* 0x100fe20008010806 */
[--C-:B------:R-:W-:Y:S01]  /*c6b0*/  FFMA.FTZ R125, R74, UR30, -R6.reuse ;  /* 0x0000001e4a7d7c23 */ /* 0x100fe20008010806 */
[--C-:B------:R-:W-:Y:S01]  /*c6c0*/  FFMA.FTZ R75, R75, UR30, -R6.reuse ;  /* 0x0000001e4b4b7c23 */ /* 0x100fe20008010806 */
[--C-:B------:R-:W-:Y:S01]  /*c6d0*/  FFMA.FTZ R127, R78, UR30, -R6.reuse ;  /* 0x0000001e4e7f7c23 */ /* 0x100fe20008010806 */
[----:B--2---:R-:W-:Y:S01]  /*c6e0*/  @P4 SHF.R.U32.HI R42, RZ, R46, R35 ;  /* 0x0000002eff2a4219 */ /* 0x004fe20000011623 */
[--C-:B------:R-:W-:Y:S01]  /*c6f0*/  FFMA.FTZ R82, R82, UR30, -R6.reuse ;  /* 0x0000001e52527c23 */ /* 0x100fe20008010806 */
[----:B------:R-:W1:Y:S01]  /*c700*/  MUFU.EX2 R20, R20 ;  /* 0x0000001400147308 */ /* 0x000e620000000800 */
[----:B----4-:R-:W-:Y:S01]  /*c710*/  FADD.FTZ R38, R12, R27 ;  /* 0x0000001b0c267221 */ /* 0x010fe20000010000 */
[--C-:B------:R-:W-:Y:S01]  /*c720*/  FFMA.FTZ R83, R83, UR30, -R6.reuse ;  /* 0x0000001e53537c23 */ /* 0x100fe20008010806 */
[--C-:B------:R-:W-:Y:S01]  /*c730*/  FFMA.FTZ R86, R86, UR30, -R6.reuse ;  /* 0x0000001e56567c23 */ /* 0x100fe20008010806 */
[----:B------:R-:W-:Y:S01]  /*c740*/  FFMA.FTZ R87, R87, UR30, -R6 ;  /* 0x0000001e57577c23 */ /* 0x000fe20008010806 */
[----:B------:R-:W-:Y:S01]  /*c750*/  F2FP.BF16.F32.PACK_AB R148, R5, R148 ;  /* 0x000000940594723e */ /* 0x000fe200000010ff */
[----:B------:R-:W-:Y:S01]  /*c760*/  IMAD.IADD R89, R89, 0x1, R42 ;  /* 0x0000000159597824 */ /* 0x000fe200078e022a */
[----:B------:R-:W-:Y:S01]  /*c770*/  F2FP.BF16.F32.PACK_AB R150, R7, R150 ;  /* 0x000000960796723e */ /* 0x000fe200000010ff */
[----:B------:R-:W2:Y:S01]  /*c780*/  MUFU.EX2 R147, R147 ;  /* 0x0000009300937308 */ /* 0x000ea20000000800 */
[----:B0-----:R-:W-:Y:S01]  /*c790*/  FADD.FTZ R27, R145, R38 ;  /* 0x00000026911b7221 */ /* 0x001fe20000010000 */
[----:B------:R-:W-:Y:S01]  /*c7a0*/  FADD.FTZ R38, R142, R31 ;  /* 0x0000001f8e267221 */ /* 0x000fe20000010000 */
[----:B------:R-:W-:Y:S01]  /*c7b0*/  ISETP.GE.AND P4, PT, R11, 0x1, PT ;  /* 0x000000010b00780c */ /* 0x000fe20003f86270 */
[----:B------:R-:W-:Y:S01]  /*c7c0*/  IMAD.IADD R10, R89, 0x1, R10 ;  /* 0x00000001590a7824 */ /* 0x000fe200078e020a */
[----:B------:R-:W-:Y:S01]  /*c7d0*/  F2FP.BF16.F32.PACK_AB R149, R4, R149 ;  /* 0x000000950495723e */ /* 0x000fe200000010ff */
[----:B------:R-:W-:Y:S01]  /*c7e0*/  FADD.FTZ R31, R29, R38 ;  /* 0x000000261d1f7221 */ /* 0x000fe20000010000 */
[----:B------:R-:W-:Y:S01]  /*c7f0*/  FFMA.FTZ R38, R67, UR30, -R6 ;  /* 0x0000001e43267c23 */ /* 0x000fe20008010806 */
        /* <DEDUP_REMOVED lines=11> */
[----:B------:R-:W-:Y:S01]  /*c8b0*/  F2FP.BF16.F32.PACK_AB R136, R33, R136 ;  /* 0x000000882188723e */ /* 0x000fe200000010ff */
[C---:B------:R-:W-:Y:S01]  /*c8c0*/  FADD.FTZ R31, R37.reuse, R46 ;  /* 0x0000002e251f7221 */ /* 0x040fe20000010000 */
[----:B------:R-:W-:Y:S01]  /*c8d0*/  F2FP.BF16.F32.PACK_AB R138, R37, R138 ;  /* 0x0000008a258a723e */ /* 0x000fe200000010ff */
[----:B------:R-:W2:Y:S01]  /*c8e0*/  MUFU.EX2 R26, R26 ;  /* 0x0000001a001a7308 */ /* 0x000ea20000000800 */
[----:B0-----:R-:W-:Y:S01]  /*c8f0*/  FADD.FTZ R40, R24, R27 ;  /* 0x0000001b18287221 */ /* 0x001fe20000010000 */
[----:B------:R-:W-:-:S02]  /*c900*/  F2FP.BF16.F32.PACK_AB R151, R12, R151 ;  /* 0x000000970c97723e */ /* 0x000fc400000010ff */
[----:B------:R-:W-:Y:S02]  /*c910*/  F2FP.BF16.F32.PACK_AB R145, R20, R145 ;  /* 0x000000911491723e */ /* 0x000fe400000010ff */
[----:B------:R-:W-:Y:S02]  /*c920*/  F2FP.BF16.F32.PACK_AB R147, R24, R147 ;  /* 0x000000931893723e */ /* 0x000fe400000010ff */
[----:B------:R-:W0:Y:S01]  /*c930*/  MUFU.EX2 R143, R143 ;  /* 0x0000008f008f7308 */ /* 0x000e220000000800 */
[----:B-1----:R-:W-:Y:S01]  /*c940*/  FADD.FTZ R27, R141, R40 ;  /* 0x000000288d1b7221 */ /* 0x002fe20000010000 */
[----:B------:R-:W-:-:S06]  /*c950*/  FFMA.FTZ R40, R71, UR30, -R6 ;  /* 0x0000001e47287c23 */ /* 0x000fcc0008010806 */
[----:B------:R-:W1:Y:S01]  /*c960*/  MUFU.EX2 R28, R28 ;  /* 0x0000001c001c7308 */ /* 0x000e620000000800 */
[C---:B--2---:R-:W-:Y:S01]  /*c970*/  FADD.FTZ R44, R26.reuse, R27 ;  /* 0x0000001b1a2c7221 */ /* 0x044fe20000010000 */
[----:B------:R-:W-:-:S06]  /*c980*/  F2FP.BF16.F32.PACK_AB R141, R26, R141 ;  /* 0x0000008d1a8d723e */ /* 0x000fcc00000010ff */
[----:B------:R-:W2:Y:S01]  /*c990*/  MUFU.EX2 R137, R137 ;  /* 0x0000008900897308 */ /* 0x000ea20000000800 */
[----:B0-----:R-:W-:Y:S01]  /*c9a0*/  FADD.FTZ R27, R143, R44 ;  /* 0x0000002c8f1b7221 */ /* 0x001fe20000010000 */
[----:B------:R-:W-:Y:S01]  /*c9b0*/  FADD.FTZ R44, R132, R31 ;  /* 0x0000001f842c7221 */ /* 0x000fe20000010000 */
[----:B------:R-:W-:-:S03]  /*c9c0*/  F2FP.BF16.F32.PACK_AB R132, R41, R132 ;  /* 0x000000842984723e */ /* 0x000fc600000010ff */
[----:B------:R-:W-:Y:S01]  /*c9d0*/  FADD.FTZ R31, R41, R44 ;  /* 0x0000002c291f7221 */ /* 0x000fe20000010000 */
[----:B------:R-:W-:Y:S01]  /*c9e0*/  FFMA.FTZ R44, R79, UR30, -R6 ;  /* 0x0000001e4f2c7c23 */ /* 0x000fe20008010806 */
[----:B------:R-:W0:Y:S01]  /*c9f0*/  MUFU.EX2 R30, R30 ;  /* 0x0000001e001e7308 */ /* 0x000e220000000800 */
[----:B-1----:R-:W-:Y:S01]  /*ca00*/  FADD.FTZ R46, R28, R27 ;  /* 0x0000001b1c2e7221 */ /* 0x002fe20000010000 */
[----:B------:R-:W-:Y:S01]  /*ca10*/  FADD.FTZ R48, R134, R31 ;  /* 0x0000001f86307221 */ /* 0x000fe20000010000 */
[C---:B------:R-:W-:Y:S02]  /*ca20*/  F2FP.BF16.F32.PACK_AB R134, R45.reuse, R134 ;  /* 0x000000862d86723e */ /* 0x040fe400000010ff */
[----:B------:R-:W-:Y:S01]  /*ca30*/  F2FP.BF16.F32.PACK_AB R143, R28, R143 ;  /* 0x0000008f1c8f723e */ /* 0x000fe200000010ff */
[----:B------:R-:W-:Y:S02]  /*ca40*/  FADD.FTZ R31, R45, R48 ;  /* 0x000000302d1f7221 */ /* 0x000fe40000010000 */
        /* <DEDUP_REMOVED lines=73> */
[----:B-1----:R-:W-:Y:S01]  /*cee0*/  FADD.FTZ R6, R122, R7 ;  /* 0x000000077a067221 */ /* 0x002fe20000010000 */
[C---:B--2---:R-:W-:Y:S01]  /*cef0*/  FADD.FTZ R5, R87.reuse, R4 ;  /* 0x0000000457057221 */ /* 0x044fe20000010000 */
[----:B------:R-:W-:Y:S01]  /*cf00*/  F2FP.BF16.F32.PACK_AB R123, R87, R86 ;  /* 0x00000056577b723e */ /* 0x000fe200000010ff */
[----:B------:R-:W-:Y:S02]  /*cf10*/  VIADD R4, R88, 0xfffffffe ;  /* 0xfffffffe58047836 */ /* 0x000fe40000000000 */
[C---:B0-----:R-:W-:Y:S01]  /*cf20*/  FADD.FTZ R6, R69.reuse, R6 ;  /* 0x0000000645067221 */ /* 0x041fe20000010000 */
[----:B------:R-:W-:Y:S01]  /*cf30*/  F2FP.BF16.F32.PACK_AB R122, R69, R122 ;  /* 0x0000007a457a723e */ /* 0x000fe200000010ff */
        /* <DEDUP_REMOVED lines=12> */
.L_x_1707:
[----:B------:R-:W-:-:S13]  /*d000*/  ISETP.NE.AND P1, PT, R11, 0x1, PT ;  /* 0x000000010b00780c */ /* 0x000fda0003f25270 */
[----:B------:R-:W0:Y:S02]  /*d010*/  @P1 LDC.64 R12, c[0x0][0x9e8] ;  /* 0x00027a00ff0c1b82 */ /* 0x000e240000000a00 */
[----:B0-----:R-:W-:-:S05]  /*d020*/  @P1 IMAD.HI.U32 R12, R7, R12, RZ ;  /* 0x0000000c070c1227 */ /* 0x001fca00078e00ff */
[----:B------:R-:W-:-:S07]  /*d030*/  @P1 SHF.R.U32.HI R7, RZ, R13, R12 ;  /* 0x0000000dff071219 */ /* 0x000fce000001160c */
.L_x_1708:
[----:B------:R-:W-:Y:S05]  /*d040*/  BSYNC B0 ;  /* 0x0000000000007941 */ /* 0x000fea0003800000 */
.L_x_1706:
[----:B------:R-:W-:-:S05]  /*d050*/  IMAD R7, R7, R11, R11 ;  /* 0x0000000b07077224 */ /* 0x000fca00078e020b */
[----:B------:R-:W-:-:S07]  /*d060*/  VIMNMX R10, R10, R7, PT ;  /* 0x000000070a0a7248 */ /* 0x000fce0003fe0100 */
.L_x_1705:
[----:B------:R-:W2:Y:S01]  /*d070*/  LDL R11, [R1+0x3c] ;  /* 0x00003c00010b7983 */ /* 0x000ea20000100800 */
[----:B------:R-:W-:Y:S01]  /*d080*/  SHF.R.S32.HI R7, RZ, 0x1f, R10 ;  /* 0x0000001fff077819 */ /* 0x000fe2000001140a */
[----:B------:R-:W-:Y:S01]  /*d090*/  ULDC UR5, c[0x0][0x9e4] ;  /* 0x0002790000057ab9 */ /* 0x000fe20000000800 */
[----:B------:R-:W-:Y:S01]  /*d0a0*/  ULDC UR4, c[0x0][0x9e4] ;  /* 0x0002790000047ab9 */ /* 0x000fe20000000800 */
[----:B------:R-:W-:Y:S01]  /*d0b0*/  ULDC UR9, c[0x0][0x9dc] ;  /* 0x0002770000097ab9 */ /* 0x000fe20000000800 */
[----:B------:R-:W-:Y:S01]  /*d0c0*/  LEA.HI R7, R7, R10, RZ, 0x7 ;  /* 0x0000000a07077211 */ /* 0x000fe200078f38ff */
[----:B------:R-:W-:Y:S01]  /*d0d0*/  ULDC UR11, c[0x0][0x9dc] ;  /* 0x00027700000b7ab9 */ /* 0x000fe20000000800 */
[----:B------:R-:W-:Y:S01]  /*d0e0*/  ULDC UR6, c[0x0][0x988] ;  /* 0x0002620000067ab9 */ /* 0x000fe20000000800 */
[----:B------:R-:W-:Y:S01]  /*d0f0*/  ULDC UR7, c[0x0][0x988] ;  /* 0x0002620000077ab9 */ /* 0x000fe20000000800 */
[----:B------:R-:W-:Y:S01]  /*d100*/  SHF.R.S32.HI R7, RZ, 0x7, R7 ;  /* 0x00000007ff077819 */ /* 0x000fe20000011407 */
[----:B------:R-:W-:Y:S01]  /*d110*/  ULDC UR8, c[0x0][0x988] ;  /* 0x0002620000087ab9 */ /* 0x000fe20000000800 */
[----:B------:R-:W-:Y:S01]  /*d120*/  ULDC UR28, c[0x0][0x9e0] ;  /* 0x00027800001c7ab9 */ /* 0x000fe20000000800 */
[----:B------:R-:W-:Y:S01]  /*d130*/  ULDC UR10, c[0x0][0x9e0] ;  /* 0x00027800000a7ab9 */ /* 0x000fe20000000800 */
        /* <DEDUP_REMOVED lines=16> */
[----:B--2---:R-:W-:-:S04]  /*d240*/  VIMNMX R11, R11, R7, !PT ;  /* 0x000000070b0b7248 */ /* 0x004fc80007fe0100 */
[----:B------:R-:W-:Y:S01]  /*d250*/  ISETP.GE.AND P1, PT, R4, R11, PT ;  /* 0x0000000b0400720c */ /* 0x000fe20003f26270 */
[----:B------:R0:W-:-:S12]  /*d260*/  STL [R1+0x28], R11 ;  /* 0x0000280b01007387 */ /* 0x0001d80000100800 */
[----:B0-----:R-:W-:Y:S05]  /*d270*/  @!P1 BRA `(.L_x_1709) ;  /* 0x0000003000309947 */ /* 0x001fea0003800000 */
[----:B------:R-:W-:-:S07]  /*d280*/  IMAD.MOV.U32 R119, RZ, RZ, RZ ;  /* 0x000000ffff777224 */ /* 0x000fce00078e00ff */
.L_x_1729:
[----:B------:R-:W2:Y:S01]  /*d290*/  LDL R10, [R1+0x2c] ;  /* 0x00002c00010a7983 */ /* 0x000ea20000100800 */
[----:B------:R-:W-:Y:S01]  /*d2a0*/  VIADD R7, R22, 0x1 ;  /* 0x0000000116077836 */ /* 0x000fe20000000000 */
[----:B------:R-:W-:Y:S05]  /*d2b0*/  YIELD ;  /* 0x0000000000007946 */ /* 0x000fea0003800000 */
[----:B------:R-:W-:-:S04]  /*d2c0*/  ISETP.NE.AND P2, PT, R7, 0x2, PT ;  /* 0x000000020700780c */ /* 0x000fc80003f45270 */
[----:B------:R-:W-:Y:S02]  /*d2d0*/  SEL R11, RZ, 0x1, P2 ;  /* 0x00000001ff0b7807 */ /* 0x000fe40001000000 */
[----:B------:R-:W-:Y:S02]  /*d2e0*/  SEL R7, R7, RZ, P2 ;  /* 0x000000ff07077207 */ /* 0x000fe40001000000 */
[----:B------:R-:W-:Y:S02]  /*d2f0*/  LOP3.LUT R20, R154, R11, RZ, 0x3c, !PT ;  /* 0x0000000b9a147212 */ /* 0x000fe400078e3cff */
[----:B--2---:R-:W-:-:S13]  /*d300*/  ISETP.NE.AND P1, PT, R10, RZ, PT ;  /* 0x000000ff0a00720c */ /* 0x004fda0003f25270 */
[----:B------:R-:W-:Y:S05]  /*d310*/  @P1 BRA `(.L_x_1710) ;  /* 0x0000000000301947 */ /* 0x000fea0003800000 */
[----:B------:R-:W-:Y:S05]  /*d320*/  @!P0 BRA `(.L_x_1711) ;  /* 0x0000000000048947 */ /* 0x000fea0003800000 */
[----:B------:R-:W-:Y:S01]  /*d330*/  BPT.TRAP 0x1 ;  /* 0x000000040000795c */ /* 0x000fe20000300000 */
.L_x_1711:
[----:B------:R-:W-:Y:S01]  /*d340*/  IMAD R11, R7, 0x8, R2 ;  /* 0x00000008070b7824 */ /* 0x000fe200078e0202 */
[----:B------:R-:W-:-:S04]  /*d350*/  SHF.L.U32 R10, R20, 0x1f, RZ ;  /* 0x0000001f140a7819 */ /* 0x000fc800000006ff */
[----:B------:R0:W1:Y:S01]  /*d360*/  SYNCS.PHASECHK.TRANS64.TRYWAIT P2, [R11+URZ+0x16830], R10 ;  /* 0x0168300a0b0075a7 */ /* 0x000062000804017f */
[----:B------:R-:W-:Y:S05]  /*d370*/  @!P0 BRA `(.L_x_1712) ;  /* 0x0000000000048947 */ /* 0x000fea0003800000 */
[----:B------:R-:W-:Y:S01]  /*d380*/  BPT.TRAP 0x1 ;  /* 0x000000040000795c */ /* 0x000fe20000300000 */
.L_x_1712:
[----:B------:R-:W-:Y:S04]  /*d390*/  BSSY B0, `(.L_x_1710) ;  /* 0x0000004000007945 */ /* 0x000fe80003800000 */
[----:B-1----:R-:W-:Y:S05]  /*d3a0*/  @P2 BRA `(.L_x_1713) ;  /* 0x0000000000082947 */ /* 0x002fea0003800000 */
[----:B------:R-:W1:Y:S02]  /*d3b0*/  SYNCS.PHASECHK.TRANS64.TRYWAIT P2, [R11+URZ+0x16830], R10 ;  /* 0x0168300a0b0075a7 */ /* 0x000e64000804017f */
[----:B-1----:R-:W-:Y:S05]  /*d3c0*/  @!P2 BRA `(.L_x_1714) ;  /* 0x0000014000b4a947 */ /* 0x002fea0003800000 */
.L_x_1713:
[----:B------:R-:W-:Y:S05]  /*d3d0*/  BSYNC B0 ;  /* 0x0000000000007941 */ /* 0x000fea0003800000 */
.L_x_1710:
[----:B------:R-:W2:Y:S01]  /*d3e0*/  LDL R12, [R1+0x30] ;  /* 0x00003000010c7983 */ /* 0x000ea20000100800 */
[----:B01----:R-:W0:Y:S01]  /*d3f0*/  S2R R10, SR_TID.X ;  /* 0x00000000000a7919 */ /* 0x003e220000002100 */
[----:B------:R-:W-:Y:S01]  /*d400*/  IMAD.MOV.U32 R11, RZ, RZ, 0x40000040 ;  /* 0x40000040ff0b7424 */ /* 0x000fe200078e00ff */
[----:B------:R-:W-:Y:S05]  /*d410*/  WARPSYNC.ALL ;  /* 0x0000000000007948 */ /* 0x000fea0003800000 */
[----:B------:R-:W-:Y:S02]  /*d420*/  R2UR UR23, R11 ;  /* 0x000000000b1772ca */ /* 0x000fe400000e0000 */
[----:B0-----:R-:W-:-:S05]  /*d430*/  SHF.R.U32.HI R10, RZ, 0x7, R10 ;  /* 0x00000007ff0a7819 */ /* 0x001fca000001160a */
[----:B------:R-:W-:Y:S02]  /*d440*/  VIADD R21, R10, 0x8 ;  /* 0x000000080a157836 */ /* 0x000fe40000000000 */
[----:B------:R-:W-:-:S05]  /*d450*/  IMAD.MOV.U32 R13, RZ, RZ, 0x40000040 ;  /* 0x40000040ff0d7424 */ /* 0x000fca00078e00ff */
[----:B------:R-:W-:Y:S01]  /*d460*/  R2UR UR19, R13 ;  /* 0x000000000d1372ca */ /* 0x000fe200000e0000 */
[----:B------:R-:W-:Y:S01]  /*d470*/  IMAD.MOV.U32 R25, RZ, RZ, 0x40000040 ;  /* 0x40000040ff197424 */ /* 0x000fe200078e00ff */
[----:B------:R-:W-:Y:S02]  /*d480*/  R2UR UR12, R8 ;  /* 0x00000000080c72ca */ /* 0x000fe400000e0000 */
[----:B------:R-:W-:Y:S02]  /*d490*/  R2UR UR13, R9 ;  /* 0x00000000090d72ca */ /* 0x000fe400000e0000 */
[C---:B------:R-:W-:Y:S02]  /*d4a0*/  R2UR UR15, R25.reuse ;  /* 0x00000000190f72ca */ /* 0x040fe400000e0000 */
[----:B------:R-:W-:Y:S01]  /*d4b0*/  R2UR UR27, R25 ;  /* 0x00000000191b72ca */ /* 0x000fe200000e0000 */
[----:B------:R0:W-:Y:S01]  /*d4c0*/  BAR.SYNC.DEFER_BLOCKING R21, 0x100 ;  /* 0x000400150000751d */ /* 0x0001e20000010000 */
[----:B--2---:R-:W-:-:S04]  /*d4d0*/  IMAD R24, R7, 0x400, R12 ;  /* 0x0000040007187824 */ /* 0x004fc800078e020c */
[----:B------:R-:W-:-:S05]  /*d4e0*/  VIADD R10, R24, 0x4 ;  /* 0x00000004180a7836 */ /* 0x000fca0000000000 */
[----:B------:R-:W-:Y:S02]  /*d4f0*/  R2UR UR22, R10 ;  /* 0x000000000a1672ca */ /* 0x000fe400000e0000 */
[----:B------:R-:W2:Y:S01]  /*d500*/  LDL.64 R10, [R1+0x20] ;  /* 0x00002000010a7983 */ /* 0x000ea20000100a00 */
[----:B------:R-:W-:-:S05]  /*d510*/  VIADD R12, R24, 0x2 ;  /* 0x00000002180c7836 */ /* 0x000fca0000000000 */
[----:B------:R-:W-:Y:S02]  /*d520*/  R2UR UR18, R12 ;  /* 0x000000000c1272ca */ /* 0x000fe400000e0000 */
[----:B------:R-:W3:Y:S01]  /*d530*/  LDL.64 R12, [R1+0x18] ;  /* 0x00001800010c7983 */ /* 0x000ee20000100a00 */
[C---:B------:R-:W-:Y:S01]  /*d540*/  R2UR UR14, R24.reuse ;  /* 0x00000000180e72ca */ /* 0x040fe200000e0000 */
[----:B------:R-:W-:-:S05]  /*d550*/  VIADD R24, R24, 0x6 ;  /* 0x0000000618187836 */ /* 0x000fca0000000000 */
[----:B------:R-:W-:Y:S02]  /*d560*/  R2UR UR26, R24 ;  /* 0x00000000181a72ca */ /* 0x000fe400000e0000 */
[----:B------:R-:W-:-:S06]  /*d570*/  WARPGROUP.ARRIVE ;  /* 0x00000000000079c5 */ /* 0x000fcc0000000000 */
[----:B------:R-:W-:Y:S03]  /*d580*/  HGMMA.64x128x16.F32.BF16 R24, gdesc[UR12], RZ, !UPT, gsb0 ;  /* 0x01e000000c1879f0 */ /* 0x000fe6000c0018ff */
[----:B------:R-:W-:Y:S02]  /*d590*/  WARPGROUP.DEPBAR.LE gsb0, 0x0 ;  /* 0x00008000000079c5 */ /* 0x000fe40000010000 */
[----:B------:R-:W-:Y:S01]  /*d5a0*/  WARPGROUP.ARRIVE ;  /* 0x00000000000079c5 */ /* 0x000fe20000000000 */
[----:B--2---:R-:W-:Y:S02]  /*d5b0*/  R2UR UR16, R10 ;  /* 0x000000000a1072ca */ /* 0x004fe400000e0000 */
[----:B------:R-:W-:-:S13]  /*d5c0*/  R2UR UR17, R11 ;  /* 0x000000000b1172ca */ /* 0x000fda00000e0000 */
[----:B------:R-:W-:Y:S01]  /*d5d0*/  HGMMA.64x128x16.F32.BF16 R24, gdesc[UR16], R24, gsb0 ;  /* 0x01e00000101879f0 */ /* 0x000fe20008001818 */
[----:B---3--:R-:W-:Y:S02]  /*d5e0*/  R2UR UR20, R12 ;  /* 0x000000000c1472ca */ /* 0x008fe400000e0000 */
        /* <DEDUP_REMOVED lines=13> */
.L_x_1716:
[----:B------:R-:W-:Y:S01]  /*d6c0*/  SHF.L.U32 R10, R154, 0x1f, RZ ;  /* 0x0000001f9a0a7819 */ /* 0x000fe200000006ff */
[----:B------:R-:W-:-:S04]  /*d6d0*/  IMAD R11, R22, 0x8, R2 ;  /* 0x00000008160b7824 */ /* 0x000fc800078e0202 */
[----:B------:R0:W1:Y:S01]  /*d6e0*/  SYNCS.PHASECHK.TRANS64.TRYWAIT P1, [R11+URZ+0x16850], R10 ;  /* 0x0168500a0b0075a7 */ /* 0x000062000802017f */
[----:B------:R-:W-:Y:S05]  /*d6f0*/  @!P0 BRA `(.L_x_1717) ;  /* 0x0000000000048947 */ /* 0x000fea0003800000 */
[----:B------:R-:W-:Y:S01]  /*d700*/  BPT.TRAP 0x1 ;  /* 0x000000040000795c */ /* 0x000fe20000300000 */
.L_x_1717:
[----:B-1----:R-:W-:Y:S05]  /*d710*/  @P1 BRA `(.L_x_1715) ;  /* 0x0000000000081947 */ /* 0x002fea0003800000 */
[----:B------:R-:W1:Y:S02]  /*d720*/  SYNCS.PHASECHK.TRANS64.TRYWAIT P1, [R11+URZ+0x16850], R10 ;  /* 0x0168500a0b0075a7 */ /* 0x000e64000802017f */
[----:B-1----:R-:W-:Y:S05]  /*d730*/  @!P1 BRA `(.L_x_1718) ;  /* 0x0000013c00ec9947 */ /* 0x002fea0003800000 */
.L_x_1715:
[----:B01----:R-:W-:Y:S01]  /*d740*/  VIADD R10, R2, 0x400 ;  /* 0x00000400020a7836 */ /* 0x003fe20000000000 */
[----:B------:R-:W-:Y:S05]  /*d750*/  WARPSYNC.ALL ;  /* 0x0000000000007948 */ /* 0x000fea0003800000 */
[----:B------:R-:W-:Y:S01]  /*d760*/  SHF.R.U32.HI R10, RZ, 0x4, R10 ;  /* 0x00000004ff0a7819 */ /* 0x000fe2000001160a */
[----:B------:R-:W-:Y:S01]  /*d770*/  IMAD.MOV.U32 R11, RZ, RZ, 0x40000040 ;  /* 0x40000040ff0b7424 */ /* 0x000fe200078e00ff */
[----:B------:R-:W-:Y:S01]  /*d780*/  WARPGROUP.ARRIVE ;  /* 0x00000000000079c5 */ /* 0x000fe20000000000 */
[----:B------:R-:W-:Y:S01]  /*d790*/  IMAD.MOV.U32 R13, RZ, RZ, 0x40000040 ;  /* 0x40000040ff0d7424 */ /* 0x000fe200078e00ff */
[----:B------:R-:W-:-:S04]  /*d7a0*/  LOP3.LUT R10, R10, 0x3fff, RZ, 0xc0, !PT ;  /* 0x00003fff0a0a7812 */ /* 0x000fc800078ec0ff */
[----:B------:R-:W0:Y:S01]  /*d7b0*/  S2R R154, SR_TID.X ;  /* 0x00000000009a7919 */ /* 0x000e220000002100 */
[----:B------:R-:W-:Y:S01]  /*d7c0*/  R2UR UR15, R11 ;  /* 0x000000000b0f72ca */ /* 0x000fe200000e0000 */
[----:B------:R-:W-:Y:S02]  /*d7d0*/  IMAD.MOV.U32 R11, RZ, RZ, 0x40000040 ;  /* 0x40000040ff0b7424 */ /* 0x000fe400078e00ff */
[----:B------:R-:W-:-:S04]  /*d7e0*/  IMAD R10, R22, 0x400, R10 ;  /* 0x00000400160a7824 */ /* 0x000fc800078e020a */
[C---:B------:R-:W-:Y:S01]  /*d7f0*/  VIADD R12, R10.reuse, 0x80 ;  /* 0x000000800a0c7836 */ /* 0x040fe20000000000 */
[----:B------:R-:W-:-:S13]  /*d800*/  R2UR UR14, R10 ;  /* 0x000000000a0e72ca */ /* 0x000fda00000e0000 */
[----:B------:R-:W-:Y:S01]  /*d810*/  HGMMA.64x64x16.F32.BF16 R88, R148, gdesc[UR12].tnspB, R88, gsb0 ;  /* 0x40e0000c94587df0 */ /* 0x000fe20008001858 */
[----:B------:R-:W-:Y:S01]  /*d820*/  R2UR UR14, R12 ;  /* 0x000000000c0e72ca */ /* 0x000fe200000e0000 */
[----:B------:R-:W-:Y:S01]  /*d830*/  VIADD R12, R10, 0x100 ;  /* 0x000001000a0c7836 */ /* 0x000fe20000000000 */
[----:B------:R-:W-:Y:S01]  /*d840*/  R2UR UR15, R13 ;  /* 0x000000000d0f72ca */ /* 0x000fe200000e0000 */
[----:B------:R-:W-:Y:S01]  /*d850*/  IMAD.MOV.U32 R13, RZ, RZ, 0x40000040 ;  /* 0x40000040ff0d7424 */ /* 0x000fe200078e00ff */
[----:B0-----:R-:W-:Y:S02]  /*d860*/  SHF.R.U32.HI R21, RZ, 0x7, R154 ;  /* 0x00000007ff157819 */ /* 0x001fe4000001169a */
[----:B------:R-:W-:Y:S01]  /*d870*/  ISETP.GE.U32.AND P1, PT, R154, 0x180, PT ;  /* 0x000001809a00780c */ /* 0x000fe20003f26070 */
        /* <DEDUP_REMOVED lines=27> */
[----:B------:R-:W-:Y:S02]  /*da30*/  IMAD.MOV.U32 R13, RZ, RZ, 0x40000040 ;  /* 0x40000040ff0d7424 */ /* 0x000fe400078e00ff */
        /* <DEDUP_REMOVED lines=9> */
[----:B------:R-:W-:Y:S01]  /*dad0*/  R2UR UR14, R10 ;  /* 0x000000000a0e72ca */ /* 0x000fe200000e0000 */
[----:B------:R-:W-:Y:S01]  /*dae0*/  VIADD R10, R21, 0x9 ;  /* 0x00000009150a7836 */ /* 0x000fe20000000000 */
[----:B------:R-:W-:-:S04]  /*daf0*/  R2UR UR15, R11 ;  /* 0x000000000b0f72ca */ /* 0x000fc800000e0000 */
[----:B------:R-:W-:Y:S01]  /*db00*/  SEL R10, R10, 0x9, !P1 ;  /* 0x000000090a0a7807 */ /* 0x000fe20004800000 */
[----:B------:R-:W-:Y:S02]  /*db10*/  WARPGROUP.DEPBAR.LE gsb0, 0x0 ;  /* 0x00008000000079c5 */ /* 0x000fe40000010000 */
[----:B------:R-:W-:-:S06]  /*db20*/  WARPGROUP.ARRIVE ;  /* 0x00000000000079c5 */ /* 0x000fcc0000000000 */
[----:B------:R-:W-:Y:S03]  /*db30*/  HGMMA.64x64x16.F32.BF16 R88, R120, gdesc[UR12].tnspB, R88, gsb0 ;  /* 0x40e0000c78587df0 */ /* 0x000fe60008001858 */
[----:B------:R-:W-:Y:S02]  /*db40*/  WARPGROUP.DEPBAR.LE gsb0, 0x0 ;  /* 0x00008000000079c5 */ /* 0x000fe40000010000 */
[----:B------:R0:W-:Y:S06]  /*db50*/  BAR.ARV R10, 0x100 ;  /* 0x0004000a0000751d */ /* 0x0001ec0000002000 */
[----:B------:R-:W-:Y:S05]  /*db60*/  @!P0 BRA `(.L_x_1719) ;  /* 0x0000000000048947 */ /* 0x000fea0003800000 */
[----:B------:R-:W-:Y:S01]  /*db70*/  BPT.TRAP 0x1 ;  /* 0x000000040000795c */ /* 0x000fe20000300000 */
.L_x_1719:
[----:B------:R-:W2:Y:S01]  /*db80*/  LDL R13, [R1+0x14] ;  /* 0x00001400010d7983 */ /* 0x000ea20000100800 */
[----:B0-----:R-:W0:Y:S03]  /*db90*/  LDC R10, c[0x0][0x448] ;  /* 0x00011200ff0a7b82 */ /* 0x001e260000000800 */
[----:B------:R-:W2:Y:S04]  /*dba0*/  LDL R12, [R1+0x34] ;  /* 0x00003400010c7983 */ /* 0x000ea80000100800 */
[----:B------:R-:W3:Y:S01]  /*dbb0*/  LDL R125, [R1] ;  /* 0x00000000017d7983 */ /* 0x000ee20000100800 */
[----:B0-----:R-:W-:-:S13]  /*dbc0*/  ISETP.NE.AND P1, PT, R10, 0x1, PT ;  /* 0x000000010a00780c */ /* 0x001fda0003f25270 */
[----:B------:R-:W0:Y:S08]  /*dbd0*/  @P1 LDC R11, c[0x0][0x44c] ;  /* 0x00011300ff0b1b82 */ /* 0x000e300000000800 */
[----:B------:R-:W1:Y:S01]  /*dbe0*/  @P1 LDC R10, c[0x0][0x450] ;  /* 0x00011400ff0a1b82 */ /* 0x000e620000000800 */
[----:B------:R-:W-:Y:S01]  /*dbf0*/  LOP3.LUT P3, RZ, R18, 0x4, RZ, 0xc0, !PT ;  /* 0x0000000412ff7812 */ /* 0x000fe2000786c0ff */
[----:B------:R-:W-:-:S02]  /*dc00*/  UMOV UR29, UR9 ;  /* 0x00000009001d7c82 */ /* 0x000fc40008000000 */
[----:B------:R-:W-:Y:S01]  /*dc10*/  ULOP3.LUT UR12, URZ, UR29, URZ, 0x33, !UPT ;  /* 0x0000001d3f0c7292 */ /* 0x000fe2000f8e333f */
[----:B--2---:R-:W-:-:S04]  /*dc20*/  IMAD.IADD R122, R12, 0x1, R13 ;  /* 0x000000010c7a7824 */ /* 0x004fc800078e020d */
[----:B0-----:R-:W-:-:S05]  /*dc30*/  @P1 IMAD.HI.U32 R11, R122, R11, RZ ;  /* 0x0000000b7a0b1227 */ /* 0x001fca00078e00ff */
[----:B-1----:R-:W-:Y:S01]  /*dc40*/  @P1 SHF.R.U32.HI R122, RZ, R10, R11 ;  /* 0x0000000aff7a1219 */ /* 0x002fe2000001160b */
[----:B------:R-:W-:Y:S02]  /*dc50*/  IMAD R10, R7, 0x8, R2 ;  /* 0x00000008070a7824 */ /* 0x000fe400078e0202 */
[----:B------:R-:W-:Y:S02]  /*dc60*/  IMAD.U32 R11, RZ, RZ, UR38 ;  /* 0x00000026ff0b7e24 */ /* 0x000fe4000f8e00ff */
[----:B------:R-:W-:Y:S01]  /*dc70*/  VIADD R10, R10, 0x16840 ;  /* 0x000168400a0a7836 */ /* 0x000fe20000000000 */
[----:B------:R-:W0:Y:S04]  /*dc80*/  SHFL.IDX PT, R123, R122, RZ, 0x1c1f ;  /* 0x001c1fff7a7b7589 */ /* 0x000e2800000e0000 */
[----:B------:R-:W-:-:S04]  /*dc90*/  PRMT R10, R11, 0x654, R10 ;  /* 0x000006540b0a7816 */ /* 0x000fc8000000000a */
[----:B------:R1:W-:Y:S02]  /*dca0*/  SYNCS.ARRIVE.TRANS64.RED.A1T0 RZ, [R10+URZ], RZ ;  /* 0x000000ff0aff79a7 */ /* 0x0003e4000810043f */
[----:B-1----:R-:W-:-:S05]  /*dcb0*/  IMAD.SHL.U32 R10, R4, 0x80, RZ ;  /* 0x00000080040a7824 */ /* 0x002fca00078e00ff */
[----:B------:R-:W-:-:S04]  /*dcc0*/  IADD3 R13, -R155, 0x1, -R10 ;  /* 0x000000019b0d7810 */ /* 0x000fc80007ffe90a */
[----:B---3--:R-:W-:-:S05]  /*dcd0*/  IADD3 R13, -R156, R13, R125 ;  /* 0x0000000d9c0d7210 */ /* 0x008fca0007ffe17d */
[C---:B------:R-:W-:Y:S02]  /*dce0*/  VIADD R21, R13.reuse, UR28 ;  /* 0x0000001c0d157c36 */ /* 0x040fe40008000000 */
[----:B------:R-:W-:Y:S02]  /*dcf0*/  VIADD R13, R13, UR12 ;  /* 0x0000000c0d0d7c36 */ /* 0x000fe40008000000 */
[--C-:B0-----:R-:W-:Y:S02]  /*dd00*/  IMAD.IADD R12, R21, 0x1, R123.reuse ;  /* 0x00000001150c7824 */ /* 0x101fe400078e027b */
[----:B------:R-:W-:Y:S01]  /*dd10*/  IMAD.IADD R11, R13, 0x1, R123 ;  /* 0x000000010d0b7824 */ /* 0x000fe200078e027b */
[----:B------:R-:W-:Y:S06]  /*dd20*/  @!P3 BRA `(.L_x_1720) ;  /* 0x000000000058b947 */ /* 0x000fec0003800000 */
[----:B------:R-:W-:Y:S01]  /*dd30*/  IADD3 R123, -R156, R125, R123 ;  /* 0x0000007d9c7b7210 */ /* 0x000fe20007ffe17b */
[----:B------:R-:W-:Y:S03]  /*dd40*/  BSSY B0, `(.L_x_1721) ;  /* 0x0000010000007945 */ /* 0x000fe60003800000 */
        /* <DEDUP_REMOVED lines=10> */
.L_x_1722:
[----:B------:R-:W-:-:S05]  /*ddf0*/  IMAD.U32 R124, RZ, RZ, UR5 ;  /* 0x00000005ff7c7e24 */ /* 0x000fca000f8e00ff */
[----:B------:R-:W-:-:S13]  /*de00*/  ISETP.NE.AND P1, PT, R124, 0x1, PT ;  /* 0x000000017c00780c */ /* 0x000fda0003f25270 */
[----:B------:R-:W0:Y:S02]  /*de10*/  @P1 LDC.64 R120, c[0x0][0x9e8] ;  /* 0x00027a00ff781b82 */ /* 0x000e240000000a00 */
[----:B0-----:R-:W-:-:S05]  /*de20*/  @P1 IMAD.HI.U32 R120, R123, R120, RZ ;  /* 0x000000787b781227 */ /* 0x001fca00078e00ff */
[----:B------:R-:W-:-:S07]  /*de30*/  @P1 SHF.R.U32.HI R123, RZ, R121, R120 ;  /* 0x00000079ff7b1219 */ /* 0x000fce0000011678 */
.L_x_1723:
[----:B------:R-:W-:Y:S05]  /*de40*/  BSYNC B0 ;  /* 0x0000000000007941 */ /* 0x000fea0003800000 */
.L_x_1721:
[----:B------:R-:W-:-:S04]  /*de50*/  IMAD R123, R123, R124, -R10 ;  /* 0x0000007c7b7b7224 */ /* 0x000fc800078e0a0a */
[----:B------:R-:W-:-:S05]  /*de60*/  IMAD.IADD R123, R123, 0x1, -R155 ;  /* 0x000000017b7b7824 */ /* 0x000fca00078e0a9b */
[----:B------:R-:W-:Y:S02]  /*de70*/  VIMNMX R11, R11, R123, !PT ;  /* 0x0000007b0b0b7248 */ /* 0x000fe40007fe0100 */
[----:B------:R-:W-:-:S07]  /*de80*/  VIADDMNMX R12, R123, R124, R12, PT ;  /* 0x0000007c7b0c7246 */ /* 0x000fce000380010c */
.L_x_1720:
[----:B------:R-:W-:Y:S01]  /*de90*/  ISETP.GT.AND P5, PT, R4, -0x1, PT ;  /* 0xffffffff0400780c */ /* 0x000fe20003fa4270 */
[----:B------:R-:W0:Y:S03]  /*dea0*/  SHFL.IDX PT, R122, R122, 0x1, 0x1c1f ;  /* 0x003c1f007a7a7f89 */ /* 0x000e2600000e0000 */
[C---:B------:R-:W-:Y:S02]  /*deb0*/  ISETP.GT.AND P2, PT, R11.reuse, RZ, P5 ;  /* 0x000000ff0b00720c */ /* 0x040fe40002f44270 */
[----:B------:R-:W-:Y:S02]  /*dec0*/  ISETP.GT.AND P1, PT, R11, 0x1, P5 ;  /* 0x000000010b00780c */ /* 0x000fe40002f24270 */
[C---:B------:R-:W-:Y:S02]  /*ded0*/  ISETP.LT.OR P2, PT, R12.reuse, 0x1, P2 ;  /* 0x000000010c00780c */ /* 0x040fe40001741670 */
[----:B------:R-:W-:-:S02]  /*dee0*/  ISETP.LT.OR P1, PT, R12, 0x2, P1 ;  /* 0x000000020c00780c */ /* 0x000fc40000f21670 */
[----:B------:R-:W-:Y:S02]  /*def0*/  FSEL R24, R24, -INF , !P2 ;  /* 0xff80000018187808 */ /* 0x000fe40005000000 */
[----:B------:R-:W-:Y:S02]  /*df00*/  FSEL R25, R25, -INF , !P1 ;  /* 0xff80000019197808 */ /* 0x000fe40004800000 */
[C---:B------:R-:W-:Y:S02]  /*df10*/  ISETP.GT.AND P2, PT, R11.reuse, 0x8, P5 ;  /* 0x000000080b00780c */ /* 0x040fe40002f44270 */
[----:B------:R-:W-:Y:S02]  /*df20*/  ISETP.GT.AND P1, PT, R11, 0x9, P5 ;  /* 0x000000090b00780c */ /* 0x000fe40002f24270 */
[C---:B------:R-:W-:Y:S02]  /*df30*/  ISETP.LT.OR P2, PT, R12.reuse, 0x9, P2 ;  /* 0x000000090c00780c */ /* 0x040fe40001741670 */
[----:B------:R-:W-:-:S02]  /*df40*/  ISETP.LT.OR P1, PT, R12, 0xa, P1 ;  /* 0x0000000a0c00780c */ /* 0x000fc40000f21670 */
[----:B------:R-:W-:Y:S01]  /*df50*/  FSEL R28, R28, -INF , !P2 ;  /* 0xff8000001c1c7808 */ /* 0x000fe20005000000 */
[----:B0-----:R-:W-:Y:S01]  /*df60*/  IMAD.IADD R21, R21, 0x1, R122 ;  /* 0x0000000115157824 */ /* 0x001fe200078e027a */
[----:B------:R-:W-:Y:S02]  /*df70*/  FSEL R29, R29, -INF , !P1 ;  /* 0xff8000001d1d7808 */ /* 0x000fe40004800000 */
[C---:B------:R-:W-:Y:S02]  /*df80*/  ISETP.GT.AND P2, PT, R11.reuse, 0x10, P5 ;  /* 0x000000100b00780c */ /* 0x040fe40002f44270 */
        /* <DEDUP_REMOVED lines=78> */
[----:B------:R-:W-:Y:S01]  /*e470*/  ISETP.GT.AND P1, PT, R11, 0x79, P5 ;  /* 0x000000790b00780c */ /* 0x000fe20002f24270 */
[----:B------:R-:W-:Y:S01]  /*e480*/  IMAD.IADD R11, R13, 0x1, R122 ;  /* 0x000000010d0b7824 */ /* 0x000fe200078e027a */
[C---:B------:R-:W-:Y:S02]  /*e490*/  ISETP.LT.OR P2, PT, R12.reuse, 0x79, P2 ;  /* 0x000000790c00780c */ /* 0x040fe40001741670 */
[----:B------:R-:W-:-:S02]  /*e4a0*/  ISETP.LT.OR P1, PT, R12, 0x7a, P1 ;  /* 0x0000007a0c00780c */ /* 0x000fc40000f21670 */
[----:B------:R-:W-:Y:S02]  /*e4b0*/  FSEL R84, R84, -INF , !P2 ;  /* 0xff80000054547808 */ /* 0x000fe40005000000 */
[----:B------:R-:W-:Y:S01]  /*e4c0*/  FSEL R85, R85, -INF , !P1 ;  /* 0xff80000055557808 */ /* 0x000fe20004800000 */
[----:B------:R-:W-:Y:S08]  /*e4d0*/  @!P3 BRA `(.L_x_1724) ;  /* 0x000000000058b947 */ /* 0x000ff00003800000 */
        /* <DEDUP_REMOVED lines=12> */
.L_x_1726:
[----:B------:R-:W-:-:S05]  /*e5a0*/  IMAD.U32 R120, RZ, RZ, UR5 ;  /* 0x00000005ff787e24 */ /* 0x000fca000f8e00ff */
[----:B------:R-:W-:-:S13]  /*e5b0*/  ISETP.NE.AND P1, PT, R120, 0x1, PT ;  /* 0x000000017800780c */ /* 0x000fda0003f25270 */
[----:B------:R-:W0:Y:S02]  /*e5c0*/  @P1 LDC.64 R12, c[0x0][0x9e8] ;  /* 0x00027a00ff0c1b82 */ /* 0x000e240000000a00 */
[----:B0-----:R-:W-:-:S05]  /*e5d0*/  @P1 IMAD.HI.U32 R12, R122, R12, RZ ;  /* 0x0000000c7a0c1227 */ /* 0x001fca00078e00ff */
[----:B------:R-:W-:-:S07]  /*e5e0*/  @P1 SHF.R.U32.HI R122, RZ, R13, R12 ;  /* 0x0000000dff7a1219 */ /* 0x000fce000001160c */
.L_x_1727:
[----:B------:R-:W-:Y:S05]  /*e5f0*/  BSYNC B0 ;  /* 0x0000000000007941 */ /* 0x000fea0003800000 */
.L_x_1725:
[----:B------:R-:W-:-:S04]  /*e600*/  IMAD R10, R122, R120, -R10 ;  /* 0x000000787a0a7224 */ /* 0x000fc800078e0a0a */
[----:B------:R-:W-:-:S05]  /*e610*/  IMAD.IADD R10, R10, 0x1, -R155 ;  /* 0x000000010a0a7824 */ /* 0x000fca00078e0a9b */
[----:B------:R-:W-:Y:S02]  /*e620*/  VIMNMX R11, R11, R10, !PT ;  /* 0x0000000a0b0b7248 */ /* 0x000fe40007fe0100 */
[----:B------:R-:W-:-:S07]  /*e630*/  VIADDMNMX R21, R10, R120, R21, PT ;  /* 0x000000780a157246 */ /* 0x000fce0003800115 */
.L_x_1724:
[C---:B------:R-:W-:Y:S01]  /*e640*/  ISETP.GT.AND P1, PT, R11.reuse, 0x1, P5 ;  /* 0x000000010b00780c */ /* 0x040fe20002f24270 */
[----:B------:R-:W-:Y:S01]  /*e650*/  UMOV UR30, UR7 ;  /* 0x00000007001e7c82 */ /* 0x000fe20008000000 */
[----:B------:R-:W-:Y:S02]  /*e660*/  ISETP.GT.AND P2, PT, R11, 0x8, P5 ;  /* 0x000000080b00780c */ /* 0x000fe40002f44270 */
[C---:B------:R-:W-:Y:S02]  /*e670*/  ISETP.LT.OR P1, PT, R21.reuse, 0x2, P1 ;  /* 0x000000021500780c */ /* 0x040fe40000f21670 */
[----:B------:R-:W-:Y:S02]  /*e680*/  ISETP.LT.OR P2, PT, R21, 0x9, P2 ;  /* 0x000000091500780c */ /* 0x000fe40001741670 */
[----:B------:R-:W-:Y:S02]  /*e690*/  FSEL R27, R27, -INF , !P1 ;  /* 0xff8000001b1b7808 */ /* 0x000fe40004800000 */
[----:B------:R-:W-:-:S02]  /*e6a0*/  ISETP.GT.AND P1, PT, R11, 0x9, P5 ;  /* 0x000000090b00780c */ /* 0x000fc40002f24270 */
[----:B------:R-:W-:Y:S02]  /*e6b0*/  FSEL R30, R30, -INF , !P2 ;  /* 0xff8000001e1e7808 */ /* 0x000fe40005000000 */
[----:B------:R-:W-:Y:S02]  /*e6c0*/  ISETP.LT.OR P1, PT, R21, 0xa, P1 ;  /* 0x0000000a1500780c */ /* 0x000fe40000f21670 */
[----:B------:R-:W-:Y:S02]  /*e6d0*/  ISETP.GT.AND P2, PT, R11, 0x10, P5 ;  /* 0x000000100b00780c */ /* 0x000fe40002f44270 */
[----:B------:R-:W-:Y:S02]  /*e6e0*/  FSEL R31, R31, -INF , !P1 ;  /* 0xff8000001f1f7808 */ /* 0x000fe40004800000 */
[----:B------:R-:W-:Y:S02]  /*e6f0*/  ISETP.GT.AND P1, PT, R11, 0x11, P5 ;  /* 0x000000110b00780c */ /* 0x000fe40002f24270 */
[----:B------:R-:W-:-:S02]  /*e700*/  ISETP.LT.OR P2, PT, R21, 0x11, P2 ;  /* 0x000000111500780c */ /* 0x000fc40001741670 */
[----:B------:R-:W-:Y:S02]  /*e710*/  ISETP.LT.OR P1, PT, R21, 0x12, P1 ;  /* 0x000000121500780c */ /* 0x000fe40000f21670 */
[----:B------:R-:W-:Y:S02]  /*e720*/  FSEL R34, R34, -INF , !P2 ;  /* 0xff80000022227808 */ /* 0x000fe40005000000 */
[----:B------:R-:W-:Y:S02]  /*e730*/  FSEL R35, R35, -INF , !P1 ;  /* 0xff80000023237808 */ /* 0x000fe40004800000 */
[C---:B------:R-:W-:Y:S02]  /*e740*/  ISETP.GT.AND P2, PT, R11.reuse, 0x18, P5 ;  /* 0x000000180b00780c */ /* 0x040fe40002f44270 */
        /* <DEDUP_REMOVED lines=55> */
[----:B------:R-:W-:-:S02]  /*eac0*/  LOP3.LUT R18, R18, 0xbfffffff, RZ, 0xc0, !PT ;  /* 0xbfffffff12127812 */ /* 0x000fc400078ec0ff */
[C---:B------:R-:W-:Y:S02]  /*ead0*/  ISETP.LT.OR P2, PT, R21.reuse, 0x61, P2 ;  /* 0x000000611500780c */ /* 0x040fe40001741670 */
[----:B------:R-:W-:Y:S02]  /*eae0*/  ISETP.LT.OR P1, PT, R21, 0x62, P1 ;  /* 0x000000621500780c */ /* 0x000fe40000f21670 */
[----:B------:R-:W-:Y:S02]  /*eaf0*/  FMNMX.FTZ R10, R24, R3, !PT ;  /* 0x00000003180a7209 */ /* 0x000fe40007810000 */
[----:B------:R-:W-:Y:S02]  /*eb00*/  @P0 LOP3.LUT R18, R18, 0x40000000, RZ, 0xfc, !PT ;  /* 0x4000000012120812 */ /* 0x000fe400078efcff */
[----:B------:R-:W-:Y:S02]  /*eb10*/  FSEL R74, R74, -INF , !P2 ;  /* 0xff8000004a4a7808 */ /* 0x000fe40005000000 */
[----:B------:R-:W-:-:S02]  /*eb20*/  FSEL R75, R75, -INF , !P1 ;  /* 0xff8000004b4b7808 */ /* 0x000fc40004800000 */
[C---:B------:R-:W-:Y:S02]  /*eb30*/  ISETP.GT.AND P4, PT, R11.reuse, 0x68, P5 ;  /* 0x000000680b00780c */ /* 0x040fe40002f84270 */
[C---:B------:R-:W-:Y:S02]  /*eb40*/  ISETP.GT.AND P6, PT, R11.reuse, 0x69, P5 ;  /* 0x000000690b00780c */ /* 0x040fe40002fc4270 */
[C---:B------:R-:W-:Y:S02]  /*eb50*/  ISETP.GT.AND P3, PT, R11.reuse, 0x70, P5 ;  /* 0x000000700b00780c */ /* 0x040fe40002f64270 */
[C---:B------:R-:W-:Y:S02]  /*eb60*/  ISETP.GT.AND P2, PT, R11.reuse, 0x71, P5 ;  /* 0x000000710b00780c */ /* 0x040fe40002f44270 */
[C---:B------:R-:W-:Y:S02]  /*eb70*/  ISETP.GT.AND P1, PT, R11.reuse, 0x78, P5 ;  /* 0x000000780b00780c */ /* 0x040fe40002f24270 */
[----:B------:R-:W-:-:S02]  /*eb80*/  ISETP.GT.AND P0, PT, R11, RZ, P5 ;  /* 0x000000ff0b00720c */ /* 0x000fc40002f04270 */
[----:B------:R-:W-:Y:S02]  /*eb90*/  ISETP.GT.AND P5, PT, R11, 0x79, P5 ;  /* 0x000000790b00780c */ /* 0x000fe40002fa4270 */
[----:B------:R-:W-:Y:S02]  /*eba0*/  FMNMX.FTZ R11, R25, R10, !PT ;  /* 0x0000000a190b7209 */ /* 0x000fe40007810000 */
[----:B------:R-:W-:Y:S02]  /*ebb0*/  ISETP.LT.OR P4, PT, R21, 0x69, P4 ;  /* 0x000000691500780c */ /* 0x000fe40002781670 */
[----:B------:R-:W-:Y:S02]  /*ebc0*/  FMNMX.FTZ R10, R28, R11, !PT ;  /* 0x0000000b1c0a7209 */ /* 0x000fe40007810000 */
[----:B------:R-:W-:Y:S02]  /*ebd0*/  LOP3.LUT R18, R18, 0xfffffffd, RZ, 0xc0, !PT ;  /* 0xfffffffd12127812 */ /* 0x000fe400078ec0ff */
[----:B------:R-:W-:-:S02]  /*ebe0*/  FMNMX.FTZ R11, R29, R10, !PT ;  /* 0x0000000a1d0b7209 */ /* 0x000fc40007810000 */
[----:B------:R-:W-:Y:S02]  /*ebf0*/  ISETP.LT.OR P0, PT, R21, 0x1, P0 ;  /* 0x000000011500780c */ /* 0x000fe40000701670 */
[----:B------:R-:W-:Y:S02]  /*ec00*/  FMNMX.FTZ R10, R32, R11, !PT ;  /* 0x0000000b200a7209 */ /* 0x000fe40007810000 */
[----:B------:R-:W-:Y:S02]  /*ec10*/  FSEL R26, R26, -INF , !P0 ;  /* 0xff8000001a1a7808 */ /* 0x000fe40004000000 */
[----:B------:R-:W-:Y:S02]  /*ec20*/  FMNMX.FTZ R11, R33, R10, !PT ;  /* 0x0000000a210b7209 */ /* 0x000fe40007810000 */
[----:B------:R-:W-:Y:S02]  /*ec30*/  @P4 LOP3.LUT R18, R18, 0x2, RZ, 0xfc, !PT ;  /* 0x0000000212124812 */ /* 0x000fe400078efcff */
[----:B------:R-:W-:-:S02]  /*ec40*/  FMNMX.FTZ R10, R36, R11, !PT ;  /* 0x0000000b240a7209 */ /* 0x000fc40007810000 */
[----:B------:R-:W-:Y:S02]  /*ec50*/  ISETP.LT.OR P4, PT, R21, 0x6a, P6 ;  /* 0x0000006a1500780c */ /* 0x000fe40003781670 */
[----:B------:R-:W-:Y:S02]  /*ec60*/  FMNMX.FTZ R11, R37, R10, !PT ;  /* 0x0000000a250b7209 */ /* 0x000fe40007810000 */
[----:B------:R-:W-:Y:S02]  /*ec70*/  ISETP.LT.OR P3, PT, R21, 0x71, P3 ;  /* 0x000000711500780c */ /* 0x000fe40001f61670 */
[----:B------:R-:W-:Y:S02]  /*ec80*/  FMNMX.FTZ R10, R40, R11, !PT ;  /* 0x0000000b280a7209 */ /* 0x000fe40007810000 */
[----:B------:R-:W-:Y:S02]  /*ec90*/  FSEL R79, R79, -INF , !P4 ;  /* 0xff8000004f4f7808 */ /* 0x000fe40006000000 */
[----:B------:R-:W-:-:S02]  /*eca0*/  FMNMX.FTZ R11, R41, R10, !PT ;  /* 0x0000000a290b7209 */ /* 0x000fc40007810000 */
[----:B------:R-:W-:Y:S02]  /*ecb0*/  ISETP.LT.OR P2, PT, R21, 0x72, P2 ;  /* 0x000000721500780c */ /* 0x000fe40001741670 */
[----:B------:R-:W-:Y:S02]  /*ecc0*/  FMNMX.FTZ R10, R44, R11, !PT ;  /* 0x0000000b2c0a7209 */ /* 0x000fe40007810000 */
[----:B------:R-:W-:Y:S02]  /*ecd0*/  FSEL R82, R82, -INF , !P3 ;  /* 0xff80000052527808 */ /* 0x000fe40005800000 */
[----:B------:R-:W-:Y:S02]  /*ece0*/  FMNMX.FTZ R11, R45, R10, !PT ;  /* 0x0000000a2d0b7209 */ /* 0x000fe40007810000 */
[----:B------:R-:W-:Y:S02]  /*ecf0*/  ISETP.LT.OR P1, PT, R21, 0x79, P1 ;  /* 0x000000791500780c */ /* 0x000fe40000f21670 */
[----:B------:R-:W-:-:S02]  /*ed00*/  FMNMX.FTZ R10, R48, R11, !PT ;  /* 0x0000000b300a7209 */ /* 0x000fc40007810000 */
[----:B------:R-:W-:Y:S02]  /*ed10*/  FSEL R83, R83, -INF , !P2 ;  /* 0xff80000053537808 */ /* 0x000fe40005000000 */
[----:B------:R-:W-:Y:S02]  /*ed20*/  FMNMX.FTZ R11, R49, R10, !PT ;  /* 0x0000000a310b7209 */ /* 0x000fe40007810000 */
[----:B------:R-:W-:Y:S02]  /*ed30*/  ISETP.LT.OR P5, PT, R21, 0x7a, P5 ;  /* 0x0000007a1500780c */ /* 0x000fe40002fa1670 */
[----:B------:R-:W-:Y:S02]  /*ed40*/  FMNMX.FTZ R10, R52, R11, !PT ;  /* 0x0000000b340a7209 */ /* 0x000fe40007810000 */
[----:B------:R-:W-:Y:S02]  /*ed50*/  FSEL R86, R86, -INF , !P1 ;  /* 0xff80000056567808 */ /* 0x000fe40004800000 */
[----:B------:R-:W-:-:S02]  /*ed60*/  FMNMX.FTZ R11, R53, R10, !PT ;  /* 0x0000000a350b7209 */ /* 0x000fc40007810000 */
[----:B------:R-:W-:Y:S02]  /*ed70*/  FSEL R87, R87, -INF , !P5 ;  /* 0xff80000057577808 */ /* 0x000fe40006800000 */
[----:B------:R-:W-:Y:S02]  /*ed80*/  FMNMX.FTZ R10, R56, R11, !PT ;  /* 0x0000000b380a7209 */ /* 0x000fe40007810000 */
[----:B------:R-:W-:Y:S02]  /*ed90*/  LOP3.LUT P0, RZ, R18, 0x40000000, RZ, 0xc0, !PT ;  /* 0x4000000012ff7812 */ /* 0x000fe4000780c0ff */
        /* <DEDUP_REMOVED lines=16> */
[----:B0-----:R-:W-:Y:S02]  /*eea0*/  FMNMX.FTZ R13, R12, R11, !PT ;  /* 0x0000000b0c0d7209 */ /* 0x001fe40007810000 */
[----:B------:R-:W-:-:S03]  /*eeb0*/  FMNMX.FTZ R12, R26, R0, !PT ;  /* 0x000000001a0c7209 */ /* 0x000fc60007810000 */
[----:B------:R-:W0:Y:S02]  /*eec0*/  SHFL.BFLY PT, R10, R13, 0x1, 0x1f ;  /* 0x0c201f000d0a7f89 */ /* 0x000e2400000e0000 */
[----:B0-----:R-:W-:-:S04]  /*eed0*/  FMNMX.FTZ R10, R13, R10, !PT ;  /* 0x0000000a0d0a7209 */ /* 0x001fc80007810000 */
[C---:B------:R-:W-:Y:S01]  /*eee0*/  FSETP.NEU.FTZ.AND P6, PT, R10.reuse, -INF , PT ;  /* 0xff8000000a00780b */ /* 0x040fe20003fdd000 */
[----:B------:R-:W-:-:S03]  /*eef0*/  FMUL.FTZ R11, R10, UR30 ;  /* 0x0000001e0a0b7c20 */ /* 0x000fc60008410000 */
[----:B------:R-:W-:Y:S02]  /*ef00*/  FSEL R120, R10, RZ, P6 ;  /* 0x000000ff0a787208 */ /* 0x000fe40003000000 */
[----:B------:R-:W-:Y:S02]  /*ef10*/  FSEL R11, R11, RZ, P6 ;  /* 0x000000ff0b0b7208 */ /* 0x000fe40003000000 */
[----:B------:R-:W-:Y:S01]  /*ef20*/  LOP3.LUT P6, RZ, R18, 0x2, RZ, 0xc0, !PT ;  /* 0x0000000212ff7812 */ /* 0x000fe200078cc0ff */
[----:B------:R-:W-:Y:S02]  /*ef30*/  FADD.FTZ R3, -R120, R3 ;  /* 0x0000000378037221 */ /* 0x000fe40000010100 */
        /* <DEDUP_REMOVED lines=32> */
[----:B------:R-:W-:Y:S01]  /*f140*/  FMNMX.FTZ R11, R27, R12, !PT ;  /* 0x0000000c1b0b7209 */ /* 0x000fe20007810000 */
[----:B------:R-:W-:Y:S01]  /*f150*/  FMUL.FTZ R13, R3, UR30 ;  /* 0x0000001e030d7c20 */ /* 0x000fe20008410000 */
[----:B------:R-:W-:Y:S01]  /*f160*/  FSEL R78, R78, -INF , !P6 ;  /* 0xff8000004e4e7808 */ /* 0x000fe20007000000 */
        /* <DEDUP_REMOVED lines=45> */
[----:B------:R-:W-:Y:S02]  /*f440*/  MUFU.EX2 R53, R53 ;  /* 0x0000003500357308 */ /* 0x000fe40000000800 */
[----:B------:R-:W0:Y:S06]  /*f450*/  SHFL.BFLY PT, R12, R11, 0x2, 0x1f ;  /* 0x0c401f000b0c7f89 */ /* 0x000e2c00000e0000 */
[----:B------:R-:W-:Y:S08]  /*f460*/  MUFU.EX2 R56, R56 ;  /* 0x0000003800387308 */ /* 0x000ff00000000800 */
[----:B------:R-:W-:Y:S08]  /*f470*/  MUFU.EX2 R57, R57 ;  /* 0x0000003900397308 */ /* 0x000ff00000000800 */
[----:B------:R-:W-:Y:S01]  /*f480*/  MUFU.EX2 R60, R60 ;  /* 0x0000003c003c7308 */ /* 0x000fe20000000800 */
[----:B0-----:R-:W-:-:S05]  /*f490*/  FMNMX.FTZ R11, R11, R12, !PT ;  /* 0x0000000c0b0b7209 */ /* 0x001fca0007810000 */
[----:B------:R-:W0:Y:S02]  /*f4a0*/  SHFL.BFLY PT, R12, R11, 0x1, 0x1f ;  /* 0x0c201f000b0c7f89 */ /* 0x000e2400000e0000 */
[----:B------:R-:W-:Y:S08]  /*f4b0*/  MUFU.EX2 R61, R61 ;  /* 0x0000003d003d7308 */ /* 0x000ff00000000800 */
[----:B------:R-:W-:Y:S08]  /*f4c0*/  MUFU.EX2 R64, R64 ;  /* 0x0000004000407308 */ /* 0x000ff00000000800 */
[----:B------:R-:W-:Y:S01]  /*f4d0*/  MUFU.EX2 R65, R65 ;  /* 0x0000004100417308 */ /* 0x000fe20000000800 */
[----:B0-----:R-:W-:-:S07]  /*f4e0*/  FMNMX.FTZ R11, R11, R12, !PT ;  /* 0x0000000c0b0b7209 */ /* 0x001fce0007810000 */
[----:B------:R-:W-:Y:S01]  /*f4f0*/  MUFU.EX2 R68, R68 ;  /* 0x0000004400447308 */ /* 0x000fe20000000800 */
[----:B------:R-:W-:-:S04]  /*f500*/  FSETP.NEU.FTZ.AND P1, PT, R11, -INF , PT ;  /* 0xff8000000b00780b */ /* 0x000fc80003f3d000 */
[----:B------:R-:W-:-:S03]  /*f510*/  FSEL R12, R11, RZ, P1 ;  /* 0x000000ff0b0c7208 */ /* 0x000fc60000800000 */
[----:B------:R-:W-:Y:S02]  /*f520*/  MUFU.EX2 R69, R69 ;  /* 0x0000004500457308 */ /* 0x000fe40000000800 */
[----:B------:R-:W-:Y:S01]  /*f530*/  FADD.FTZ R12, -R12, R0 ;  /* 0x000000000c0c7221 */ /* 0x000fe20000010100 */
[----:B------:R-:W-:-:S05]  /*f540*/  FMUL.FTZ R0, R11, UR30 ;  /* 0x0000001e0b007c20 */ /* 0x000fca0008410000 */
[----:B------:R-:W-:Y:S01]  /*f550*/  MUFU.EX2 R72, R72 ;  /* 0x0000004800487308 */ /* 0x000fe20000000800 */
[----:B------:R-:W-:-:S05]  /*f560*/  FSEL R3, R0, RZ, P1 ;  /* 0x000000ff00037208 */ /* 0x000fca0000800000 */
        /* <DEDUP_REMOVED lines=32> */
[----:B------:R-:W-:Y:S01]  /*f770*/  FMUL.FTZ R3, R12, UR30 ;  /* 0x0000001e0c037c20 */ /* 0x000fe20008410000 */
[----:B------:R-:W0:Y:S08]  /*f780*/  MUFU.EX2 R0, R13 ;  /* 0x0000000d00007308 */ /* 0x000e300000000800 */
[----:B------:R-:W-:Y:S08]  /*f790*/  MUFU.EX2 R26, R26 ;  /* 0x0000001a001a7308 */ /* 0x000ff00000000800 */
[----:B------:R-:W1:Y:S01]  /*f7a0*/  MUFU.EX2 R3, R3 ;  /* 0x0000000300037308 */ /* 0x000e620000000800 */
[----:B0-----:R-:W-:-:S04]  /*f7b0*/  FFMA.FTZ R6, R0, R6, R24 ;  /* 0x0000000600067223 */ /* 0x001fc80000010018 */
[----:B------:R-:W-:-:S03]  /*f7c0*/  FADD.FTZ R6, R25, R6 ;  /* 0x0000000619067221 */ /* 0x000fc60000010000 */
[----:B------:R-:W0:Y:S08]  /*f7d0*/  MUFU.EX2 R27, R27 ;  /* 0x0000001b001b7308 */ /* 0x000e300000000800 */
[----:B------:R-:W2:Y:S01]  /*f7e0*/  MUFU.EX2 R30, R30 ;  /* 0x0000001e001e7308 */ /* 0x000ea20000000800 */
[----:B-1----:R-:W-:-:S07]  /*f7f0*/  FFMA.FTZ R5, R3, R5, R26 ;  /* 0x0000000503057223 */ /* 0x002fce000001001a */
        /* <DEDUP_REMOVED lines=99> */
.L_x_1728:
[----:B------:R-:W2:Y:S01]  /*fe30*/  LDL R21, [R1+0x28] ;  /* 0x0000280001157983 */ /* 0x000ea20000100800 */
[----:B------:R-:W-:Y:S02]  /*fe40*/  IMAD R12, R22, 0x8, R2 ;  /* 0x00000008160c7824 */ /* 0x000fe400078e0202 */
[-C--:B------:R-:W-:Y:S01]  /*fe50*/  FMUL.FTZ R88, R88, R0.reuse ;  /* 0x0000000058587220 */ /* 0x080fe20000410000 */
[----:B------:R-:W-:Y:S02]  /*fe60*/  IMAD.U32 R13, RZ, RZ, UR38 ;  /* 0x00000026ff0d7e24 */ /* 0x000fe4000f8e00ff */
[-C--:B------:R-:W-:Y:S01]  /*fe70*/  FMUL.FTZ R89, R89, R0.reuse ;  /* 0x0000000059597220 */ /* 0x080fe20000410000 */
[----:B------:R-:W-:Y:S02]  /*fe80*/  VIADD R12, R12, 0x16860 ;  /* 0x000168600c0c7836 */ /* 0x000fe40000000000 */
[-C--:B------:R-:W-:Y:S01]  /*fe90*/  FMUL.FTZ R92, R92, R0.reuse ;  /* 0x000000005c5c7220 */ /* 0x080fe20000410000 */
[-C--:B------:R-:W-:Y:S01]  /*fea0*/  FMUL.FTZ R93, R93, R0.reuse ;  /* 0x000000005d5d7220 */ /* 0x080fe20000410000 */
[-C--:B------:R-:W-:Y:S01]  /*feb0*/  FMUL.FTZ R96, R96, R0.reuse ;  /* 0x0000000060607220 */ /* 0x080fe20000410000 */
[-C--:B------:R-:W-:Y:S01]  /*fec0*/  FMUL.FTZ R97, R97, R0.reuse ;  /* 0x0000000061617220 */ /* 0x080fe20000410000 */
[----:B------:R-:W-:Y:S01]  /*fed0*/  PRMT R12, R13, 0x654, R12 ;  /* 0x000006540d0c7816 */ /* 0x000fe2000000000c */
[-C--:B------:R-:W-:Y:S01]  /*fee0*/  FMUL.FTZ R100, R100, R0.reuse ;  /* 0x0000000064647220 */ /* 0x080fe20000410000 */
[-C--:B------:R-:W-:Y:S01]  /*fef0*/  FMUL.FTZ R101, R101, R0.reuse ;  /* 0x0000000065657220 */ /* 0x080fe20000410000 */
        /* <DEDUP_REMOVED lines=27> */
[----:B------:R-:W-:Y:S01]  /*100b0*/  F2FP.BF16.F32.PACK_AB R149, R27, R26 ;  /* 0x0000001a1b95723e */ /* 0x000fe200000010ff */
[----:B------:R-:W-:Y:S01]  /*100c0*/  IMAD.MOV.U32 R3, RZ, RZ, R10 ;  /* 0x000000ffff037224 */ /* 0x000fe200078e000a */
        /* <DEDUP_REMOVED lines=32> */
[C---:B--2---:R-:W-:Y:S01]  /*102d0*/  ISETP.GT.AND P1, PT, R4.reuse, R21, PT ;  /* 0x000000150400720c */ /* 0x044fe20003f24270 */
[----:B------:R-:W-:-:S12]  /*102e0*/  VIADD R4, R4, 0xffffffff ;  /* 0xffffffff04047836 */ /* 0x000fd80000000000 */
[----:B0-----:R-:W-:Y:S05]  /*102f0*/  @P1 BRA `(.L_x_1729) ;  /* 0xffffffcc00e41947 */ /* 0x001fea000383ffff */
[----:B------:R-:W-:Y:S02]  /*10300*/  IMAD.MOV.U32 R0, RZ, RZ, R11 ;  /* 0x000000ffff007224 */ /* 0x000fe400078e000b */
[----:B------:R-:W-:Y:S02]  /*10310*/  IMAD.MOV.U32 R3, RZ, RZ, R10 ;  /* 0x000000ffff037224 */ /* 0x000fe400078e000a */
[----:B------:R-:W-:Y:S02]  /*10320*/  IMAD.MOV.U32 R22, RZ, RZ, R7 ;  /* 0x000000ffff167224 */ /* 0x000fe400078e0007 */
[----:B------:R-:W-:-:S07]  /*10330*/  IMAD.MOV.U32 R154, RZ, RZ, R20 ;  /* 0x000000ffff9a7224 */ /* 0x000fce00078e0014 */
.L_x_1709:
[----:B------:R-:W2:Y:S01]  /*10340*/  LDL R13, [R1+0x14] ;  /* 0x00001400010d7983 */ /* 0x000ea20000100800 */
[----:B------:R-:W0:Y:S03]  /*10350*/  LDC R7, c[0x0][0x448] ;  /* 0x00011200ff077b82 */ /* 0x000e260000000800 */
[----:B------:R-:W3:Y:S05]  /*10360*/  LDL R12, [R1] ;  /* 0x00000000010c7983 */ /* 0x000eea0000100800 */
[----:B------:R-:W1:Y:S01]  /*10370*/  LDC R20, c[0x0][0x9e4] ;  /* 0x00027900ff147b82 */ /* 0x000e620000000800 */
[----:B0-----:R-:W-:-:S02]  /*10380*/  ISETP.NE.AND P4, PT, R7, 0x1, PT ;  /* 0x000000010700780c */ /* 0x001fc40003f85270 */
[----:B-1----:R-:W-:-:S11]  /*10390*/  ISETP.GE.AND P5, PT, R20, 0x1, PT ;  /* 0x000000011400780c */ /* 0x002fd60003fa6270 */
[----:B------:R-:W0:Y:S08]  /*103a0*/  @P4 LDC R10, c[0x0][0x44c] ;  /* 0x00011300ff0a4b82 */ /* 0x000e300000000800 */
[----:B------:R-:W1:Y:S01]  /*103b0*/  @P4 LDC R11, c[0x0][0x450] ;  /* 0x00011400ff0b4b82 */ /* 0x000e620000000800 */
[----:B--2---:R-:W-:-:S04]  /*103c0*/  VIADD R7, R13, 0xbf ;  /* 0x000000bf0d077836 */ /* 0x004fc80000000000 */
[----:B0-----:R-:W-:Y:S01]  /*103d0*/  @P4 IMAD.HI.U32 R10, R7, R10, RZ ;  /* 0x0000000a070a4227 */ /* 0x001fe200078e00ff */
[----:B---3--:R-:W-:-:S04]  /*103e0*/  IADD3 R12, R12, 0x1, -R156 ;  /* 0x000000010c0c7810 */ /* 0x008fc80007ffe89c */
        /* <DEDUP_REMOVED lines=14> */
.L_x_1732:
[----:B------:R-:W-:-:S13]  /*104d0*/  ISETP.NE.AND P1, PT, R20, 0x1, PT ;  /* 0x000000011400780c */ /* 0x000fda0003f25270 */
[----:B------:R-:W0:Y:S02]  /*104e0*/  @P1 LDC.64 R10, c[0x0][0x9e8] ;  /* 0x00027a00ff0a1b82 */ /* 0x000e240000000a00 */
[----:B0-----:R-:W-:-:S05]  /*104f0*/  @P1 IMAD.HI.U32 R10, R7, R10, RZ ;  /* 0x0000000a070a1227 */ /* 0x001fca00078e00ff */
[----:B------:R-:W-:-:S07]  /*10500*/  @P1 SHF.R.U32.HI R7, RZ, R11, R10 ;  /* 0x0000000bff071219 */ /* 0x000fce000001160a */
.L_x_1733:
[----:B------:R-:W-:Y:S05]  /*10510*/  BSYNC B0 ;  /* 0x0000000000007941 */ /* 0x000fea0003800000 */
.L_x_1731:
[----:B------:R-:W-:-:S05]  /*10520*/  IMAD R7, R7, R20, RZ ;  /* 0x0000001407077224 */ /* 0x000fca00078e02ff */
[----:B------:R-:W-:-:S07]  /*10530*/  VIMNMX R12, R12, R7, !PT ;  /* 0x000000070c0c7248 */ /* 0x000fce0007fe0100 */
.L_x_1730:
[----:B------:R-:W2:Y:S01]  /*10540*/  LDL R10, [R1+0x3c] ;  /* 0x00003c00010a7983 */ /* 0x000ea20000100800 */
[----:B------:R-:W-:-:S05]  /*10550*/  VIADD R12, R12, 0x7f ;  /* 0x0000007f0c0c7836 */ /* 0x000fca0000000000 */
[----:B------:R-:W-:-:S04]  /*10560*/  SHF.R.S32.HI R7, RZ, 0x1f, R12 ;  /* 0x0000001fff077819 */ /* 0x000fc8000001140c */
[----:B------:R-:W-:-:S04]  /*10570*/  LEA.HI R7, R7, R12, RZ, 0x7 ;  /* 0x0000000c07077211 */ /* 0x000fc800078f38ff */
[----:B------:R-:W-:-:S04]  /*10580*/  SHF.R.S32.HI R7, RZ, 0x7, R7 ;  /* 0x00000007ff077819 */ /* 0x000fc80000011407 */
[----:B--2---:R-:W-:-:S04]  /*10590*/  VIMNMX R10, R10, R7, !PT ;  /* 0x000000070a0a7248 */ /* 0x004fc80007fe0100 */
[----:B------:R-:W-:Y:S01]  /*105a0*/  ISETP.GE.AND P1, PT, R4, R10, PT ;  /* 0x0000000a0400720c */ /* 0x000fe20003f26270 */
[----:B------:R0:W-:-:S12]  /*105b0*/  STL [R1+0x28], R10 ;  /* 0x0000280a01007387 */ /* 0x0001d80000100800 */
[----:B0-----:R-:W-:Y:S05]  /*105c0*/  @!P1 BRA `(.L_x_1734) ;  /* 0x0000001c00f89947 */ /* 0x001fea0003800000 */
[----:B------:R-:W-:Y:S02]  /*105d0*/  IMAD.MOV.U32 R20, RZ, RZ, R0 ;  /* 0x000000ffff147224 */ /* 0x000fe400078e0000 */
[----:B------:R-:W-:Y:S02]  /*105e0*/  IMAD.MOV.U32 R7, RZ, RZ, R3 ;  /* 0x000000ffff077224 */ /* 0x000fe400078e0003 */
[----:B------:R-:W-:Y:S02]  /*105f0*/  IMAD.MOV.U32 R10, RZ, RZ, R154 ;  /* 0x000000ffff0a7224 */ /* 0x000fe400078e009a */
[----:B------:R-:W-:-:S07]  /*10600*/  IMAD.MOV.U32 R21, RZ, RZ, R22 ;  /* 0x000000ffff157224 */ /* 0x000fce00078e0016 */
.L_x_1746:
[----:B------:R-:W2:Y:S01]  /*10610*/  LDL R0, [R1+0x2c] ;  /* 0x00002c0001007983 */ /* 0x000ea20000100800 */
[----:B------:R-:W-:Y:S01]  /*10620*/  ISETP.NE.AND P1, PT, R21, 0x1, PT ;  /* 0x000000011500780c */ /* 0x000fe20003f25270 */
[----:B------:R-:W-:Y:S05]  /*10630*/  YIELD ;  /* 0x0000000000007946 */ /* 0x000fea0003800000 */
[----:B------:R-:W-:-:S04]  /*10640*/  SEL R3, RZ, 0x1, P1 ;  /* 0x00000001ff037807 */ /* 0x000fc80000800000 */
[----:B------:R-:W-:Y:S02]  /*10650*/  LOP3.LUT R154, R10, R3, RZ, 0x3c, !PT ;  /* 0x000000030a9a7212 */ /* 0x000fe400078e3cff */
[----:B--2---:R-:W-:-:S13]  /*10660*/  ISETP.NE.AND P1, PT, R0, RZ, PT ;  /* 0x000000ff0000720c */ /* 0x004fda0003f25270 */
[----:B------:R-:W-:Y:S05]  /*10670*/  @P1 BRA `(.L_x_1735) ;  /* 0x00000000003c1947 */ /* 0x000fea0003800000 */
[----:B------:R-:W-:Y:S05]  /*10680*/  @!P0 BRA `(.L_x_1736) ;  /* 0x0000000000048947 */ /* 0x000fea0003800000 */
[----:B------:R-:W-:Y:S01]  /*10690*/  BPT.TRAP 0x1 ;  /* 0x000000040000795c */ /* 0x000fe20000300000 */
.L_x_1736:
[----:B------:R-:W-:-:S05]  /*106a0*/  VIADD R0, R21, 0x1 ;  /* 0x0000000115007836 */ /* 0x000fca0000000000 */
[----:B------:R-:W-:-:S04]  /*106b0*/  ISETP.NE.AND P2, PT, R0, 0x2, PT ;  /* 0x000000020000780c */ /* 0x000fc80003f45270 */
[----:B------:R-:W-:Y:S02]  /*106c0*/  SEL R3, R0, RZ, P2 ;  /* 0x000000ff00037207 */ /* 0x000fe40001000000 */
[----:B------:R-:W-:-:S03]  /*106d0*/  SHF.L.U32 R0, R154, 0x1f, RZ ;  /* 0x0000001f9a007819 */ /* 0x000fc600000006ff */
[----:B------:R-:W-:-:S04]  /*106e0*/  IMAD R3, R3, 0x8, R2 ;  /* 0x0000000803037824 */ /* 0x000fc800078e0202 */
[----:B------:R0:W1:Y:S01]  /*106f0*/  SYNCS.PHASECHK.TRANS64.TRYWAIT P2, [R3+URZ+0x16830], R0 ;  /* 0x01683000030075a7 */ /* 0x000062000804017f */
[----:B------:R-:W-:Y:S05]  /*10700*/  @!P0 BRA `(.L_x_1737) ;  /* 0x0000000000048947 */ /* 0x000fea0003800000 */
[----:B------:R-:W-:Y:S01]  /*10710*/  BPT.TRAP 0x1 ;  /* 0x000000040000795c */ /* 0x000fe20000300000 */
.L_x_1737:
[----:B------:R-:W-:Y:S04]  /*10720*/  BSSY B0, `(.L_x_1735) ;  /* 0x0000004000007945 */ /* 0x000fe80003800000 */
[----:B-1----:R-:W-:Y:S05]  /*10730*/  @P2 BRA `(.L_x_1738) ;  /* 0x0000000000082947 */ /* 0x002fea0003800000 */
[----:B------:R-:W1:Y:S02]  /*10740*/  SYNCS.PHASECHK.TRANS64.TRYWAIT P2, [R3+URZ+0x16830], R0 ;  /* 0x01683000030075a7 */ /* 0x000e64000804017f */
[----:B-1----:R-:W-:Y:S05]  /*10750*/  @!P2 BRA `(.L_x_1739) ;  /* 0x0000010c00f8a947 */ /* 0x002fea0003800000 */
.L_x_1738:
[----:B------:R-:W-:Y:S05]  /*10760*/  BSYNC B0 ;  /* 0x0000000000007941 */ /* 0x000fea0003800000 */
.L_x_1735:
[----:B------:R-:W2:Y:S04]  /*10770*/  LDL R11, [R1+0x30] ;  /* 0x00003000010b7983 */ /* 0x000ea80000100800 */
[----:B------:R3:W-:Y:S01]  /*10780*/  STL [R1+0x68], R2 ;  /* 0x0000680201007387 */ /* 0x0007e20000100800 */
[----:B01----:R-:W0:Y:S03]  /*10790*/  S2R R0, SR_TID.X ;  /* 0x0000000000007919 */ /* 0x003e260000002100 */
[----:B---3--:R-:W3:Y:S01]  /*107a0*/  LDL.64 R2, [R1+0x20] ;  /* 0x0000200001027983 */ /* 0x008ee20000100a00 */
[----:B------:R-:W-:Y:S01]  /*107b0*/  VIADD R22, R21, 0x1 ;  /* 0x0000000115167836 */ /* 0x000fe20000000000 */
[----:B------:R-:W-:Y:S05]  /*107c0*/  WARPSYNC.ALL ;  /* 0x0000000000007948 */ /* 0x000fea0003800000 */
[----:B------:R-:W-:Y:S01]  /*107d0*/  ISETP.NE.AND P2, PT, R22, 0x2, PT ;  /* 0x000000021600780c */ /* 0x000fe20003f45270 */
[----:B------:R-:W-:Y:S01]  /*107e0*/  IMAD.MOV.U32 R13, RZ, RZ, 0x40000040 ;  /* 0x40000040ff0d7424 */ /* 0x000fe200078e00ff */
[----:B------:R-:W-:Y:S01]  /*107f0*/  R2UR UR12, R8 ;  /* 0x00000000080c72ca */ /* 0x000fe200000e0000 */
[----:B------:R-:W-:Y:S01]  /*10800*/  IMAD.MOV.U32 R27, RZ, RZ, 0x40000040 ;  /* 0x40000040ff1b7424 */ /* 0x000fe200078e00ff */
[----:B------:R-:W-:Y:S01]  /*10810*/  SEL R22, R22, RZ, P2 ;  /* 0x000000ff16167207 */ /* 0x000fe20001000000 */
[----:B------:R-:W-:Y:S01]  /*10820*/  IMAD.MOV.U32 R25, RZ, RZ, 0x40000040 ;  /* 0x40000040ff197424 */ /* 0x000fe200078e00ff */
[----:B------:R-:W-:-:S02]  /*10830*/  R2UR UR23, R13 ;  /* 0x000000000d1772ca */ /* 0x000fc400000e0000 */
[----:B------:R-:W-:Y:S02]  /*10840*/  R2UR UR13, R9 ;  /* 0x00000000090d72ca */ /* 0x000fe400000e0000 */
[----:B------:R-:W-:Y:S02]  /*10850*/  R2UR UR15, R27 ;  /* 0x000000001b0f72ca */ /* 0x000fe400000e0000 */
[----:B------:R-:W-:Y:S02]  /*10860*/  R2UR UR19, R25 ;  /* 0x00000000191372ca */ /* 0x000fe400000e0000 */
[----:B0-----:R-:W-:-:S05]  /*10870*/  SHF.R.U32.HI R0, RZ, 0x7, R0 ;  /* 0x00000007ff007819 */ /* 0x001fca0000011600 */
[----:B------:R-:W-:Y:S01]  /*10880*/  VIADD R0, R0, 0x8 ;  /* 0x0000000800007836 */ /* 0x000fe20000000000 */
[----:B------:R-:W-:-:S04]  /*10890*/  R2UR UR27, R27 ;  /* 0x000000001b1b72ca */ /* 0x000fc800000e0000 */
[----:B------:R0:W-:Y:S01]  /*108a0*/  BAR.SYNC.DEFER_BLOCKING R0, 0x100 ;  /* 0x000400000000751d */ /* 0x0001e20000010000 */
[----:B--2---:R-:W-:-:S04]  /*108b0*/  IMAD R26, R22, 0x400, R11 ;  /* 0x00000400161a7824 */ /* 0x004fc800078e020b */
[C---:B------:R-:W-:Y:S01]  /*108c0*/  VIADD R12, R26.reuse, 0x4 ;  /* 0x000000041a0c7836 */ /* 0x040fe20000000000 */
[C---:B------:R-:W-:Y:S01]  /*108d0*/  R2UR UR14, R26.reuse ;  /* 0x000000001a0e72ca */ /* 0x040fe200000e0000 */
[C---:B------:R-:W-:Y:S02]  /*108e0*/  VIADD R24, R26.reuse, 0x2 ;  /* 0x000000021a187836 */ /* 0x040fe40000000000 */
[----:B------:R-:W-:Y:S01]  /*108f0*/  VIADD R26, R26, 0x6 ;  /* 0x000000061a1a7836 */ /* 0x000fe20000000000 */
[----:B------:R-:W-:Y:S02]  /*10900*/  R2UR UR22, R12 ;  /* 0x000000000c1672ca */ /* 0x000fe400000e0000 */
[----:B------:R-:W2:Y:S01]  /*10910*/  LDL.64 R12, [R1+0x18] ;  /* 0x00001800010c7983 */ /* 0x000ea20000100a00 */
[----:B------:R-:W-:Y:S02]  /*10920*/  R2UR UR18, R24 ;  /* 0x00000000181272ca */ /* 0x000fe400000e0000 */
[----:B------:R-:W-:-:S02]  /*10930*/  R2UR UR26, R26 ;  /* 0x000000001a1a72ca */ /* 0x000fc400000e0000 */
[----:B------:R-:W-:-:S06]  /*10940*/  WARPGROUP.ARRIVE ;  /* 0x00000000000079c5 */ /* 0x000fcc0000000000 */
[----:B------:R-:W-:Y:S01]  /*10950*/  HGMMA.64x128x16.F32.BF16 R24, gdesc[UR12], RZ, !UPT, gsb0 ;  /* 0x01e000000c1879f0 */ /* 0x000fe2000c0018ff */
[----:B---3--:R-:W-:Y:S02]  /*10960*/  R2UR UR16, R2 ;  /* 0x00000000021072ca */ /* 0x008fe400000e0000 */
[----:B------:R-:W-:Y:S01]  /*10970*/  R2UR UR17, R3 ;  /* 0x00000000031172ca */ /* 0x000fe200000e0000 */
[----:B------:R0:W5:Y:S01]  /*10980*/  LDL.LU R2, [R1+0x68] ;  /* 0x0000680001027983 */ /* 0x0001620000300800 */
[----:B------:R-:W-:Y:S02]  /*10990*/  WARPGROUP.DEPBAR.LE gsb0, 0x0 ;  /* 0x00008000000079c5 */ /* 0x000fe40000010000 */
[----:B------:R-:W-:-:S09]  /*109a0*/  WARPGROUP.ARRIVE ;  /* 0x00000000000079c5 */ /* 0x000fd20000000000 */
[----:B------:R-:W-:Y:S01]  /*109b0*/  HGMMA.64x128x16.F32.BF16 R24, gdesc[UR16], R24, gsb0 ;  /* 0x01e00000101879f0 */ /* 0x000fe20008001818 */
[----:B------:R-:W-:Y:S02]  /*109c0*/  R2UR UR24, R14 ;  /* 0x000000000e1872ca */ /* 0x000fe400000e0000 */
[----:B------:R-:W-:Y:S01]  /*109d0*/  R2UR UR25, R15 ;  /* 0x000000000f1972ca */ /* 0x000fe200000e0000 */
[----:B------:R-:W-:Y:S02]  /*109e0*/  WARPGROUP.DEPBAR.LE gsb0, 0x0 ;  /* 0x00008000000079c5 */ /* 0x000fe40000010000 */
[----:B------:R-:W-:Y:S01]  /*109f0*/  WARPGROUP.ARRIVE ;  /* 0x00000000000079c5 */ /* 0x000fe20000000000 */
[----:B--2---:R-:W-:Y:S02]  /*10a00*/  R2UR UR20, R12 ;  /* 0x000000000c1472ca */ /* 0x004fe400000e0000 */
[----:B------:R-:W-:-:S13]  /*10a10*/  R2UR UR21, R13 ;  /* 0x000000000d1572ca */ /* 0x000fda00000e0000 */
        /* <DEDUP_REMOVED lines=8> */
.L_x_1741:
[----:B------:R-:W-:Y:S01]  /*10aa0*/  SHF.L.U32 R0, R10, 0x1f, RZ ;  /* 0x0000001f0a007819 */ /* 0x000fe200000006ff */
[----:B-----5:R-:W-:-:S04]  /*10ab0*/  IMAD R3, R21, 0x8, R2 ;  /* 0x0000000815037824 */ /* 0x020fc800078e0202 */
[----:B------:R0:W1:Y:S01]  /*10ac0*/  SYNCS.PHASECHK.TRANS64.TRYWAIT P1, [R3+URZ+0x16850], R0 ;  /* 0x01685000030075a7 */ /* 0x000062000802017f */
[----:B------:R-:W-:Y:S05]  /*10ad0*/  @!P0 BRA `(.L_x_1742) ;  /* 0x0000000000048947 */ /* 0x000fea0003800000 */
[----:B------:R-:W-:Y:S01]  /*10ae0*/  BPT.TRAP 0x1 ;  /* 0x000000040000795c */ /* 0x000fe20000300000 */
.L_x_1742:
[----:B-1----:R-:W-:Y:S05]  /*10af0*/  @P1 BRA `(.L_x_1740) ;  /* 0x0000000000081947 */ /* 0x002fea0003800000 */
[----:B------:R-:W1:Y:S02]  /*10b00*/  SYNCS.PHASECHK.TRANS64.TRYWAIT P1, [R3+URZ+0x16850], R0 ;  /* 0x01685000030075a7 */ /* 0x000e64000802017f */
[----:B-1----:R-:W-:Y:S05]  /*10b10*/  @!P1 BRA `(.L_x_1743) ;  /* 0x0000010c001c9947 */ /* 0x002fea0003800000 */
.L_x_1740:
[----:B01---5:R-:W-:Y:S01]  /*10b20*/  VIADD R0, R2, 0x400 ;  /* 0x0000040002007836 */ /* 0x023fe20000000000 */
        /* <DEDUP_REMOVED lines=8> */
[----:B------:R-:W-:Y:S02]  /*10bb0*/  IMAD R10, R21, 0x400, R0 ;  /* 0x00000400150a7824 */ /* 0x000fe400078e0200 */
[----:B------:R-:W0:Y:S02]  /*10bc0*/  S2R R0, SR_TID.X ;  /* 0x0000000000007919 */ /* 0x000e240000002100 */
        /* <DEDUP_REMOVED lines=57> */
.L_x_1744:
[----:B0-----:R-:W-:Y:S01]  /*10f60*/  IMAD R0, R22, 0x8, R2 ;  /* 0x0000000816007824 */ /* 0x001fe200078e0202 */
[----:B------:R-:W-:Y:S01]  /*10f70*/  FMNMX.FTZ R10, R24, R7, !PT ;  /* 0x00000007180a7209 */ /* 0x000fe20007810000 */
[----:B------:R-:W-:Y:S01]  /*10f80*/  IMAD.U32 R3, RZ, RZ, UR38 ;  /* 0x00000026ff037e24 */ /* 0x000fe2000f8e00ff */
[----:B------:R-:W-:Y:S01]  /*10f90*/  UMOV UR30, UR8 ;  /* 0x00000008001e7c82 */ /* 0x000fe20008000000 */
[----:B------:R-:W-:-:S05]  /*10fa0*/  VIADD R0, R0, 0x16840 ;  /* 0x0001684000007836 */ /* 0x000fca0000000000 */
[----:B------:R-:W-:Y:S02]  /*10fb0*/  PRMT R0, R3, 0x654, R0 ;  /* 0x0000065403007816 */ /* 0x000fe40000000000 */
[----:B------:R-:W-:Y:S02]  /*10fc0*/  FMNMX.FTZ R3, R25, R10, !PT ;  /* 0x0000000a19037209 */ /* 0x000fe40007810000 */
[----:B------:R0:W-:Y:S02]  /*10fd0*/  SYNCS.ARRIVE.TRANS64.RED.A1T0 RZ, [R0+URZ], RZ ;  /* 0x000000ff00ff79a7 */ /* 0x0001e4000810043f */
[----:B------:R-:W-:-:S04]  /*10fe0*/  FMNMX.FTZ R10, R28, R3, !PT ;  /* 0x000000031c0a7209 */ /* 0x000fc80007810000 */
[----:B------:R-:W-:Y:S02]  /*10ff0*/  FMNMX.FTZ R3, R29, R10, !PT ;  /* 0x0000000a1d037209 */ /* 0x000fe40007810000 */
[----:B0-----:R-:W-:Y:S02]  /*11000*/  FMNMX.FTZ R0, R26, R20, !PT ;  /* 0x000000141a007209 */ /* 0x001fe40007810000 */
        /* <DEDUP_REMOVED lines=56> */
[----:B------:R-:W0:Y:S01]  /*11390*/  SHFL.BFLY PT, R3, R10, 0x2, 0x1f ;  /* 0x0c401f000a037f89 */ /* 0x000e2200000e0000 */
[----:B------:R-:W-:-:S04]  /*113a0*/  FMNMX.FTZ R11, R83, R0, !PT ;  /* 0x00000000530b7209 */ /* 0x000fc80007810000 */
[----:B------:R-:W-:Y:S02]  /*113b0*/  FMNMX.FTZ R0, R86, R11, !PT ;  /* 0x0000000b56007209 */ /* 0x000fe40007810000 */
[----:B0-----:R-:W-:-:S05]  /*113c0*/  FMNMX.FTZ R12, R10, R3, !PT ;  /* 0x000000030a0c7209 */ /* 0x001fca0007810000 */
[----:B------:R-:W0:Y:S02]  /*113d0*/  SHFL.BFLY PT, R3, R12, 0x1, 0x1f ;  /* 0x0c201f000c037f89 */ /* 0x000e2400000e0000 */
[----:B0-----:R-:W-:Y:S02]  /*113e0*/  FMNMX.FTZ R3, R12, R3, !PT ;  /* 0x000000030c037209 */ /* 0x001fe40007810000 */
[----:B------:R-:W-:-:S03]  /*113f0*/  FMNMX.FTZ R12, R87, R0, !PT ;  /* 0x00000000570c7209 */ /* 0x000fc60007810000 */
[----:B------:R-:W-:Y:S02]  /*11400*/  FADD.FTZ R7, -R3, R7 ;  /* 0x0000000703077221 */ /* 0x000fe40000010100 */
[----:B------:R-:W0:Y:S02]  /*11410*/  SHFL.BFLY PT, R11, R12, 0x2, 0x1f ;  /* 0x0c401f000c0b7f89 */ /* 0x000e2400000e0000 */
[----:B------:R-:W-:-:S06]  /*11420*/  FMUL.FTZ R7, R7, UR30 ;  /* 0x0000001e07077c20 */ /* 0x000fcc0008410000 */
[----:B------:R-:W-:Y:S01]  /*11430*/  MUFU.EX2 R7, R7 ;  /* 0x0000000700077308 */ /* 0x000fe20000000800 */
[----:B0-----:R-:W-:Y:S01]  /*11440*/  FMNMX.FTZ R13, R12, R11, !PT ;  /* 0x0000000b0c0d7209 */ /* 0x001fe20007810000 */
[----:B------:R-:W-:-:S04]  /*11450*/  FMUL.FTZ R11, R3, UR30 ;  /* 0x0000001e030b7c20 */ /* 0x000fc80008410000 */
[----:B------:R-:W0:Y:S01]  /*11460*/  SHFL.BFLY PT, R0, R13, 0x1, 0x1f ;  /* 0x0c201f000d007f89 */ /* 0x000e2200000e0000 */
[--C-:B------:R-:W-:Y:S01]  /*11470*/  FFMA.FTZ R24, R24, UR30, -R11.reuse ;  /* 0x0000001e18187c23 */ /* 0x100fe2000801080b */
[--C-:B------:R-:W-:Y:S01]  /*11480*/  FFMA.FTZ R25, R25, UR30, -R11.reuse ;  /* 0x0000001e19197c23 */ /* 0x100fe2000801080b */
[--C-:B------:R-:W-:Y:S01]  /*11490*/  FFMA.FTZ R28, R28, UR30, -R11.reuse ;  /* 0x0000001e1c1c7c23 */ /* 0x100fe2000801080b */
[--C-:B------:R-:W-:Y:S01]  /*114a0*/  FFMA.FTZ R29, R29, UR30, -R11.reuse ;  /* 0x0000001e1d1d7c23 */ /* 0x100fe2000801080b */
[--C-:B------:R-:W-:Y:S01]  /*114b0*/  FFMA.FTZ R32, R32, UR30, -R11.reuse ;  /* 0x0000001e20207c23 */ /* 0x100fe2000801080b */
[--C-:B------:R-:W-:Y:S01]  /*114c0*/  FFMA.FTZ R33, R33, UR30, -R11.reuse ;  /* 0x0000001e21217c23 */ /* 0x100fe2000801080b */
[----:B------:R-:W1:Y:S01]  /*114d0*/  MUFU.EX2 R24, R24 ;  /* 0x0000001800187308 */ /* 0x000e620000000800 */
        /* <DEDUP_REMOVED lines=16> */
[----:B0-----:R-:W-:Y:S01]  /*115e0*/  FMNMX.FTZ R0, R13, R0, !PT ;  /* 0x000000000d007209 */ /* 0x001fe20007810000 */
[----:B-1----:R-:W-:Y:S01]  /*115f0*/  FFMA.FTZ R6, R7, R6, R24 ;  /* 0x0000000607067223 */ /* 0x002fe20000010018 */
[--C-:B------:R-:W-:Y:S01]  /*11600*/  FFMA.FTZ R64, R64, UR30, -R11.reuse ;  /* 0x0000001e40407c23 */ /* 0x100fe2000801080b */
[--C-:B------:R-:W-:Y:S01]  /*11610*/  FFMA.FTZ R65, R65, UR30, -R11.reuse ;  /* 0x0000001e41417c23 */ /* 0x100fe2000801080b */
[--C-:B------:R-:W-:Y:S01]  /*11620*/  FFMA.FTZ R68, R68, UR30, -R11.reuse ;  /* 0x0000001e44447c23 */ /* 0x100fe2000801080b */
[C---:B------:R-:W-:Y:S01]  /*11630*/  FADD.FTZ R10, -R0.reuse, R20 ;  /* 0x00000014000a7221 */ /* 0x040fe20000010100 */
[----:B------:R-:W-:Y:S01]  /*11640*/  FMUL.FTZ R12, R0, UR30 ;  /* 0x0000001e000c7c20 */ /* 0x000fe20008410000 */
[----:B------:R-:W-:Y:S01]  /*11650*/  MUFU.EX2 R29, R29 ;  /* 0x0000001d001d7308 */ /* 0x000fe20000000800 */
[--C-:B------:R-:W-:Y:S01]  /*11660*/  FFMA.FTZ R69, R69, UR30, -R11.reuse ;  /* 0x0000001e45457c23 */ /* 0x100fe2000801080b */
[----:B------:R-:W-:Y:S01]  /*11670*/  FMUL.FTZ R10, R10, UR30 ;  /* 0x0000001e0a0a7c20 */ /* 0x000fe20008410000 */
        /* <DEDUP_REMOVED lines=29> */
[----:B------:R-:W2:Y:S01]  /*11850*/  MUFU.EX2 R30, R30 ;  /* 0x0000001e001e7308 */ /* 0x000ea20000000800 */
[--C-:B------:R-:W-:Y:S01]  /*11860*/  FFMA.FTZ R78, R78, UR30, -R12.reuse ;  /* 0x0000001e4e4e7c23 */ /* 0x100fe2000801080c */
[--C-:B------:R-:W-:Y:S01]  /*11870*/  FFMA.FTZ R79, R79, UR30, -R12.reuse ;  /* 0x0000001e4f4f7c23 */ /* 0x100fe2000801080c */
[--C-:B------:R-:W-:Y:S01]  /*11880*/  FFMA.FTZ R82, R82, UR30, -R12.reuse ;  /* 0x0000001e52527c23 */ /* 0x100fe2000801080c */
[--C-:B------:R-:W-:Y:S01]  /*11890*/  FFMA.FTZ R83, R83, UR30, -R12.reuse ;  /* 0x0000001e53537c23 */ /* 0x100fe2000801080c */
[--C-:B------:R-:W-:Y:S01]  /*118a0*/  FFMA.FTZ R86, R86, UR30, -R12.reuse ;  /* 0x0000001e56567c23 */ /* 0x100fe2000801080c */
[----:B------:R-:W-:Y:S01]  /*118b0*/  FFMA.FTZ R123, R87, UR30, -R12 ;  /* 0x0000001e577b7c23 */ /* 0x000fe2000801080c */
[----:B0-----:R-:W-:Y:S01]  /*118c0*/  FFMA.FTZ R12, R10, R5, R26 ;  /* 0x000000050a0c7223 */ /* 0x001fe2000001001a */
[----:B------:R-:W0:Y:S01]  /*118d0*/  MUFU.EX2 R31, R31 ;  /* 0x0000001f001f7308 */ /* 0x000e220000000800 */
[----:B------:R-:W-:Y:S01]  /*118e0*/  FADD.FTZ R5, R25, R6 ;  /* 0x0000000619057221 */ /* 0x000fe20000010000 */
[--C-:B------:R-:W-:Y:S01]  /*118f0*/  FFMA.FTZ R72, R72, UR30, -R11.reuse ;  /* 0x0000001e48487c23 */ /* 0x100fe2000801080b */
[----:B-1----:R-:W-:Y:S01]  /*11900*/  FADD.FTZ R13, R27, R12 ;  /* 0x0000000c1b0d7221 */ /* 0x002fe20000010000 */
[----:B------:R-:W-:Y:S01]  /*11910*/  FFMA.FTZ R73, R73, UR30, -R11 ;  /* 0x0000001e49497c23 */ /* 0x000fe2000801080b */
[----:B------:R-:W-:Y:S01]  /*11920*/  FADD.FTZ R6, R28, R5 ;  /* 0x000000051c067221 */ /* 0x000fe20000010000 */
[--C-:B------:R-:W-:Y:S01]  /*11930*/  FFMA.FTZ R76, R76, UR30, -R11.reuse ;  /* 0x0000001e4c4c7c23 */ /* 0x100fe2000801080b */
[----:B------:R-:W-:Y:S01]  /*11940*/  FFMA.FTZ R77, R77, UR30, -R11 ;  /* 0x0000001e4d4d7c23 */ /* 0x000fe2000801080b */
[----:B------:R-:W1:Y:S01]  /*11950*/  MUFU.EX2 R32, R32 ;  /* 0x0000002000207308 */ /* 0x000e620000000800 */
[----:B--2---:R-:W-:Y:S01]  /*11960*/  FADD.FTZ R12, R30, R13 ;  /* 0x0000000d1e0c7221 */ /* 0x004fe20000010000 */
[----:B------:R-:W-:Y:S01]  /*11970*/  FADD.FTZ R5, R29, R6 ;  /* 0x000000061d057221 */ /* 0x000fe20000010000 */
[--C-:B------:R-:W-:Y:S01]  /*11980*/  FFMA.FTZ R80, R80, UR30, -R11.reuse ;  /* 0x0000001e50507c23 */ /* 0x100fe2000801080b */
[--C-:B------:R-:W-:Y:S01]  /*11990*/  FFMA.FTZ R81, R81, UR30, -R11.reuse ;  /* 0x0000001e51517c23 */ /* 0x100fe2000801080b */
[--C-:B------:R-:W-:Y:S01]  /*119a0*/  FFMA.FTZ R84, R84, UR30, -R11.reuse ;  /* 0x0000001e54547c23 */ /* 0x100fe2000801080b */
[----:B------:R-:W-:-:S02]  /*119b0*/  FFMA.FTZ R11, R85, UR30, -R11 ;  /* 0x0000001e550b7c23 */ /* 0x000fc4000801080b */
        /* <DEDUP_REMOVED lines=114> */
.L_x_1745:
        /* <DEDUP_REMOVED lines=73> */
[C---:B--2---:R-:W-:Y:S01]  /*12570*/  ISETP.GT.AND P1, PT, R4.reuse, R20, PT ;  /* 0x000000140400720c */ /* 0x044fe20003f24270 */
[----:B------:R-:W-:Y:S02]  /*12580*/  VIADD R4, R4, 0xffffffff ;  /* 0xffffffff04047836 */ /* 0x000fe40000000000 */
[----:B------:R-:W-:-:S10]  /*12590*/  IMAD.MOV.U32 R20, RZ, RZ, R0 ;  /* 0x000000ffff147224 */ /* 0x000fd400078e0000 */
[----:B0-----:R-:W-:Y:S05]  /*125a0*/  @P1 BRA `(.L_x_1746) ;  /* 0xffffffe000181947 */ /* 0x001fea000383ffff */
.L_x_1734:
[----:B------:R-:W2:Y:S02]  /*125b0*/  LDL R7, [R1+0x3c] ;  /* 0x00003c0001077983 */ /* 0x000ea40000100800 */
[----:B--2---:R-:W-:-:S13]  /*125c0*/  ISETP.GE.AND P1, PT, R4, R7, PT ;  /* 0x000000070400720c */ /* 0x004fda0003f26270 */
[----:B------:R-:W-:Y:S05]  /*125d0*/  @!P1 BRA `(.L_x_1747) ;  /* 0x00000030001c9947 */ /* 0x000fea0003800000 */
[----:B------:R-:W-:Y:S02]  /*125e0*/  IMAD.MOV.U32 R7, RZ, RZ, R0 ;  /* 0x000000ffff077224 */ /* 0x000fe400078e0000 */
[----:B------:R-:W-:Y:S02]  /*125f0*/  IMAD.MOV.U32 R20, RZ, RZ, R3 ;  /* 0x000000ffff147224 */ /* 0x000fe400078e0003 */
[----:B------:R-:W-:Y:S02]  /*12600*/  IMAD.MOV.U32 R10, RZ, RZ, R154 ;  /* 0x000000ffff0a7224 */ /* 0x000fe400078e009a */
[----:B------:R-:W-:-:S07]  /*12610*/  IMAD.MOV.U32 R21, RZ, RZ, R22 ;  /* 0x000000ffff157224 */ /* 0x000fce00078e0016 */
.L_x_1767:
        /* <DEDUP_REMOVED lines=9> */
.L_x_1749:
        /* <DEDUP_REMOVED lines=8> */
.L_x_1750:
[----:B------:R-:W-:Y:S04]  /*12730*/  BSSY B0, `(.L_x_1748) ;  /* 0x0000004000007945 */ /* 0x000fe80003800000 */
[----:B-1----:R-:W-:Y:S05]  /*12740*/  @P2 BRA `(.L_x_1751) ;  /* 0x0000000000082947 */ /* 0x002fea0003800000 */
[----:B------:R-:W1:Y:S02]  /*12750*/  SYNCS.PHASECHK.TRANS64.TRYWAIT P2, [R3+URZ+0x16830], R0 ;  /* 0x01683000030075a7 */ /* 0x000e64000804017f */
[----:B-1----:R-:W-:Y:S05]  /*12760*/  @!P2 BRA `(.L_x_1752) ;  /* 0x000000f0001ca947 */ /* 0x002fea0003800000 */
.L_x_1751:
[----:B------:R-:W-:Y:S05]  /*12770*/  BSYNC B0 ;  /* 0x0000000000007941 */ /* 0x000fea0003800000 */
.L_x_1748:
        /* <DEDUP_REMOVED lines=51> */
.L_x_1754:
[----:B------:R-:W-:Y:S01]  /*12ab0*/  SHF.L.U32 R0, R10, 0x1f, RZ ;  /* 0x0000001f0a007819 */ /* 0x000fe200000006ff */
[----:B-----5:R-:W-:-:S04]  /*12ac0*/  IMAD R3, R21, 0x8, R2 ;  /* 0x0000000815037824 */ /* 0x020fc800078e0202 */
[----:B------:R0:W1:Y:S01]  /*12ad0*/  SYNCS.PHASECHK.TRANS64.TRYWAIT P1, [R3+URZ+0x16850], R0 ;  /* 0x01685000030075a7 */ /* 0x000062000802017f */
[----:B------:R-:W-:Y:S05]  /*12ae0*/  @!P0 BRA `(.L_x_1755) ;  /* 0x0000000000048947 */ /* 0x000fea0003800000 */
[----:B------:R-:W-:Y:S01]  /*12af0*/  BPT.TRAP 0x1 ;  /* 0x000000040000795c */ /* 0x000fe20000300000 */
.L_x_1755:
[----:B-1----:R-:W-:Y:S05]  /*12b00*/  @P1 BRA `(.L_x_1753) ;  /* 0x0000000000081947 */ /* 0x002fea0003800000 */
[----:B------:R-:W1:Y:S02]  /*12b10*/  SYNCS.PHASECHK.TRANS64.TRYWAIT P1, [R3+URZ+0x16850], R0 ;  /* 0x01685000030075a7 */ /* 0x000e64000802017f */
[----:B-1----:R-:W-:Y:S05]  /*12b20*/  @!P1 BRA `(.L_x_1756) ;  /* 0x000000ec00409947 */ /* 0x002fea0003800000 */
.L_x_1753:
        /* <DEDUP_REMOVED lines=68> */
.L_x_1757:
[----:B------:R-:W2:Y:S01]  /*12f70*/  LDL R11, [R1+0x14] ;  /* 0x00001400010b7983 */ /* 0x000ea20000100800 */
[----:B------:R-:W1:Y:S03]  /*12f80*/  @P4 LDC R10, c[0x0][0x44c] ;  /* 0x00011300ff0a4b82 */ /* 0x000e660000000800 */
[----:B------:R-:W2:Y:S04]  /*12f90*/  LDL R3, [R1+0x34] ;  /* 0x0000340001037983 */ /* 0x000ea80000100800 */
[----:B------:R-:W3:Y:S01]  /*12fa0*/  LDL R124, [R1] ;  /* 0x00000000017c7983 */ /* 0x000ee20000100800 */
[----:B0-----:R-:W0:Y:S01]  /*12fb0*/  @P4 LDC R0, c[0x0][0x450] ;  /* 0x00011400ff004b82 */ /* 0x001e220000000800 */
[----:B------:R-:W-:Y:S01]  /*12fc0*/  ULOP3.LUT UR12, URZ, UR11, URZ, 0x33, !UPT ;  /* 0x0000000b3f0c7292 */ /* 0x000fe2000f8e333f */
[----:B--2---:R-:W-:-:S04]  /*12fd0*/  IMAD.IADD R13, R3, 0x1, R11 ;  /* 0x00000001030d7824 */ /* 0x004fc800078e020b */
[----:B-1----:R-:W-:-:S05]  /*12fe0*/  @P4 IMAD.HI.U32 R3, R13, R10, RZ ;  /* 0x0000000a0d034227 */ /* 0x002fca00078e00ff */
[----:B0-----:R-:W-:Y:S01]  /*12ff0*/  @P4 SHF.R.U32.HI R13, RZ, R0, R3 ;  /* 0x00000000ff0d4219 */ /* 0x001fe20000011603 */
        /* <DEDUP_REMOVED lines=26> */
.L_x_1760:
[----:B------:R-:W-:-:S05]  /*131a0*/  IMAD.U32 R123, RZ, RZ, UR4 ;  /* 0x00000004ff7b7e24 */ /* 0x000fca000f8e00ff */
[----:B------:R-:W-:-:S13]  /*131b0*/  ISETP.NE.AND P1, PT, R123, 0x1, PT ;  /* 0x000000017b00780c */ /* 0x000fda0003f25270 */
[----:B------:R-:W0:Y:S02]  /*131c0*/  @P1 LDC.64 R120, c[0x0][0x9e8] ;  /* 0x00027a00ff781b82 */ /* 0x000e240000000a00 */
[----:B0-----:R-:W-:-:S05]  /*131d0*/  @P1 IMAD.HI.U32 R120, R122, R120, RZ ;  /* 0x000000787a781227 */ /* 0x001fca00078e00ff */
[----:B------:R-:W-:-:S07]  /*131e0*/  @P1 SHF.R.U32.HI R122, RZ, R121, R120 ;  /* 0x00000079ff7a1219 */ /* 0x000fce0000011678 */
.L_x_1761:
[----:B------:R-:W-:Y:S05]  /*131f0*/  BSYNC B0 ;  /* 0x0000000000007941 */ /* 0x000fea0003800000 */
.L_x_1759:
[----:B------:R-:W-:-:S04]  /*13200*/  IMAD R122, R122, R123, -R0 ;  /* 0x0000007b7a7a7224 */ /* 0x000fc800078e0a00 */
[----:B------:R-:W-:-:S05]  /*13210*/  IMAD.IADD R122, R122, 0x1, -R155 ;  /* 0x000000017a7a7824 */ /* 0x000fca00078e0a9b */
[----:B------:R-:W-:Y:S02]  /*13220*/  VIMNMX R3, R3, R122, !PT ;  /* 0x0000007a03037248 */ /* 0x000fe40007fe0100 */
[----:B------:R-:W-:-:S07]  /*13230*/  VIADDMNMX R10, R122, R123, R10, PT ;  /* 0x0000007b7a0a7246 */ /* 0x000fce000380010a */
.L_x_1758:
        /* <DEDUP_REMOVED lines=113> */
.L_x_1764:
[----:B------:R-:W-:-:S05]  /*13950*/  IMAD.U32 R120, RZ, RZ, UR4 ;  /* 0x00000004ff787e24 */ /* 0x000fca000f8e00ff */
[----:B------:R-:W-:-:S13]  /*13960*/  ISETP.NE.AND P2, PT, R120, 0x1, PT ;  /* 0x000000017800780c */ /* 0x000fda0003f45270 */
[----:B------:R-:W0:Y:S02]  /*13970*/  @P2 LDC.64 R10, c[0x0][0x9e8] ;  /* 0x00027a00ff0a2b82 */ /* 0x000e240000000a00 */
[----:B0-----:R-:W-:-:S05]  /*13980*/  @P2 IMAD.HI.U32 R10, R13, R10, RZ ;  /* 0x0000000a0d0a2227 */ /* 0x001fca00078e00ff */
[----:B------:R-:W-:-:S07]  /*13990*/  @P2 SHF.R.U32.HI R13, RZ, R11, R10 ;  /* 0x0000000bff0d2219 */ /* 0x000fce000001160a */
.L_x_1765:
[----:B------:R-:W-:Y:S05]  /*139a0*/  BSYNC B0 ;  /* 0x0000000000007941 */ /* 0x000fea0003800000 */
.L_x_1763:
[----:B------:R-:W-:-:S04]  /*139b0*/  IMAD R0, R13, R120, -R0 ;  /* 0x000000780d007224 */ /* 0x000fc800078e0a00 */
[----:B------:R-:W-:-:S05]  /*139c0*/  IMAD.IADD R11, R0, 0x1, -R155 ;  /* 0x00000001000b7824 */ /* 0x000fca00078e0a9b */
[----:B------:R-:W-:Y:S02]  /*139d0*/  VIADDMNMX R12, R11, R120, R12, PT ;  /* 0x000000780b0c7246 */ /* 0x000fe4000380010c */
[----:B------:R-:W-:-:S07]  /*139e0*/  VIMNMX R3, R3, R11, !PT ;  /* 0x0000000b03037248 */ /* 0x000fce0007fe0100 */
.L_x_1762:
[C---:B------:R-:W-:Y:S01]  /*139f0*/  ISETP.GT.AND P2, PT, R3.reuse, 0x1, P1 ;  /* 0x000000010300780c */ /* 0x040fe20000f44270 */
[----:B------:R-:W-:Y:S01]  /*13a00*/  UMOV UR30, UR6 ;  /* 0x00000006001e7c82 */ /* 0x000fe20008000000 */
[----:B------:R-:W-:Y:S02]  /*13a10*/  FMNMX.FTZ R0, R24, R20, !PT ;  /* 0x0000001418007209 */ /* 0x000fe40007810000 */
[----:B------:R-:W-:Y:S02]  /*13a20*/  ISETP.LT.OR P3, PT, R12, 0x2, P2 ;  /* 0x000000020c00780c */ /* 0x000fe40001761670 */
[----:B------:R-:W-:Y:S02]  /*13a30*/  ISETP.GT.AND P2, PT, R3, 0x8, P1 ;  /* 0x000000080300780c */ /* 0x000fe40000f44270 */
[----:B------:R-:W-:Y:S02]  /*13a40*/  FSEL R27, R27, -INF , !P3 ;  /* 0xff8000001b1b7808 */ /* 0x000fe40005800000 */
[----:B------:R-:W-:-:S02]  /*13a50*/  ISETP.GT.AND P3, PT, R3, 0x9, P1 ;  /* 0x000000090300780c */ /* 0x000fc40000f64270 */
[----:B------:R-:W-:Y:S02]  /*13a60*/  FMNMX.FTZ R11, R25, R0, !PT ;  /* 0x00000000190b7209 */ /* 0x000fe40007810000 */
[C---:B------:R-:W-:Y:S02]  /*13a70*/  ISETP.LT.OR P2, PT, R12.reuse, 0x9, P2 ;  /* 0x000000090c00780c */ /* 0x040fe40001741670 */
[----:B------:R-:W-:Y:S02]  /*13a80*/  ISETP.LT.OR P3, PT, R12, 0xa, P3 ;  /* 0x0000000a0c00780c */ /* 0x000fe40001f61670 */
[----:B------:R-:W-:Y:S02]  /*13a90*/  FMNMX.FTZ R0, R28, R11, !PT ;  /* 0x0000000b1c007209 */ /* 0x000fe40007810000 */
[----:B------:R-:W-:Y:S02]  /*13aa0*/  FSEL R30, R30, -INF , !P2 ;  /* 0xff8000001e1e7808 */ /* 0x000fe40005000000 */
[----:B------:R-:W-:-:S02]  /*13ab0*/  FSEL R31, R31, -INF , !P3 ;  /* 0xff8000001f1f7808 */ /* 0x000fc40005800000 */
[C---:B------:R-:W-:Y:S02]  /*13ac0*/  ISETP.GT.AND P2, PT, R3.reuse, 0x10, P1 ;  /* 0x000000100300780c */ /* 0x040fe40000f44270 */
[----:B------:R-:W-:Y:S02]  /*13ad0*/  ISETP.GT.AND P3, PT, R3, 0x11, P1 ;  /* 0x000000110300780c */ /* 0x000fe40000f64270 */
[----:B------:R-:W-:Y:S02]  /*13ae0*/  FMNMX.FTZ R11, R29, R0, !PT ;  /* 0x000000001d0b7209 */ /* 0x000fe40007810000 */
[C---:B------:R-:W-:Y:S02]  /*13af0*/  ISETP.LT.OR P2, PT, R12.reuse, 0x11, P2 ;  /* 0x000000110c00780c */ /* 0x040fe40001741670 */
[----:B------:R-:W-:Y:S02]  /*13b00*/  ISETP.LT.OR P3, PT, R12, 0x12, P3 ;  /* 0x000000120c00780c */ /* 0x000fe40001f61670 */
[----:B------:R-:W-:-:S02]  /*13b10*/  FMNMX.FTZ R0, R32, R11, !PT ;  /* 0x0000000b20007209 */ /* 0x000fc40007810000 */
[----:B------:R-:W-:Y:S02]  /*13b20*/  FSEL R34, R34, -INF , !P2 ;  /* 0xff80000022227808 */ /* 0x000fe40005000000 */
[----:B------:R-:W-:Y:S02]  /*13b30*/  FSEL R35, R35, -INF , !P3 ;  /* 0xff80000023237808 */ /* 0x000fe40005800000 */
[C---:B------:R-:W-:Y:S02]  /*13b40*/  ISETP.GT.AND P2, PT, R3.reuse, 0x18, P1 ;  /* 0x000000180300780c */ /* 0x040fe40000f44270 */
[----:B------:R-:W-:Y:S02]  /*13b50*/  ISETP.GT.AND P3, PT, R3, 0x19, P1 ;  /* 0x000000190300780c */ /* 0x000fe40000f64270 */
[----:B------:R-:W-:Y:S02]  /*13b60*/  FMNMX.FTZ R0, R33, R0, !PT ;  /* 0x0000000021007209 */ /* 0x000fe40007810000 */
[----:B------:R-:W-:-:S02]  /*13b70*/  ISETP.LT.OR P2, PT, R12, 0x19, P2 ;  /* 0x000000190c00780c */ /* 0x000fc40001741670 */
[----:B------:R-:W-:Y:S02]  /*13b80*/  ISETP.LT.OR P3, PT, R12, 0x1a, P3 ;  /* 0x0000001a0c00780c */ /* 0x000fe40001f61670 */
[----:B------:R-:W-:Y:S02]  /*13b90*/  FMNMX.FTZ R0, R36, R0, !PT ;  /* 0x0000000024007209 */ /* 0x000fe40007810000 */
[----:B------:R-:W-:Y:S02]  /*13ba0*/  FSEL R38, R38, -INF , !P2 ;  /* 0xff80000026267808 */ /* 0x000fe40005000000 */
[----:B------:R-:W-:Y:S02]  /*13bb0*/  FSEL R39, R39, -INF , !P3 ;  /* 0xff80000027277808 */ /* 0x000fe40005800000 */
[C---:B------:R-:W-:Y:S02]  /*13bc0*/  ISETP.GT.AND P2, PT, R3.reuse, 0x20, P1 ;  /* 0x000000200300780c */ /* 0x040fe40000f44270 */
[----:B------:R-:W-:-:S02]  /*13bd0*/  ISETP.GT.AND P3, PT, R3, 0x21, P1 ;  /* 0x000000210300780c */ /* 0x000fc40000f64270 */
[----:B------:R-:W-:Y:S02]  /*13be0*/  FMNMX.FTZ R11, R37, R0, !PT ;  /* 0x00000000250b7209 */ /* 0x000fe40007810000 */
[C---:B------:R-:W-:Y:S02]  /*13bf0*/  ISETP.LT.OR P2, PT, R12.reuse, 0x21, P2 ;  /* 0x000000210c00780c */ /* 0x040fe40001741670 */
[----:B------:R-:W-:Y:S02]  /*13c00*/  ISETP.LT.OR P3, PT, R12, 0x22, P3 ;  /* 0x000000220c00780c */ /* 0x000fe40001f61670 */
[----:B------:R-:W-:Y:S02]  /*13c10*/  FMNMX.FTZ R0, R40, R11, !PT ;  /* 0x0000000b28007209 */ /* 0x000fe40007810000 */
[----:B------:R-:W-:Y:S02]  /*13c20*/  FSEL R42, R42, -INF , !P2 ;  /* 0xff8000002a2a7808 */ /* 0x000fe40005000000 */
[----:B------:R-:W-:-:S02]  /*13c30*/  FSEL R43, R43, -INF , !P3 ;  /* 0xff8000002b2b7808 */ /* 0x000fc40005800000 */
[----:B------:R-:W-:Y:S02]  /*13c40*/  FMNMX.FTZ R11, R41, R0, !PT ;  /* 0x00000000290b7209 */ /* 0x000fe40007810000 */
[C---:B------:R-:W-:Y:S02]  /*13c50*/  ISETP.GT.AND P2, PT, R3.reuse, 0x28, P1 ;  /* 0x000000280300780c */ /* 0x040fe40000f44270 */
[----:B------:R-:W-:Y:S02]  /*13c60*/  ISETP.GT.AND P3, PT, R3, 0x29, P1 ;  /* 0x000000290300780c */ /* 0x000fe40000f64270 */
[----:B------:R-:W-:Y:S02]  /*13c70*/  FMNMX.FTZ R0, R44, R11, !PT ;  /* 0x0000000b2c007209 */ /* 0x000fe40007810000 */
[C---:B------:R-:W-:Y:S02]  /*13c80*/  ISETP.LT.OR P2, PT, R12.reuse, 0x29, P2 ;  /* 0x000000290c00780c */ /* 0x040fe40001741670 */
[----:B------:R-:W-:-:S02]  /*13c90*/  ISETP.LT.OR P3, PT, R12, 0x2a, P3 ;  /* 0x0000002a0c00780c */ /* 0x000fc40001f61670 */
[----:B------:R-:W-:Y:S02]  /*13ca0*/  FMNMX.FTZ R11, R45, R0, !PT ;  /* 0x000000002d0b7209 */ /* 0x000fe40007810000 */
[----:B------:R-:W-:Y:S02]  /*13cb0*/  FSEL R46, R46, -INF , !P2 ;  /* 0xff8000002e2e7808 */ /* 0x000fe40005000000 */
[----:B------:R-:W-:Y:S02]  /*13cc0*/  FSEL R47, R47, -INF , !P3 ;  /* 0xff8000002f2f7808 */ /* 0x000fe40005800000 */
[C---:B------:R-:W-:Y:S02]  /*13cd0*/  ISETP.GT.AND P2, PT, R3.reuse, 0x30, P1 ;  /* 0x000000300300780c */ /* 0x040fe40000f44270 */
[----:B------:R-:W-:Y:S02]  /*13ce0*/  ISETP.GT.AND P3, PT, R3, 0x31, P1 ;  /* 0x000000310300780c */ /* 0x000fe40000f64270 */
[----:B------:R-:W-:-:S02]  /*13cf0*/  FMNMX.FTZ R0, R48, R11, !PT ;  /* 0x0000000b30007209 */ /* 0x000fc40007810000 */
[C---:B------:R-:W-:Y:S02]  /*13d00*/  ISETP.LT.OR P2, PT, R12.reuse, 0x31, P2 ;  /* 0x000000310c00780c */ /* 0x040fe40001741670 */
[----:B------:R-:W-:Y:S02]  /*13d10*/  ISETP.LT.OR P3, PT, R12, 0x32, P3 ;  /* 0x000000320c00780c */ /* 0x000fe40001f61670 */
[----:B------:R-:W-:Y:S02]  /*13d20*/  FMNMX.FTZ R11, R49, R0, !PT ;  /* 0x00000000310b7209 */ /* 0x000fe40007810000 */
[----:B------:R-:W-:Y:S02]  /*13d30*/  FSEL R50, R50, -INF , !P2 ;  /* 0xff80000032327808 */ /* 0x000fe40005000000 */
[----:B------:R-:W-:Y:S02]  /*13d40*/  FSEL R51, R51, -INF , !P3 ;  /* 0xff80000033337808 */ /* 0x000fe40005800000 */
[----:B------:R-:W-:-:S02]  /*13d50*/  ISETP.GT.AND P2, PT, R3, 0x38, P1 ;  /* 0x000000380300780c */ /* 0x000fc40000f44270 */
[----:B------:R-:W-:Y:S02]  /*13d60*/  ISETP.GT.AND P3, PT, R3, 0x39, P1 ;  /* 0x000000390300780c */ /* 0x000fe40000f64270 */
[----:B------:R-:W-:Y:S02]  /*13d70*/  FMNMX.FTZ R0, R52, R11, !PT ;  /* 0x0000000b34007209 */ /* 0x000fe40007810000 */
[C---:B------:R-:W-:Y:S02]  /*13d80*/  ISETP.LT.OR P2, PT, R12.reuse, 0x39, P2 ;  /* 0x000000390c00780c */ /* 0x040fe40001741670 */
[----:B------:R-:W-:Y:S02]  /*13d90*/  ISETP.LT.OR P3, PT, R12, 0x3a, P3 ;  /* 0x0000003a0c00780c */ /* 0x000fe40001f61670 */
[----:B------:R-:W-:Y:S02]  /*13da0*/  FMNMX.FTZ R11, R53, R0, !PT ;  /* 0x00000000350b7209 */ /* 0x000fe40007810000 */
[----:B------:R-:W-:-:S02]  /*13db0*/  FSEL R54, R54, -INF , !P2 ;  /* 0xff80000036367808 */ /* 0x000fc40005000000 */
[----:B------:R-:W-:Y:S02]  /*13dc0*/  FSEL R55, R55, -INF , !P3 ;  /* 0xff80000037377808 */ /* 0x000fe40005800000 */
        /* <DEDUP_REMOVED lines=8> */
[----:B------:R-:W-:Y:S02]  /*13e50*/  FMNMX.FTZ R0, R60, R11, !PT ;  /* 0x0000000b3c007209 */ /* 0x000fe40007810000 */
        /* <DEDUP_REMOVED lines=42> */
[----:B------:R-:W-:Y:S02]  /*14100*/  ISETP.GT.AND P3, PT, R3, RZ, P1 ;  /* 0x000000ff0300720c */ /* 0x000fe40000f64270 */
[----:B------:R-:W-:-:S02]  /*14110*/  FMNMX.FTZ R10, R84, R11, !PT ;  /* 0x0000000b540a7209 */ /* 0x000fc40007810000 */
[C---:B------:R-:W-:Y:S02]  /*14120*/  ISETP.LT.OR P2, PT, R12.reuse, 0x71, P2 ;  /* 0x000000710c00780c */ /* 0x040fe40001741670 */
[----:B------:R-:W-:Y:S02]  /*14130*/  ISETP.LT.OR P3, PT, R12, 0x1, P3 ;  /* 0x000000010c00780c */ /* 0x000fe40001f61670 */
[----:B------:R-:W-:Y:S02]  /*14140*/  FMNMX.FTZ R10, R85, R10, !PT ;  /* 0x0000000a550a7209 */ /* 0x000fe40007810000 */
[----:B------:R-:W-:Y:S02]  /*14150*/  FSEL R82, R82, -INF , !P2 ;  /* 0xff80000052527808 */ /* 0x000fe40005000000 */
[----:B------:R-:W-:Y:S02]  /*14160*/  FSEL R26, R26, -INF , !P3 ;  /* 0xff8000001a1a7808 */ /* 0x000fe40005800000 */
[----:B------:R-:W-:-:S02]  /*14170*/  ISETP.GT.AND P2, PT, R3, 0x71, P1 ;  /* 0x000000710300780c */ /* 0x000fc40000f44270 */
[C---:B------:R-:W-:Y:S02]  /*14180*/  ISETP.GT.AND P3, PT, R3.reuse, 0x78, P1 ;  /* 0x000000780300780c */ /* 0x040fe40000f64270 */
[----:B------:R-:W-:Y:S02]  /*14190*/  ISETP.GT.AND P1, PT, R3, 0x79, P1 ;  /* 0x000000790300780c */ /* 0x000fe40000f24270 */
[----:B------:R-:W0:Y:S01]  /*141a0*/  SHFL.BFLY PT, R3, R10, 0x2, 0x1f ;  /* 0x0c401f000a037f89 */ /* 0x000e2200000e0000 */
[----:B------:R-:W-:Y:S02]  /*141b0*/  FMNMX.FTZ R120, R26, R7, !PT ;  /* 0x000000071a787209 */ /* 0x000fe40007810000 */
[C---:B------:R-:W-:Y:S02]  /*141c0*/  ISETP.LT.OR P2, PT, R12.reuse, 0x72, P2 ;  /* 0x000000720c00780c */ /* 0x040fe40001741670 */
[----:B------:R-:W-:Y:S02]  /*141d0*/  ISETP.LT.OR P3, PT, R12, 0x79, P3 ;  /* 0x000000790c00780c */ /* 0x000fe40001f61670 */
[----:B------:R-:W-:-:S02]  /*141e0*/  FSEL R83, R83, -INF , !P2 ;  /* 0xff80000053537808 */ /* 0x000fc40005000000 */
[----:B------:R-:W-:Y:S02]  /*141f0*/  ISETP.LT.OR P1, PT, R12, 0x7a, P1 ;  /* 0x0000007a0c00780c */ /* 0x000fe40000f21670 */
[----:B------:R-:W-:Y:S02]  /*14200*/  FSEL R86, R86, -INF , !P3 ;  /* 0xff80000056567808 */ /* 0x000fe40005800000 */
[----:B------:R-:W-:Y:S02]  /*14210*/  FSEL R87, R87, -INF , !P1 ;  /* 0xff80000057577808 */ /* 0x000fe40004800000 */
[----:B0-----:R-:W-:Y:S02]  /*14220*/  FMNMX.FTZ R0, R10, R3, !PT ;  /* 0x000000030a007209 */ /* 0x001fe40007810000 */
        /* <DEDUP_REMOVED lines=19> */
[----:B------:R-:W-:Y:S02]  /*14360*/  FMNMX.FTZ R10, R66, R3, !PT ;  /* 0x00000003420a7209 */ /* 0x000fe40007810000 */
[----:B------:R-:W0:Y:S02]  /*14370*/  SHFL.BFLY PT, R3, R0, 0x1, 0x1f ;  /* 0x0c201f0000037f89 */ /* 0x000e2400000e0000 */
[----:B------:R-:W-:-:S04]  /*14380*/  FMNMX.FTZ R11, R67, R10, !PT ;  /* 0x0000000a430b7209 */ /* 0x000fc80007810000 */
[----:B------:R-:W-:-:S04]  /*14390*/  FMNMX.FTZ R10, R70, R11, !PT ;  /* 0x0000000b460a7209 */ /* 0x000fc80007810000 */
[----:B------:R-:W-:-:S04]  /*143a0*/  FMNMX.FTZ R11, R71, R10, !PT ;  /* 0x0000000a470b7209 */ /* 0x000fc80007810000 */
[----:B------:R-:W-:-:S04]  /*143b0*/  FMNMX.FTZ R10, R74, R11, !PT ;  /* 0x0000000b4a0a7209 */ /* 0x000fc80007810000 */
[----:B------:R-:W-:-:S04]  /*143c0*/  FMNMX.FTZ R11, R75, R10, !PT ;  /* 0x0000000a4b0b7209 */ /* 0x000fc80007810000 */
[----:B------:R-:W-:Y:S02]  /*143d0*/  FMNMX.FTZ R10, R78, R11, !PT ;  /* 0x0000000b4e0a7209 */ /* 0x000fe40007810000 */
[----:B0-----:R-:W-:Y:S02]  /*143e0*/  FMNMX.FTZ R3, R0, R3, !PT ;  /* 0x0000000300037209 */ /* 0x001fe40007810000 */
[----:B------:R-:W-:Y:S02]  /*143f0*/  FMNMX.FTZ R11, R79, R10, !PT ;  /* 0x0000000a4f0b7209 */ /* 0x000fe40007810000 */
[C---:B------:R-:W-:Y:S01]  /*14400*/  FSETP.NEU.FTZ.AND P2, PT, R3.reuse, -INF , PT ;  /* 0xff8000000300780b */ /* 0x040fe20003f5d000 */
[----:B------:R-:W-:Y:S01]  /*14410*/  FMUL.FTZ R0, R3, UR30 ;  /* 0x0000001e03007c20 */ /* 0x000fe20008410000 */
[----:B------:R-:W-:-:S04]  /*14420*/  FMNMX.FTZ R10, R82, R11, !PT ;  /* 0x0000000b520a7209 */ /* 0x000fc80007810000 */
[----:B------:R-:W-:Y:S02]  /*14430*/  FMNMX.FTZ R11, R83, R10, !PT ;  /* 0x0000000a530b7209 */ /* 0x000fe40007810000 */
[----:B------:R-:W-:Y:S02]  /*14440*/  FSEL R0, R0, RZ, P2 ;  /* 0x000000ff00007208 */ /* 0x000fe40001000000 */
[----:B------:R-:W-:Y:S02]  /*14450*/  FMNMX.FTZ R10, R86, R11, !PT ;  /* 0x0000000b560a7209 */ /* 0x000fe40007810000 */
[----:B------:R-:W-:Y:S01]  /*14460*/  FSEL R11, R3, RZ, P2 ;  /* 0x000000ff030b7208 */ /* 0x000fe20001000000 */
        /* <DEDUP_REMOVED lines=33> */
[----:B------:R-:W-:Y:S01]  /*14680*/  FADD.FTZ R10, -R11, R20 ;  /* 0x000000140b0a7221 */ /* 0x000fe20000010100 */
[----:B------:R-:W-:Y:S03]  /*14690*/  MUFU.EX2 R24, R24 ;  /* 0x0000001800187308 */ /* 0x000fe60000000800 */
[----:B------:R-:W0:Y:S05]  /*146a0*/  SHFL.BFLY PT, R11, R0, 0x2, 0x1f ;  /* 0x0c401f00000b7f89 */ /* 0x000e2a00000e0000 */
        /* <DEDUP_REMOVED lines=10> */
[C---:B------:R-:W-:Y:S01]  /*14750*/  FSETP.NEU.FTZ.AND P1, PT, R0.reuse, -INF , PT ;  /* 0xff8000000000780b */ /* 0x040fe20003f3d000 */
[----:B------:R-:W-:-:S03]  /*14760*/  FMUL.FTZ R121, R0, UR30 ;  /* 0x0000001e00797c20 */ /* 0x000fc60008410000 */
[----:B------:R-:W-:-:S03]  /*14770*/  FSEL R122, R0, RZ, P1 ;  /* 0x000000ff007a7208 */ /* 0x000fc60000800000 */
[----:B------:R-:W-:Y:S01]  /*14780*/  MUFU.EX2 R40, R40 ;  /* 0x0000002800287308 */ /* 0x000fe20000000800 */
[----:B------:R-:W-:Y:S01]  /*14790*/  FSEL R121, R121, RZ, P1 ;  /* 0x000000ff79797208 */ /* 0x000fe20000800000 */
[----:B------:R-:W-:Y:S01]  /*147a0*/  FADD.FTZ R122, -R122, R7 ;  /* 0x000000077a7a7221 */ /* 0x000fe20000010100 */
[----:B------:R-:W-:-:S03]  /*147b0*/  FMUL.FTZ R7, R10, UR30 ;  /* 0x0000001e0a077c20 */ /* 0x000fc60008410000 */
[--C-:B------:R-:W-:Y:S01]  /*147c0*/  FFMA.FTZ R149, R26, UR30, -R121.reuse ;  /* 0x0000001e1a957c23 */ /* 0x100fe20008010879 */
[--C-:B------:R-:W-:Y:S01]  /*147d0*/  FFMA.FTZ R120, R27, UR30, -R121.reuse ;  /* 0x0000001e1b787c23 */ /* 0x100fe20008010879 */
[----:B------:R-:W-:Y:S01]  /*147e0*/  FMUL.FTZ R10, R122, UR30 ;  /* 0x0000001e7a0a7c20 */ /* 0x000fe20008410000 */
        /* <DEDUP_REMOVED lines=19> */
[----:B0-----:R-:W-:Y:S01]  /*14920*/  FFMA.FTZ R6, R7, R6, R24 ;  /* 0x0000000607067223 */ /* 0x001fe20000010018 */
[--C-:B------:R-:W-:Y:S01]  /*14930*/  FFMA.FTZ R135, R62, UR30, -R121.reuse ;  /* 0x0000001e3e877c23 */ /* 0x100fe20008010879 */
[--C-:B------:R-:W-:Y:S01]  /*14940*/  FFMA.FTZ R46, R63, UR30, -R121.reuse ;  /* 0x0000001e3f2e7c23 */ /* 0x100fe20008010879 */
[--C-:B------:R-:W-:Y:S01]  /*14950*/  FFMA.FTZ R129, R66, UR30, -R121.reuse ;  /* 0x0000001e42817c23 */ /* 0x100fe20008010879 */
[----:B------:R-:W-:Y:S01]  /*14960*/  FADD.FTZ R47, R25, R6 ;  /* 0x00000006192f7221 */ /* 0x000fe20000010000 */
        /* <DEDUP_REMOVED lines=14> */
[--C-:B------:R-:W-:Y:S01]  /*14a50*/  FFMA.FTZ R34, R83, UR30, -R121.reuse ;  /* 0x0000001e53227c23 */ /* 0x100fe20008010879 */
[--C-:B------:R-:W-:Y:S01]  /*14a60*/  FFMA.FTZ R123, R86, UR30, -R121.reuse ;  /* 0x0000001e567b7c23 */ /* 0x100fe20008010879 */
[----:B------:R-:W-:-:S02]  /*14a70*/  FFMA.FTZ R31, R87, UR30, -R121 ;  /* 0x0000001e571f7c23 */ /* 0x000fc40008010879 */
[----:B------:R-:W1:Y:S01]  /*14a80*/  MUFU.EX2 R30, R30 ;  /* 0x0000001e001e7308 */ /* 0x000e620000000800 */
[----:B0-----:R-:W-:-:S07]  /*14a90*/  FADD.FTZ R6, R120, R5 ;  /* 0x0000000578067221 */ /* 0x001fce0000010000 */
[----:B------:R-:W0:Y:S01]  /*14aa0*/  MUFU.EX2 R145, R145 ;  /* 0x0000009100917308 */ /* 0x000e220000000800 */
[----:B--2---:R-:W-:-:S07]  /*14ab0*/  FADD.FTZ R5, R151, R6 ;  /* 0x0000000697057221 */ /* 0x004fce0000010000 */
        /* <DEDUP_REMOVED lines=104> */
[----:B--2---:R-:W-:-:S03]  /*15140*/  FADD.FTZ R6, R85, R50 ;  /* 0x0000003255067221 */ /* 0x004fc60000010000 */
[----:B-1----:R-:W-:Y:S01]  /*15150*/  FADD.FTZ R5, R31, R54 ;  /* 0x000000361f057221 */ /* 0x002fe20000010000 */
[----:B------:R-:W-:Y:S06]  /*15160*/  @!P0 BRA `(.L_x_1766) ;  /* 0x0000000000048947 */ /* 0x000fec0003800000 */
[----:B------:R-:W-:Y:S01]  /*15170*/  BPT.TRAP 0x1 ;  /* 0x000000040000795c */ /* 0x000fe20000300000 */
.L_x_1766:
[----:B------:R-:W2:Y:S01]  /*15180*/  LDL R47, [R1+0x3c] ;  /* 0x00003c00012f7983 */ /* 0x000ea20000100800 */
[----:B------:R-:W-:Y:S01]  /*15190*/  IMAD R21, R21, 0x8, R2 ;  /* 0x0000000815157824 */ /* 0x000fe200078e0202 */
[----:B------:R-:W-:Y:S01]  /*151a0*/  F2FP.BF16.F32.PACK_AB R149, R120, R149 ;  /* 0x000000957895723e */ /* 0x000fe200000010ff */
[----:B------:R-:W-:Y:S01]  /*151b0*/  IMAD.U32 R50, RZ, RZ, UR38 ;  /* 0x00000026ff327e24 */ /* 0x000fe2000f8e00ff */
[----:B------:R-:W-:Y:S01]  /*151c0*/  F2FP.BF16.F32.PACK_AB R141, R20, R141 ;  /* 0x0000008d148d723e */ /* 0x000fe200000010ff */
        /* <DEDUP_REMOVED lines=42> */
[----:B0-----:R-:W-:Y:S01]  /*15470*/  IMAD.MOV.U32 R21, RZ, RZ, R22 ;  /* 0x000000ffff157224 */ /* 0x001fe200078e0016 */
        /* <DEDUP_REMOVED lines=26> */
[C---:B--2---:R-:W-:Y:S01]  /*15620*/  ISETP.GT.AND P1, PT, R4.reuse, R47, PT ;  /* 0x0000002f0400720c */ /* 0x044fe20003f24270 */
[----:B------:R-:W-:-:S12]  /*15630*/  VIADD R4, R4, 0xffffffff ;  /* 0xffffffff04047836 */ /* 0x000fd80000000000 */
[----:B------:R-:W-:Y:S05]  /*15640*/  @P1 BRA `(.L_x_1767) ;  /* 0xffffffcc00f41947 */ /* 0x000fea000383ffff */
.L_x_1747:
[----:B------:R-:W-:Y:S05]  /*15650*/  WARPSYNC.ALL ;  /* 0x0000000000007948 */ /* 0x000fea0003800000 */
[----:B------:R-:W-:Y:S06]  /*15660*/  BAR.ARV 0x8, 0x200 ;  /* 0x0208000000007b1d */ /* 0x000fec0000002000 */
[----:B------:R-:W-:Y:S05]  /*15670*/  @!P0 BRA `(.L_x_1768) ;  /* 0x0000000000048947 */ /* 0x000fea0003800000 */
[----:B------:R-:W-:Y:S01]  /*15680*/  BPT.TRAP 0x1 ;  /* 0x000000040000795c */ /* 0x000fe20000300000 */
.L_x_1768:
[----:B------:R-:W-:Y:S01]  /*15690*/  IMAD R11, R22, 0x8, R2 ;  /* 0x00000008160b7824 */ /* 0x000fe200078e0202 */
[----:B------:R-:W-:-:S04]  /*156a0*/  SHF.L.U32 R4, R154, 0x1f, RZ ;  /* 0x0000001f9a047819 */ /* 0x000fc800000006ff */
[----:B------:R0:W1:Y:S01]  /*156b0*/  SYNCS.PHASECHK.TRANS64.TRYWAIT P1, [R11+URZ+0x16850], R4 ;  /* 0x016850040b0075a7 */ /* 0x000062000802017f */
[----:B------:R-:W-:Y:S05]  /*156c0*/  @!P0 BRA `(.L_x_1769) ;  /* 0x0000000000048947 */ /* 0x000fea0003800000 */
[----:B------:R-:W-:Y:S01]  /*156d0*/  BPT.TRAP 0x1 ;  /* 0x000000040000795c */ /* 0x000fe20000300000 */
.L_x_1769:
[----:B------:R-:W-:-:S05]  /*156e0*/  VIADD R2, R2, 0x400 ;  /* 0x0000040002027836 */ /* 0x000fca0000000000 */
[----:B------:R-:W-:-:S04]  /*156f0*/  SHF.R.U32.HI R2, RZ, 0x4, R2 ;  /* 0x00000004ff027819 */ /* 0x000fc80000011602 */
[----:B------:R-:W-:Y:S01]  /*15700*/  LOP3.LUT R9, R2, 0x3fff, RZ, 0xc0, !PT ;  /* 0x00003fff02097812 */ /* 0x000fe200078ec0ff */
[----:B-1----:R-:W-:Y:S06]  /*15710*/  @P1 BRA `(.L_x_1770) ;  /* 0x0000000000081947 */ /* 0x002fec0003800000 */
[----:B------:R-:W1:Y:S02]  /*15720*/  SYNCS.PHASECHK.TRANS64.TRYWAIT P1, [R11+URZ+0x16850], R4 ;  /* 0x016850040b0075a7 */ /* 0x000e64000802017f */
[----:B-1----:R-:W-:Y:S05]  /*15730*/  @!P1 BRA `(.L_x_1771) ;  /* 0x000000c000509947 */ /* 0x002fea0003800000 */
.L_x_1770:
[----:B------:R-:W-:Y:S01]  /*15740*/  IMAD R8, R22, 0x400, R9 ;  /* 0x0000040016087824 */ /* 0x000fe200078e0209 */
[----:B------:R-:W-:Y:S05]  /*15750*/  WARPSYNC.ALL ;  /* 0x0000000000007948 */ /* 0x000fea0003800000 */
[----:B------:R-:W-:Y:S01]  /*15760*/  IMAD.MOV.U32 R9, RZ, RZ, 0x40000040 ;  /* 0x40000040ff097424 */ /* 0x000fe200078e00ff */
[C---:B------:R-:W-:Y:S01]  /*15770*/  R2UR UR6, R8.reuse ;  /* 0x00000000080672ca */ /* 0x040fe200000e0000 */
[----:B------:R-:W-:Y:S01]  /*15780*/  WARPGROUP.ARRIVE ;  /* 0x00000000000079c5 */ /* 0x000fe20000000000 */
[----:B------:R-:W-:Y:S01]  /*15790*/  VIADD R12, R8, 0x80 ;  /* 0x00000080080c7836 */ /* 0x000fe20000000000 */
[----:B------:R-:W2:Y:S01]  /*157a0*/  SHFL.BFLY PT, R7, R6, 0x2, 0x1f ;  /* 0x0c401f0006077f89 */ /* 0x000ea200000e0000 */
[----:B------:R-:W-:Y:S01]  /*157b0*/  R2UR UR7, R9 ;  /* 0x00000000090772ca */ /* 0x000fe200000e0000 */
[----:B------:R-:W-:-:S02]  /*157c0*/  IMAD.MOV.U32 R13, RZ, RZ, 0x40000040 ;  /* 0x40000040ff0d7424 */ /* 0x000fc400078e00ff */
[----:B------:R-:W0:Y:S01]  /*157d0*/  SHFL.BFLY PT, R2, R5, 0x2, 0x1f ;  /* 0x0c401f0005027f89 */ /* 0x000e2200000e0000 */
[----:B------:R-:W-:Y:S02]  /*157e0*/  IMAD.MOV.U32 R9, RZ, RZ, 0x40000040 ;  /* 0x40000040ff097424 */ /* 0x000fe400078e00ff */
[----:B------:R-:W-:Y:S02]  /*157f0*/  IMAD.MOV.U32 R27, RZ, RZ, -0x800000 ;  /* 0xff800000ff1b7424 */ /* 0x000fe400078e00ff */
[----:B------:R-:W-:-:S05]  /*15800*/  IMAD.MOV.U32 R26, RZ, RZ, -0x800000 ;  /* 0xff800000ff1a7424 */ /* 0x000fca00078e00ff */
[----:B------:R-:W-:Y:S01]  /*15810*/  HGMMA.64x64x16.F32.BF16 R88, R148, gdesc[UR4].tnspB, R88, gsb0 ;  /* 0x40e0000494587df0 */ /* 0x000fe20008001858 */
[----:B------:R-:W-:Y:S01]  /*15820*/  R2UR UR6, R12 ;  /* 0x000000000c0672ca */ /* 0x000fe200000e0000 */
[----:B------:R-:W-:Y:S01]  /*15830*/  VIADD R12, R8, 0x100 ;  /* 0x00000100080c7836 */ /* 0x000fe20000000000 */
[----:B------:R-:W-:Y:S01]  /*15840*/  R2UR UR7, R13 ;  /* 0x000000000d0772ca */ /* 0x000fe200000e0000 */
[----:B------:R-:W-:Y:S02]  /*15850*/  IMAD.MOV.U32 R13, RZ, RZ, 0x40000040 ;  /* 0x40000040ff0d7424 */ /* 0x000fe400078e00ff */
[----:B--2---:R-:W-:Y:S01]  /*15860*/  FADD.FTZ R7, R7, R6 ;  /* 0x0000000607077221 */ /* 0x004fe20000010000 */
[----:B------:R-:W-:Y:S02]  /*15870*/  IMAD.MOV.U32 R6, RZ, RZ, RZ ;  /* 0x000000ffff067224 */ /* 0x000fe400078e00ff */
[----:B01----:R-:W-:Y:S02]  /*15880*/  FADD.FTZ R4, R2, R5 ;  /* 0x0000000502047221 */ /* 0x003fe40000010000 */
[----:B------:R-:W0:Y:S02]  /*15890*/  SHFL.BFLY PT, R2, R7, 0x1, 0x1f ;  /* 0x0c201f0007027f89 */ /* 0x000e2400000e0000 */
[----:B0-----:R-:W-:Y:S01]  /*158a0*/  FADD.FTZ R10, R7, R2 ;  /* 0x00000002070a7221 */ /* 0x001fe20000010000 */
[----:B------:R-:W-:-:S04]  /*158b0*/  IMAD.MOV.U32 R2, RZ, RZ, RZ ;  /* 0x000000ffff027224 */ /* 0x000fc800078e00ff */
[----:B------:R-:W-:-:S13]  /*158c0*/  FSETP.NE.FTZ.AND P1, PT, R10, RZ, PT ;  /* 0x000000ff0a00720b */ /* 0x000fda0003f35000 */
[----:B------:R-:W0:Y:S08]  /*158d0*/  @P1 MUFU.LG2 R5, R10 ;  /* 0x0000000a00051308 */ /* 0x000e300000000c00 */
[----:B------:R-:W-:Y:S01]  /*158e0*/  @P1 MUFU.RCP R2, R10 ;  /* 0x0000000a00021308 */ /* 0x000fe20000001000 */
[----:B0-----:R-:W-:Y:S01]  /*158f0*/  @P1 FMUL.FTZ R5, R5, 0.69314718246459960938 ;  /* 0x3f31721805051820 */ /* 0x001fe20000410000 */
[----:B------:R-:W-:-:S02]  /*15900*/  WARPGROUP.DEPBAR.LE gsb0, 0x0 ;  /* 0x00008000000079c5 */ /* 0x000fc40000010000 */
        /* <DEDUP_REMOVED lines=31> */
[----:B------:R-:W-:Y:S01]  /*15b00*/  R2UR UR6, R12 ;  /* 0x000000000c0672ca */ /* 0x000fe200000e0000 */
[----:B------:R-:W-:Y:S01]  /*15b10*/  IMAD.U32 R12, RZ, RZ, UR30 ;  /* 0x0000001eff0c7e24 */ /* 0x000fe2000f8e00ff */
[----:B------:R-:W-:Y:S01]  /*15b20*/  R2UR UR7, R13 ;  /* 0x000000000d0772ca */ /* 0x000fe200000e0000 */
[----:B------:R-:W-:Y:S02]  /*15b30*/  WARPGROUP.DEPBAR.LE gsb0, 0x0 ;  /* 0x00008000000079c5 */ /* 0x000fe40000010000 */
[----:B------:R-:W-:-:S10]  /*15b40*/  WARPGROUP.ARRIVE ;  /* 0x00000000000079c5 */ /* 0x000fd40000000000 */
[----:B------:R-:W-:Y:S01]  /*15b50*/  HGMMA.64x64x16.F32.BF16 R88, R124, gdesc[UR4].tnspB, R88, gsb0 ;  /* 0x40e000047c587df0 */ /* 0x000fe20008001858 */
[----:B------:R-:W-:Y:S02]  /*15b60*/  R2UR UR6, R8 ;  /* 0x00000000080672ca */ /* 0x000fe400000e0000 */
[----:B------:R-:W-:Y:S02]  /*15b70*/  R2UR UR7, R9 ;  /* 0x00000000090772ca */ /* 0x000fe400000e0000 */
[----:B------:R-:W0:Y:S02]  /*15b80*/  SHFL.BFLY PT, R9, R4, 0x1, 0x1f ;  /* 0x0c201f0004097f89 */ /* 0x000e2400000e0000 */
[----:B0-----:R-:W-:Y:S01]  /*15b90*/  FADD.FTZ R9, R4, R9 ;  /* 0x0000000904097221 */ /* 0x001fe20000010000 */
[----:B------:R-:W-:-:S04]  /*15ba0*/  IMAD.U32 R4, RZ, RZ, UR30 ;  /* 0x0000001eff047e24 */ /* 0x000fc8000f8e00ff */
[----:B------:R-:W-:Y:S01]  /*15bb0*/  FSETP.NE.FTZ.AND P2, PT, R9, RZ, PT ;  /* 0x000000ff0900720b */ /* 0x000fe20003f55000 */
[----:B------:R-:W-:-:S04]  /*15bc0*/  @P1 FMUL.FTZ R4, R4, 0.69314718246459960938 ;  /* 0x3f31721804041820 */ /* 0x000fc80000410000 */
[----:B------:R-:W-:-:S08]  /*15bd0*/  @P1 FFMA.FTZ R27, R4, R3, R5 ;  /* 0x00000003041b1223 */ /* 0x000fd00000010005 */
        /* <DEDUP_REMOVED lines=11> */
.L_x_1772:
[----:B------:R-:W-:Y:S02]  /*15c90*/  VIADD R0, R11, 0x16860 ;  /* 0x000168600b007836 */ /* 0x000fe40000000000 */
[-C--:B------:R-:W-:Y:S01]  /*15ca0*/  FMUL.FTZ R20, R88, R2.reuse ;  /* 0x0000000258147220 */ /* 0x080fe20000410000 */
[----:B------:R-:W-:Y:S02]  /*15cb0*/  IMAD.U32 R3, RZ, RZ, UR38 ;  /* 0x00000026ff037e24 */ /* 0x000fe4000f8e00ff */
[-C--:B------:R-:W-:Y:S01]  /*15cc0*/  FMUL.FTZ R21, R89, R2.reuse ;  /* 0x0000000259157220 */ /* 0x080fe20000410000 */
        /* <DEDUP_REMOVED lines=9> */
[----:B------:R-:W-:Y:S01]  /*15d60*/  SEL R3, RZ, 0x1, P1 ;  /* 0x00000001ff037807 */ /* 0x000fe20000800000 */
        /* <DEDUP_REMOVED lines=26> */
[----:B------:R-:W-:Y:S01]  /*15f10*/  LOP3.LUT R154, R154, R3, RZ, 0x3c, !PT ;  /* 0x000000039a9a7212 */ /* 0x000fe200078e3cff */
[----:B------:R-:W-:Y:S01]  /*15f20*/  UIADD3 UR36, UR36, 0x1, URZ ;  /* 0x0000000124247890 */ /* 0x000fe2000fffe03f */
[----:B0-----:R-:W-:-:S11]  /*15f30*/  SEL R22, R22, RZ, P1 ;  /* 0x000000ff16167207 */ /* 0x001fd60000800000 */
.L_x_1657:
[----:B------:R-:W0:Y:S01]  /*15f40*/  S2R R0, SR_TID.X ;  /* 0x0000000000007919 */ /* 0x000e220000002100 */
[----:B------:R-:W-:Y:S05]  /*15f50*/  WARPSYNC.ALL ;  /* 0x0000000000007948 */ /* 0x000fea0003800000 */
[----:B0----5:R-:W-:-:S05]  /*15f60*/  VIADD R38, R0, 0xffffff80 ;  /* 0xffffff8000267836 */ /* 0x021fca0000000000 */
[----:B------:R-:W-:-:S04]  /*15f70*/  SHF.R.S32.HI R48, RZ, 0x1f, R38 ;  /* 0x0000001fff307819 */ /* 0x000fc80000011426 */
[----:B------:R-:W-:-:S04]  /*15f80*/  LEA.HI R48, R48, R38, RZ, 0x3 ;  /* 0x0000002630307211 */ /* 0x000fc800078f18ff */
[----:B------:R-:W-:-:S05]  /*15f90*/  LOP3.LUT R48, R48, 0xfffffff8, RZ, 0xc0, !PT ;  /* 0xfffffff830307812 */ /* 0x000fca00078ec0ff */
[----:B------:R-:W-:-:S04]  /*15fa0*/  IMAD.IADD R48, R38, 0x1, -R48 ;  /* 0x0000000126307824 */ /* 0x000fc800078e0a30 */
[----:B------:R-:W-:-:S05]  /*15fb0*/  IMAD.SHL.U32 R44, R48, 0x8, RZ ;  /* 0x00000008302c7824 */ /* 0x000fca00078e00ff */
[----:B------:R-:W-:Y:S01]  /*15fc0*/  SHF.R.S32.HI R43, RZ, 0x1f, R44 ;  /* 0x0000001fff2b7819 */ /* 0x000fe2000001142c */
[----:B------:R-:W0:Y:S08]  /*15fd0*/  S2UR UR38, SR_CgaCtaId ;  /* 0x00000000002679c3 */ /* 0x000e300000008800 */
[----:B------:R-:W-:Y:S06]  /*15fe0*/  BAR.SYNC.DEFER_BLOCKING 0x5, 0x200 ;  /* 0x0148000000007b1d */ /* 0x000fec0000010000 */
[----:B------:R-:W-:Y:S01]  /*15ff0*/  UMOV UR4, 0x400 ;  /* 0x0000040000047882 */ /* 0x000fe20000000000 */
[----:B------:R-:W-:Y:S01]  /*16000*/  BSSY B0, `(.L_x_1773) ;  /* 0x000023a000007945 */ /* 0x000fe20003800000 */
[----:B0-----:R-:W-:-:S06]  /*16010*/  ULEA UR4, UR38, UR4, 0x18 ;  /* 0x0000000426047291 */ /* 0x001fcc000f8ec03f */
[----:B------:R-:W-:-:S05]  /*16020*/  IMAD.U32 R2, RZ, RZ, UR4 ;  /* 0x00000004ff027e24 */ /* 0x000fca000f8e00ff */
[----:B------:R0:W1:Y:S01]  /*16030*/  LDS.128 R32, [R2+0x168d0] ;  /* 0x0168d00002207984 */ /* 0x0000620000000c00 */
[----:B------:R-:W-:Y:S06]  /*16040*/  BAR.ARV 0x4, 0x200 ;  /* 0x0108000000007b1d */ /* 0x000fec0000002000 */
[----:B------:R-:W-:Y:S05]  /*16050*/  @P0 BRA `(.L_x_1774) ;  /* 0x00000018003c0947 */ /* 0x000fea0003800000 */
[----:B------:R-:W2:Y:S01]  /*16060*/  LDL R0, [R1+0x60] ;  /* 0x0000600001007983 */ /* 0x000ea20000100800 */
[----:B------:R-:W-:Y:S01]  /*16070*/  ULDC UR4, c[0x0][0xad4] ;  /* 0x0002b50000047ab9 */ /* 0x000fe20000000800 */
[----:B------:R-:W3:Y:S02]  /*16080*/  LDC.64 R28, c[0x0][0xc00] ;  /* 0x00030000ff1c7b82 */ /* 0x000ee40000000a00 */
[----:B------:R-:W4:Y:S04]  /*16090*/  LDL.LU R30, [R1+0x4c] ;  /* 0x00004c00011e7983 */ /* 0x000f280000300800 */
[----:B------:R-:W3:Y:S01]  /*160a0*/  LDL R39, [R1+0x50] ;  /* 0x0000500001277983 */ /* 0x000ee20000100800 */
[----:B------:R-:W0:Y:S01]  /*160b0*/  S2R R3, SR_SWINHI ;  /* 0x0000000000037919 */ /* 0x000e220000002f00 */
[----:B------:R-:W-:-:S02]  /*160c0*/  MOV R24, R2 ;  /* 0x0000000200187202 */ /* 0x000fc40000000f00 */
[----:B0-----:R-:W-:Y:S02]  /*160d0*/  MOV R25, R3 ;  /* 0x0000000300197202 */ /* 0x001fe40000000f00 */
[----:B------:R-:W-:Y:S02]  /*160e0*/  F2FP.BF16.F32.PACK_AB R12, R21, R20 ;  /* 0x00000014150c723e */ /* 0x000fe400000010ff */
[----:B------:R-:W-:Y:S01]  /*160f0*/  F2FP.BF16.F32.PACK_AB R14, R93, R92 ;  /* 0x0000005c5d0e723e */ /* 0x000fe200000010ff */
[----:B--2---:R-:W-:-:S03]  /*16100*/  IMAD.WIDE R8, R0, 0x2, R24 ;  /* 0x0000000200087825 */ /* 0x004fc600078e0218 */
[----:B------:R-:W-:-:S05]  /*16110*/  IADD3 R15, P0, R8, 0x60, RZ ;  /* 0x00000060080f7810 */ /* 0x000fca0007f1e0ff */
[----:B------:R-:W-:Y:S01]  /*16120*/  IMAD.X R5, RZ, RZ, R9, P0 ;  /* 0x000000ffff057224 */ /* 0x000fe200000e0609 */
[----:B----4-:R-:W-:-:S04]  /*16130*/  ISETP.NE.AND P0, PT, R30, RZ, PT ;  /* 0x000000ff1e00720c */ /* 0x010fc80003f05270 */
[----:B------:R-:W-:Y:S01]  /*16140*/  SEL R37, R30, UR4, P0 ;  /* 0x000000041e257c07 */ /* 0x000fe20008000000 */
[----:B------:R-:W-:Y:S05]  /*16150*/  WARPSYNC.ALL ;  /* 0x0000000000007948 */ /* 0x000fea0003800000 */
[C---:B------:R-:W-:Y:S01]  /*16160*/  LOP3.LUT R3, R8.reuse, 0x380, RZ, 0xc0, !PT ;  /* 0x0000038008037812 */ /* 0x040fe200078ec0ff */
[----:B------:R-:W-:Y:S01]  /*16170*/  ULDC.64 UR6, c[0x0][0xc08] ;  /* 0x0003020000067ab9 */ /* 0x000fe20000000a00 */
[----:B------:R-:W-:Y:S01]  /*16180*/  BAR.SYNC.DEFER_BLOCKING 0x1, 0x180 ;  /* 0x0046000000007b1d */ /* 0x000fe20000010000 */
[C---:B------:R-:W-:Y:S02]  /*16190*/  IADD3 R6, P1, R8.reuse, 0x40, RZ ;  /* 0x0000004008067810 */ /* 0x040fe40007f3e0ff */
[----:B------:R-:W-:-:S02]  /*161a0*/  IADD3 R13, P2, R8, 0x20, RZ ;  /* 0x00000020080d7810 */ /* 0x000fc40007f5e0ff */
[----:B------:R-:W-:Y:S01]  /*161b0*/  SHF.R.U64 R3, R3, 0x3, RZ ;  /* 0x0000000303037819 */ /* 0x000fe200000012ff */
[----:B------:R-:W-:Y:S01]  /*161c0*/  ULDC.64 UR4, c[0x0][0xc00] ;  /* 0x0003000000047ab9 */ /* 0x000fe20000000a00 */
[----:B------:R-:W-:Y:S02]  /*161d0*/  LOP3.LUT R4, R6, 0x380, RZ, 0xc0, !PT ;  /* 0x0000038006047812 */ /* 0x000fe400078ec0ff */
[----:B------:R-:W-:Y:S02]  /*161e0*/  LOP3.LUT R0, R13, 0x380, RZ, 0xc0, !PT ;  /* 0x000003800d007812 */ /* 0x000fe400078ec0ff */
[----:B------:R-:W-:Y:S02]  /*161f0*/  LOP3.LUT R10, R15, 0x380, RZ, 0xc0, !PT ;  /* 0x000003800f0a7812 */ /* 0x000fe400078ec0ff */
[----:B------:R-:W-:Y:S02]  /*16200*/  ISETP.NE.U32.AND P0, PT, RZ, UR6, PT ;  /* 0x00000006ff007c0c */ /* 0x000fe4000bf05070 */
[----:B------:R-:W-:-:S02]  /*16210*/  LOP3.LUT R8, R3, R8, RZ, 0x3c, !PT ;  /* 0x0000000803087212 */ /* 0x000fc400078e3cff */
[----:B------:R-:W-:Y:S02]  /*16220*/  SHF.R.U64 R3, R4, 0x3, RZ ;  /* 0x0000000304037819 */ /* 0x000fe400000012ff */
[----:B------:R-:W-:Y:S02]  /*16230*/  SHF.R.U64 R0, R0, 0x3, RZ ;  /* 0x0000000300007819 */ /* 0x000fe400000012ff */
[----:B------:R-:W-:Y:S02]  /*16240*/  SHF.R.U64 R4, R10, 0x3, RZ ;  /* 0x000000030a047819 */ /* 0x000fe400000012ff */
[----:B------:R-:W-:Y:S01]  /*16250*/  ISETP.NE.AND.EX P0, PT, RZ, UR7, PT, P0 ;  /* 0x00000007ff007c0c */ /* 0x000fe2000bf05300 */
[--C-:B------:R-:W-:Y:S01]  /*16260*/  IMAD.X R7, RZ, RZ, R9.reuse, P1 ;  /* 0x000000ffff077224 */ /* 0x100fe200008e0609 */
[----:B------:R-:W-:Y:S01]  /*16270*/  LOP3.LUT R10, R0, R13, RZ, 0x3c, !PT ;  /* 0x0000000d000a7212 */ /* 0x000fe200078e3cff */
[----:B------:R-:W-:Y:S01]  /*16280*/  IMAD.X R11, RZ, RZ, R9, P2 ;  /* 0x000000ffff0b7224 */ /* 0x000fe200010e0609 */
[----:B------:R-:W-:-:S02]  /*16290*/  LOP3.LUT R4, R4, R15, RZ, 0x3c, !PT ;  /* 0x0000000f04047212 */ /* 0x000fc400078e3cff */
[----:B------:R-:W-:Y:S02]  /*162a0*/  LOP3.LUT R6, R3, R6, RZ, 0x3c, !PT ;  /* 0x0000000603067212 */ /* 0x000fe400078e3cff */
[----:B------:R-:W-:Y:S02]  /*162b0*/  MOV R9, R8 ;  /* 0x0000000800097202 */ /* 0x000fe40000000f00 */
[----:B------:R-:W-:Y:S02]  /*162c0*/  F2FP.BF16.F32.PACK_AB R13, R91, R90 ;  /* 0x0000005a5b0d723e */ /* 0x000fe400000010ff */
[----:B------:R-:W-:Y:S01]  /*162d0*/  F2FP.BF16.F32.PACK_AB R15, R95, R94 ;  /* 0x0000005e5f0f723e */ /* 0x000fe200000010ff */
[----:B------:R-:W0:Y:S01]  /*162e0*/  @P0 LDC.64 R30, c[0x0][0xc08] ;  /* 0x00030200ff1e0b82 */ /* 0x000e220000000a00 */
[----:B-1----:R-:W-:Y:S02]  /*162f0*/  MOV R32, R6 ;  /* 0x0000000600207202 */ /* 0x002fe40000000f00 */
[----:B------:R-:W-:Y:S01]  /*16300*/  MOV R0, R4 ;  /* 0x0000000400007202 */ /* 0x000fe20000000f00 */
[----:B------:R1:W-:Y:S01]  /*16310*/  STSM.16.M88.4 [R9], R12 ;  /* 0x0000000c09007844 */ /* 0x0003e20000000200 */
[----:B------:R-:W-:-:S02]  /*16320*/  MOV R36, R10 ;  /* 0x0000000a00247202 */ /* 0x000fc40000000f00 */
[----:B------:R-:W-:Y:S02]  /*16330*/  F2FP.BF16.F32.PACK_AB R4, R97, R96 ;  /* 0x000000606104723e */ /* 0x000fe400000010ff */
[----:B------:R-:W-:Y:S02]  /*16340*/  F2FP.BF16.F32.PACK_AB R5, R99, R98 ;  /* 0x000000626305723e */ /* 0x000fe400000010ff */
[----:B------:R-:W-:Y:S02]  /*16350*/  F2FP.BF16.F32.PACK_AB R6, R101, R100 ;  /* 0x000000646506723e */ /* 0x000fe400000010ff */
[----:B------:R-:W-:Y:S02]  /*16360*/  F2FP.BF16.F32.PACK_AB R7, R103, R102 ;  /* 0x000000666707723e */ /* 0x000fe400000010ff */
[----:B------:R-:W-:Y:S02]  /*16370*/  F2FP.BF16.F32.PACK_AB R8, R105, R104 ;  /* 0x000000686908723e */ /* 0x000fe400000010ff */
[----:B------:R-:W-:-:S02]  /*16380*/  F2FP.BF16.F32.PACK_AB R10, R109, R108 ;  /* 0x0000006c6d0a723e */ /* 0x000fc400000010ff */
[----:B------:R-:W-:Y:S02]  /*16390*/  F2FP.BF16.F32.PACK_AB R11, R111, R110 ;  /* 0x0000006e6f0b723e */ /* 0x000fe400000010ff */
[----:B-1----:R-:W-:Y:S02]  /*163a0*/  F2FP.BF16.F32.PACK_AB R9, R107, R106 ;  /* 0x0000006a6b09723e */ /* 0x002fe400000010ff */
[----:B------:R-:W-:Y:S02]  /*163b0*/  F2FP.BF16.F32.PACK_AB R12, R113, R112 ;  /* 0x00000070710c723e */ /* 0x000fe400000010ff */
[----:B------:R-:W-:Y:S02]  /*163c0*/  F2FP.BF16.F32.PACK_AB R13, R115, R114 ;  /* 0x00000072730d723e */ /* 0x000fe400000010ff */
[----:B------:R-:W-:Y:S02]  /*163d0*/  F2FP.BF16.F32.PACK_AB R14, R117, R116 ;  /* 0x00000074750e723e */ /* 0x000fe400000010ff */
[----:B------:R-:W-:Y:S01]  /*163e0*/  F2FP.BF16.F32.PACK_AB R15, R119, R118 ;  /* 0x00000076770f723e */ /* 0x000fe200000010ff */
[----:B------:R0:W-:Y:S04]  /*163f0*/  STSM.16.M88.4 [R36], R4 ;  /* 0x0000000424007844 */ /* 0x0001e80000000200 */
[----:B------:R-:W-:Y:S04]  /*16400*/  STSM.16.M88.4 [R32], R8 ;  /* 0x0000000820007844 */ /* 0x000fe80000000200 */
[----:B------:R1:W-:Y:S01]  /*16410*/  STSM.16.M88.4 [R0], R12 ;  /* 0x0000000c00007844 */ /* 0x0003e20000000200 */
[----:B------:R-:W-:-:S04]  /*16420*/  ISETP.NE.U32.AND P3, PT, RZ, UR4, PT ;  /* 0x00000004ff007c0c */ /* 0x000fc8000bf65070 */
[----:B------:R-:W-:Y:S01]  /*16430*/  ISETP.NE.AND.EX P3, PT, RZ, UR5, PT, P3 ;  /* 0x00000005ff007c0c */ /* 0x000fe2000bf65330 */
[----:B------:R-:W-:Y:S01]  /*16440*/  ULDC UR6, c[0x0][0xa88] ;  /* 0x0002a20000067ab9 */ /* 0x000fe20000000800 */
[----:B------:R-:W-:Y:S02]  /*16450*/  IMAD.MOV.U32 R3, RZ, RZ, RZ ;  /* 0x000000ffff037224 */ /* 0x000fe400078e00ff */
[----:B------:R-:W-:Y:S02]  /*16460*/  IMAD.U32 R45, RZ, RZ, UR6 ;  /* 0x00000006ff2d7e24 */ /* 0x000fe4000f8e00ff */
[C---:B---3--:R-:W-:Y:S01]  /*16470*/  IMAD.WIDE R28, R39.reuse, 0x4, R28 ;  /* 0x00000004271c7825 */ /* 0x048fe200078e021c */
[----:B------:R-:W-:Y:S03]  /*16480*/  BAR.SYNC.DEFER_BLOCKING 0x1, 0x180 ;  /* 0x0046000000007b1d */ /* 0x000fe60000010000 */
[----:B0-----:R-:W-:Y:S01]  /*16490*/  @P0 IMAD.WIDE R4, R39, 0x4, R30 ;  /* 0x0000000427040825 */ /* 0x001fe200078e021e */
[----:B------:R-:W-:-:S04]  /*164a0*/  ISETP.GT.AND P1, PT, R37, 0x1, PT ;  /* 0x000000012500780c */ /* 0x000fc80003f24270 */
[----:B-1----:R-:W0:Y:S01]  /*164b0*/  LDC R0, c[0x0][0xbe8] ;  /* 0x0002fa00ff007b82 */ /* 0x002e220000000800 */
[----:B------:R1:W5:Y:S04]  /*164c0*/  @P3 LDG.E R3, desc[UR42][R28.64] ;  /* 0x0000002a1c033981 */ /* 0x000368000c1e1900 */
[----:B------:R1:W5:Y:S01]  /*164d0*/  @P0 LDG.E R45, desc[UR42][R4.64] ;  /* 0x0000002a042d0981 */ /* 0x000362000c1e1900 */
[----:B------:R-:W-:-:S05]  /*164e0*/  IMAD.MOV.U32 R6, RZ, RZ, 0x9b8 ;  /* 0x000009b8ff067424 */ /* 0x000fca00078e00ff */
[----:B------:R-:W-:-:S04]  /*164f0*/  SEL R6, R6, 0x978, P1 ;  /* 0x0000097806067807 */ /* 0x000fc80000800000 */
[----:B------:R1:W2:Y:S08]  /*16500*/  LDC.64 R12, c[0x0][R6+0x220] ;  /* 0x00008800060c7b82 */ /* 0x0002b00000000a00 */
[----:B------:R1:W3:Y:S08]  /*16510*/  LDC.64 R14, c[0x0][R6+0x218] ;  /* 0x00008600060e7b82 */ /* 0x0002f00000000a00 */
[----:B------:R1:W4:Y:S01]  /*16520*/  LDC.64 R10, c[0x0][R6+0x228] ;  /* 0x00008a00060a7b82 */ /* 0x0003220000000a00 */
[----:B0-----:R-:W-:Y:S01]  /*16530*/  ISETP.NE.AND P2, PT, R0, 0x1, PT ;  /* 0x000000010000780c */ /* 0x001fe20003f45270 */
[----:B-1----:R-:W-:-:S12]  /*16540*/  @P0 BRA `(.L_x_1775) ;  /* 0x0000000000100947 */ /* 0x002fd80003800000 */
[----:B------:R-:W-:Y:S05]  /*16550*/  @!P3 BRA `(.L_x_1775) ;  /* 0x00000000000cb947 */ /* 0x000fea0003800000 */
[----:B------:R-:W2:Y:S04]  /*16560*/  LDG.E R4, desc[UR42][R28.64] ;  /* 0x0000002a1c047981 */ /* 0x000ea8000c1e1900 */
[----:B-----5:R-:W2:Y:S02]  /*16570*/  LDG.E R45, desc[UR42][R28.64+0x4] ;  /* 0x0000042a1c2d7981 */ /* 0x020ea4000c1e1900 */
[----:B--2---:R-:W-:-:S07]  /*16580*/  IMAD.IADD R45, R45, 0x1, -R4 ;  /* 0x000000012d2d7824 */ /* 0x004fce00078e0a04 */
.L_x_1775:
[----:B------:R-:W4:Y:S04]  /*16590*/  LDL R29, [R1+0x34] ;  /* 0x00003400011d7983 */ /* 0x000f280000100800 */
[----:B------:R-:W4:Y:S04]  /*165a0*/  LDL R51, [R1+0x14] ;  /* 0x0000140001337983 */ /* 0x000f280000100800 */
[----:B------:R-:W4:Y:S01]  /*165b0*/  LDL R49, [R1+0x54] ;  /* 0x0000540001317983 */ /* 0x000f220000100800 */
[----:B------:R-:W0:Y:S01]  /*165c0*/  LDC.64 R6, c[0x0][R6+0x210] ;  /* 0x0000840006067b82 */ /* 0x000e220000000a00 */
[----:B------:R-:W-:-:S02]  /*165d0*/  ISETP.NE.U32.AND P0, PT, RZ, UR4, PT ;  /* 0x00000004ff007c0c */ /* 0x000fc4000bf05070 */
[----:B------:R-:W4:Y:S01]  /*165e0*/  LDL R36, [R1+0x5c] ;  /* 0x00005c0001247983 */ /* 0x000f220000100800 */
[----:B------:R-:W-:Y:S02]  /*165f0*/  SHF.R.S32.HI R9, RZ, 0x1f, R39 ;  /* 0x0000001fff097819 */ /* 0x000fe40000011427 */
[----:B------:R-:W-:Y:S02]  /*16600*/  ISETP.NE.AND.EX P0, PT, RZ, UR5, PT, P0 ;  /* 0x00000005ff007c0c */ /* 0x000fe4000bf05300 */
[----:B------:R-:W1:Y:S02]  /*16610*/  @P2 LDC R28, c[0x0][0xbec] ;  /* 0x0002fb00ff1c2b82 */ /* 0x000e640000000800 */
[----:B------:R-:W-:Y:S02]  /*16620*/  SEL R8, R39, RZ, !P0 ;  /* 0x000000ff27087207 */ /* 0x000fe40004000000 */
[----:B------:R-:W-:-:S03]  /*16630*/  SEL R9, R9, RZ, !P0 ;  /* 0x000000ff09097207 */ /* 0x000fc60004000000 */
[----:B--2---:R-:W-:Y:S01]  /*16640*/  IMAD R13, R13, R8, RZ ;  /* 0x000000080d0d7224 */ /* 0x004fe200078e02ff */
[----:B------:R-:W2:Y:S08]  /*16650*/  @P2 LDC R37, c[0x0][0xbf0] ;  /* 0x0002fc00ff252b82 */ /* 0x000eb00000000800 */
[----:B------:R-:W0:Y:S01]  /*16660*/  LDC.64 R4, c[0x0][0xba8] ;  /* 0x0002ea00ff047b82 */ /* 0x000e220000000a00 */
[----:B------:R-:W1:Y:S01]  /*16670*/  S2R R32, SR_TID.X ;  /* 0x0000000000207919 */ /* 0x000e620000002100 */
[----:B------:R-:W-:-:S02]  /*16680*/  IMAD R31, R12, R9, R13 ;  /* 0x000000090c1f7224 */ /* 0x000fc400078e020d */
[-C--:B---3--:R-:W-:Y:S02]  /*16690*/  IMAD R9, R15, R157.reuse, RZ ;  /* 0x0000009d0f097224 */ /* 0x088fe400078e02ff */
[----:B------:R-:W-:-:S04]  /*166a0*/  IMAD.WIDE.U32 R14, R14, R157, RZ ;  /* 0x0000009d0e0e7225 */ /* 0x000fc800078e00ff */
[----:B------:R-:W-:-:S03]  /*166b0*/  IMAD.WIDE.U32 R12, R12, R8, RZ ;  /* 0x000000080c0c7225 */ /* 0x000fc600078e00ff */
[----:B-----5:R-:W-:Y:S01]  /*166c0*/  IADD3 R14, P0, P3, R12, R14, R3 ;  /* 0x0000000e0c0e7210 */ /* 0x020fe20007b1e003 */
[----:B------:R-:W-:Y:S02]  /*166d0*/  IMAD.IADD R31, R13, 0x1, R31 ;  /* 0x000000010d1f7824 */ /* 0x000fe400078e021f */
[----:B------:R-:W-:Y:S01]  /*166e0*/  IMAD.IADD R30, R15, 0x1, R9 ;  /* 0x000000010f1e7824 */ /* 0x000fe200078e0209 */
[----:B------:R-:W-:Y:S01]  /*166f0*/  SHF.R.S32.HI R9, RZ, 0x1f, R3 ;  /* 0x0000001fff097819 */ /* 0x000fe20000011403 */
[----:B0-----:R-:W0:Y:S08]  /*16700*/  @!P1 LDC R4, c[0x0][0xb50] ;  /* 0x0002d400ff049b82 */ /* 0x001e300000000800 */
[----:B------:R-:W3:Y:S01]  /*16710*/  @!P1 LDC R5, c[0x0][0xb54] ;  /* 0x0002d500ff059b82 */ /* 0x000ee20000000800 */
[----:B-1----:R-:W-:-:S05]  /*16720*/  VIADD R40, R32, 0xffffff80 ;  /* 0xffffff8020287836 */ /* 0x002fca0000000000 */
[----:B------:R-:W-:-:S04]  /*16730*/  SHF.R.S32.HI R32, RZ, 0x1f, R40 ;  /* 0x0000001fff207819 */ /* 0x000fc80000011428 */
[----:B------:R-:W-:-:S04]  /*16740*/  LEA.HI R32, R32, R40, RZ, 0x7 ;  /* 0x0000002820207211 */ /* 0x000fc800078f38ff */
[----:B------:R-:W-:Y:S01]  /*16750*/  LOP3.LUT R32, R32, 0xffffff80, RZ, 0xc0, !PT ;  /* 0xffffff8020207812 */ /* 0x000fe200078ec0ff */
[----:B------:R-:W-:-:S04]  /*16760*/  IMAD R45, R45, R0, RZ ;  /* 0x000000002d2d7224 */ /* 0x000fc800078e02ff */
[----:B------:R-:W-:Y:S02]  /*16770*/  IMAD.IADD R32, R40, 0x1, -R32 ;  /* 0x0000000128207824 */ /* 0x000fe400078e0a20 */
[----:B----4-:R-:W-:-:S04]  /*16780*/  IMAD.IADD R39, R29, 0x1, R51 ;  /* 0x000000011d277824 */ /* 0x010fc800078e0233 */
[----:B------:R-:W-:Y:S01]  /*16790*/  @P2 IMAD.HI.U32 R12, R39, R28, RZ ;  /* 0x0000001c270c2227 */ /* 0x000fe200078e00ff */
[----:B------:R-:W-:-:S03]  /*167a0*/  SEL R29, R49, RZ, P1 ;  /* 0x000000ff311d7207 */ /* 0x000fc60000800000 */
[----:B------:R-:W-:Y:S01]  /*167b0*/  IMAD.MOV.U32 R13, RZ, RZ, R39 ;  /* 0x000000ffff0d7224 */ /* 0x000fe200078e0027 */
[----:B--2---:R-:W-:Y:S01]  /*167c0*/  @P2 SHF.R.U32.HI R13, RZ, R37, R12 ;  /* 0x00000025ff0d2219 */ /* 0x004fe2000001160c */
[-C--:B------:R-:W-:Y:S02]  /*167d0*/  IMAD R15, R11, R29.reuse, RZ ;  /* 0x0000001d0b0f7224 */ /* 0x080fe400078e02ff */
        /* <DEDUP_REMOVED lines=13> */
[----:B0-----:R-:W-:-:S04]  /*168b0*/  LEA R12, P0, R6, R4, 0x2 ;  /* 0x00000004060c7211 */ /* 0x001fc800078010ff */
[----:B---3--:R-:W-:Y:S01]  /*168c0*/  LEA.HI.X R7, R6, R5, R7, 0x2, P0 ;  /* 0x0000000506077211 */ /* 0x008fe200000f1407 */
[----:B------:R-:W-:Y:S01]  /*168d0*/  SHFL.IDX PT, R4, R12, RZ, 0x1c1f ;  /* 0x001c1fff0c047589 */ /* 0x000fe200000e0000 */
[----:B------:R-:W-:-:S03]  /*168e0*/  IMAD.IADD R28, R36, 0x1, R51 ;  /* 0x00000001241c7824 */ /* 0x000fc600078e0233 */
        /* <DEDUP_REMOVED lines=16> */
[----:B0-----:R-:W-:-:S03]  /*169f0*/  IMAD R10, R9, UR4, RZ ;  /* 0x00000004090a7c24 */ /* 0x001fc6000f8e02ff */
[----:B------:R-:W-:Y:S02]  /*16a00*/  IMAD R5, R50, 0x40, R44 ;  /* 0x0000004032057824 */ /* 0x000fe400078e022c */
[----:B------:R-:W-:Y:S02]  /*16a10*/  IMAD R9, R3, UR5, R10 ;  /* 0x0000000503097c24 */ /* 0x000fe4000f8e020a */
[----:B------:R-:W-:-:S04]  /*16a20*/  IMAD.WIDE R24, R5, 0x2, R24 ;  /* 0x0000000205187825 */ /* 0x000fc800078e0218 */
[----:B------:R-:W-:Y:S01]  /*16a30*/  IMAD.WIDE.U32 R10, R3, UR4, RZ ;  /* 0x00000004030a7c25 */ /* 0x000fe2000f8e00ff */
[C---:B------:R-:W-:Y:S01]  /*16a40*/  IADD3 R27, P0, R24.reuse, 0x1800, RZ ;  /* 0x00001800181b7810 */ /* 0x040fe20007f1e0ff */
[----:B------:R-:W-:Y:S01]  /*16a50*/  ULDC.64 UR4, c[0x0][0xae8] ;  /* 0x0002ba0000047ab9 */ /* 0x000fe20000000a00 */
[----:B------:R-:W-:Y:S01]  /*16a60*/  IADD3 R29, P1, R24, 0x3000, RZ ;  /* 0x00003000181d7810 */ /* 0x000fe20007f3e0ff */
[----:B------:R-:W-:Y:S01]  /*16a70*/  IMAD R3, R48, 0x30, R50 ;  /* 0x0000003030037824 */ /* 0x000fe200078e0232 */
[----:B------:R-:W-:Y:S01]  /*16a80*/  IADD3 R37, P3, R24, 0x4800, RZ ;  /* 0x0000480018257810 */ /* 0x000fe20007f7e0ff */
[----:B------:R-:W-:Y:S01]  /*16a90*/  IMAD.IADD R11, R11, 0x1, R9 ;  /* 0x000000010b0b7824 */ /* 0x000fe200078e0209 */
[----:B------:R-:W-:Y:S01]  /*16aa0*/  LOP3.LUT R26, R27, 0x380, RZ, 0xc0, !PT ;  /* 0x000003801b1a7812 */ /* 0x000fe200078ec0ff */
[----:B------:R-:W-:Y:S01]  /*16ab0*/  IMAD.IADD R12, R51, 0x1, R3 ;  /* 0x00000001330c7824 */ /* 0x000fe200078e0203 */
[----:B------:R-:W-:Y:S01]  /*16ac0*/  LOP3.LUT R28, R29, 0x380, RZ, 0xc0, !PT ;  /* 0x000003801d1c7812 */ /* 0x000fe200078ec0ff */
[----:B------:R-:W-:Y:S01]  /*16ad0*/  IMAD.WIDE.U32 R10, R157, UR4, R10 ;  /* 0x000000049d0a7c25 */ /* 0x000fe2000f8e000a */
[----:B------:R-:W-:-:S02]  /*16ae0*/  LOP3.LUT R36, R37, 0x380, RZ, 0xc0, !PT ;  /* 0x0000038025247812 */ /* 0x000fc400078ec0ff */
[----:B------:R-:W-:Y:S01]  /*16af0*/  LOP3.LUT R5, R24, 0x380, RZ, 0xc0, !PT ;  /* 0x0000038018057812 */ /* 0x000fe200078ec0ff */
[----:B-1----:R-:W-:Y:S01]  /*16b00*/  @P2 IMAD.HI.U32 R3, R12, R13, RZ ;  /* 0x0000000d0c032227 */ /* 0x002fe200078e00ff */
[----:B------:R-:W-:Y:S02]  /*16b10*/  SHF.R.S32.HI R9, RZ, 0x1f, R8 ;  /* 0x0000001fff097819 */ /* 0x000fe40000011408 */
[----:B------:R-:W-:Y:S01]  /*16b20*/  SHF.R.U64 R26, R26, 0x3, RZ ;  /* 0x000000031a1a7819 */ /* 0x000fe200000012ff */
[----:B------:R-:W-:Y:S01]  /*16b30*/  IMAD R11, R157, UR5, R11 ;  /* 0x000000059d0b7c24 */ /* 0x000fe2000f8e020b */
        /* <DEDUP_REMOVED lines=18> */
[--C-:B------:R-:W-:Y:S01]  /*16c60*/  SHF.R.S32.HI R10, RZ, 0x1f, R13.reuse ;  /* 0x0000001fff0a7819 */ /* 0x100fe2000001140d */
[----:B------:R-:W-:Y:S01]  /*16c70*/  ULDC.64 UR4, c[0x0][0xae0] ;  /* 0x0002b80000047ab9 */ /* 0x000fe20000000a00 */
[----:B------:R-:W5:Y:S01]  /*16c80*/  LD.E.128 R4, desc[UR42][R4.64] ;  /* 0x0000002a04047980 */ /* 0x000f62000c101d00 */
[----:B------:R-:W-:-:S03]  /*16c90*/  IMAD.MOV R11, RZ, RZ, -R13 ;  /* 0x000000ffff0b7224 */ /* 0x000fc600078e0a0d */
[----:B------:R-:W5:Y:S01]  /*16ca0*/  LD.E.128 R28, desc[UR42][R28.64] ;  /* 0x0000002a1c1c7980 */ /* 0x000f62000c101d00 */
[----:B------:R-:W-:-:S03]  /*16cb0*/  IMAD R11, R0, R11, R12 ;  /* 0x0000000b000b7224 */ /* 0x000fc600078e020c */
        /* <DEDUP_REMOVED lines=28> */
[----:B------:R-:W-:Y:S01]  /*16e80*/  IMAD.IADD R42, R50, 0x1, R51 ;  /* 0x00000001322a7824 */ /* 0x000fe200078e0233 */
        /* <DEDUP_REMOVED lines=13> */
[C---:B--2---:R-:W-:Y:S02]  /*16f60*/  @!P2 LEA.HI.X R3, R44.reuse, R0, R43, 0x1, P5 ;  /* 0x000000002c03a211 */ /* 0x044fe400028f0c2b */
[----:B------:R-:W0:Y:S01]  /*16f70*/  SHFL.IDX PT, R0, R41, 0x3, 0x181f ;  /* 0x00781f0029007f89 */ /* 0x000e2200000e0000 */
[C---:B---3--:R-:W-:Y:S02]  /*16f80*/  @!P4 LEA R46, P5, R44.reuse, R14, 0x1 ;  /* 0x0000000e2c2ec211 */ /* 0x048fe400078a08ff */
[----:B------:R-:W-:Y:S01]  /*16f90*/  @!P2 IMAD.MOV.U32 R9, RZ, RZ, R3 ;  /* 0x000000ffff09a224 */ /* 0x000fe200078e0003 */
[----:B------:R-:W1:Y:S01]  /*16fa0*/  SHFL.IDX PT, R14, R40, 0x3, 0x181f ;  /* 0x00781f00280e7f89 */ /* 0x000e6200000e0000 */
[C-C-:B----4-:R-:W-:Y:S01]  /*16fb0*/  @!P3 LEA.HI.X R21, R44.reuse, R8, R43.reuse, 0x1, P1 ;  /* 0x000000082c15b211 */ /* 0x150fe200008f0c2b */
[----:B------:R-:W-:Y:S01]  /*16fc0*/  @!P2 IMAD.MOV.U32 R8, RZ, RZ, R32 ;  /* 0x000000ffff08a224 */ /* 0x000fe200078e0020 */
[----:B------:R-:W-:-:S04]  /*16fd0*/  @!P4 LEA.HI.X R47, R44, R10, R43, 0x1, P5 ;  /* 0x0000000a2c2fc211 */ /* 0x000fc800028f0c2b */
[----:B-----5:R2:W-:Y:S04]  /*16fe0*/  @!P2 ST.E.128 desc[UR42][R8.64], R4 ;  /* 0x000000040800a985 */ /* 0x0205e8000c101d2a */
[----:B------:R3:W-:Y:S01]  /*16ff0*/  @!P3 ST.E.128 desc[UR42][R20.64], R24 ;  /* 0x000000181400b985 */ /* 0x0007e2000c101d2a */
[----:B--2---:R-:W-:Y:S02]  /*17000*/  @!P4 IMAD.MOV.U32 R4, RZ, RZ, R46 ;  /* 0x000000ffff04c224 */ /* 0x004fe400078e002e */
[----:B------:R-:W-:-:S05]  /*17010*/  @!P4 IMAD.MOV.U32 R5, RZ, RZ, R47 ;  /* 0x000000ffff05c224 */ /* 0x000fca00078e002f */
[----:B01----:R3:W-:Y:S02]  /*17020*/  @!P4 ST.E.128 desc[UR42][R4.64], R28 ;  /* 0x0000001c0400c985 */ /* 0x0037e4000c101d2a */
.L_x_1985:
[----:B------:R-:W-:-:S05]  /*17030*/  VIADD R42, R42, 0x90 ;  /* 0x000000902a2a7836 */ /* 0x000fca0000000000 */
[----:B------:R-:W-:-:S13]  /*17040*/  ISETP.GE.OR P0, PT, R42, R45, P0 ;  /* 0x0000002d2a00720c */ /* 0x000fda0000706670 */
[----:B------:R-:W-:Y:S05]  /*17050*/  @P0 BRA `(.L_x_1778) ;  /* 0x0000001000d00947 */ /* 0x000fea0003800000 */
[----:B------:R-:W-:-:S04]  /*17060*/  LEA R14, P0, R44, R14, 0x1 ;  /* 0x0000000e2c0e7211 */ /* 0x000fc800078008ff */
[----:B------:R-:W-:-:S05]  /*17070*/  LEA.HI.X R15, R44, R0, R43, 0x1, P0 ;  /* 0x000000002c0f7211 */ /* 0x000fca00000f0c2b */
[----:B------:R0:W-:Y:S01]  /*17080*/  ST.E.128 desc[UR42][R14.64], R36 ;  /* 0x000000240e007985 */ /* 0x0001e2000c101d2a */
[----:B------:R-:W-:Y:S05]  /*17090*/  BRA `(.L_x_1778) ;  /* 0x0000001000c07947 */ /* 0x000fea0003800000 */
.L_x_1776:
[----:B------:R-:W1:Y:S01]  /*170a0*/  @P2 LDC R12, c[0x0][0xbec] ;  /* 0x0002fb00ff0c2b82 */ /* 0x000e620000000800 */
[----:B------:R-:W-:Y:S01]  /*170b0*/  ULDC.64 UR4, c[0x0][0xb08] ;  /* 0x0002c20000047ab9 */ /* 0x000fe20000000a00 */
[----:B------:R-:W-:Y:S01]  /*170c0*/  ULDC.64 UR6, c[0x0][0xb30] ;  /* 0x0002cc0000067ab9 */ /* 0x000fe20000000a00 */
[----:B0-----:R-:W-:Y:S02]  /*170d0*/  IMAD R10, R9, UR4, RZ ;  /* 0x00000004090a7c24 */ /* 0x001fe4000f8e02ff */
[----:B------:R-:W-:-:S03]  /*170e0*/  IMAD.WIDE.U32 R4, R3, UR4, RZ ;  /* 0x0000000403047c25 */ /* 0x000fc6000f8e00ff */
[----:B------:R-:W0:Y:S01]  /*170f0*/  @P2 LDC R11, c[0x0][0xbf0] ;  /* 0x0002fc00ff0b2b82 */ /* 0x000e220000000800 */
[----:B------:R-:W-:Y:S01]  /*17100*/  IMAD R3, R3, UR5, R10 ;  /* 0x0000000503037c24 */ /* 0x000fe2000f8e020a */
[----:B------:R-:W-:Y:S01]  /*17110*/  ULDC.64 UR4, c[0x0][0xb38] ;  /* 0x0002ce0000047ab9 */ /* 0x000fe20000000a00 */
[----:B------:R-:W-:Y:S02]  /*17120*/  VIADD R29, R155, 0x8 ;  /* 0x000000089b1d7836 */ /* 0x000fe40000000000 */
[----:B------:R-:W-:Y:S01]  /*17130*/  IMAD.IADD R5, R5, 0x1, R3 ;  /* 0x0000000105057824 */ /* 0x000fe200078e0203 */
[----:B------:R-:W-:Y:S01]  /*17140*/  SHF.R.S32.HI R3, RZ, 0x1f, R8 ;  /* 0x0000001fff037819 */ /* 0x000fe20000011408 */
[----:B------:R-:W-:Y:S01]  /*17150*/  VIADD R31, R155, 0x10 ;  /* 0x000000109b1f7836 */ /* 0x000fe20000000000 */
[----:B------:R-:W-:Y:S01]  /*17160*/  SHF.R.S32.HI R30, RZ, 0x1f, R29 ;  /* 0x0000001fff1e7819 */ /* 0x000fe2000001141d */
[----:B------:R-:W-:-:S03]  /*17170*/  IMAD.WIDE.U32 R4, R157, UR4, R4 ;  /* 0x000000049d047c25 */ /* 0x000fc6000f8e0004 */
[----:B------:R-:W-:Y:S01]  /*17180*/  SHF.R.S32.HI R32, RZ, 0x1f, R31 ;  /* 0x0000001fff207819 */ /* 0x000fe2000001141f */
[----:B------:R-:W-:Y:S01]  /*17190*/  IMAD R5, R157, UR5, R5 ;  /* 0x000000059d057c24 */ /* 0x000fe2000f8e0205 */
[----:B------:R-:W-:Y:S01]  /*171a0*/  ULDC.64 UR4, c[0x0][0xb40] ;  /* 0x0002d00000047ab9 */ /* 0x000fe20000000a00 */
[----:B------:R-:W-:Y:S02]  /*171b0*/  VIADD R37, R155, 0x18 ;  /* 0x000000189b257836 */ /* 0x000fe40000000000 */
[----:B------:R-:W-:Y:S02]  /*171c0*/  IMAD R3, R3, UR4, RZ ;  /* 0x0000000403037c24 */ /* 0x000fe4000f8e02ff */
[----:B-1----:R-:W-:Y:S01]  /*171d0*/  @P2 IMAD.HI.U32 R12, R39, R12, RZ ;  /* 0x0000000c270c2227 */ /* 0x002fe200078e00ff */
[----:B------:R-:W-:-:S03]  /*171e0*/  SHF.R.S32.HI R36, RZ, 0x1f, R37 ;  /* 0x0000001fff247819 */ /* 0x000fc60000011425 */
[C---:B------:R-:W-:Y:S02]  /*171f0*/  IMAD R7, R8.reuse, UR5, R3 ;  /* 0x0000000508077c24 */ /* 0x040fe4000f8e0203 */
[----:B------:R-:W-:Y:S01]  /*17200*/  IMAD.WIDE.U32 R8, R8, UR4, R4 ;  /* 0x0000000408087c25 */ /* 0x000fe2000f8e0004 */
[----:B------:R-:W-:-:S03]  /*17210*/  ULDC.64 UR4, c[0x0][0xb48] ;  /* 0x0002d20000047ab9 */ /* 0x000fc60000000a00 */
[----:B------:R-:W-:Y:S01]  /*17220*/  IMAD.MOV.U32 R3, RZ, RZ, R39 ;  /* 0x000000ffff037224 */ /* 0x000fe200078e0027 */
[----:B0-----:R-:W-:Y:S01]  /*17230*/  @P2 SHF.R.U32.HI R3, RZ, R11, R12 ;  /* 0x0000000bff032219 */ /* 0x001fe2000001160c */
[----:B------:R-:W-:Y:S02]  /*17240*/  IMAD.IADD R9, R9, 0x1, R7 ;  /* 0x0000000109097824 */ /* 0x000fe400078e0207 */
[----:B------:R-:W-:Y:S01]  /*17250*/  VIADD R41, R155, 0x28 ;  /* 0x000000289b297836 */ /* 0x000fe20000000000 */
[--C-:B------:R-:W-:Y:S01]  /*17260*/  SHF.R.S32.HI R10, RZ, 0x1f, R3.reuse ;  /* 0x0000001fff0a7819 */ /* 0x100fe20000011403 */
[----:B------:R-:W-:Y:S02]  /*17270*/  IMAD.MOV R7, RZ, RZ, -R3 ;  /* 0x000000ffff077224 */ /* 0x000fe400078e0a03 */
[----:B------:R-:W-:Y:S01]  /*17280*/  IMAD.WIDE.U32 R4, R49, UR4, R8 ;  /* 0x0000000431047c25 */ /* 0x000fe2000f8e0008 */
[----:B------:R-:W-:-:S03]  /*17290*/  SHF.R.S32.HI R40, RZ, 0x1f, R41 ;  /* 0x0000001fff287819 */ /* 0x000fc60000011429 */
[----:B------:R-:W-:Y:S02]  /*172a0*/  IMAD R7, R0, R7, R39 ;  /* 0x0000000700077224 */ /* 0x000fe400078e0227 */
[----:B------:R-:W-:Y:S02]  /*172b0*/  IMAD R10, R10, UR6, RZ ;  /* 0x000000060a0a7c24 */ /* 0x000fe4000f8e02ff */
[----:B------:R-:W-:Y:S01]  /*172c0*/  IMAD R5, R49, UR5, R5 ;  /* 0x0000000531057c24 */ /* 0x000fe2000f8e0205 */
[----:B------:R-:W-:Y:S01]  /*172d0*/  SHF.R.S32.HI R0, RZ, 0x1f, R7 ;  /* 0x0000001fff007819 */ /* 0x000fe20000011407 */
[C---:B------:R-:W-:Y:S01]  /*172e0*/  IMAD R9, R3.reuse, UR7, R10 ;  /* 0x0000000703097c24 */ /* 0x040fe2000f8e020a */
[----:B------:R-:W-:Y:S01]  /*172f0*/  ULDC.64 UR4, c[0x0][0xb28] ;  /* 0x0002ca0000047ab9 */ /* 0x000fe20000000a00 */
[----:B------:R-:W-:-:S04]  /*17300*/  IMAD.WIDE.U32 R4, R3, UR6, R4 ;  /* 0x0000000603047c25 */ /* 0x000fc8000f8e0004 */
[----:B------:R-:W-:Y:S02]  /*17310*/  IMAD R0, R0, UR4, RZ ;  /* 0x0000000400007c24 */ /* 0x000fe4000f8e02ff */
[----:B------:R-:W-:Y:S02]  /*17320*/  IMAD.IADD R5, R5, 0x1, R9 ;  /* 0x0000000105057824 */ /* 0x000fe400078e0209 */
[----:B------:R-:W-:Y:S02]  /*17330*/  VIADD R8, R2, 0x16820 ;  /* 0x0001682002087836 */ /* 0x000fe40000000000 */
[C---:B------:R-:W-:Y:S02]  /*17340*/  IMAD R3, R7.reuse, UR5, R0 ;  /* 0x0000000507037c24 */ /* 0x040fe4000f8e0200 */
[----:B------:R-:W-:Y:S01]  /*17350*/  IMAD.WIDE.U32 R4, R7, UR4, R4 ;  /* 0x0000000407047c25 */ /* 0x000fe2000f8e0004 */
[----:B------:R-:W-:Y:S01]  /*17360*/  ULDC.64 UR4, c[0x0][0xb00] ;  /* 0x0002c00000047ab9 */ /* 0x000fe20000000a00 */
[----:B------:R-:W-:-:S02]  /*17370*/  PRMT R8, RZ, 0x654, R8 ;  /* 0x00000654ff087816 */ /* 0x000fc40000000008 */
[----:B------:R-:W-:Y:S01]  /*17380*/  IMAD.IADD R5, R5, 0x1, R3 ;  /* 0x0000000105057824 */ /* 0x000fe200078e0203 */
[C---:B------:R-:W-:Y:S01]  /*17390*/  LEA R3, P0, R4.reuse, UR4, 0x2 ;  /* 0x0000000404037c11 */ /* 0x040fe2000f8010ff */
[C---:B------:R-:W-:Y:S01]  /*173a0*/  VIADD R39, R155.reuse, 0x20 ;  /* 0x000000209b277836 */ /* 0x040fe20000000000 */
[----:B------:R-:W-:Y:S01]  /*173b0*/  UMOV UR4, 0xffffffff ;  /* 0xffffffff00047882 */ /* 0x000fe20000000000 */
[C---:B------:R-:W-:Y:S01]  /*173c0*/  VIADD R43, R155.reuse, 0x30 ;  /* 0x000000309b2b7836 */ /* 0x040fe20000000000 */
[----:B------:R0:W-:Y:S01]  /*173d0*/  SYNCS.ARRIVE.TRANS64.RED.A1T0 RZ, [R8+URZ], RZ ;  /* 0x000000ff08ff79a7 */ /* 0x0001e2000810043f */
[----:B------:R-:W-:Y:S01]  /*173e0*/  VIADD R47, R155, 0x38 ;  /* 0x000000389b2f7836 */ /* 0x000fe20000000000 */
[----:B------:R-:W-:Y:S02]  /*173f0*/  LEA.HI.X R4, R4, UR5, R5, 0x2, P0 ;  /* 0x0000000504047c11 */ /* 0x000fe400080f1405 */
[----:B------:R-:W-:Y:S02]  /*17400*/  SHF.R.S32.HI R7, RZ, 0x1f, R155 ;  /* 0x0000001fff077819 */ /* 0x000fe4000001149b */
[----:B------:R-:W-:-:S02]  /*17410*/  SHF.R.S32.HI R38, RZ, 0x1f, R39 ;  /* 0x0000001fff267819 */ /* 0x000fc40000011427 */
[----:B------:R-:W-:Y:S02]  /*17420*/  SHF.R.S32.HI R42, RZ, 0x1f, R43 ;  /* 0x0000001fff2a7819 */ /* 0x000fe4000001142b */
[----:B------:R-:W-:Y:S01]  /*17430*/  SHF.R.S32.HI R44, RZ, 0x1f, R47 ;  /* 0x0000001fff2c7819 */ /* 0x000fe2000001142f */
[----:B0-----:R-:W-:Y:S06]  /*17440*/  BRA.DIV UR4, `(.L_x_1779) ;  /* 0x000000aa04287947 */ /* 0x001fec000b800000 */
[----:B------:R0:W1:Y:S04]  /*17450*/  SHFL.IDX PT, R0, R4, RZ, 0x1c1f ;  /* 0x001c1fff04007589 */ /* 0x00006800000e0000 */
[----:B------:R0:W2:Y:S02]  /*17460*/  SHFL.IDX PT, R14, R3, RZ, 0x1c1f ;  /* 0x001c1fff030e7589 */ /* 0x0000a400000e0000 */
.L_x_1988:
        /* <DEDUP_REMOVED lines=8> */
[-C--:B--2---:R-:W-:Y:S02]  /*174f0*/  @!P1 LEA R8, P3, R155, R14.reuse, 0x2 ;  /* 0x0000000e9b089211 */ /* 0x084fe400078610ff */
[----:B------:R-:W-:Y:S02]  /*17500*/  @!P2 LEA R10, P4, R29, R14, 0x2 ;  /* 0x0000000e1d0aa211 */ /* 0x000fe400078810ff */
[-C--:B-1----:R-:W-:Y:S02]  /*17510*/  @!P1 LEA.HI.X R9, R155, R0.reuse, R7, 0x2, P3 ;  /* 0x000000009b099211 */ /* 0x082fe400018f1407 */
[----:B------:R-:W-:Y:S02]  /*17520*/  @!P2 LEA.HI.X R11, R29, R0, R30, 0x2, P4 ;  /* 0x000000001d0ba211 */ /* 0x000fe400020f141e */
[----:B------:R-:W-:Y:S01]  /*17530*/  @!P5 LEA R12, P3, R31, R14, 0x2 ;  /* 0x0000000e1f0cd211 */ /* 0x000fe200078610ff */
[----:B------:R1:W-:Y:S01]  /*17540*/  @!P1 ST.E.64 desc[UR42][R8.64], R20 ;  /* 0x0000001408009985 */ /* 0x0003e2000c101b2a */
[----:B------:R-:W-:-:S02]  /*17550*/  ISETP.GE.AND P1, PT, R39, UR4, PT ;  /* 0x0000000427007c0c */ /* 0x000fc4000bf26270 */
[----:B------:R-:W-:Y:S01]  /*17560*/  @!P5 LEA.HI.X R13, R31, R0, R32, 0x2, P3 ;  /* 0x000000001f0dd211 */ /* 0x000fe200018f1420 */
[----:B------:R2:W-:Y:S01]  /*17570*/  @!P2 ST.E.64 desc[UR42][R10.64], R92 ;  /* 0x0000005c0a00a985 */ /* 0x0005e2000c101b2a */
[----:B------:R-:W-:Y:S02]  /*17580*/  ISETP.GE.AND P2, PT, R41, UR4, PT ;  /* 0x0000000429007c0c */ /* 0x000fe4000bf46270 */
[----:B------:R-:W-:Y:S01]  /*17590*/  @!P0 LEA R24, P4, R37, R14, 0x2 ;  /* 0x0000000e25188211 */ /* 0x000fe200078810ff */
[----:B------:R3:W-:Y:S01]  /*175a0*/  @!P5 ST.E.64 desc[UR42][R12.64], R96 ;  /* 0x000000600c00d985 */ /* 0x0007e2000c101b2a */
[----:B------:R-:W-:Y:S02]  /*175b0*/  ISETP.GE.AND P3, PT, R43, UR4, PT ;  /* 0x000000042b007c0c */ /* 0x000fe4000bf66270 */
[----:B------:R-:W-:Y:S02]  /*175c0*/  ISETP.GE.AND P5, PT, R47, UR4, PT ;  /* 0x000000042f007c0c */ /* 0x000fe4000bfa6270 */
[----:B------:R-:W-:-:S02]  /*175d0*/  @!P0 LEA.HI.X R25, R37, R0, R36, 0x2, P4 ;  /* 0x0000000025198211 */ /* 0x000fc400020f1424 */
[----:B------:R-:W-:-:S03]  /*175e0*/  @!P1 LEA R26, P4, R39, R14, 0x2 ;  /* 0x0000000e271a9211 */ /* 0x000fc600078810ff */
[----:B------:R3:W-:Y:S01]  /*175f0*/  @!P0 ST.E.64 desc[UR42][R24.64], R100 ;  /* 0x0000006418008985 */ /* 0x0007e2000c101b2a */
[----:B-1----:R-:W-:Y:S02]  /*17600*/  @!P2 LEA R8, P0, R41, R14, 0x2 ;  /* 0x0000000e2908a211 */ /* 0x002fe400078010ff */
[----:B------:R-:W-:Y:S02]  /*17610*/  @!P1 LEA.HI.X R27, R39, R0, R38, 0x2, P4 ;  /* 0x00000000271b9211 */ /* 0x000fe400020f1426 */
[----:B--2---:R-:W-:Y:S02]  /*17620*/  @!P3 LEA R10, P4, R43, R14, 0x2 ;  /* 0x0000000e2b0ab211 */ /* 0x004fe400078810ff */
[----:B------:R-:W-:Y:S01]  /*17630*/  @!P2 LEA.HI.X R9, R41, R0, R40, 0x2, P0 ;  /* 0x000000002909a211 */ /* 0x000fe200000f1428 */
[----:B------:R3:W-:Y:S01]  /*17640*/  @!P1 ST.E.64 desc[UR42][R26.64], R104 ;  /* 0x000000681a009985 */ /* 0x0007e2000c101b2a */
[----:B------:R-:W-:Y:S02]  /*17650*/  @!P5 LEA R14, P0, R47, R14, 0x2 ;  /* 0x0000000e2f0ed211 */ /* 0x000fe400078010ff */
[-C--:B------:R-:W-:Y:S01]  /*17660*/  @!P3 LEA.HI.X R11, R43, R0.reuse, R42, 0x2, P4 ;  /* 0x000000002b0bb211 */ /* 0x080fe200020f142a */
[----:B------:R3:W-:Y:S01]  /*17670*/  @!P2 ST.E.64 desc[UR42][R8.64], R108 ;  /* 0x0000006c0800a985 */ /* 0x0007e2000c101b2a */
[----:B------:R-:W-:-:S03]  /*17680*/  @!P5 LEA.HI.X R15, R47, R0, R44, 0x2, P0 ;  /* 0x000000002f0fd211 */ /* 0x000fc600000f142c */
[----:B------:R3:W-:Y:S04]  /*17690*/  @!P3 ST.E.64 desc[UR42][R10.64], R112 ;  /* 0x000000700a00b985 */ /* 0x0007e8000c101b2a */
[----:B------:R3:W-:Y:S02]  /*176a0*/  @!P5 ST.E.64 desc[UR42][R14.64], R116 ;  /* 0x000000740e00d985 */ /* 0x0007e4000c101b2a */
.L_x_1781:
[----:B------:R-:W-:Y:S05]  /*176b0*/  BSYNC B1 ;  /* 0x0000000000017941 */ /* 0x000fea0003800000 */
.L_x_1780:
[----:B------:R-:W-:-:S03]  /*176c0*/  UMOV UR4, 0xffffffff ;  /* 0xffffffff00047882 */ /* 0x000fc60000000000 */
[----:B------:R-:W-:Y:S05]  /*176d0*/  BRA.DIV UR4, `(.L_x_1782) ;  /* 0x000000a604b87947 */ /* 0x000fea000b800000 */
[----:B-1----:R1:W4:Y:S04]  /*176e0*/  SHFL.IDX PT, R0, R4, 0x1, 0x1c1f ;  /* 0x003c1f0004007f89 */ /* 0x00232800000e0000 */
[----:B--23--:R1:W2:Y:S02]  /*176f0*/  SHFL.IDX PT, R14, R3, 0x1, 0x1c1f ;  /* 0x003c1f00030e7f89 */ /* 0x00c2a400000e0000 */
.L_x_1992:
[----:B------:R-:W-:-:S13]  /*17700*/  ISETP.GE.AND P0, PT, R6, R45, PT ;  /* 0x0000002d0600720c */ /* 0x000fda0003f06270 */
[----:B------:R-:W-:Y:S05]  /*17710*/  @P0 BRA `(.L_x_1778) ;  /* 0x0000000c00200947 */ /* 0x000fea0003800000 */
[----:B------:R-:W-:Y:S02]  /*17720*/  ULDC UR4, c[0x0][0xac8] ;  /* 0x0002b20000047ab9 */ /* 0x000fe40000000800 */
[----:B------:R-:W-:Y:S02]  /*17730*/  ISETP.GE.AND P0, PT, R155, UR4, PT ;  /* 0x000000049b007c0c */ /* 0x000fe4000bf06270 */
[----:B------:R-:W-:Y:S02]  /*17740*/  ISETP.GE.AND P5, PT, R29, UR4, PT ;  /* 0x000000041d007c0c */ /* 0x000fe4000bfa6270 */
[----:B------:R-:W-:Y:S02]  /*17750*/  ISETP.GE.AND P3, PT, R31, UR4, PT ;  /* 0x000000041f007c0c */ /* 0x000fe4000bf66270 */
[----:B------:R-:W-:-:S07]  /*17760*/  ISETP.GE.AND P2, PT, R37, UR4, PT ;  /* 0x0000000425007c0c */ /* 0x000fce000bf46270 */
[-C--:B012---:R-:W-:Y:S02]  /*17770*/  @!P0 LEA R4, P1, R155, R14.reuse, 0x2 ;  /* 0x0000000e9b048211 */ /* 0x087fe400078210ff */
[----:B------:R-:W-:Y:S02]  /*17780*/  @!P5 LEA R6, P4, R29, R14, 0x2 ;  /* 0x0000000e1d06d211 */ /* 0x000fe400078810ff */
[-C--:B----4-:R-:W-:Y:S02]  /*17790*/  @!P0 LEA.HI.X R5, R155, R0.reuse, R7, 0x2, P1 ;  /* 0x000000009b058211 */ /* 0x090fe400008f1407 */
[----:B------:R-:W-:Y:S02]  /*177a0*/  ISETP.GE.AND P1, PT, R39, UR4, PT ;  /* 0x0000000427007c0c */ /* 0x000fe4000bf26270 */
[----:B------:R-:W-:Y:S01]  /*177b0*/  @!P5 LEA.HI.X R7, R29, R0, R30, 0x2, P4 ;  /* 0x000000001d07d211 */ /* 0x000fe200020f141e */
[----:B------:R0:W-:Y:S01]  /*177c0*/  @!P0 ST.E.64 desc[UR42][R4.64], R90 ;  /* 0x0000005a04008985 */ /* 0x0001e2000c101b2a */
[----:B------:R-:W-:-:S02]  /*177d0*/  ISETP.GE.AND P0, PT, R41, UR4, PT ;  /* 0x0000000429007c0c */ /* 0x000fc4000bf06270 */
[-C--:B------:R-:W-:Y:S01]  /*177e0*/  @!P3 LEA R8, P4, R31, R14.reuse, 0x2 ;  /* 0x0000000e1f08b211 */ /* 0x080fe200078810ff */
[----:B------:R3:W-:Y:S01]  /*177f0*/  @!P5 ST.E.64 desc[UR42][R6.64], R94 ;  /* 0x0000005e0600d985 */ /* 0x0007e2000c101b2a */
[----:B------:R-:W-:Y:S02]  /*17800*/  @!P2 LEA R10, P5, R37, R14, 0x2 ;  /* 0x0000000e250aa211 */ /* 0x000fe400078a10ff */
[-C--:B------:R-:W-:Y:S02]  /*17810*/  @!P3 LEA.HI.X R9, R31, R0.reuse, R32, 0x2, P4 ;  /* 0x000000001f09b211 */ /* 0x080fe400020f1420 */
[----:B------:R-:W-:Y:S02]  /*17820*/  ISETP.GE.AND P4, PT, R43, UR4, PT ;  /* 0x000000042b007c0c */ /* 0x000fe4000bf86270 */
[----:B------:R-:W-:Y:S01]  /*17830*/  @!P2 LEA.HI.X R11, R37, R0, R36, 0x2, P5 ;  /* 0x00000000250ba211 */ /* 0x000fe200028f1424 */
[----:B------:R3:W-:Y:S01]  /*17840*/  @!P3 ST.E.64 desc[UR42][R8.64], R98 ;  /* 0x000000620800b985 */ /* 0x0007e2000c101b2a */
[----:B------:R-:W-:-:S03]  /*17850*/  @!P1 LEA R12, P5, R39, R14, 0x2 ;  /* 0x0000000e270c9211 */ /* 0x000fc600078a10ff */
[----:B------:R3:W-:Y:S01]  /*17860*/  @!P2 ST.E.64 desc[UR42][R10.64], R102 ;  /* 0x000000660a00a985 */ /* 0x0007e2000c101b2a */
[----:B------:R-:W-:Y:S02]  /*17870*/  @!P1 LEA.HI.X R13, R39, R0, R38, 0x2, P5 ;  /* 0x00000000270d9211 */ /* 0x000fe400028f1426 */
[----:B------:R-:W-:-:S03]  /*17880*/  @!P0 LEA R20, P5, R41, R14, 0x2 ;  /* 0x0000000e29148211 */ /* 0x000fc600078a10ff */
[----:B------:R3:W-:Y:S01]  /*17890*/  @!P1 ST.E.64 desc[UR42][R12.64], R106 ;  /* 0x0000006a0c009985 */ /* 0x0007e2000c101b2a */
[----:B------:R-:W-:Y:S02]  /*178a0*/  @!P0 LEA.HI.X R21, R41, R0, R40, 0x2, P5 ;  /* 0x0000000029158211 */ /* 0x000fe400028f1428 */
[----:B0-----:R-:W-:-:S03]  /*178b0*/  @!P4 LEA R4, P5, R43, R14, 0x2 ;  /* 0x0000000e2b04c211 */ /* 0x001fc600078a10ff */
[----:B------:R3:W-:Y:S01]  /*178c0*/  @!P0 ST.E.64 desc[UR42][R20.64], R110 ;  /* 0x0000006e14008985 */ /* 0x0007e2000c101b2a */
[----:B------:R-:W-:Y:S02]  /*178d0*/  @!P4 LEA.HI.X R5, R43, R0, R42, 0x2, P5 ;  /* 0x000000002b05c211 */ /* 0x000fe400028f142a */
[----:B------:R-:W-:-:S03]  /*178e0*/  ISETP.GE.AND P0, PT, R47, UR4, PT ;  /* 0x000000042f007c0c */ /* 0x000fc6000bf06270 */
[----:B------:R3:W-:Y:S10]  /*178f0*/  @!P4 ST.E.64 desc[UR42][R4.64], R114 ;  /* 0x000000720400c985 */ /* 0x0007f4000c101b2a */
[----:B------:R-:W-:Y:S05]  /*17900*/  @P0 BRA `(.L_x_1778) ;  /* 0x0000000800a40947 */ /* 0x000fea0003800000 */
[----:B------:R-:W-:-:S04]  /*17910*/  LEA R14, P0, R47, R14, 0x2 ;  /* 0x0000000e2f0e7211 */ /* 0x000fc800078010ff */
[----:B------:R-:W-:-:S05]  /*17920*/  LEA.HI.X R15, R47, R0, R44, 0x2, P0 ;  /* 0x000000002f0f7211 */ /* 0x000fca00000f142c */
[----:B------:R0:W-:Y:S01]  /*17930*/  ST.E.64 desc[UR42][R14.64], R118 ;  /* 0x000000760e007985 */ /* 0x0001e2000c101b2a */
[----:B------:R-:W-:Y:S05]  /*17940*/  BRA `(.L_x_1778) ;  /* 0x0000000800947947 */ /* 0x000fea0003800000 */
.L_x_1774:
[----:B------:R-:W2:Y:S01]  /*17950*/  LDL R0, [R1+0x50] ;  /* 0x0000500001007983 */ /* 0x000ea20000100800 */
[----:B------:R-:W-:Y:S01]  /*17960*/  ULDC.64 UR4, c[0x0][0xc08] ;  /* 0x0003020000047ab9 */ /* 0x000fe20000000a00 */
[----:B------:R-:W2:Y:S01]  /*17970*/  LDC.64 R4, c[0x0][0xc00] ;  /* 0x00030000ff047b82 */ /* 0x000ea20000000a00 */
[----:B------:R-:W-:Y:S01]  /*17980*/  ISETP.NE.U32.AND P0, PT, RZ, UR4, PT ;  /* 0x00000004ff007c0c */ /* 0x000fe2000bf05070 */
[----:B------:R-:W3:Y:S01]  /*17990*/  LDL R8, [R1+0x4c] ;  /* 0x00004c0001087983 */ /* 0x000ee20000100800 */
[----:B------:R-:W-:Y:S02]  /*179a0*/  IMAD.MOV.U32 R3, RZ, RZ, RZ ;  /* 0x000000ffff037224 */ /* 0x000fe400078e00ff */
[----:B------:R-:W-:Y:S01]  /*179b0*/  ISETP.NE.AND.EX P1, PT, RZ, UR5, PT, P0 ;  /* 0x00000005ff007c0c */ /* 0x000fe2000bf25300 */
[----:B------:R-:W-:Y:S02]  /*179c0*/  ULDC.64 UR4, c[0x0][0xc00] ;  /* 0x0003000000047ab9 */ /* 0x000fe40000000a00 */
[----:B------:R-:W-:-:S04]  /*179d0*/  ISETP.NE.U32.AND P0, PT, RZ, UR4, PT ;  /* 0x00000004ff007c0c */ /* 0x000fc8000bf05070 */
[----:B------:R-:W-:-:S06]  /*179e0*/  ISETP.NE.AND.EX P0, PT, RZ, UR5, PT, P0 ;  /* 0x00000005ff007c0c */ /* 0x000fcc000bf05300 */
[----:B------:R-:W4:Y:S01]  /*179f0*/  @P1 LDC.64 R6, c[0x0][0xc08] ;  /* 0x00030200ff061b82 */ /* 0x000f220000000a00 */
[----:B------:R-:W-:Y:S02]  /*17a00*/  ULDC UR4, c[0x0][0xa88] ;  /* 0x0002a20000047ab9 */ /* 0x000fe40000000800 */
[----:B------:R-:W-:Y:S01]  /*17a10*/  IMAD.U32 R24, RZ, RZ, UR4 ;  /* 0x00000004ff187e24 */ /* 0x000fe2000f8e00ff */
[----:B------:R-:W1:Y:S01]  /*17a20*/  S2R R9, SR_TID.X ;  /* 0x0000000000097919 */ /* 0x000e620000002100 */
[----:B--2---:R-:W-:-:S04]  /*17a30*/  IMAD.WIDE R4, R0, 0x4, R4 ;  /* 0x0000000400047825 */ /* 0x004fc800078e0204 */
[----:B----4-:R-:W-:Y:S01]  /*17a40*/  @P1 IMAD.WIDE R6, R0, 0x4, R6 ;  /* 0x0000000400061825 */ /* 0x010fe200078e0206 */
[----:B------:R2:W5:Y:S01]  /*17a50*/  @P0 LDG.E R3, desc[UR42][R4.64] ;  /* 0x0000002a04030981 */ /* 0x000562000c1e1900 */
[----:B---3--:R-:W-:Y:S02]  /*17a60*/  ISETP.NE.AND P2, PT, R8, RZ, PT ;  /* 0x000000ff0800720c */ /* 0x008fe40003f45270 */
[----:B-1----:R-:W-:Y:S01]  /*17a70*/  VIADD R32, R9, 0xffffff80 ;  /* 0xffffff8009207836 */ /* 0x002fe20000000000 */
[----:B------:R2:W5:Y:S01]  /*17a80*/  @P1 LDG.E R24, desc[UR42][R6.64] ;  /* 0x0000002a06181981 */ /* 0x000562000c1e1900 */
[----:B------:R-:W-:-:S03]  /*17a90*/  SHF.R.S32.HI R26, RZ, 0x1f, R0 ;  /* 0x0000001fff1a7819 */ /* 0x000fc60000011400 */
[----:B------:R-:W-:-:S06]  /*17aa0*/  ISETP.GT.AND P3, PT, R32, 0xbf, PT ;  /* 0x000000bf2000780c */ /* 0x000fcc0003f64270 */
[----:B------:R-:W1:Y:S02]  /*17ab0*/  @!P2 LDC R8, c[0x0][0xad4] ;  /* 0x0002b500ff08ab82 */ /* 0x000e640000000800 */
[----:B-1----:R2:W-:Y:S01]  /*17ac0*/  @!P2 STL [R1+0x4c], R8 ;  /* 0x00004c080100a387 */ /* 0x0025e20000100800 */
[----:B------:R-:W-:Y:S01]  /*17ad0*/  ISETP.GT.AND P2, PT, R8, 0x1, PT ;  /* 0x000000010800780c */ /* 0x000fe20003f44270 */
[----:B------:R-:W-:-:S12]  /*17ae0*/  @P1 BRA `(.L_x_1783) ;  /* 0x0000000000101947 */ /* 0x000fd80003800000 */
[----:B------:R-:W-:Y:S05]  /*17af0*/  @!P0 BRA `(.L_x_1783) ;  /* 0x00000000000c8947 */ /* 0x000fea0003800000 */
[----:B--2---:R-:W2:Y:S04]  /*17b00*/  LDG.E R7, desc[UR42][R4.64] ;  /* 0x0000002a04077981 */ /* 0x004ea8000c1e1900 */
[----:B-----5:R-:W2:Y:S02]  /*17b10*/  LDG.E R24, desc[UR42][R4.64+0x4] ;  /* 0x0000042a04187981 */ /* 0x020ea4000c1e1900 */
[----:B--2---:R-:W-:-:S07]  /*17b20*/  IMAD.IADD R24, R24, 0x1, -R7 ;  /* 0x0000000118187824 */ /* 0x004fce00078e0a07 */
.L_x_1783:
[----:B------:R-:W-:Y:S01]  /*17b30*/  BSSY B1, `(.L_x_1784) ;  /* 0x0000037000017945 */ /* 0x000fe20003800000 */
[----:B------:R-:W-:Y:S02]  /*17b40*/  SEL R27, R0, RZ, !P0 ;  /* 0x000000ff001b7207 */ /* 0x000fe40004000000 */
[----:B------:R-:W-:Y:S02]  /*17b50*/  SEL R26, R26, RZ, !P0 ;  /* 0x000000ff1a1a7207 */ /* 0x000fe40004000000 */
[----:B-----5:R-:W-:Y:S01]  /*17b60*/  SHF.R.S32.HI R20, RZ, 0x1f, R3 ;  /* 0x0000001fff147819 */ /* 0x020fe20000011403 */
[----:B------:R-:W-:Y:S06]  /*17b70*/  @P3 BRA `(.L_x_1785) ;  /* 0x0000000000c83947 */ /* 0x000fec0003800000 */
[----:B--2---:R-:W2:Y:S01]  /*17b80*/  LDL R4, [R1+0x14] ;  /* 0x0000140001047983 */ /* 0x004ea20000100800 */
[----:B------:R-:W1:Y:S02]  /*17b90*/  LDC R37, c[0x0][0xbe8] ;  /* 0x0002fa00ff257b82 */ /* 0x000e640000000800 */
[----:B-1----:R-:W-:Y:S01]  /*17ba0*/  IMAD R0, R24, R37, RZ ;  /* 0x0000002518007224 */ /* 0x002fe200078e02ff */
[----:B--2---:R-:W-:-:S04]  /*17bb0*/  IADD3 R29, R4, -0x80, R9 ;  /* 0xffffff80041d7810 */ /* 0x004fc80007ffe009 */
[----:B------:R-:W-:-:S13]  /*17bc0*/  ISETP.GE.AND P0, PT, R29, R0, PT ;  /* 0x000000001d00720c */ /* 0x000fda0003f06270 */
[----:B------:R-:W-:Y:S05]  /*17bd0*/  @P0 BRA `(.L_x_1785) ;  /* 0x0000000000b00947 */ /* 0x000fea0003800000 */
[----:B------:R-:W2:Y:S01]  /*17be0*/  LDL.LU R28, [R1+0x54] ;  /* 0x00005400011c7983 */ /* 0x000ea20000300800 */
[----:B------:R-:W-:Y:S01]  /*17bf0*/  IMAD.MOV.U32 R14, RZ, RZ, 0x9b8 ;  /* 0x000009b8ff0e7424 */ /* 0x000fe200078e00ff */
[----:B------:R-:W-:Y:S01]  /*17c00*/  ISETP.GT.AND P0, PT, R8, 0x1, PT ;  /* 0x000000010800780c */ /* 0x000fe20003f04270 */
[----:B------:R-:W1:Y:S01]  /*17c10*/  LDC.64 R30, c[0x0][0xba8] ;  /* 0x0002ea00ff1e7b82 */ /* 0x000e620000000a00 */
[----:B------:R-:W-:Y:S01]  /*17c20*/  ISETP.NE.AND P1, PT, R37, 0x1, PT ;  /* 0x000000012500780c */ /* 0x000fe20003f25270 */
[----:B------:R-:W-:Y:S01]  /*17c30*/  IMAD.MOV.U32 R15, RZ, RZ, R29 ;  /* 0x000000ffff0f7224 */ /* 0x000fe200078e001d */
[----:B------:R-:W-:-:S05]  /*17c40*/  SEL R14, R14, 0x978, P0 ;  /* 0x000009780e0e7807 */ /* 0x000fca0000000000 */
[----:B------:R-:W3:Y:S08]  /*17c50*/  LDC.64 R6, c[0x0][R14+0x220] ;  /* 0x000088000e067b82 */ /* 0x000ef00000000a00 */
[----:B------:R-:W4:Y:S08]  /*17c60*/  LDC.64 R4, c[0x0][R14+0x218] ;  /* 0x000086000e047b82 */ /* 0x000f300000000a00 */
[----:B------:R-:W5:Y:S08]  /*17c70*/  LDC.64 R8, c[0x0][R14+0x228] ;  /* 0x00008a000e087b82 */ /* 0x000f700000000a00 */
[----:B------:R-:W0:Y:S08]  /*17c80*/  @P1 LDC R0, c[0x0][0xbec] ;  /* 0x0002fb00ff001b82 */ /* 0x000e300000000800 */
[----:B------:R-:W5:Y:S08]  /*17c90*/  LDC.64 R10, c[0x0][R14+0x210] ;  /* 0x000084000e0a7b82 */ /* 0x000f700000000a00 */
[----:B------:R-:W5:Y:S01]  /*17ca0*/  @P1 LDC R25, c[0x0][0xbf0] ;  /* 0x0002fc00ff191b82 */ /* 0x000f620000000800 */
[----:B0-----:R-:W-:-:S07]  /*17cb0*/  @P1 IMAD.HI.U32 R0, R29, R0, RZ ;  /* 0x000000001d001227 */ /* 0x001fce00078e00ff */
[----:B-1----:R-:W0:Y:S01]  /*17cc0*/  @!P0 LDC R30, c[0x0][0xb50] ;  /* 0x0002d400ff1e8b82 */ /* 0x002e220000000800 */
[-C--:B---3--:R-:W-:Y:S02]  /*17cd0*/  IMAD R7, R7, R27.reuse, RZ ;  /* 0x0000001b07077224 */ /* 0x088fe400078e02ff */
[----:B------:R-:W-:-:S05]  /*17ce0*/  IMAD.WIDE.U32 R12, R6, R27, RZ ;  /* 0x0000001b060c7225 */ /* 0x000fca00078e00ff */
[----:B------:R-:W1:Y:S01]  /*17cf0*/  @!P0 LDC R31, c[0x0][0xb54] ;  /* 0x0002d500ff1f8b82 */ /* 0x000e620000000800 */
[-C--:B----4-:R-:W-:Y:S02]  /*17d00*/  IMAD R21, R5, R157.reuse, RZ ;  /* 0x0000009d05157224 */ /* 0x090fe400078e02ff */
[----:B------:R-:W-:Y:S01]  /*17d10*/  IMAD.WIDE.U32 R4, R4, R157, RZ ;  /* 0x0000009d04047225 */ /* 0x000fe200078e00ff */
[----:B-----5:R-:W-:-:S03]  /*17d20*/  @P1 SHF.R.U32.HI R15, RZ, R25, R0 ;  /* 0x00000019ff0f1219 */ /* 0x020fc60000011600 */
        /* <DEDUP_REMOVED lines=23> */
.L_x_1785:
[----:B------:R-:W-:Y:S05]  /*17ea0*/  BSYNC B1 ;  /* 0x0000000000017941 */ /* 0x000fea0003800000 */
.L_x_1784:
[----:B------:R-:W-:Y:S05]  /*17eb0*/  @P2 BRA `(.L_x_1778) ;  /* 0x0000000400382947 */ /* 0x000fea0003800000 */
[----:B------:R-:W3:Y:S01]  /*17ec0*/  LDL R29, [R1+0x14] ;  /* 0x00001400011d7983 */ /* 0x000ee20000100800 */
[----:B------:R-:W4:Y:S01]  /*17ed0*/  LDC R25, c[0x0][0xbe8] ;  /* 0x0002fa00ff197b82 */ /* 0x000f220000000800 */
[----:B------:R-:W-:Y:S01]  /*17ee0*/  SHF.R.S32.HI R28, RZ, 0x1f, R32 ;  /* 0x0000001fff1c7819 */ /* 0x000fe20000011420 */
[----:B------:R-:W-:Y:S01]  /*17ef0*/  ULDC.64 UR4, c[0x0][0xaa0] ;  /* 0x0002a80000047ab9 */ /* 0x000fe20000000a00 */
[----:B------:R-:W-:Y:S01]  /*17f00*/  ULDC.64 UR6, c[0x0][0xaf0] ;  /* 0x0002bc0000067ab9 */ /* 0x000fe20000000a00 */
[----:B------:R-:W-:Y:S01]  /*17f10*/  IMAD R0, R20, UR4, RZ ;  /* 0x0000000414007c24 */ /* 0x000fe2000f8e02ff */
[----:B------:R-:W-:Y:S01]  /*17f20*/  LEA.HI R28, R28, R32, RZ, 0x3 ;  /* 0x000000201c1c7211 */ /* 0x000fe200078f18ff */
[----:B-12---:R-:W-:-:S03]  /*17f30*/  IMAD.WIDE.U32 R4, R3, UR4, RZ ;  /* 0x0000000403047c25 */ /* 0x006fc6000f8e00ff */
[----:B------:R-:W-:Y:S01]  /*17f40*/  SHF.R.S32.HI R28, RZ, 0x3, R28 ;  /* 0x00000003ff1c7819 */ /* 0x000fe2000001141c */
[----:B------:R-:W-:Y:S01]  /*17f50*/  IMAD R7, R3, UR5, R0 ;  /* 0x0000000503077c24 */ /* 0x000fe2000f8e0200 */
[----:B------:R-:W-:-:S03]  /*17f60*/  ULDC.64 UR4, c[0x0][0xae8] ;  /* 0x0002ba0000047ab9 */ /* 0x000fc60000000a00 */
[----:B------:R-:W-:Y:S02]  /*17f70*/  IMAD R0, R48, 0x30, R28 ;  /* 0x0000003030007824 */ /* 0x000fe400078e021c */
[----:B------:R-:W-:Y:S02]  /*17f80*/  IMAD.IADD R5, R5, 0x1, R7 ;  /* 0x0000000105057824 */ /* 0x000fe400078e0207 */
[----:B------:R-:W-:Y:S01]  /*17f90*/  IMAD.WIDE.U32 R4, R157, UR4, R4 ;  /* 0x000000049d047c25 */ /* 0x000fe2000f8e0004 */
[----:B----4-:R-:W-:-:S03]  /*17fa0*/  ISETP.NE.AND P0, PT, R25, 0x1, PT ;  /* 0x000000011900780c */ /* 0x010fc60003f05270 */
[----:B------:R-:W-:Y:S01]  /*17fb0*/  IMAD R5, R157, UR5, R5 ;  /* 0x000000059d057c24 */ /* 0x000fe2000f8e0205 */
[----:B------:R-:W-:Y:S01]  /*17fc0*/  ULDC.64 UR4, c[0x0][0xae0] ;  /* 0x0002b80000047ab9 */ /* 0x000fe20000000a00 */
[----:B------:R-:W-:-:S08]  /*17fd0*/  IMAD.WIDE.U32 R4, R27, UR6, R4 ;  /* 0x000000061b047c25 */ /* 0x000fd0000f8e0004 */
[----:B------:R-:W1:Y:S08]  /*17fe0*/  @P0 LDC R6, c[0x0][0xbec] ;  /* 0x0002fb00ff060b82 */ /* 0x000e700000000800 */
[----:B------:R-:W2:Y:S01]  /*17ff0*/  @P0 LDC R11, c[0x0][0xbf0] ;  /* 0x0002fc00ff0b0b82 */ /* 0x000ea20000000800 */
[----:B---3--:R-:W-:-:S04]  /*18000*/  IMAD.IADD R9, R29, 0x1, R0 ;  /* 0x000000011d097824 */ /* 0x008fc800078e0200 */
[----:B-1----:R-:W-:-:S04]  /*18010*/  @P0 IMAD.HI.U32 R0, R9, R6, RZ ;  /* 0x0000000609000227 */ /* 0x002fc800078e00ff */
[----:B------:R-:W-:Y:S01]  /*18020*/  IMAD.MOV.U32 R3, RZ, RZ, R9 ;  /* 0x000000ffff037224 */ /* 0x000fe200078e0009 */
[----:B--2---:R-:W-:Y:S01]  /*18030*/  @P0 SHF.R.U32.HI R3, RZ, R11, R0 ;  /* 0x0000000bff030219 */ /* 0x004fe20000011600 */
        /* <DEDUP_REMOVED lines=14> */
[C---:B------:R-:W-:Y:S01]  /*18120*/  IMAD.WIDE.U32 R20, R7.reuse, UR4, R4 ;  /* 0x0000000407147c25 */ /* 0x040fe2000f8e0004 */
        /* <DEDUP_REMOVED lines=8> */
[----:B------:R-:W1:Y:S01]  /*181b0*/  SHFL.IDX PT, R3, R7, RZ, 0x181f ;  /* 0x00181fff07037589 */ /* 0x000e6200000e0000 */
[----:B------:R-:W-:Y:S02]  /*181c0*/  IMAD R21, R24, R25, RZ ;  /* 0x0000001918157224 */ /* 0x000fe400078e02ff */
[----:B------:R-:W-:Y:S01]  /*181d0*/  IMAD.IADD R24, R28, 0x1, R29 ;  /* 0x000000011c187824 */ /* 0x000fe200078e021d */
[----:B------:R-:W2:Y:S03]  /*181e0*/  SHFL.IDX PT, R0, R20, RZ, 0x181f ;  /* 0x00181fff14007589 */ /* 0x000ea600000e0000 */
[C---:B------:R-:W-:Y:S01]  /*181f0*/  VIADD R8, R24.reuse, 0x30 ;  /* 0x0000003018087836 */ /* 0x040fe20000000000 */
[----:B------:R-:W3:Y:S01]  /*18200*/  SHFL.IDX PT, R5, R7, 0x1, 0x181f ;  /* 0x00381f0007057f89 */ /* 0x000ee200000e0000 */
[C---:B------:R-:W-:Y:S01]  /*18210*/  ISETP.GE.OR P2, PT, R24.reuse, R21, P0 ;  /* 0x000000151800720c */ /* 0x040fe20000746670 */
[----:B------:R-:W-:-:S02]  /*18220*/  VIADD R10, R24, 0x60 ;  /* 0x00000060180a7836 */ /* 0x000fc40000000000 */
[----:B------:R-:W4:Y:S01]  /*18230*/  SHFL.IDX PT, R14, R7, 0x2, 0x181f ;  /* 0x00581f00070e7f89 */ /* 0x000f2200000e0000 */
[-C--:B------:R-:W-:Y:S02]  /*18240*/  ISETP.GE.OR P3, PT, R8, R21.reuse, P0 ;  /* 0x000000150800720c */ /* 0x080fe40000766670 */
[----:B------:R-:W-:Y:S01]  /*18250*/  ISETP.GE.OR P4, PT, R10, R21, P0 ;  /* 0x000000150a00720c */ /* 0x000fe20000786670 */
[----:B------:R-:W5:Y:S04]  /*18260*/  SHFL.IDX PT, R4, R20, 0x1, 0x181f ;  /* 0x00381f0014047f89 */ /* 0x000f6800000e0000 */
[----:B------:R-:W0:Y:S02]  /*18270*/  SHFL.IDX PT, R6, R20, 0x2, 0x181f ;  /* 0x00581f0014067f89 */ /* 0x000e2400000e0000 */
[----:B-1----:R-:W-:-:S04]  /*18280*/  @!P2 LEA R10, P5, R44, R3, 0x1 ;  /* 0x000000032c0aa211 */ /* 0x002fc800078a08ff */
[C---:B--2---:R-:W-:Y:S02]  /*18290*/  @!P2 LEA.HI.X R3, R44.reuse, R0, R43, 0x1, P5 ;  /* 0x000000002c03a211 */ /* 0x044fe400028f0c2b */
[----:B------:R1:W2:Y:S01]  /*182a0*/  SHFL.IDX PT, R0, R20, 0x3, 0x181f ;  /* 0x00781f0014007f89 */ /* 0x0002a200000e0000 */
[C---:B---3--:R-:W-:Y:S02]  /*182b0*/  @!P3 LEA R8, P1, R44.reuse, R5, 0x1 ;  /* 0x000000052c08b211 */ /* 0x048fe400078208ff */
[----:B------:R-:W-:Y:S01]  /*182c0*/  @!P2 IMAD.MOV.U32 R11, RZ, RZ, R3 ;  /* 0x000000ffff0ba224 */ /* 0x000fe200078e0003 */
[----:B----4-:R-:W-:-:S04]  /*182d0*/  @!P4 LEA R25, P5, R44, R14, 0x1 ;  /* 0x0000000e2c19c211 */ /* 0x010fc800078a08ff */
[----:B------:R1:W-:Y:S01]  /*182e0*/  @!P2 ST.E.128 desc[UR42][R10.64], RZ ;  /* 0x000000ff0a00a985 */ /* 0x0003e2000c101d2a */
[C---:B-----5:R-:W-:Y:S01]  /*182f0*/  @!P3 LEA.HI.X R9, R44.reuse, R4, R43, 0x1, P1 ;  /* 0x000000042c09b211 */ /* 0x060fe200008f0c2b */
[----:B------:R-:W-:Y:S02]  /*18300*/  @!P4 IMAD.MOV.U32 R4, RZ, RZ, R25 ;  /* 0x000000ffff04c224 */ /* 0x000fe400078e0019 */
[----:B------:R1:W3:Y:S01]  /*18310*/  SHFL.IDX PT, R14, R7, 0x3, 0x181f ;  /* 0x00781f00070e7f89 */ /* 0x0002e200000e0000 */
[----:B0-----:R-:W-:-:S03]  /*18320*/  @!P4 LEA.HI.X R5, R44, R6, R43, 0x1, P5 ;  /* 0x000000062c05c211 */ /* 0x001fc600028f0c2b */
[----:B------:R1:W-:Y:S04]  /*18330*/  @!P3 ST.E.128 desc[UR42][R8.64], RZ ;  /* 0x000000ff0800b985 */ /* 0x0003e8000c101d2a */
[----:B------:R1:W-:Y:S02]  /*18340*/  @!P4 ST.E.128 desc[UR42][R4.64], RZ ;  /* 0x000000ff0400c985 */ /* 0x0003e4000c101d2a */
.L_x_2001:
[----:B------:R-:W-:-:S05]  /*18350*/  VIADD R24, R24, 0x90 ;  /* 0x0000009018187836 */ /* 0x000fca0000000000 */
[----:B------:R-:W-:-:S13]  /*18360*/  ISETP.GE.OR P0, PT, R24, R21, P0 ;  /* 0x000000151800720c */ /* 0x000fda0000706670 */
[----:B---3--:R-:W-:-:S04]  /*18370*/  @!P0 LEA R14, P1, R44, R14, 0x1 ;  /* 0x0000000e2c0e8211 */ /* 0x008fc800078208ff */
[----:B--2---:R-:W-:-:S05]  /*18380*/  @!P0 LEA.HI.X R15, R44, R0, R43, 0x1, P1 ;  /* 0x000000002c0f8211 */ /* 0x004fca00008f0c2b */
[----:B------:R0:W-:Y:S04]  /*18390*/  @!P0 ST.E.128 desc[UR42][R14.64], RZ ;  /* 0x000000ff0e008985 */ /* 0x0001e8000c101d2a */
.L_x_1778:
[----:B------:R-:W-:Y:S05]  /*183a0*/  BSYNC B0 ;  /* 0x0000000000007941 */ /* 0x000fea0003800000 */
.L_x_1773:
[----:B------:R-:W-:Y:S02]  /*183b0*/  ULDC UR4, c[0x0][0xc3c] ;  /* 0x00030f0000047ab9 */ /* 0x000fe40000000800 */
[----:B------:R-:W-:-:S13]  /*183c0*/  ISETP.GE.AND P0, PT, R35, UR4, PT ;  /* 0x0000000423007c0c */ /* 0x000fda000bf06270 */
[----:B------:R-:W-:Y:S05]  /*183d0*/  @!P0 BRA `(.L_x_1787) ;  /* 0xfffffe8c000c8947 */ /* 0x000fea000383ffff */
[----:B------:R-:W-:Y:S05]  /*183e0*/  BRA `(.L_x_1571) ;  /* 0x0000007c00c87947 */ /* 0x000fea0003800000 */
.L_x_1569:
        /* <DEDUP_REMOVED lines=13> */
[----:B------:R-:W0:Y:S01]  /*184c0*/  LDS.128 R24, [UR4+0x168d0] ;  /* 0x0168d004ff187984 */ /* 0x000e220008000c00 */
[----:B------:R-:W-:Y:S06]  /*184d0*/  BAR.ARV 0x4, 0x200 ;  /* 0x0108000000007b1d */ /* 0x000fec0000002000 */
[----:B------:R-:W-:Y:S05]  /*184e0*/  BRA `(.L_x_1789) ;  /* 0x0000000c00987947 */ /* 0x000fea0003800000 */
.L_x_1788:
        /* <DEDUP_REMOVED lines=44> */
.L_x_1792:
[----:B------:R-:W0:Y:S01]  /*187b0*/  LDC R2, c[0x0][0xc3c] ;  /* 0x00030f00ff027b82 */ /* 0x000e220000000800 */
[----:B------:R-:W-:Y:S01]  /*187c0*/  UIADD3 UR4, UR4, 0x1f, URZ ;  /* 0x0000001f04047890 */ /* 0x000fe2000fffe03f */
[----:B------:R-:W-:Y:S02]  /*187d0*/  ULDC UR7, c[0x0][0xc3c] ;  /* 0x00030f0000077ab9 */ /* 0x000fe40000000800 */
[----:B------:R-:W-:-:S03]  /*187e0*/  IMAD.U32 R27, RZ, RZ, UR7 ;  /* 0x00000007ff1b7e24 */ /* 0x000fc6000f8e00ff */
[----:B0-----:R-:W-:-:S13]  /*187f0*/  ISETP.LE.AND P6, PT, R2, UR4, PT ;  /* 0x0000000402007c0c */ /* 0x001fda000bfc3270 */
[----:B------:R-:W-:Y:S05]  /*18800*/  @P6 BRA `(.L_x_1791) ;  /* 0x0000000800ac6947 */ /* 0x000fea0003800000 */
[----:B------:R-:W-:Y:S02]  /*18810*/  VIADD R9, R0, UR4 ;  /* 0x0000000400097c36 */ /* 0x000fe40008000000 */
[----:B------:R-:W-:Y:S02]  /*18820*/  IMAD.MOV.U32 R25, RZ, RZ, RZ ;  /* 0x000000ffff197224 */ /* 0x000fe400078e00ff */
[----:B------:R-:W-:Y:S01]  /*18830*/  IMAD.MOV.U32 R6, RZ, RZ, RZ ;  /* 0x000000ffff067224 */ /* 0x000fe200078e00ff */
[----:B------:R-:W-:-:S13]  /*18840*/  ISETP.GE.OR P6, PT, R9, R2, !P0 ;  /* 0x000000020900720c */ /* 0x000fda00047c6670 */
[----:B------:R-:W0:Y:S08]  /*18850*/  @!P6 LDC.64 R4, c[0x0][0xc80] ;  /* 0x00032000ff04eb82 */ /* 0x000e300000000a00 */
[----:B------:R-:W1:Y:S01]  /*18860*/  @!P6 LDC.64 R2, c[0x0][0xc78] ;  /* 0x00031e00ff02eb82 */ /* 0x000e620000000a00 */
[----:B0-----:R-:W-:-:S05]  /*18870*/  @!P6 IMAD.WIDE R4, R9, 0x4, R4 ;  /* 0x000000040904e825 */ /* 0x001fca00078e0204 */
[----:B------:R-:W2:Y:S01]  /*18880*/  @!P6 LDG.E R25, desc[UR42][R4.64] ;  /* 0x0000002a0419e981 */ /* 0x000ea2000c1e1900 */
[----:B-1----:R-:W-:-:S05]  /*18890*/  @!P6 IMAD.WIDE R2, R9, 0x4, R2 ;  /* 0x000000040902e825 */ /* 0x002fca00078e0202 */
        /* <DEDUP_REMOVED lines=22> */
.L_x_1790:
        /* <DEDUP_REMOVED lines=11> */
[----:B------:R-:W-:-:S05]  /*18ab0*/  VIADD R3, R27, 0xffffffff ;  /* 0xffffffff1b037836 */ /* 0x000fca0000000000 */
[----:B------:R0:W1:Y:S02]  /*18ac0*/  SHFL.IDX PT, R24, R2, R3, 0x1f ;  /* 0x00001f0302187589 */ /* 0x00006400000e0000 */
.L_x_1793:
[----:B-1----:R-:W-:Y:S02]  /*18ad0*/  IMAD R24, R24, UR5, R5 ;  /* 0x0000000518187c24 */ /* 0x002fe4000f8e0205 */
[----:B------:R-:W-:-:S03]  /*18ae0*/  VIADD R27, R27, UR4 ;  /* 0x000000041b1b7c36 */ /* 0x000fc60008000000 */
[----:B------:R-:W-:Y:S01]  /*18af0*/  IADD3 R4, -R24, UR6, RZ ;  /* 0x0000000618047c10 */ /* 0x000fe2000fffe1ff */
[----:B------:R-:W-:Y:S06]  /*18b00*/  @!P1 BRA `(.L_x_1794) ;  /* 0x0000000000e89947 */ /* 0x000fec0003800000 */
[----:B--2---:R-:W-:Y:S02]  /*18b10*/  IABS R7, R25 ;  /* 0x0000001900077213 */ /* 0x004fe40000000000 */
[----:B------:R-:W-:Y:S02]  /*18b20*/  IABS R5, R6 ;  /* 0x0000000600057213 */ /* 0x000fe40000000000 */
[----:B------:R-:W1:Y:S08]  /*18b30*/  I2F.RP R8, R7 ;  /* 0x0000000700087306 */ /* 0x000e700000209400 */
[----:B-1----:R-:W0:Y:S02]  /*18b40*/  MUFU.RCP R8, R8 ;  /* 0x0000000800087308 */ /* 0x002e240000001000 */
[----:B0-----:R-:W-:Y:S01]  /*18b50*/  VIADD R2, R8, 0xffffffe ;  /* 0x0ffffffe08027836 */ /* 0x001fe20000000000 */
[----:B------:R-:W-:-:S05]  /*18b60*/  IABS R8, R4 ;  /* 0x0000000400087213 */ /* 0x000fca0000000000 */
[----:B------:R0:W1:Y:S02]  /*18b70*/  F2I.FTZ.U32.TRUNC.NTZ R3, R2 ;  /* 0x0000000200037305 */ /* 0x000064000021f000 */
[----:B0-----:R-:W-:Y:S02]  /*18b80*/  IMAD.MOV.U32 R2, RZ, RZ, RZ ;  /* 0x000000ffff027224 */ /* 0x001fe400078e00ff */
[----:B-1----:R-:W-:-:S04]  /*18b90*/  IMAD.MOV R10, RZ, RZ, -R3 ;  /* 0x000000ffff0a7224 */ /* 0x002fc800078e0a03 */
[----:B------:R-:W-:Y:S01]  /*18ba0*/  IMAD R9, R10, R7, RZ ;  /* 0x000000070a097224 */ /* 0x000fe200078e02ff */
[----:B------:R-:W-:-:S03]  /*18bb0*/  IABS R10, R25 ;  /* 0x00000019000a7213 */ /* 0x000fc60000000000 */
[----:B------:R-:W-:Y:S02]  /*18bc0*/  IMAD.HI.U32 R3, R3, R9, R2 ;  /* 0x0000000903037227 */ /* 0x000fe400078e0002 */
[----:B------:R-:W0:Y:S02]  /*18bd0*/  I2F.RP R9, R5 ;  /* 0x0000000500097306 */ /* 0x000e240000209400 */
[----:B------:R-:W-:Y:S01]  /*18be0*/  IMAD.MOV R11, RZ, RZ, -R10 ;  /* 0x000000ffff0b7224 */ /* 0x000fe200078e0a0a */
[----:B------:R-:W-:Y:S01]  /*18bf0*/  IABS R10, R6 ;  /* 0x00000006000a7213 */ /* 0x000fe20000000000 */
[----:B------:R-:W-:-:S04]  /*18c00*/  IMAD.HI.U32 R2, R3, R8, RZ ;  /* 0x0000000803027227 */ /* 0x000fc800078e00ff */
[----:B------:R-:W-:Y:S02]  /*18c10*/  IMAD R8, R2, R11, R8 ;  /* 0x0000000b02087224 */ /* 0x000fe400078e0208 */
[----:B------:R-:W-:-:S03]  /*18c20*/  IMAD.MOV R10, RZ, RZ, -R10 ;  /* 0x000000ffff0a7224 */ /* 0x000fc600078e0a0a */
[----:B------:R-:W-:Y:S01]  /*18c30*/  ISETP.GT.U32.AND P1, PT, R7, R8, PT ;  /* 0x000000080700720c */ /* 0x000fe20003f24070 */
[----:B0-----:R-:W0:-:S12]  /*18c40*/  MUFU.RCP R9, R9 ;  /* 0x0000000900097308 */ /* 0x001e180000001000 */
[----:B------:R-:W-:Y:S02]  /*18c50*/  @!P1 IMAD.IADD R8, R8, 0x1, -R7 ;  /* 0x0000000108089824 */ /* 0x000fe400078e0a07 */
[----:B------:R-:W-:Y:S01]  /*18c60*/  @!P1 VIADD R2, R2, 0x1 ;  /* 0x0000000102029836 */ /* 0x000fe20000000000 */
[----:B------:R-:W-:Y:S02]  /*18c70*/  ISETP.NE.AND P1, PT, R25, RZ, PT ;  /* 0x000000ff1900720c */ /* 0x000fe40003f25270 */
[----:B------:R-:W-:Y:S01]  /*18c80*/  ISETP.GE.U32.AND P0, PT, R8, R7, PT ;  /* 0x000000070800720c */ /* 0x000fe20003f06070 */
[----:B0-----:R-:W-:Y:S01]  /*18c90*/  VIADD R3, R9, 0xffffffe ;  /* 0x0ffffffe09037836 */ /* 0x001fe20000000000 */
[----:B------:R-:W-:-:S04]  /*18ca0*/  LOP3.LUT R7, R4, R25, RZ, 0x3c, !PT ;  /* 0x0000001904077212 */ /* 0x000fc800078e3cff */
[----:B------:R-:W-:Y:S01]  /*18cb0*/  ISETP.GE.AND P2, PT, R7, RZ, PT ;  /* 0x000000ff0700720c */ /* 0x000fe20003f46270 */
[----:B------:R-:W0:Y:S06]  /*18cc0*/  F2I.FTZ.U32.TRUNC.NTZ R3, R3 ;  /* 0x0000000300037305 */ /* 0x000e2c000021f000 */
[----:B------:R-:W-:-:S04]  /*18cd0*/  @P0 VIADD R2, R2, 0x1 ;  /* 0x0000000102020836 */ /* 0x000fc80000000000 */
[----:B------:R-:W-:-:S04]  /*18ce0*/  IMAD.MOV.U32 R9, RZ, RZ, R2 ;  /* 0x000000ffff097224 */ /* 0x000fc800078e0002 */
[----:B------:R-:W-:Y:S01]  /*18cf0*/  @!P2 IMAD.MOV R9, RZ, RZ, -R9 ;  /* 0x000000ffff09a224 */ /* 0x000fe200078e0a09 */
[----:B------:R-:W-:Y:S01]  /*18d00*/  @!P1 LOP3.LUT R9, RZ, R25, RZ, 0x33, !PT ;  /* 0x00000019ff099212 */ /* 0x000fe200078e33ff */
[----:B0-----:R-:W-:-:S03]  /*18d10*/  IMAD.MOV R2, RZ, RZ, -R3 ;  /* 0x000000ffff027224 */ /* 0x001fc600078e0a03 */
[----:B------:R-:W-:Y:S01]  /*18d20*/  IABS R8, R9 ;  /* 0x0000000900087213 */ /* 0x000fe20000000000 */
[----:B------:R-:W-:Y:S02]  /*18d30*/  IMAD R7, R2, R5, RZ ;  /* 0x0000000502077224 */ /* 0x000fe400078e02ff */
[----:B------:R-:W-:-:S04]  /*18d40*/  IMAD.MOV.U32 R2, RZ, RZ, RZ ;  /* 0x000000ffff027224 */ /* 0x000fc800078e00ff */
[----:B------:R-:W-:-:S04]  /*18d50*/  IMAD.HI.U32 R2, R3, R7, R2 ;  /* 0x0000000703027227 */ /* 0x000fc800078e0002 */
[----:B------:R-:W-:Y:S02]  /*18d60*/  IMAD.MOV.U32 R3, RZ, RZ, R8 ;  /* 0x000000ffff037224 */ /* 0x000fe400078e0008 */
[----:B------:R-:W-:Y:S02]  /*18d70*/  IMAD.MOV.U32 R8, RZ, RZ, R10 ;  /* 0x000000ffff087224 */ /* 0x000fe400078e000a */
        /* <DEDUP_REMOVED lines=9> */
[----:B------:R-:W-:-:S12]  /*18e10*/  IMAD.MOV R5, RZ, RZ, -R9 ;  /* 0x000000ffff057224 */ /* 0x000fd800078e0a09 */
[----:B------:R-:W-:-:S04]  /*18e20*/  @P0 VIADD R2, R2, 0x1 ;  /* 0x0000000102020836 */ /* 0x000fc80000000000 */
        /* <DEDUP_REMOVED lines=8> */
.L_x_1794:
[----:B0-----:R-:W0:Y:S02]  /*18eb0*/  LDC.64 R2, c[0x0][0xc90] ;  /* 0x00032400ff027b82 */ /* 0x001e240000000a00 */
        /* <DEDUP_REMOVED lines=14> */
[----:B------:R-:W-:Y:S02]  /*18fa0*/  IMAD.MOV.U32 R9, RZ, RZ, R11 ;  /* 0x000000ffff097224 */ /* 0x000fe400078e000b */
        /* <DEDUP_REMOVED lines=16> */
[----:B------:R-:W-:Y:S02]  /*190b0*/  IMAD R4, R5, R2, R4 ;  /* 0x0000000205047224 */ /* 0x000fe400078e0204 */
[----:B------:R-:W-:Y:S01]  /*190c0*/  IMAD.MOV.U32 R2, RZ, RZ, RZ ;  /* 0x000000ffff027224 */ /* 0x000fe200078e00ff */
[----:B------:R-:W-:Y:S02]  /*190d0*/  VIADDMNMX R6, R3, UR5, R6, PT ;  /* 0x0000000503067c46 */ /* 0x000fe4000b800106 */
[----:B------:R-:W-:-:S02]  /*190e0*/  IABS R10, R4 ;  /* 0x00000004000a7213 */ /* 0x000fc40000000000 */
[----:B------:R-:W-:Y:S01]  /*190f0*/  IABS R8, R6 ;  /* 0x0000000600087213 */ /* 0x000fe20000000000 */
[----:B------:R-:W-:Y:S01]  /*19100*/  IMAD.MOV R26, RZ, RZ, -R6 ;  /* 0x000000ffff1a7224 */ /* 0x000fe200078e0a06 */
[----:B------:R-:W-:Y:S02]  /*19110*/  IADD3 R7, R7, 0x1000000, R4 ;  /* 0x0100000007077810 */ /* 0x000fe40007ffe004 */
[----:B------:R-:W0:Y:S08]  /*19120*/  I2F.RP R9, R8 ;  /* 0x0000000800097306 */ /* 0x000e300000209400 */
[----:B0-----:R-:W0:Y:S02]  /*19130*/  MUFU.RCP R9, R9 ;  /* 0x0000000900097308 */ /* 0x001e240000001000 */
[----:B0-----:R-:W-:-:S06]  /*19140*/  VIADD R3, R9, 0xffffffe ;  /* 0x0ffffffe09037836 */ /* 0x001fcc0000000000 */
[----:B------:R-:W0:Y:S02]  /*19150*/  F2I.FTZ.U32.TRUNC.NTZ R3, R3 ;  /* 0x0000000300037305 */ /* 0x000e24000021f000 */
[----:B0-----:R-:W-:-:S04]  /*19160*/  IMAD.MOV R11, RZ, RZ, -R3 ;  /* 0x000000ffff0b7224 */ /* 0x001fc800078e0a03 */
[----:B------:R-:W-:Y:S01]  /*19170*/  IMAD R5, R11, R8, RZ ;  /* 0x000000080b057224 */ /* 0x000fe200078e02ff */
[----:B------:R-:W-:-:S03]  /*19180*/  IABS R11, R6 ;  /* 0x00000006000b7213 */ /* 0x000fc60000000000 */
        /* <DEDUP_REMOVED lines=15> */
[----:B------:R-:W-:-:S07]  /*19280*/  IMAD R26, R2, R26, R7 ;  /* 0x0000001a021a7224 */ /* 0x000fce00078e0207 */
.L_x_1795:
[----:B------:R-:W-:-:S05]  /*19290*/  LOP3.LUT R2, RZ, R2, RZ, 0x33, !PT ;  /* 0x00000002ff027212 */ /* 0x000fca00078e33ff */
[----:B------:R-:W-:Y:S01]  /*192a0*/  IMAD.IADD R25, R25, 0x1, R2 ;  /* 0x0000000119197824 */ /* 0x000fe200078e0202 */
[----:B------:R-:W-:Y:S06]  /*192b0*/  BRA `(.L_x_1796) ;  /* 0x00000000000c7947 */ /* 0x000fec0003800000 */
.L_x_1791:
[----:B------:R-:W-:Y:S02]  /*192c0*/  IMAD.MOV.U32 R25, RZ, RZ, RZ ;  /* 0x000000ffff197224 */ /* 0x000fe400078e00ff */
[----:B------:R-:W-:Y:S02]  /*192d0*/  IMAD.U32 R24, RZ, RZ, UR6 ;  /* 0x00000006ff187e24 */ /* 0x000fe4000f8e00ff */
[----:B------:R-:W-:-:S07]  /*192e0*/  IMAD.MOV.U32 R26, RZ, RZ, RZ ;  /* 0x000000ffff1a7224 */ /* 0x000fce00078e00ff */
.L_x_1796:
[----:B------:R-:W-:-:S13]  /*192f0*/  ISETP.NE.AND P0, PT, R0, RZ, PT ;  /* 0x000000ff0000720c */ /* 0x000fda0003f05270 */
[----:B------:R-:W0:Y:S01]  /*19300*/  @!P0 S2R R3, SR_CgaCtaId ;  /* 0x0000000000038919 */ /* 0x000e220000008800 */
[----:B------:R-:W-:-:S04]  /*19310*/  @!P0 MOV R0, 0x400 ;  /* 0x0000040000008802 */ /* 0x000fc80000000f00 */
[----:B0-----:R-:W-:-:S05]  /*19320*/  @!P0 LEA R0, R3, R0, 0x18 ;  /* 0x0000000003008211 */ /* 0x001fca00078ec0ff */
[----:B------:R1:W-:Y:S01]  /*19330*/  @!P0 STS.128 [R0+0x168d0], R24 ;  /* 0x0168d01800008388 */ /* 0x0003e20000000c00 */
[----:B------:R-:W-:Y:S06]  /*19340*/  BAR.ARV 0x5, 0x200 ;  /* 0x0148000000007b1d */ /* 0x000fec0000002000 */
.L_x_1789:
[----:B-1----:R-:W-:Y:S01]  /*19350*/  IMAD.MOV.U32 R0, RZ, RZ, 0x1 ;  /* 0x00000001ff007424 */ /* 0x002fe200078e00ff */
[----:B------:R-:W-:Y:S01]  /*19360*/  ULDC UR4, c[0x0][0xc3c] ;  /* 0x00030f0000047ab9 */ /* 0x000fe20000000800 */
[----:B------:R-:W-:Y:S01]  /*19370*/  IMAD.MOV.U32 R28, RZ, RZ, RZ ;  /* 0x000000ffff1c7224 */ /* 0x000fe200078e00ff */
[----:B0-----:R-:W-:Y:S02]  /*19380*/  ISETP.GE.AND P0, PT, R27, UR4, PT ;  /* 0x000000041b007c0c */ /* 0x001fe4000bf06270 */
[----:B------:R0:W-:Y:S04]  /*19390*/  STL [R1], R0 ;  /* 0x0000000001007387 */ /* 0x0001e80000100800 */
[----:B------:R0:W-:Y:S07]  /*193a0*/  STL [R1+0x40], RZ ;  /* 0x000040ff01007387 */ /* 0x0001ee0000100800 */
[----:B------:R-:W-:Y:S05]  /*193b0*/  @P0 BRA `(.L_x_1797) ;  /* 0x0000006800f00947 */ /* 0x000fea0003800000 */
[----:B------:R-:W1:Y:S01]  /*193c0*/  S2R R6, SR_TID.X ;  /* 0x0000000000067919 */ /* 0x000e620000002100 */
[----:B------:R-:W2:Y:S01]  /*193d0*/  S2UR UR5, SR_CgaCtaId ;  /* 0x00000000000579c3 */ /* 0x000ea20000008800 */
[----:B------:R-:W-:Y:S01]  /*193e0*/  UMOV UR4, 0x400 ;  /* 0x0000040000047882 */ /* 0x000fe20000000000 */
[----:B------:R-:W-:Y:S01]  /*193f0*/  BSSY B8, `(.L_x_1797) ;  /* 0x00006b8000087945 */ /* 0x000fe20003800000 */
[----:B------:R-:W-:Y:S01]  /*19400*/  STL [R1+0x40], RZ ;  /* 0x000040ff01007387 */ /* 0x000fe20000100800 */
[----:B------:R-:W-:Y:S01]  /*19410*/  CS2R R28, SRZ ;  /* 0x00000000001c7805 */ /* 0x000fe2000001ff00 */
        /* <DEDUP_REMOVED lines=14> */
[----:B------:R-:W-:Y:S01]  /*19500*/  SHF.R.U32.HI R3, RZ, 0x3, R5 ;  /* 0x00000003ff037819 */ /* 0x000fe20000011605 */
[----:B------:R-:W-:-:S03]  /*19510*/  IMAD.MOV.U32 R5, RZ, RZ, 0x1 ;  /* 0x00000001ff057424 */ /* 0x000fc600078e00ff */
[----:B------:R-:W-:Y:S01]  /*19520*/  LOP3.LUT R2, R2, 0x70, RZ, 0xc0, !PT ;  /* 0x0000007002027812 */ /* 0x000fe200078ec0ff */
[----:B0-----:R-:W-:Y:S01]  /*19530*/  IMAD R0, R4, 0x2, R16 ;  /* 0x0000000204007824 */ /* 0x001fe200078e0210 */
[----:B------:R0:W-:Y:S02]  /*19540*/  STL [R1], R5 ;  /* 0x0000000501007387 */ /* 0x0001e40000100800 */
[----:B------:R-:W-:Y:S02]  /*19550*/  LOP3.LUT R2, R3, R2, RZ, 0xfc, !PT ;  /* 0x0000000203027212 */ /* 0x000fe400078efcff */
[----:B------:R0:W-:Y:S05]  /*19560*/  STL [R1+0x24], R0 ;  /* 0x0000240001007387 */ /* 0x0001ea0000100800 */
.L_x_1910:
[----:B------:R-:W-:Y:S05]  /*19570*/  YIELD ;  /* 0x0000000000007946 */ /* 0x000fea0003800000 */
[----:B------:R-:W-:Y:S01]  /*19580*/  ULDC.64 UR4, c[0x0][0xa28] ;  /* 0x00028a0000047ab9 */ /* 0x000fe20000000a00 */
[----:B------:R-:W-:Y:S01]  /*19590*/  IMAD.MOV.U32 R10, RZ, RZ, RZ ;  /* 0x000000ffff0a7224 */ /* 0x000fe200078e00ff */
[----:B------:R-:W-:Y:S01]  /*195a0*/  ISETP.NE.U32.AND P0, PT, RZ, UR4, PT ;  /* 0x00000004ff007c0c */ /* 0x000fe2000bf05070 */
[----:B0-----:R-:W0:Y:S01]  /*195b0*/  LDC.64 R4, c[0x0][0xa00] ;  /* 0x00028000ff047b82 */ /* 0x001e220000000a00 */
[----:B------:R-:W-:Y:S01]  /*195c0*/  IMAD.MOV.U32 R0, RZ, RZ, RZ ;  /* 0x000000ffff007224 */ /* 0x000fe200078e00ff */
[----:B------:R-:W-:Y:S01]  /*195d0*/  ULDC.64 UR6, c[0x0][0xa10] ;  /* 0x0002840000067ab9 */ /* 0x000fe20000000a00 */
[----:B------:R-:W-:Y:S01]  /*195e0*/  ISETP.NE.AND.EX P0, PT, RZ, UR5, PT, P0 ;  /* 0x00000005ff007c0c */ /* 0x000fe2000bf05300 */
[----:B------:R-:W-:-:S12]  /*195f0*/  ULDC.64 UR4, c[0x0][0xa18] ;  /* 0x0002860000047ab9 */ /* 0x000fd80000000a00 */
[----:B-1----:R-:W1:Y:S02]  /*19600*/  @P0 LDC.64 R2, c[0x0][0xa28] ;  /* 0x00028a00ff020b82 */ /* 0x002e640000000a00 */
[----:B-1----:R-:W-:-:S05]  /*19610*/  @P0 IMAD.WIDE R2, R27, 0x4, R2 ;  /* 0x000000041b020825 */ /* 0x002fca00078e0202 */
[----:B--2---:R1:W2:Y:S01]  /*19620*/  @P0 LDG.E R10, desc[UR42][R2.64] ;  /* 0x0000002a020a0981 */ /* 0x0042a2000c1e1900 */
[----:B------:R-:W-:Y:S01]  /*19630*/  ISETP.NE.U32.AND P0, PT, RZ, UR4, PT ;  /* 0x00000004ff007c0c */ /* 0x000fe2000bf05070 */
[----:B0-----:R-:W-:Y:S01]  /*19640*/  IMAD.WIDE R4, R27, 0x4, R4 ;  /* 0x000000041b047825 */ /* 0x001fe200078e0204 */
[----:B------:R-:W-:Y:S02]  /*19650*/  ISETP.NE.U32.AND P1, PT, RZ, UR6, PT ;  /* 0x00000006ff007c0c */ /* 0x000fe4000bf25070 */
[----:B------:R-:W-:Y:S01]  /*19660*/  ISETP.NE.AND.EX P2, PT, RZ, UR5, PT, P0 ;  /* 0x00000005ff007c0c */ /* 0x000fe2000bf45300 */
[----:B------:R-:W-:Y:S01]  /*19670*/  ULDC.64 UR4, c[0x0][0xa00] ;  /* 0x0002800000047ab9 */ /* 0x000fe20000000a00 */
[----:B------:R-:W-:Y:S01]  /*19680*/  ISETP.NE.AND.EX P1, PT, RZ, UR7, PT, P1 ;  /* 0x00000007ff007c0c */ /* 0x000fe2000bf25310 */
[----:B------:R-:W-:Y:S01]  /*19690*/  IMAD.MOV.U32 R6, RZ, RZ, RZ ;  /* 0x000000ffff067224 */ /* 0x000fe200078e00ff */
[----:B------:R-:W-:Y:S01]  /*196a0*/  ISETP.NE.U32.AND P0, PT, RZ, UR4, PT ;  /* 0x00000004ff007c0c */ /* 0x000fe2000bf05070 */
[----:B-1----:R-:W0:Y:S03]  /*196b0*/  LDC.64 R2, c[0x0][0xa10] ;  /* 0x00028400ff027b82 */ /* 0x002e260000000a00 */
[----:B------:R-:W-:-:S05]  /*196c0*/  ISETP.NE.AND.EX P0, PT, RZ, UR5, PT, P0 ;  /* 0x00000005ff007c0c */ /* 0x000fca000bf05300 */
[----:B------:R-:W1:Y:S08]  /*196d0*/  @P2 LDC.64 R8, c[0x0][0xa18] ;  /* 0x00028600ff082b82 */ /* 0x000e700000000a00 */
[----:B---3--:R-:W3:Y:S01]  /*196e0*/  @P0 LDG.E R0, desc[UR42][R4.64] ;  /* 0x0000002a04000981 */ /* 0x008ee2000c1e1900 */
[----:B------:R-:W-:Y:S01]  /*196f0*/  ULDC UR4, c[0x0][0x288] ;  /* 0x0000a20000047ab9 */ /* 0x000fe20000000800 */
[----:B0-----:R-:W-:-:S05]  /*19700*/  IMAD.WIDE R2, R27, 0x4, R2 ;  /* 0x000000041b027825 */ /* 0x001fca00078e0202 */
[----:B-----5:R-:W5:Y:S01]  /*19710*/  @P1 LDG.E R6, desc[UR42][R2.64] ;  /* 0x0000002a02061981 */ /* 0x020f62000c1e1900 */
[----:B-1----:R-:W-:-:S03]  /*19720*/  @P2 IMAD.WIDE R8, R27, 0x4, R8 ;  /* 0x000000041b082825 */ /* 0x002fc600078e0208 */
[----:B---3--:R0:W-:Y:S02]  /*19730*/  STL [R1+0x2c], R0 ;  /* 0x00002c0001007387 */ /* 0x0081e40000100800 */
[----:B0-----:R-:W-:Y:S01]  /*19740*/  IMAD.U32 R0, RZ, RZ, UR4 ;  /* 0x00000004ff007e24 */ /* 0x001fe2000f8e00ff */
[----:B------:R-:W-:-:S05]  /*19750*/  ULDC.64 UR4, c[0x0][0x418] ;  /* 0x0001060000047ab9 */ /* 0x000fca0000000a00 */
[----:B------:R0:W3:Y:S01]  /*19760*/  @P2 LDG.E R0, desc[UR42][R8.64] ;  /* 0x0000002a08002981 */ /* 0x0000e2000c1e1900 */
[----:B------:R-:W-:-:S03]  /*19770*/  UISETP.NE.U32.AND UP0, UPT, UR4, URZ, UPT ;  /* 0x0000003f0400728c */ /* 0x000fc6000bf05070 */
[----:B------:R-:W-:Y:S01]  /*19780*/  ULDC UR4, c[0x0][0x424] ;  /* 0x0001090000047ab9 */ /* 0x000fe20000000800 */
[----:B------:R-:W-:-:S03]  /*19790*/  UISETP.NE.AND.EX UP0, UPT, UR5, URZ, UPT, UP0 ;  /* 0x0000003f0500728c */ /* 0x000fc6000bf05300 */
[----:B------:R-:W-:Y:S01]  /*197a0*/  ULDC UR5, c[0x0][0x2f0] ;  /* 0x0000bc0000057ab9 */ /* 0x000fe20000000800 */
[----:B------:R-:W-:-:S04]  /*197b0*/  USEL UR4, UR4, 0x1, UP0 ;  /* 0x0000000104047887 */ /* 0x000fc80008000000 */
[----:B------:R-:W-:-:S03]  /*197c0*/  UIMAD UR4, UR4, UR5, URZ ;  /* 0x00000005040472a4 */ /* 0x000fc6000f8e023f */
[----:B------:R-:W-:Y:S02]  /*197d0*/  ULDC UR5, c[0x0][0x348] ;  /* 0x0000d20000057ab9 */ /* 0x000fe40000000800 */
[----:B0-----:R-:W-:Y:S02]  /*197e0*/  IMAD.U32 R8, RZ, RZ, UR5 ;  /* 0x00000005ff087e24 */ /* 0x001fe4000f8e00ff */
[----:B------:R-:W-:Y:S01]  /*197f0*/  IMAD.U32 R7, RZ, RZ, UR4 ;  /* 0x00000004ff077e24 */ /* 0x000fe2000f8e00ff */
[----:B---3--:R0:W-:Y:S04]  /*19800*/  STL [R1+0x28], R0 ;  /* 0x0000280001007387 */ /* 0x0081e80000100800 */
[----:B--2---:R0:W-:Y:S01]  /*19810*/  STL [R1+0x1c], R10 ;  /* 0x00001c0a01007387 */ /* 0x0041e20000100800 */
[----:B------:R-:W-:Y:S01]  /*19820*/  IMAD.MOV.U32 R13, RZ, RZ, R0 ;  /* 0x000000ffff0d7224 */ /* 0x000fe200078e0000 */
[----:B------:R-:W-:Y:S06]  /*19830*/  @P2 BRA `(.L_x_1798) ;  /* 0x0000000000142947 */ /* 0x000fec0003800000 */
[----:B------:R-:W-:Y:S05]  /*19840*/  @!P0 BRA `(.L_x_1798) ;  /* 0x0000000000108947 */ /* 0x000fea0003800000 */
[----:B0-----:R-:W2:Y:S04]  /*19850*/  LDG.E R0, desc[UR42][R4.64] ;  /* 0x0000002a04007981 */ /* 0x001ea8000c1e1900 */
[----:B------:R-:W2:Y:S02]  /*19860*/  LDG.E R9, desc[UR42][R4.64+0x4] ;  /* 0x0000042a04097981 */ /* 0x000ea4000c1e1900 */
[----:B--2---:R-:W-:-:S05]  /*19870*/  IMAD.IADD R13, R9, 0x1, -R0 ;  /* 0x00000001090d7824 */ /* 0x004fca00078e0a00 */
[----:B------:R1:W-:Y:S02]  /*19880*/  STL [R1+0x28], R13 ;  /* 0x0000280d01007387 */ /* 0x0003e40000100800 */
.L_x_1798:
[----:B------:R-:W-:Y:S01]  /*19890*/  ULDC.64 UR4, c[0x0][0xa20] ;  /* 0x0002880000047ab9 */ /* 0x000fe20000000a00 */
[C---:B0-----:R-:W-:Y:S02]  /*198a0*/  LOP3.LUT R0, R26.reuse, 0xff000000, RZ, 0xc0, !PT ;  /* 0xff0000001a007812 */ /* 0x041fe400078ec0ff */
[----:B------:R-:W-:Y:S02]  /*198b0*/  ISETP.NE.U32.AND P0, PT, RZ, UR4, PT ;  /* 0x00000004ff007c0c */ /* 0x000fe4000bf05070 */
[----:B------:R-:W-:Y:S02]  /*198c0*/  SHF.R.U32.HI R0, RZ, 0x8, R0 ;  /* 0x00000008ff007819 */ /* 0x000fe40000011600 */
[----:B------:R-:W-:Y:S02]  /*198d0*/  ISETP.NE.AND.EX P0, PT, RZ, UR5, PT, P0 ;  /* 0x00000005ff007c0c */ /* 0x000fe4000bf05300 */
[C---:B------:R-:W-:Y:S02]  /*198e0*/  LOP3.LUT R4, R26.reuse, 0xff0000, RZ, 0xc0, !PT ;  /* 0x00ff00001a047812 */ /* 0x040fe400078ec0ff */
[----:B------:R-:W-:-:S02]  /*198f0*/  LOP3.LUT R17, R26, 0xffff, RZ, 0xc0, !PT ;  /* 0x0000ffff1a117812 */ /* 0x000fc400078ec0ff */
[----:B------:R-:W-:-:S07]  /*19900*/  LEA.HI R0, R4, R0, RZ, 0x10 ;  /* 0x0000000004007211 */ /* 0x000fce00078f80ff */
[----:B------:R-:W-:Y:S05]  /*19910*/  @!P0 BRA `(.L_x_1799) ;  /* 0x0000000000108947 */ /* 0x000fea0003800000 */
[----:B------:R-:W0:Y:S02]  /*19920*/  LDC.64 R4, c[0x0][0xa20] ;  /* 0x00028800ff047b82 */ /* 0x000e240000000a00 */
[----:B0-----:R-:W-:-:S05]  /*19930*/  IMAD.WIDE R4, R27, 0x4, R4 ;  /* 0x000000041b047825 */ /* 0x001fca00078e0204 */
[----:B------:R0:W5:Y:S01]  /*19940*/  LDG.E R7, desc[UR42][R4.64] ;  /* 0x0000002a04077981 */ /* 0x000162000c1e1900 */
[----:B------:R-:W-:Y:S05]  /*19950*/  BRA `(.L_x_1800) ;  /* 0x0000000000247947 */ /* 0x000fea0003800000 */
.L_x_1799:
        /* <DEDUP_REMOVED lines=9> */
.L_x_1800:
[----:B0-----:R-:W2:Y:S04]  /*199f0*/  @P1 LDG.E R4, desc[UR42][R2.64] ;  /* 0x0000002a02041981 */ /* 0x001ea8000c1e1900 */
[----:B------:R0:W2:Y:S01]  /*19a00*/  @P1 LDG.E R5, desc[UR42][R2.64+0x4] ;  /* 0x0000042a02051981 */ /* 0x0000a2000c1e1900 */
[----:B------:R-:W-:Y:S02]  /*19a10*/  IMAD R25, R25, 0xc0, RZ ;  /* 0x000000c019197824 */ /* 0x000fe400078e02ff */
[----:B-----5:R-:W-:Y:S02]  /*19a20*/  IMAD.IADD R7, R7, 0x1, -R10 ;  /* 0x0000000107077824 */ /* 0x020fe400078e0a0a */
[----:B------:R-:W-:Y:S01]  /*19a30*/  VIADD R9, R25, 0xbf ;  /* 0x000000bf19097836 */ /* 0x000fe20000000000 */
[----:B0-----:R-:W0:Y:S02]  /*19a40*/  LDC R2, c[0x0][0x448] ;  /* 0x00011200ff027b82 */ /* 0x001e240000000800 */
[----:B0-----:R-:W-:-:S13]  /*19a50*/  ISETP.NE.AND P2, PT, R2, 0x1, PT ;  /* 0x000000010200780c */ /* 0x001fda0003f45270 */
[----:B------:R-:W0:Y:S08]  /*19a60*/  @P2 LDC R3, c[0x0][0x44c] ;  /* 0x00011300ff032b82 */ /* 0x000e300000000800 */
[----:B------:R-:W3:Y:S01]  /*19a70*/  @P2 LDC R2, c[0x0][0x450] ;  /* 0x00011400ff022b82 */ /* 0x000ee20000000800 */
[----:B0-----:R-:W-:-:S05]  /*19a80*/  @P2 IMAD.HI.U32 R3, R9, R3, RZ ;  /* 0x0000000309032227 */ /* 0x001fca00078e00ff */
[----:B---3--:R-:W-:Y:S01]  /*19a90*/  @P2 SHF.R.U32.HI R9, RZ, R2, R3 ;  /* 0x00000002ff092219 */ /* 0x008fe20000011603 */
[----:B--2---:R-:W-:-:S04]  /*19aa0*/  @P1 IMAD.IADD R8, R5, 0x1, -R4 ;  /* 0x0000000105081824 */ /* 0x004fc800078e0a04 */
[----:B------:R-:W-:-:S04]  /*19ab0*/  IMAD.IADD R12, R7, 0x1, R8 ;  /* 0x00000001070c7824 */ /* 0x000fc800078e0208 */
[C---:B------:R-:W-:Y:S01]  /*19ac0*/  VIADD R21, R12.reuse, 0x7f ;  /* 0x0000007f0c157836 */ /* 0x040fe20000000000 */
[----:B------:R0:W-:Y:S01]  /*19ad0*/  STL [R1+0x14], R12 ;  /* 0x0000140c01007387 */ /* 0x0001e20000100800 */
[----:B------:R-:W-:-:S03]  /*19ae0*/  IADD3 R10, R12, 0x1, -R13 ;  /* 0x000000010c0a7810 */ /* 0x000fc60007ffe80d */
[----:B------:R-:W-:Y:S02]  /*19af0*/  SHF.R.S32.HI R2, RZ, 0x1f, R21 ;  /* 0x0000001fff027819 */ /* 0x000fe40000011415 */
[----:B------:R-:W-:Y:S02]  /*19b00*/  IMAD.IADD R9, R10, 0x1, R9 ;  /* 0x000000010a097824 */ /* 0x000fe400078e0209 */
[----:B------:R-:W-:Y:S02]  /*19b10*/  LEA.HI R21, R2, R21, RZ, 0x7 ;  /* 0x0000001502157211 */ /* 0x000fe400078f38ff */
[----:B------:R-:W2:Y:S02]  /*19b20*/  LDC.64 R2, c[0x0][0x9e0] ;  /* 0x00027800ff027b82 */ /* 0x000ea40000000a00 */
[----:B------:R-:W-:Y:S02]  /*19b30*/  SHF.R.S32.HI R21, RZ, 0x7, R21 ;  /* 0x00000007ff157819 */ /* 0x000fe40000011415 */
[----:B--2---:R-:W-:Y:S01]  /*19b40*/  ISETP.GE.AND P3, PT, R3, 0x1, PT ;  /* 0x000000010300780c */ /* 0x004fe20003f66270 */
[----:B------:R-:W-:-:S12]  /*19b50*/  IMAD.IADD R2, R9, 0x1, R2 ;  /* 0x0000000109027824 */ /* 0x000fd800078e0202 */
[----:B0-----:R-:W-:Y:S05]  /*19b60*/  @!P3 BRA `(.L_x_1801) ;  /* 0x000000000048b947 */ /* 0x001fea0003800000 */
        /* <DEDUP_REMOVED lines=11> */
.L_x_1803:
[----:B------:R-:W-:-:S13]  /*19c20*/  ISETP.NE.AND P0, PT, R3, 0x1, PT ;  /* 0x000000010300780c */ /* 0x000fda0003f05270 */
[----:B------:R-:W0:Y:S02]  /*19c30*/  @P0 LDC.64 R4, c[0x0][0x9e8] ;  /* 0x00027a00ff040b82 */ /* 0x000e240000000a00 */
[----:B0-----:R-:W-:-:S05]  /*19c40*/  @P0 IMAD.HI.U32 R4, R11, R4, RZ ;  /* 0x000000040b040227 */ /* 0x001fca00078e00ff */
[----:B------:R-:W-:-:S07]  /*19c50*/  @P0 SHF.R.U32.HI R11, RZ, R5, R4 ;  /* 0x00000005ff0b0219 */ /* 0x000fce0000011604 */
.L_x_1804:
[----:B------:R-:W-:Y:S05]  /*19c60*/  BSYNC B0 ;  /* 0x0000000000007941 */ /* 0x000fea0003800000 */
.L_x_1802:
[----:B------:R-:W-:-:S05]  /*19c70*/  IMAD R11, R11, R3, R3 ;  /* 0x000000030b0b7224 */ /* 0x000fca00078e0203 */
[----:B------:R-:W-:-:S07]  /*19c80*/  VIMNMX R2, R2, R11, PT ;  /* 0x0000000b02027248 */ /* 0x000fce0003fe0100 */
.L_x_1801:
[----:B------:R-:W0:Y:S01]  /*19c90*/  @P2 LDC R9, c[0x0][0x44c] ;  /* 0x00011300ff092b82 */ /* 0x000e220000000800 */
[----:B------:R-:W-:Y:S01]  /*19ca0*/  VIADD R2, R2, 0x7f ;  /* 0x0000007f02027836 */ /* 0x000fe20000000000 */
[----:B------:R-:W-:Y:S01]  /*19cb0*/  ULDC UR4, c[0x0][0x9dc] ;  /* 0x0002770000047ab9 */ /* 0x000fe20000000800 */
[----:B------:R-:W-:Y:S02]  /*19cc0*/  IMAD.MOV.U32 R4, RZ, RZ, R25 ;  /* 0x000000ffff047224 */ /* 0x000fe400078e0019 */
[----:B------:R-:W-:-:S03]  /*19cd0*/  IMAD.IADD R20, R12, 0x1, -R13 ;  /* 0x000000010c147824 */ /* 0x000fc600078e0a0d */
[----:B------:R-:W2:Y:S01]  /*19ce0*/  @P2 LDC R5, c[0x0][0x450] ;  /* 0x00011400ff052b82 */ /* 0x000ea20000000800 */
[----:B0-----:R-:W-:-:S05]  /*19cf0*/  @P2 IMAD.HI.U32 R9, R25, R9, RZ ;  /* 0x0000000919092227 */ /* 0x001fca00078e00ff */
[----:B--2---:R-:W-:Y:S02]  /*19d00*/  @P2 SHF.R.U32.HI R4, RZ, R5, R9 ;  /* 0x00000005ff042219 */ /* 0x004fe40000011609 */
[----:B------:R-:W-:-:S03]  /*19d10*/  SHF.R.S32.HI R5, RZ, 0x1f, R2 ;  /* 0x0000001fff057819 */ /* 0x000fc60000011402 */
[----:B------:R-:W-:Y:S01]  /*19d20*/  IMAD.IADD R11, R20, 0x1, R4 ;  /* 0x00000001140b7824 */ /* 0x000fe200078e0204 */
[----:B------:R-:W-:-:S03]  /*19d30*/  LEA.HI R5, R5, R2, RZ, 0x7 ;  /* 0x0000000205057211 */ /* 0x000fc600078f38ff */
[----:B------:R-:W-:Y:S01]  /*19d40*/  VIADD R2, R11, -UR4 ;  /* 0x800000040b027c36 */ /* 0x000fe20008000000 */
        /* <DEDUP_REMOVED lines=13> */
.L_x_1807:
[----:B------:R-:W-:-:S13]  /*19e20*/  ISETP.NE.AND P0, PT, R3, 0x1, PT ;  /* 0x000000010300780c */ /* 0x000fda0003f05270 */
[----:B------:R-:W0:Y:S02]  /*19e30*/  @P0 LDC.64 R4, c[0x0][0x9e8] ;  /* 0x00027a00ff040b82 */ /* 0x000e240000000a00 */
[----:B0-----:R-:W-:-:S05]  /*19e40*/  @P0 IMAD.HI.U32 R4, R11, R4, RZ ;  /* 0x000000040b040227 */ /* 0x001fca00078e00ff */
[----:B------:R-:W-:-:S07]  /*19e50*/  @P0 SHF.R.U32.HI R11, RZ, R5, R4 ;  /* 0x00000005ff0b0219 */ /* 0x000fce0000011604 */
.L_x_1808:
[----:B------:R-:W-:Y:S05]  /*19e60*/  BSYNC B0 ;  /* 0x0000000000007941 */ /* 0x000fea0003800000 */
.L_x_1806:
[----:B------:R-:W-:-:S05]  /*19e70*/  IMAD R3, R11, R3, RZ ;  /* 0x000000030b037224 */ /* 0x000fca00078e02ff */
[----:B------:R-:W-:-:S07]  /*19e80*/  VIMNMX R2, R2, R3, !PT ;  /* 0x0000000302027248 */ /* 0x000fce0007fe0100 */
.L_x_1805:
[----:B------:R-:W-:Y:S01]  /*19e90*/  SHF.R.S32.HI R3, RZ, 0x1f, R2 ;  /* 0x0000001fff037819 */ /* 0x000fe20000011402 */
[----:B------:R-:W-:Y:S01]  /*19ea0*/  BSSY B0, `(.L_x_1809) ;  /* 0x0000027000007945 */ /* 0x000fe20003800000 */
[----:B------:R-:W-:Y:S02]  /*19eb0*/  LOP3.LUT R19, R0, 0xff, RZ, 0xc0, !PT ;  /* 0x000000ff00137812 */ /* 0x000fe400078ec0ff */
[----:B------:R-:W-:Y:S01]  /*19ec0*/  LEA.HI R3, R3, R2, RZ, 0x7 ;  /* 0x0000000203037211 */ /* 0x000fe200078f38ff */
[----:B------:R-:W-:Y:S01]  /*19ed0*/  IMAD.MOV.U32 R2, RZ, RZ, RZ ;  /* 0x000000ffff027224 */ /* 0x000fe200078e00ff */
[----:B------:R-:W-:Y:S02]  /*19ee0*/  SHF.R.U32.HI R0, RZ, 0x10, R0 ;  /* 0x00000010ff007819 */ /* 0x000fe40000011600 */
[----:B------:R-:W-:-:S04]  /*19ef0*/  SHF.R.S32.HI R3, RZ, 0x7, R3 ;  /* 0x00000007ff037819 */ /* 0x000fc80000011403 */
[----:B------:R-:W-:-:S04]  /*19f00*/  VIMNMX R4, RZ, R3, !PT ;  /* 0x00000003ff047248 */ /* 0x000fc80007fe0100 */
[----:B------:R-:W-:-:S13]  /*19f10*/  ISETP.GT.AND P0, PT, R9, R4, PT ;  /* 0x000000040900720c */ /* 0x000fda0003f04270 */
[----:B------:R-:W-:Y:S05]  /*19f20*/  @!P0 BRA `(.L_x_1810) ;  /* 0x0000000000788947 */ /* 0x000fea0003800000 */
[----:B------:R-:W-:Y:S01]  /*19f30*/  ISETP.NE.AND P0, PT, R0, RZ, PT ;  /* 0x000000ff0000720c */ /* 0x000fe20003f05270 */
[----:B------:R-:W-:-:S03]  /*19f40*/  ULDC UR4, c[0x0][0x9f0] ;  /* 0x00027c0000047ab9 */ /* 0x000fc60000000800 */
[----:B------:R-:W-:-:S04]  /*19f50*/  SEL R5, R0, UR4, P0 ;  /* 0x0000000400057c07 */ /* 0x000fc80008000000 */
[----:B------:R-:W-:Y:S02]  /*19f60*/  IABS R11, R5 ;  /* 0x00000005000b7213 */ /* 0x000fe40000000000 */
[----:B------:R-:W-:Y:S02]  /*19f70*/  IADD3 R12, R5, -0x1, R9 ;  /* 0xffffffff050c7810 */ /* 0x000fe40007ffe009 */
[----:B------:R-:W0:Y:S03]  /*19f80*/  I2F.RP R2, R11 ;  /* 0x0000000b00027306 */ /* 0x000e260000209400 */
[----:B------:R-:W-:-:S05]  /*19f90*/  IMAD.IADD R12, R12, 0x1, -R4 ;  /* 0x000000010c0c7824 */ /* 0x000fca00078e0a04 */
[----:B0-----:R-:W0:Y:S02]  /*19fa0*/  MUFU.RCP R2, R2 ;  /* 0x0000000200027308 */ /* 0x001e240000001000 */
[----:B0-----:R-:W-:-:S06]  /*19fb0*/  VIADD R2, R2, 0xffffffe ;  /* 0x0ffffffe02027836 */ /* 0x001fcc0000000000 */
[----:B------:R0:W2:Y:S02]  /*19fc0*/  F2I.FTZ.U32.TRUNC.NTZ R3, R2 ;  /* 0x0000000200037305 */ /* 0x0000a4000021f000 */
[----:B0-----:R-:W-:-:S04]  /*19fd0*/  LOP3.LUT R2, R12, R5, RZ, 0x3c, !PT ;  /* 0x000000050c027212 */ /* 0x001fc800078e3cff */
[----:B------:R-:W-:Y:S01]  /*19fe0*/  ISETP.GE.AND P3, PT, R2, RZ, PT ;  /* 0x000000ff0200720c */ /* 0x000fe20003f66270 */
[----:B--2---:R-:W-:-:S04]  /*19ff0*/  IMAD.MOV R2, RZ, RZ, -R3 ;  /* 0x000000ffff027224 */ /* 0x004fc800078e0a03 */
[----:B-1----:R-:W-:Y:S02]  /*1a000*/  IMAD R13, R2, R11, RZ ;  /* 0x0000000b020d7224 */ /* 0x002fe400078e02ff */
[----:B------:R-:W-:-:S04]  /*1a010*/  IMAD.MOV.U32 R2, RZ, RZ, RZ ;  /* 0x000000ffff027224 */ /* 0x000fc800078e00ff */
[----:B------:R-:W-:Y:S01]  /*1a020*/  IMAD.HI.U32 R13, R3, R13, R2 ;  /* 0x0000000d030d7227 */ /* 0x000fe200078e0002 */
[----:B------:R-:W-:Y:S02]  /*1a030*/  IABS R2, R5 ;  /* 0x0000000500027213 */ /* 0x000fe40000000000 */
[----:B------:R-:W-:-:S03]  /*1a040*/  IABS R3, R12 ;  /* 0x0000000c00037213 */ /* 0x000fc60000000000 */
[----:B------:R-:W-:-:S04]  /*1a050*/  IMAD.MOV R2, RZ, RZ, -R2 ;  /* 0x000000ffff027224 */ /* 0x000fc800078e0a02 */
        /* <DEDUP_REMOVED lines=11> */
.L_x_1810:
[----:B------:R-:W-:Y:S05]  /*1a110*/  BSYNC B0 ;  /* 0x0000000000007941 */ /* 0x000fea0003800000 */
.L_x_1809:
[-C--:B------:R-:W-:Y:S01]  /*1a120*/  IMAD R4, R19, R2.reuse, R4 ;  /* 0x0000000213047224 */ /* 0x080fe200078e0204 */
[----:B------:R-:W-:Y:S04]  /*1a130*/  BSSY B0, `(.L_x_1811) ;  /* 0x00000dc000007945 */ /* 0x000fe80003800000 */
[C---:B------:R-:W-:Y:S01]  /*1a140*/  VIADDMNMX R2, R4.reuse, R2, R9, PT ;  /* 0x0000000204027246 */ /* 0x040fe20003800109 */
[----:B------:R-:W-:-:S04]  /*1a150*/  IMAD R4, R4, 0x80, -R7 ;  /* 0x0000008004047824 */ /* 0x000fc800078e0a07 */
[----:B------:R-:W-:Y:S01]  /*1a160*/  IMAD R2, R2, 0x80, -R7 ;  /* 0x0000008002027824 */ /* 0x000fe200078e0a07 */
[----:B------:R-:W-:-:S04]  /*1a170*/  VIMNMX R4, RZ, R4, !PT ;  /* 0x00000004ff047248 */ /* 0x000fc80007fe0100 */
[----:B------:R-:W-:Y:S02]  /*1a180*/  VIMNMX R2, R2, R8, PT ;  /* 0x0000000802027248 */ /* 0x000fe40003fe0100 */
[----:B------:R-:W-:Y:S02]  /*1a190*/  SHF.R.U32.HI R3, RZ, 0x7, R4 ;  /* 0x00000007ff037819 */ /* 0x000fe40000011604 */
[----:B------:R-:W-:-:S13]  /*1a1a0*/  ISETP.GT.AND P0, PT, R2, R4, PT ;  /* 0x000000040200720c */ /* 0x000fda0003f04270 */
[----:B------:R-:W-:-:S05]  /*1a1b0*/  @P0 VIADD R2, R2, 0x7f ;  /* 0x0000007f02020836 */ /* 0x000fca0000000000 */
[----:B------:R-:W-:-:S04]  /*1a1c0*/  @P0 SHF.R.S32.HI R4, RZ, 0x1f, R2 ;  /* 0x0000001fff040819 */ /* 0x000fc80000011402 */
[----:B------:R-:W-:Y:S01]  /*1a1d0*/  @P0 LEA.HI R2, R4, R2, RZ, 0x7 ;  /* 0x0000000204020211 */ /* 0x000fe200078f38ff */
[----:B------:R-:W-:-:S03]  /*1a1e0*/  IMAD.MOV.U32 R4, RZ, RZ, R3 ;  /* 0x000000ffff047224 */ /* 0x000fc600078e0003 */
        /* <DEDUP_REMOVED lines=10> */
[----:B------:R0:W2:Y:S02]  /*1a290*/  SHFL.IDX PT, R14, R5, RZ, 0x1f ;  /* 0x00001fff050e7589 */ /* 0x0000a400000e0000 */
.L_x_2004:
[----:B--2---:R-:W-:Y:S02]  /*1a2a0*/  ISETP.NE.AND P0, PT, R14, RZ, PT ;  /* 0x000000ff0e00720c */ /* 0x004fe40003f05270 */
[----:B------:R-:W-:-:S11]  /*1a2b0*/  PLOP3.LUT P6, PT, PT, PT, PT, 0x8, 0x0 ;  /* 0x000000000000781c */ /* 0x000fd60003fce170 */
[----:B------:R-:W-:Y:S05]  /*1a2c0*/  @P0 BRA `(.L_x_1814) ;  /* 0x00000000000c0947 */ /* 0x000fea0003800000 */
[----:B------:R-:W-:-:S03]  /*1a2d0*/  UMOV UR4, 0xffffffff ;  /* 0xffffffff00047882 */ /* 0x000fc60000000000 */
[----:B------:R-:W-:Y:S05]  /*1a2e0*/  BRA.DIV UR4, `(.L_x_1815) ;  /* 0x0000008204307947 */ /* 0x000fea000b800000 */
[----:B------:R-:W-:-:S13]  /*1a2f0*/  ELECT P6, URZ, PT ;  /* 0x00000000003f782f */ /* 0x000fda00038c0000 */
.L_x_1814:
        /* <DEDUP_REMOVED lines=9> */
.L_x_2007:
[----:B------:R-:W-:Y:S05]  /*1a390*/  BSYNC B1 ;  /* 0x0000000000017941 */ /* 0x000fea0003800000 */
.L_x_1816:
        /* <DEDUP_REMOVED lines=11> */
.L_x_2008:
[----:B------:R-:W-:Y:S05]  /*1a450*/  BSYNC B2 ;  /* 0x0000000000027941 */ /* 0x000fea0003800000 */
.L_x_1820:
[----:B------:R-:W-:Y:S04]  /*1a460*/  BSSY B2, `(.L_x_1822) ;  /* 0x0000009000027945 */ /* 0x000fe80003800000 */
[----:B------:R-:W-:Y:S05]  /*1a470*/  @P1 BRA `(.L_x_1823) ;  /* 0x00000000001c1947 */ /* 0x000fea0003800000 */
[----:B------:R-:W2:Y:S02]  /*1a480*/  S2R R8, SR_TID.X ;  /* 0x0000000000087919 */ /* 0x000ea40000002100 */
[----:B--2---:R-:W-:Y:S01]  /*1a490*/  LOP3.LUT R9, R8, 0x1f, RZ, 0xc0, !PT ;  /* 0x0000001f08097812 */ /* 0x004fe200078ec0ff */
[----:B------:R-:W-:-:S03]  /*1a4a0*/  IMAD.MOV.U32 R8, RZ, RZ, 0x4000 ;  /* 0x00004000ff087424 */ /* 0x000fc600078e00ff */
[----:B------:R-:W-:Y:S01]  /*1a4b0*/  ISETP.NE.AND P0, PT, R9, RZ, PT ;  /* 0x000000ff0900720c */ /* 0x000fe20003f05270 */
[----:B------:R2:W-:-:S12]  /*1a4c0*/  SYNCS.ARRIVE.TRANS64 RZ, [R5+URZ+0x16890], R8 ;  /* 0x0168900805ff79a7 */ /* 0x0005d8000800003f */
[----:B--2---:R-:W-:Y:S05]  /*1a4d0*/  @!P0 BRA `(.L_x_1823) ;  /* 0x0000000000048947 */ /* 0x004fea0003800000 */
[----:B------:R-:W-:Y:S01]  /*1a4e0*/  BPT.TRAP 0x1 ;  /* 0x000000040000795c */ /* 0x000fe20000300000 */
.L_x_1823:
[----:B------:R-:W-:Y:S05]  /*1a4f0*/  BSYNC B2 ;  /* 0x0000000000027941 */ /* 0x000fea0003800000 */
.L_x_1822:
[----:B-1----:R-:W-:Y:S01]  /*1a500*/  IMAD.MOV.U32 R13, RZ, RZ, RZ ;  /* 0x000000ffff0d7224 */ /* 0x002fe200078e00ff */
[----:B------:R-:W-:Y:S01]  /*1a510*/  UIADD3 UR4, UP0, UR40, 0x570, URZ ;  /* 0x0000057028047890 */ /* 0x000fe2000ff1e03f */
[----:B------:R-:W-:Y:S01]  /*1a520*/  IMAD R8, R4, 0x80, R6 ;  /* 0x0000008004087824 */ /* 0x000fe200078e0206 */
[----:B------:R-:W-:Y:S01]  /*1a530*/  PLOP3.LUT P0, PT, PT, PT, PT, 0x80, 0x0 ;  /* 0x000000000000781c */ /* 0x000fe20003f0f070 */
[----:B------:R-:W-:Y:S01]  /*1a540*/  IMAD R9, R29, 0x4000, R16 ;  /* 0x000040001d097824 */ /* 0x000fe200078e0210 */
[----:B------:R-:W-:Y:S01]  /*1a550*/  R2UR UR10, R13 ;  /* 0x000000000d0a72ca */ /* 0x000fe200000e0000 */
[----:B------:R-:W-:Y:S01]  /*1a560*/  VIADD R8, R8, 0xffffff80 ;  /* 0xffffff8008087836 */ /* 0x000fe20000000000 */
[----:B------:R-:W-:Y:S01]  /*1a570*/  UIADD3.X UR5, URZ, UR41, URZ, UP0, !UPT ;  /* 0x000000293f057290 */ /* 0x000fe200087fe43f */
[----:B------:R-:W-:Y:S01]  /*1a580*/  VIADD R9, R9, 0xe400 ;  /* 0x0000e40009097836 */ /* 0x000fe20000000000 */
[----:B------:R-:W-:Y:S01]  /*1a590*/  UMOV UR6, 0x0 ;  /* 0x0000000000067882 */ /* 0x000fe20000000000 */
[----:B------:R-:W-:Y:S01]  /*1a5a0*/  IMAD.SHL.U32 R12, R29, 0x2000, RZ ;  /* 0x000020001d0c7824 */ /* 0x000fe200078e00ff */
[----:B------:R-:W-:Y:S01]  /*1a5b0*/  UMOV UR7, 0x12f00000 ;  /* 0x12f0000000077882 */ /* 0x000fe20000000000 */
[----:B------:R-:W-:-:S08]  /*1a5c0*/  VIADD R11, R5, 0x16890 ;  /* 0x00016890050b7836 */ /* 0x000fd00000000000 */
.L_x_1824:
        /* <DEDUP_REMOVED lines=13> */
.L_x_2009:
[----:B------:R-:W-:Y:S05]  /*1a6a0*/  BSYNC B2 ;  /* 0x0000000000027941 */ /* 0x000fea0003800000 */
.L_x_1825:
        /* <DEDUP_REMOVED lines=11> */
.L_x_1828:
[----:B------:R-:W-:Y:S05]  /*1a760*/  BSYNC B2 ;  /* 0x0000000000027941 */ /* 0x000fea0003800000 */
.L_x_1827:
[----:B------:R-:W-:Y:S01]  /*1a770*/  R2UR UR10, R13 ;  /* 0x000000000d0a72ca */ /* 0x000fe200000e0000 */
[----:B------:R-:W-:Y:S01]  /*1a780*/  IMAD R12, R12, 0x2, R16 ;  /* 0x000000020c0c7824 */ /* 0x000fe200078e0210 */
[----:B------:R-:W-:Y:S01]  /*1a790*/  R2UR UR6, R14 ;  /* 0x000000000e0672ca */ /* 0x000fe200000e0000 */
[----:B------:R-:W-:Y:S01]  /*1a7a0*/  UIADD3 UR4, UP0, UR40, 0x670, URZ ;  /* 0x0000067028047890 */ /* 0x000fe2000ff1e03f */
[----:B------:R-:W-:Y:S01]  /*1a7b0*/  R2UR UR7, R15 ;  /* 0x000000000f0772ca */ /* 0x000fe200000e0000 */
[----:B01----:R-:W-:Y:S01]  /*1a7c0*/  VIADD R5, R5, 0x168b0 ;  /* 0x000168b005057836 */ /* 0x003fe20000000000 */
[----:B------:R-:W-:Y:S01]  /*1a7d0*/  PLOP3.LUT P0, PT, PT, PT, PT, 0x80, 0x0 ;  /* 0x000000000000781c */ /* 0x000fe20003f0f070 */
[----:B------:R-:W-:Y:S01]  /*1a7e0*/  VIADD R12, R12, 0x400 ;  /* 0x000004000c0c7836 */ /* 0x000fe20000000000 */
[----:B------:R-:W-:-:S12]  /*1a7f0*/  UIADD3.X UR5, URZ, UR41, URZ, UP0, !UPT ;  /* 0x000000293f057290 */ /* 0x000fd800087fe43f */
.L_x_1829:
        /* <DEDUP_REMOVED lines=9> */
[----:B--2---:R-:W-:Y:S05]  /*1a890*/  @P0 BRA.U.ANY `(.L_x_1829) ;  /* 0xfffffffd00d80947 */ /* 0x004fea000393ffff */
.L_x_1819:
[----:B------:R-:W-:Y:S05]  /*1a8a0*/  BSYNC B1 ;  /* 0x0000000000017941 */ /* 0x000fea0003800000 */
.L_x_1818:
        /* <DEDUP_REMOVED lines=11> */
.L_x_1842:
[----:B------:R-:W-:Y:S05]  /*1a960*/  YIELD ;  /* 0x0000000000007946 */ /* 0x000fea0003800000 */
[----:B------:R-:W-:Y:S04]  /*1a970*/  BSSY B1, `(.L_x_1830) ;  /* 0x000004d000017945 */ /* 0x000fe80003800000 */
[----:B--2---:R-:W-:Y:S05]  /*1a980*/  @!P6 BRA `(.L_x_1831) ;  /* 0x00000004002ce947 */ /* 0x004fea0003800000 */
[----:B0-----:R-:W2:Y:S01]  /*1a990*/  LDL R7, [R1+0x4] ;  /* 0x0000040001077983 */ /* 0x001ea20000100800 */
[----:B------:R-:W0:Y:S02]  /*1a9a0*/  S2R R5, SR_TID.X ;  /* 0x0000000000057919 */ /* 0x000e240000002100 */
[----:B0-----:R-:W-:Y:S01]  /*1a9b0*/  LOP3.LUT R8, R5, 0x7f, RZ, 0xc0, !PT ;  /* 0x0000007f05087812 */ /* 0x001fe200078ec0ff */
[----:B------:R-:W-:Y:S01]  /*1a9c0*/  IMAD R5, R29, 0x8, R16 ;  /* 0x000000081d057824 */ /* 0x000fe200078e0210 */
[----:B------:R-:W-:Y:S02]  /*1a9d0*/  BSSY B2, `(.L_x_1832) ;  /* 0x0000005000027945 */ /* 0x000fe40003800000 */
[----:B------:R-:W-:Y:S02]  /*1a9e0*/  ISETP.NE.AND P2, PT, R8, RZ, PT ;  /* 0x000000ff0800720c */ /* 0x000fe40003f45270 */
[----:B--2---:R-:W-:-:S04]  /*1a9f0*/  SHF.L.U32 R7, R7, 0x1f, RZ ;  /* 0x0000001f07077819 */ /* 0x004fc800000006ff */
[----:B------:R-:W0:Y:S02]  /*1aa00*/  SYNCS.PHASECHK.TRANS64.TRYWAIT P1, [R5+URZ+0x168a0], R7 ;  /* 0x0168a007050075a7 */ /* 0x000e24000802017f */
[----:B0-----:R-:W-:Y:S05]  /*1aa10*/  @!P1 BRA `(.L_x_1833) ;  /* 0x0000007800c09947 */ /* 0x001fea0003800000 */
.L_x_2010:
[----:B------:R-:W-:Y:S05]  /*1aa20*/  BSYNC B2 ;  /* 0x0000000000027941 */ /* 0x000fea0003800000 */
.L_x_1832:
        /* <DEDUP_REMOVED lines=9> */
.L_x_1835:
[----:B------:R-:W-:Y:S05]  /*1aac0*/  BSYNC B2 ;  /* 0x0000000000027941 */ /* 0x000fea0003800000 */
.L_x_1834:
        /* <DEDUP_REMOVED lines=10> */
[----:B------:R-:W-:-:S10]  /*1ab70*/  UMOV UR7, 0x12f00000 ;  /* 0x12f0000000077882 */ /* 0x000fd40000000000 */
.L_x_1836:
        /* <DEDUP_REMOVED lines=13> */
.L_x_2011:
[----:B------:R-:W-:Y:S05]  /*1ac50*/  BSYNC B2 ;  /* 0x0000000000027941 */ /* 0x000fea0003800000 */
.L_x_1837:
        /* <DEDUP_REMOVED lines=11> */
.L_x_1840:
[----:B------:R-:W-:Y:S05]  /*1ad10*/  BSYNC B2 ;  /* 0x0000000000027941 */ /* 0x000fea0003800000 */
.L_x_1839:
[----:B------:R-:W-:Y:S01]  /*1ad20*/  R2UR UR10, R13 ;  /* 0x000000000d0a72ca */ /* 0x000fe200000e0000 */
[----:B------:R-:W-:Y:S01]  /*1ad30*/  UIADD3 UR4, UP0, UR40, 0x670, URZ ;  /* 0x0000067028047890 */ /* 0x000fe2000ff1e03f */
[----:B------:R-:W-:Y:S01]  /*1ad40*/  R2UR UR6, R14 ;  /* 0x000000000e0672ca */ /* 0x000fe200000e0000 */
[----:B------:R-:W-:Y:S01]  /*1ad50*/  VIADD R8, R8, 0x400 ;  /* 0x0000040008087836 */ /* 0x000fe20000000000 */
[----:B------:R-:W-:Y:S01]  /*1ad60*/  R2UR UR7, R15 ;  /* 0x000000000f0772ca */ /* 0x000fe200000e0000 */
[----:B01----:R-:W-:Y:S01]  /*1ad70*/  VIADD R5, R5, 0x168b0 ;  /* 0x000168b005057836 */ /* 0x003fe20000000000 */
[----:B------:R-:W-:Y:S01]  /*1ad80*/  PLOP3.LUT P1, PT, PT, PT, PT, 0x80, 0x0 ;  /* 0x000000000000781c */ /* 0x000fe20003f2f070 */
[----:B------:R-:W-:-:S12]  /*1ad90*/  UIADD3.X UR5, URZ, UR41, URZ, UP0, !UPT ;  /* 0x000000293f057290 */ /* 0x000fd800087fe43f */
.L_x_1841:
        /* <DEDUP_REMOVED lines=10> */
.L_x_1831:
[----:B------:R-:W-:Y:S05]  /*1ae40*/  BSYNC B1 ;  /* 0x0000000000017941 */ /* 0x000fea0003800000 */
.L_x_1830:
[----:B0-----:R-:W2:Y:S01]  /*1ae50*/  LDL.LU R7, [R1+0x4] ;  /* 0x0000040001077983 */ /* 0x001ea20000300800 */
        /* <DEDUP_REMOVED lines=9> */
.L_x_1812:
[----:B------:R-:W-:Y:S05]  /*1aef0*/  BSYNC B0 ;  /* 0x0000000000007941 */ /* 0x000fea0003800000 */
.L_x_1811:
[----:B------:R-:W3:Y:S01]  /*1af00*/  LDC R2, c[0x0][0x448] ;  /* 0x00011200ff027b82 */ /* 0x000ee20000000800 */
[----:B------:R-:W-:Y:S01]  /*1af10*/  VIADD R3, R25, 0xbf ;  /* 0x000000bf19037836 */ /* 0x000fe20000000000 */
[----:B------:R-:W-:Y:S06]  /*1af20*/  @!P0 WARPSYNC.ALL ;  /* 0x0000000000008948 */ /* 0x000fec0003800000 */
[----:B------:R-:W-:Y:S01]  /*1af30*/  @!P0 BAR.SYNC.DEFER_BLOCKING 0xc, 0x200 ;  /* 0x0308000000008b1d */ /* 0x000fe20000010000 */
[----:B---3--:R-:W-:-:S13]  /*1af40*/  ISETP.NE.AND P1, PT, R2, 0x1, PT ;  /* 0x000000010200780c */ /* 0x008fda0003f25270 */
[----:B------:R-:W3:Y:S08]  /*1af50*/  @P1 LDC R4, c[0x0][0x44c] ;  /* 0x00011300ff041b82 */ /* 0x000ef00000000800 */
[----:B------:R-:W4:Y:S01]  /*1af60*/  @P1 LDC R2, c[0x0][0x450] ;  /* 0x00011400ff021b82 */ /* 0x000f220000000800 */
[----:B---3--:R-:W-:-:S05]  /*1af70*/  @P1 IMAD.HI.U32 R4, R3, R4, RZ ;  /* 0x0000000403041227 */ /* 0x008fca00078e00ff */
[----:B----4-:R-:W-:-:S05]  /*1af80*/  @P1 SHF.R.U32.HI R3, RZ, R2, R4 ;  /* 0x00000002ff031219 */ /* 0x010fca0000011604 */
[----:B------:R-:W-:Y:S02]  /*1af90*/  IMAD.IADD R10, R10, 0x1, R3 ;  /* 0x000000010a0a7824 */ /* 0x000fe400078e0203 */
[----:B------:R-:W3:Y:S02]  /*1afa0*/  LDC.64 R2, c[0x0][0x9e0] ;  /* 0x00027800ff027b82 */ /* 0x000ee40000000a00 */
[----:B---3--:R-:W-:Y:S01]  /*1afb0*/  ISETP.GE.AND P2, PT, R3, 0x1, PT ;  /* 0x000000010300780c */ /* 0x008fe20003f46270 */
[----:B------:R-:W-:-:S12]  /*1afc0*/  IMAD.IADD R2, R10, 0x1, R2 ;  /* 0x000000010a027824 */ /* 0x000fd800078e0202 */
[----:B------:R-:W-:Y:S05]  /*1afd0*/  @!P2 BRA `(.L_x_1843) ;  /* 0x000000000048a947 */ /* 0x000fea0003800000 */
[C---:B------:R-:W-:Y:S01]  /*1afe0*/  ISETP.GT.AND P0, PT, R10.reuse, RZ, PT ;  /* 0x000000ff0a00720c */ /* 0x040fe20003f04270 */
[----:B------:R-:W-:Y:S01]  /*1aff0*/  BSSY B0, `(.L_x_1844) ;  /* 0x000000e000007945 */ /* 0x000fe20003800000 */
[----:B------:R-:W-:-:S11]  /*1b000*/  VIADD R6, R10, 0xffffffff ;  /* 0xffffffff0a067836 */ /* 0x000fd60000000000 */
[----:B------:R-:W-:Y:S05]  /*1b010*/  @P0 BRA `(.L_x_1845) ;  /* 0x00000000001c0947 */ /* 0x000fea0003800000 */
[----:B------:R-:W-:Y:S01]  /*1b020*/  ISETP.NE.AND P0, PT, R3, 0x1, PT ;  /* 0x000000010300780c */ /* 0x000fe20003f05270 */
[----:B------:R-:W-:-:S12]  /*1b030*/  IMAD.MOV R6, RZ, RZ, -R10 ;  /* 0x000000ffff067224 */ /* 0x000fd800078e0a0a */
[----:B------:R-:W3:Y:S02]  /*1b040*/  @P0 LDC.64 R4, c[0x0][0x9e8] ;  /* 0x00027a00ff040b82 */ /* 0x000ee40000000a00 */
[----:B---3--:R-:W-:-:S05]  /*1b050*/  @P0 IMAD.HI.U32 R4, R6, R4, RZ ;  /* 0x0000000406040227 */ /* 0x008fca00078e00ff */
[----:B------:R-:W-:-:S04]  /*1b060*/  @P0 SHF.R.U32.HI R6, RZ, R5, R4 ;  /* 0x00000005ff060219 */ /* 0x000fc80000011604 */
[----:B------:R-:W-:Y:S01]  /*1b070*/  LOP3.LUT R6, RZ, R6, RZ, 0x33, !PT ;  /* 0x00000006ff067212 */ /* 0x000fe200078e33ff */
[----:B------:R-:W-:Y:S06]  /*1b080*/  BRA `(.L_x_1846) ;  /* 0x0000000000107947 */ /* 0x000fec0003800000 */
.L_x_1845:
[----:B------:R-:W-:-:S13]  /*1b090*/  ISETP.NE.AND P0, PT, R3, 0x1, PT ;  /* 0x000000010300780c */ /* 0x000fda0003f05270 */
[----:B------:R-:W3:Y:S02]  /*1b0a0*/  @P0 LDC.64 R4, c[0x0][0x9e8] ;  /* 0x00027a00ff040b82 */ /* 0x000ee40000000a00 */
[----:B---3--:R-:W-:-:S05]  /*1b0b0*/  @P0 IMAD.HI.U32 R4, R6, R4, RZ ;  /* 0x0000000406040227 */ /* 0x008fca00078e00ff */
[----:B------:R-:W-:-:S07]  /*1b0c0*/  @P0 SHF.R.U32.HI R6, RZ, R5, R4 ;  /* 0x00000005ff060219 */ /* 0x000fce0000011604 */
.L_x_1846:
[----:B------:R-:W-:Y:S05]  /*1b0d0*/  BSYNC B0 ;  /* 0x0000000000007941 */ /* 0x000fea0003800000 */
.L_x_1844:
[----:B------:R-:W-:-:S05]  /*1b0e0*/  IMAD R6, R6, R3, R3 ;  /* 0x0000000306067224 */ /* 0x000fca00078e0203 */
[----:B------:R-:W-:-:S07]  /*1b0f0*/  VIMNMX R2, R2, R6, PT ;  /* 0x0000000602027248 */ /* 0x000fce0003fe0100 */
.L_x_1843:
[----:B------:R-:W-:Y:S01]  /*1b100*/  VIADD R2, R2, 0x7f ;  /* 0x0000007f02027836 */ /* 0x000fe20000000000 */
[----:B------:R-:W-:Y:S01]  /*1b110*/  ULDC UR4, c[0x0][0x9dc] ;  /* 0x0002770000047ab9 */ /* 0x000fe20000000800 */
[----:B------:R-:W-:-:S03]  /*1b120*/  IMAD.MOV.U32 R5, RZ, RZ, R25 ;  /* 0x000000ffff057224 */ /* 0x000fc600078e0019 */
[----:B------:R-:W-:-:S04]  /*1b130*/  SHF.R.S32.HI R4, RZ, 0x1f, R2 ;  /* 0x0000001fff047819 */ /* 0x000fc80000011402 */
[----:B------:R-:W-:Y:S02]  /*1b140*/  LEA.HI R4, R4, R2, RZ, 0x7 ;  /* 0x0000000204047211 */ /* 0x000fe400078f38ff */
[----:B------:R-:W3:Y:S02]  /*1b150*/  @P1 LDC R2, c[0x0][0x450] ;  /* 0x00011400ff021b82 */ /* 0x000ee40000000800 */
[----:B------:R-:W-:-:S04]  /*1b160*/  SHF.R.S32.HI R4, RZ, 0x7, R4 ;  /* 0x00000007ff047819 */ /* 0x000fc80000011404 */
[----:B------:R-:W-:Y:S02]  /*1b170*/  VIMNMX R21, R21, R4, PT ;  /* 0x0000000415157248 */ /* 0x000fe40003fe0100 */
[----:B------:R-:W4:Y:S02]  /*1b180*/  @P1 LDC R4, c[0x0][0x44c] ;  /* 0x00011300ff041b82 */ /* 0x000f240000000800 */
[----:B----4-:R-:W-:-:S05]  /*1b190*/  @P1 IMAD.HI.U32 R4, R25, R4, RZ ;  /* 0x0000000419041227 */ /* 0x010fca00078e00ff */
[----:B---3--:R-:W-:-:S05]  /*1b1a0*/  @P1 SHF.R.U32.HI R5, RZ, R2, R4 ;  /* 0x00000002ff051219 */ /* 0x008fca0000011604 */
        /* <DEDUP_REMOVED lines=8> */
[----:B------:R-:W3:Y:S02]  /*1b230*/  @P0 LDC.64 R4, c[0x0][0x9e8] ;  /* 0x00027a00ff040b82 */ /* 0x000ee40000000a00 */
[----:B---3--:R-:W-:-:S05]  /*1b240*/  @P0 IMAD.HI.U32 R4, R6, R4, RZ ;  /* 0x0000000406040227 */ /* 0x008fca00078e00ff */
[----:B------:R-:W-:-:S04]  /*1b250*/  @P0 SHF.R.U32.HI R6, RZ, R5, R4 ;  /* 0x00000005ff060219 */ /* 0x000fc80000011604 */
[----:B------:R-:W-:Y:S01]  /*1b260*/  LOP3.LUT R6, RZ, R6, RZ, 0x33, !PT ;  /* 0x00000006ff067212 */ /* 0x000fe200078e33ff */
[----:B------:R-:W-:Y:S06]  /*1b270*/  BRA `(.L_x_1850) ;  /* 0x0000000000107947 */ /* 0x000fec0003800000 */
.L_x_1849:
[----:B------:R-:W-:-:S13]  /*1b280*/  ISETP.NE.AND P0, PT, R3, 0x1, PT ;  /* 0x000000010300780c */ /* 0x000fda0003f05270 */
[----:B------:R-:W3:Y:S02]  /*1b290*/  @P0 LDC.64 R4, c[0x0][0x9e8] ;  /* 0x00027a00ff040b82 */ /* 0x000ee40000000a00 */
[----:B---3--:R-:W-:-:S05]  /*1b2a0*/  @P0 IMAD.HI.U32 R4, R6, R4, RZ ;  /* 0x0000000406040227 */ /* 0x008fca00078e00ff */
[----:B------:R-:W-:-:S07]  /*1b2b0*/  @P0 SHF.R.U32.HI R6, RZ, R5, R4 ;  /* 0x00000005ff060219 */ /* 0x000fce0000011604 */
.L_x_1850:
[----:B------:R-:W-:Y:S05]  /*1b2c0*/  BSYNC B0 ;  /* 0x0000000000007941 */ /* 0x000fea0003800000 */
.L_x_1848:
[----:B------:R-:W-:-:S05]  /*1b2d0*/  IMAD R3, R6, R3, RZ ;  /* 0x0000000306037224 */ /* 0x000fca00078e02ff */
[----:B------:R-:W-:-:S07]  /*1b2e0*/  VIMNMX R2, R2, R3, !PT ;  /* 0x0000000302027248 */ /* 0x000fce0007fe0100 */
.L_x_1847:
[----:B------:R-:W-:Y:S01]  /*1b2f0*/  ISETP.NE.AND P1, PT, R0, RZ, PT ;  /* 0x000000ff0000720c */ /* 0x000fe20003f25270 */
[----:B------:R-:W-:Y:S01]  /*1b300*/  BSSY B0, `(.L_x_1851) ;  /* 0x0000024000007945 */ /* 0x000fe20003800000 */
[----:B------:R-:W-:-:S04]  /*1b310*/  SHF.R.S32.HI R3, RZ, 0x1f, R2 ;  /* 0x0000001fff037819 */ /* 0x000fc80000011402 */
[----:B------:R-:W-:Y:S01]  /*1b320*/  LEA.HI R3, R3, R2, RZ, 0x7 ;  /* 0x0000000203037211 */ /* 0x000fe200078f38ff */
[----:B------:R-:W-:-:S03]  /*1b330*/  IMAD.MOV.U32 R2, RZ, RZ, RZ ;  /* 0x000000ffff027224 */ /* 0x000fc600078e00ff */
[----:B------:R-:W-:-:S03]  /*1b340*/  SHF.R.S32.HI R3, RZ, 0x7, R3 ;  /* 0x00000007ff037819 */ /* 0x000fc60000011403 */
[----:B------:R-:W3:Y:S01]  /*1b350*/  @!P1 LDC R0, c[0x0][0x9f0] ;  /* 0x00027c00ff009b82 */ /* 0x000ee20000000800 */
[----:B------:R-:W-:-:S04]  /*1b360*/  VIMNMX R4, RZ, R3, !PT ;  /* 0x00000003ff047248 */ /* 0x000fc80007fe0100 */
[----:B------:R-:W-:-:S13]  /*1b370*/  ISETP.GT.AND P0, PT, R21, R4, PT ;  /* 0x000000041500720c */ /* 0x000fda0003f04270 */
[----:B------:R-:W-:Y:S05]  /*1b380*/  @!P0 BRA `(.L_x_1852) ;  /* 0x00000000006c8947 */ /* 0x000fea0003800000 */
[-C--:B---3--:R-:W-:Y:S02]  /*1b390*/  IABS R5, R0.reuse ;  /* 0x0000000000057213 */ /* 0x088fe40000000000 */
[----:B0-2---:R-:W-:Y:S02]  /*1b3a0*/  IABS R7, R0 ;  /* 0x0000000000077213 */ /* 0x005fe40000000000 */
[----:B------:R-:W0:Y:S03]  /*1b3b0*/  I2F.RP R2, R5 ;  /* 0x0000000500027306 */ /* 0x000e260000209400 */
[----:B------:R-:W-:-:S05]  /*1b3c0*/  IMAD.MOV R7, RZ, RZ, -R7 ;  /* 0x000000ffff077224 */ /* 0x000fca00078e0a07 */
[----:B0-----:R-:W0:Y:S02]  /*1b3d0*/  MUFU.RCP R2, R2 ;  /* 0x0000000200027308 */ /* 0x001e240000001000 */
[----:B0-----:R-:W-:-:S06]  /*1b3e0*/  VIADD R2, R2, 0xffffffe ;  /* 0x0ffffffe02027836 */ /* 0x001fcc0000000000 */
[----:B------:R-:W0:Y:S02]  /*1b3f0*/  F2I.FTZ.U32.TRUNC.NTZ R3, R2 ;  /* 0x0000000200037305 */ /* 0x000e24000021f000 */
[----:B0-----:R-:W-:-:S04]  /*1b400*/  IMAD.MOV R2, RZ, RZ, -R3 ;  /* 0x000000ffff027224 */ /* 0x001fc800078e0a03 */
[----:B------:R-:W-:Y:S02]  /*1b410*/  IMAD R6, R2, R5, RZ ;  /* 0x0000000502067224 */ /* 0x000fe400078e02ff */
[----:B------:R-:W-:-:S04]  /*1b420*/  IMAD.MOV.U32 R2, RZ, RZ, RZ ;  /* 0x000000ffff027224 */ /* 0x000fc800078e00ff */
[----:B------:R-:W-:Y:S01]  /*1b430*/  IMAD.HI.U32 R6, R3, R6, R2 ;  /* 0x0000000603067227 */ /* 0x000fe200078e0002 */
[----:B------:R-:W-:-:S05]  /*1b440*/  IADD3 R3, R0, -0x1, R21 ;  /* 0xffffffff00037810 */ /* 0x000fca0007ffe015 */
[----:B------:R-:W-:-:S05]  /*1b450*/  IMAD.IADD R3, R3, 0x1, -R4 ;  /* 0x0000000103037824 */ /* 0x000fca00078e0a04 */
[----:B------:R-:W-:Y:S02]  /*1b460*/  IABS R2, R3 ;  /* 0x0000000300027213 */ /* 0x000fe40000000000 */
[----:B------:R-:W-:-:S03]  /*1b470*/  LOP3.LUT R3, R3, R0, RZ, 0x3c, !PT ;  /* 0x0000000003037212 */ /* 0x000fc600078e3cff */
[----:B------:R-:W-:Y:S01]  /*1b480*/  IMAD.HI.U32 R6, R6, R2, RZ ;  /* 0x0000000206067227 */ /* 0x000fe200078e00ff */
[----:B------:R-:W-:-:S03]  /*1b490*/  ISETP.GE.AND P2, PT, R3, RZ, PT ;  /* 0x000000ff0300720c */ /* 0x000fc60003f46270 */
        /* <DEDUP_REMOVED lines=10> */
.L_x_1852:
[----:B------:R-:W-:Y:S05]  /*1b540*/  BSYNC B0 ;  /* 0x0000000000007941 */ /* 0x000fea0003800000 */
.L_x_1851:
[-C--:B---3--:R-:W-:Y:S01]  /*1b550*/  IMAD R0, R19, R2.reuse, R4 ;  /* 0x0000000213007224 */ /* 0x088fe200078e0204 */
[----:B------:R-:W-:Y:S04]  /*1b560*/  BSSY B7, `(.L_x_1853) ;  /* 0x000039c000077945 */ /* 0x000fe80003800000 */
[----:B------:R-:W-:Y:S01]  /*1b570*/  VIADDMNMX R23, R0, R2, R21, PT ;  /* 0x0000000200177246 */ /* 0x000fe20003800115 */
[----:B------:R3:W-:Y:S03]  /*1b580*/  STL [R1+0x18], R0 ;  /* 0x0000180001007387 */ /* 0x0007e60000100800 */
[----:B------:R-:W-:Y:S01]  /*1b590*/  ISETP.GT.AND P0, PT, R23, R0, PT ;  /* 0x000000001700720c */ /* 0x000fe20003f04270 */
[----:B------:R3:W-:-:S12]  /*1b5a0*/  STL [R1+0x38], R23 ;  /* 0x0000381701007387 */ /* 0x0007d80000100800 */
[----:B---3--:R-:W-:Y:S05]  /*1b5b0*/  @P0 BRA `(.L_x_1854) ;  /* 0x0000000000440947 */ /* 0x008fea0003800000 */
[----:B------:R-:W3:Y:S02]  /*1b5c0*/  S2R R0, SR_TID.X ;  /* 0x0000000000007919 */ /* 0x000ee40000002100 */
[----:B---3--:R-:W-:-:S04]  /*1b5d0*/  LOP3.LUT R0, R0, 0x7f, RZ, 0xc0, !PT ;  /* 0x0000007f00007812 */ /* 0x008fc800078ec0ff */
[----:B------:R-:W-:-:S13]  /*1b5e0*/  ISETP.NE.AND P0, PT, R0, RZ, PT ;  /* 0x000000ff0000720c */ /* 0x000fda0003f05270 */
[----:B------:R-:W-:Y:S05]  /*1b5f0*/  @P0 BRA `(.L_x_1855) ;  /* 0x0000003800480947 */ /* 0x000fea0003800000 */
[----:B------:R-:W3:Y:S01]  /*1b600*/  S2R R5, SR_LANEID ;  /* 0x0000000000057919 */ /* 0x000ee20000000000 */
[----:B------:R-:W-:Y:S01]  /*1b610*/  VOTEU.ANY UR4, UPT, PT ;  /* 0x0000000000047886 */ /* 0x000fe200038e0100 */
[----:B------:R-:W4:Y:S01]  /*1b620*/  LDC.64 R2, c[0x0][0xc60] ;  /* 0x00031800ff027b82 */ /* 0x000f220000000a00 */
[----:B------:R-:W3:Y:S02]  /*1b630*/  FLO.U32 R0, UR4 ;  /* 0x0000000400007d00 */ /* 0x000ee400080e0000 */
[----:B---3--:R-:W-:-:S06]  /*1b640*/  ISETP.EQ.U32.AND P0, PT, R0, R5, PT ;  /* 0x000000050000720c */ /* 0x008fcc0003f02070 */
[----:B------:R-:W4:Y:S07]  /*1b650*/  POPC R5, UR4 ;  /* 0x0000000400057d09 */ /* 0x000f2e0008000000 */
[----:B----4-:R-:W3:Y:S01]  /*1b660*/  @P0 ATOMG.E.ADD.STRONG.GPU PT, R3, desc[UR42][R2.64], R5 ;  /* 0x00000005020309a8 */ /* 0x010ee200081ee1ea */
[----:B------:R-:W4:Y:S02]  /*1b670*/  S2R R4, SR_LTMASK ;  /* 0x0000000000047919 */ /* 0x000f240000003900 */
[----:B----4-:R-:W-:-:S04]  /*1b680*/  LOP3.LUT R4, R4, UR4, RZ, 0xc0, !PT ;  /* 0x0000000404047c12 */ /* 0x010fc8000f8ec0ff */
[----:B0-2---:R-:W0:Y:S01]  /*1b690*/  POPC R7, R4 ;  /* 0x0000000400077309 */ /* 0x005e220000000000 */
[----:B---3--:R-:W0:Y:S02]  /*1b6a0*/  SHFL.IDX PT, R0, R3, R0, 0x1f ;  /* 0x00001f0003007589 */ /* 0x008e2400000e0000 */
[----:B0-----:R-:W-:Y:S01]  /*1b6b0*/  IADD3 R24, R0, UR36, R7 ;  /* 0x0000002400187c10 */ /* 0x001fe2000fffe007 */
[----:B------:R-:W-:Y:S06]  /*1b6c0*/  BRA `(.L_x_1855) ;  /* 0x0000003800147947 */ /* 0x000fec0003800000 */
.L_x_1854:
        /* <DEDUP_REMOVED lines=9> */
[----:B------:R-:W3:Y:S01]  /*1b760*/  LDC.64 R2, c[0x4][R2] ;  /* 0x0100000002027b82 */ /* 0x000ee20000000a00 */
[----:B------:R-:W-:Y:S02]  /*1b770*/  IMAD.U32 R5, RZ, RZ, UR7 ;  /* 0x00000007ff057e24 */ /* 0x000fe4000f8e00ff */
[----:B------:R-:W-:Y:S02]  /*1b780*/  IMAD.U32 R6, RZ, RZ, UR8 ;  /* 0x00000008ff067e24 */ /* 0x000fe4000f8e00ff */
[----:B0-2---:R-:W-:-:S02]  /*1b790*/  IMAD.U32 R7, RZ, RZ, UR9 ;  /* 0x00000009ff077e24 */ /* 0x005fc4000f8e00ff */
[----:B------:R-:W-:Y:S02]  /*1b7a0*/  IMAD.U32 R10, RZ, RZ, UR4 ;  /* 0x00000004ff0a7e24 */ /* 0x000fe4000f8e00ff */
[----:B------:R-:W-:Y:S02]  /*1b7b0*/  IMAD.U32 R11, RZ, RZ, UR5 ;  /* 0x00000005ff0b7e24 */ /* 0x000fe4000f8e00ff */
[----:B------:R-:W-:Y:S02]  /*1b7c0*/  IMAD.MOV.U32 R8, RZ, RZ, 0x70 ;  /* 0x00000070ff087424 */ /* 0x000fe400078e00ff */
[----:B------:R-:W-:Y:S02]  /*1b7d0*/  IMAD.MOV.U32 R12, RZ, RZ, 0x1 ;  /* 0x00000001ff0c7424 */ /* 0x000fe400078e00ff */
[----:B-1----:R-:W-:-:S07]  /*1b7e0*/  IMAD.MOV.U32 R13, RZ, RZ, RZ ;  /* 0x000000ffff0d7224 */ /* 0x002fce00078e00ff */
[----:B------:R-:W-:-:S07]  /*1b7f0*/  LEPC R20, `(.L_x_1857) ;  /* 0x000000001014794e */ /* 0x000fce0000000000 */
[----:B---3--:R-:W-:Y:S05]  /*1b800*/  CALL.ABS.NOINC R2 ;  /* 0x0000000002007343 */ /* 0x008fea0003c00000 */
.L_x_1857:
[----:B------:R-:W-:Y:S05]  /*1b810*/  BSYNC B6 ;  /* 0x0000000000067941 */ /* 0x000fea0003800000 */
.L_x_1856:
        /* <DEDUP_REMOVED lines=8> */
[----:B------:R3:W4:Y:S01]  /*1b8a0*/  LDC.64 R2, c[0x4][R19] ;  /* 0x0100000013027b82 */ /* 0x0007220000000a00 */
[----:B------:R-:W-:Y:S02]  /*1b8b0*/  IMAD.U32 R4, RZ, RZ, UR6 ;  /* 0x00000006ff047e24 */ /* 0x000fe4000f8e00ff */
[----:B------:R-:W-:Y:S02]  /*1b8c0*/  IMAD.U32 R5, RZ, RZ, UR7 ;  /* 0x00000007ff057e24 */ /* 0x000fe4000f8e00ff */
[----:B------:R-:W-:Y:S02]  /*1b8d0*/  IMAD.U32 R6, RZ, RZ, UR8 ;  /* 0x00000008ff067e24 */ /* 0x000fe4000f8e00ff */
[----:B0-2---:R-:W-:-:S02]  /*1b8e0*/  IMAD.U32 R7, RZ, RZ, UR9 ;  /* 0x00000009ff077e24 */ /* 0x005fc4000f8e00ff */
[----:B------:R-:W-:Y:S02]  /*1b8f0*/  IMAD.U32 R10, RZ, RZ, UR4 ;  /* 0x00000004ff0a7e24 */ /* 0x000fe4000f8e00ff */
[----:B------:R-:W-:Y:S02]  /*1b900*/  IMAD.U32 R11, RZ, RZ, UR5 ;  /* 0x00000005ff0b7e24 */ /* 0x000fe4000f8e00ff */
[----:B------:R-:W-:Y:S02]  /*1b910*/  IMAD.MOV.U32 R8, RZ, RZ, 0x70 ;  /* 0x00000070ff087424 */ /* 0x000fe400078e00ff */
[----:B------:R-:W-:Y:S02]  /*1b920*/  IMAD.MOV.U32 R12, RZ, RZ, 0x1 ;  /* 0x00000001ff0c7424 */ /* 0x000fe400078e00ff */
[----:B-1-3--:R-:W-:-:S07]  /*1b930*/  IMAD.MOV.U32 R13, RZ, RZ, RZ ;  /* 0x000000ffff0d7224 */ /* 0x00afce00078e00ff */
[----:B------:R-:W-:-:S07]  /*1b940*/  LEPC R20, `(.L_x_1860) ;  /* 0x000000001014794e */ /* 0x000fce0000000000 */
[----:B----4-:R-:W-:Y:S05]  /*1b950*/  CALL.ABS.NOINC R2 ;  /* 0x0000000002007343 */ /* 0x010fea0003c00000 */
.L_x_1860:
        /* <DEDUP_REMOVED lines=15> */
.L_x_1859:
[----:B------:R-:W-:Y:S05]  /*1ba50*/  BSYNC B6 ;  /* 0x0000000000067941 */ /* 0x000fea0003800000 */
.L_x_1858:
[----:B------:R-:W-:Y:S01]  /*1ba60*/  ULDC.64 UR4, c[0x0][0x9f8] ;  /* 0x00027e0000047ab9 */ /* 0x000fe20000000a00 */
[----:B------:R-:W3:Y:S01]  /*1ba70*/  LDL R20, [R1+0x14] ;  /* 0x0000140001147983 */ /* 0x000ee20000100800 */
[----:B------:R-:W-:-:S03]  /*1ba80*/  ISETP.NE.U32.AND P0, PT, RZ, UR4, PT ;  /* 0x00000004ff007c0c */ /* 0x000fc6000bf05070 */
[----:B------:R-:W4:Y:S01]  /*1ba90*/  LDL R19, [R1+0x1c] ;  /* 0x00001c0001137983 */ /* 0x000f220000100800 */
[----:B------:R-:W-:Y:S01]  /*1baa0*/  ISETP.NE.AND.EX P0, PT, RZ, UR5, PT, P0 ;  /* 0x00000005ff007c0c */ /* 0x000fe2000bf05300 */
[----:B0-2---:R-:W-:Y:S01]  /*1bab0*/  IMAD.MOV.U32 R7, RZ, RZ, R27 ;  /* 0x000000ffff077224 */ /* 0x005fe200078e001b */
[----:B------:R-:W0:Y:S01]  /*1bac0*/  LDC R6, c[0x0][0x430] ;  /* 0x00010c00ff067b82 */ /* 0x000e220000000800 */
[----:B------:R-:W2:Y:S10]  /*1bad0*/  S2R R21, SR_TID.X ;  /* 0x0000000000157919 */ /* 0x000eb40000002100 */
[----:B------:R-:W1:Y:S02]  /*1bae0*/  @P0 LDC.64 R2, c[0x0][0x9f8] ;  /* 0x00027e00ff020b82 */ /* 0x000e640000000a00 */
[----:B-1----:R-:W-:-:S05]  /*1baf0*/  @P0 IMAD.WIDE R2, R27, 0x4, R2 ;  /* 0x000000041b020825 */ /* 0x002fca00078e0202 */
[----:B------:R1:W4:Y:S01]  /*1bb00*/  @P0 LDG.E R7, desc[UR42][R2.64] ;  /* 0x0000002a02070981 */ /* 0x000322000c1e1900 */
[----:B0-----:R-:W-:Y:S01]  /*1bb10*/  ISETP.NE.AND P1, PT, R6, 0x1, PT ;  /* 0x000000010600780c */ /* 0x001fe20003f25270 */
[----:B------:R-:W-:Y:S01]  /*1bb20*/  VIADD R23, R23, 0xffffffff ;  /* 0xffffffff17177836 */ /* 0x000fe20000000000 */
[----:B--2---:R-:W-:Y:S01]  /*1bb30*/  LOP3.LUT R21, R21, 0x7f, RZ, 0xc0, !PT ;  /* 0x0000007f15157812 */ /* 0x004fe200078ec0ff */
[----:B------:R-:W0:Y:S02]  /*1bb40*/  S2R R22, SR_TID.X ;  /* 0x0000000000167919 */ /* 0x000e240000002100 */
[----:B------:R-:W-:Y:S01]  /*1bb50*/  IMAD.SHL.U32 R8, R23, 0x80, RZ ;  /* 0x0000008017087824 */ /* 0x000fe200078e00ff */
[----:B------:R-:W-:-:S07]  /*1bb60*/  SHF.R.U32.HI R21, RZ, 0x3, R21 ;  /* 0x00000003ff157819 */ /* 0x000fce0000011615 */
[----:B-1----:R-:W1:Y:S08]  /*1bb70*/  @P1 LDC R3, c[0x0][0x434] ;  /* 0x00010d00ff031b82 */ /* 0x002e700000000800 */
[----:B------:R-:W2:Y:S01]  /*1bb80*/  @P1 LDC R2, c[0x0][0x438] ;  /* 0x00010e00ff021b82 */ /* 0x000ea20000000800 */
[----:B0-----:R-:W-:-:S05]  /*1bb90*/  IMAD.SHL.U32 R22, R22, 0x10, RZ ;  /* 0x0000001016167824 */ /* 0x001fca00078e00ff */
[----:B------:R-:W-:-:S04]  /*1bba0*/  LOP3.LUT R22, R22, 0x70, RZ, 0xc0, !PT ;  /* 0x0000007016167812 */ /* 0x000fc800078ec0ff */
[----:B------:R-:W-:-:S04]  /*1bbb0*/  LOP3.LUT R0, R8, R21, R22, 0xfe, !PT ;  /* 0x0000001508007212 */ /* 0x000fc800078efe16 */
[C---:B---3--:R-:W-:Y:S01]  /*1bbc0*/  ISETP.GE.AND P0, PT, R0.reuse, R20, PT ;  /* 0x000000140000720c */ /* 0x048fe20003f06270 */
[----:B----4-:R-:W-:-:S04]  /*1bbd0*/  IMAD.IADD R0, R0, 0x1, R19 ;  /* 0x0000000100007824 */ /* 0x010fc800078e0213 */
[----:B-1----:R-:W-:-:S04]  /*1bbe0*/  @P1 IMAD.HI.U32 R3, R0, R3, RZ ;  /* 0x0000000300031227 */ /* 0x002fc800078e00ff */
[----:B------:R-:W-:Y:S01]  /*1bbf0*/  IMAD.MOV.U32 R4, RZ, RZ, R0 ;  /* 0x000000ffff047224 */ /* 0x000fe200078e0000 */
[----:B--2---:R-:W-:-:S03]  /*1bc00*/  @P1 SHF.R.U32.HI R4, RZ, R2, R3 ;  /* 0x00000002ff041219 */ /* 0x004fc60000011603 */
[----:B------:R-:W0:Y:S02]  /*1bc10*/  @!P0 LDC.64 R2, c[0x0][0x428] ;  /* 0x00010a00ff028b82 */ /* 0x000e240000000a00 */
[----:B------:R-:W-:-:S04]  /*1bc20*/  IMAD.MOV R5, RZ, RZ, -R4 ;  /* 0x000000ffff057224 */ /* 0x000fc800078e0a04 */
[----:B------:R-:W-:Y:S01]  /*1bc30*/  IMAD R0, R6, R5, R0 ;  /* 0x0000000506007224 */ /* 0x000fe200078e0200 */
[--C-:B------:R-:W-:Y:S02]  /*1bc40*/  @!P0 SHF.R.S32.HI R5, RZ, 0x1f, R4.reuse ;  /* 0x0000001fff058819 */ /* 0x100fe40000011404 */
[----:B------:R-:W-:Y:S01]  /*1bc50*/  SHF.R.S32.HI R9, RZ, 0x1f, R7 ;  /* 0x0000001fff097819 */ /* 0x000fe20000011407 */
[-C--:B0-----:R-:W-:Y:S01]  /*1bc60*/  @!P0 IMAD.WIDE.U32 R4, R7, R2.reuse, R4 ;  /* 0x0000000207048225 */ /* 0x081fe200078e0004 */
[----:B------:R0:W-:Y:S03]  /*1bc70*/  STL [R1+0xc], R7 ;  /* 0x00000c0701007387 */ /* 0x0001e60000100800 */
[----:B------:R-:W-:Y:S01]  /*1bc80*/  @!P0 IMAD R6, R9, R2, RZ ;  /* 0x0000000209068224 */ /* 0x000fe200078e02ff */
[----:B------:R1:W-:Y:S03]  /*1bc90*/  STL [R1+0x20], R9 ;  /* 0x0000200901007387 */ /* 0x0003e60000100800 */
[----:B------:R-:W-:-:S02]  /*1bca0*/  @!P0 IMAD R6, R7, R3, R6 ;  /* 0x0000000307068224 */ /* 0x000fc400078e0206 */
[----:B------:R-:W2:Y:S02]  /*1bcb0*/  @!P0 LDC.64 R2, c[0x0][0x418] ;  /* 0x00010600ff028b82 */ /* 0x000ea40000000a00 */
[----:B------:R-:W-:Y:S01]  /*1bcc0*/  @!P0 IMAD.IADD R5, R5, 0x1, R6 ;  /* 0x0000000105058824 */ /* 0x000fe200078e0206 */
[----:B--2---:R-:W-:Y:S01]  /*1bcd0*/  @!P0 LEA R6, P1, R4, R2, 0x2 ;  /* 0x0000000204068211 */ /* 0x004fe200078210ff */
[----:B------:R-:W-:-:S03]  /*1bce0*/  IMAD.MOV.U32 R2, RZ, RZ, RZ ;  /* 0x000000ffff027224 */ /* 0x000fc600078e00ff */
[----:B0-----:R-:W-:-:S05]  /*1bcf0*/  @!P0 LEA.HI.X R7, R4, R3, R5, 0x2, P1 ;  /* 0x0000000304078211 */ /* 0x001fca00008f1405 */
[----:B------:R0:W5:Y:S01]  /*1bd00*/  @!P0 LDG.E R2, desc[UR42][R6.64] ;  /* 0x0000002a06028981 */ /* 0x000162000c1e1900 */
[----:B-1----:R-:W-:Y:S01]  /*1bd10*/  IMAD.U32 R9, RZ, RZ, UR38 ;  /* 0x00000026ff097e24 */ /* 0x002fe2000f8e00ff */
[----:B------:R-:W-:Y:S01]  /*1bd20*/  UMOV UR4, 0xffffffff ;  /* 0xffffffff00047882 */ /* 0x000fe20000000000 */
[----:B------:R-:W-:-:S03]  /*1bd30*/  LOP3.LUT R18, R18, 0xfffffffd, RZ, 0xc0, !PT ;  /* 0xfffffffd12127812 */ /* 0x000fc600078ec0ff */
[----:B------:R-:W-:-:S13]  /*1bd40*/  ISETP.NE.AND P2, PT, R9, 0x3, PT ;  /* 0x000000030900780c */ /* 0x000fda0003f45270 */
[----:B------:R-:W-:Y:S01]  /*1bd50*/  @P2 LOP3.LUT R18, R18, 0x2, RZ, 0xfc, !PT ;  /* 0x0000000212122812 */ /* 0x000fe200078efcff */
[----:B0-----:R-:W-:Y:S06]  /*1bd60*/  BRA.DIV UR4, `(.L_x_1861) ;  /* 0x0000006a04147947 */ /* 0x001fec000b800000 */
.L_x_2014:
[----:B------:R-:W-:Y:S05]  /*1bd70*/  @!P2 BRA `(.L_x_1862) ;  /* 0x000000000004a947 */ /* 0x000fea0003800000 */
[----:B------:R-:W-:Y:S01]  /*1bd80*/  BPT.TRAP 0x1 ;  /* 0x000000040000795c */ /* 0x000fe20000300000 */
.L_x_1862:
[----:B------:R-:W2:Y:S01]  /*1bd90*/  LDL R9, [R1] ;  /* 0x0000000001097983 */ /* 0x000ea20000100800 */
        /* <DEDUP_REMOVED lines=20> */
[----:B--2---:R-:W-:-:S06]  /*1bee0*/  SHF.L.U32 R4, R9, 0x1f, RZ ;  /* 0x0000001f09047819 */ /* 0x004fcc00000006ff */
[----:B------:R-:W0:Y:S02]  /*1bef0*/  SYNCS.PHASECHK.TRANS64.TRYWAIT P0, [R3+URZ+0x16840], R4 ;  /* 0x01684004030075a7 */ /* 0x000e24000800017f */
[----:B0-----:R-:W-:Y:S05]  /*1bf00*/  @!P0 BRA `(.L_x_1864) ;  /* 0x0000006400e08947 */ /* 0x001fea0003800000 */
.L_x_2015:
[----:B------:R-:W-:Y:S05]  /*1bf10*/  BSYNC B0 ;  /* 0x0000000000007941 */ /* 0x000fea0003800000 */
.L_x_1863:
[----:B------:R-:W2:Y:S01]  /*1bf20*/  LDL R13, [R1+0x14] ;  /* 0x00001400010d7983 */ /* 0x000ea20000100800 */
[----:B------:R-:W-:Y:S01]  /*1bf30*/  ULDC.64 UR4, c[0x0][0x300] ;  /* 0x0000c00000047ab9 */ /* 0x000fe20000000a00 */
[----:B------:R-:W-:Y:S01]  /*1bf40*/  ULDC.64 UR6, c[0x0][0x2e8] ;  /* 0x0000ba0000067ab9 */ /* 0x000fe20000000a00 */
[----:B------:R-:W-:Y:S01]  /*1bf50*/  IMAD R6, R6, UR4, RZ ;  /* 0x0000000406067c24 */ /* 0x000fe2000f8e02ff */
[----:B------:R-:W1:Y:S01]  /*1bf60*/  S2R R9, SR_TID.X ;  /* 0x0000000000097919 */ /* 0x000e620000002100 */
[----:B0-----:R-:W-:Y:S01]  /*1bf70*/  IMAD.WIDE.U32 R4, R0, UR4, RZ ;  /* 0x0000000400047c25 */ /* 0x001fe2000f8e00ff */
        /* <DEDUP_REMOVED lines=10> */
[----:B------:R-:W-:Y:S01]  /*1c020*/  IMAD.WIDE.U32 R4, R17, UR4, R4 ;  /* 0x0000000411047c25 */ /* 0x000fe2000f8e0004 */
[----:B------:R-:W-:-:S03]  /*1c030*/  ULDC UR4, c[0x0][0x2f4] ;  /* 0x0000bd0000047ab9 */ /* 0x000fc60000000800 */
[----:B------:R-:W-:Y:S01]  /*1c040*/  IMAD R2, R17, UR5, R5 ;  /* 0x0000000511027c24 */ /* 0x000fe2000f8e0205 */
[----:B------:R-:W-:-:S04]  /*1c050*/  LEA R0, P0, R4, UR6, 0x1 ;  /* 0x0000000604007c11 */ /* 0x000fc8000f8008ff */
[----:B------:R-:W-:Y:S02]  /*1c060*/  LEA.HI.X R2, R4, UR7, R2, 0x1, P0 ;  /* 0x0000000704027c11 */ /* 0x000fe400080f0c02 */
[----:B-1----:R-:W-:Y:S01]  /*1c070*/  LOP3.LUT R10, R9, 0x7f, RZ, 0xc0, !PT ;  /* 0x0000007f090a7812 */ /* 0x002fe200078ec0ff */
[----:B0-----:R-:W-:-:S03]  /*1c080*/  IMAD.SHL.U32 R9, R12, 0x8, RZ ;  /* 0x000000080c097824 */ /* 0x001fc600078e00ff */
[----:B------:R-:W-:Y:S02]  /*1c090*/  SHF.R.U32.HI R11, RZ, 0x3, R10 ;  /* 0x00000003ff0b7819 */ /* 0x000fe4000001160a */
[----:B------:R-:W-:-:S04]  /*1c0a0*/  LOP3.LUT R9, R9, 0x38, RZ, 0xc0, !PT ;  /* 0x0000003809097812 */ /* 0x000fc800078ec0ff */
[----:B------:R-:W-:Y:S01]  /*1c0b0*/  ISETP.GE.AND P2, PT, R9, UR4, PT ;  /* 0x0000000409007c0c */ /* 0x000fe2000bf46270 */
[----:B------:R-:W-:-:S12]  /*1c0c0*/  UMOV UR4, 0xffffffff ;  /* 0xffffffff00047882 */ /* 0x000fd80000000000 */
[----:B------:R-:W-:Y:S02]  /*1c0d0*/  @P2 LOP3.LUT R18, R18, 0x1, RZ, 0xfc, !PT ;  /* 0x0000000112122812 */ /* 0x000fe400078efcff */
[----:B--2---:R-:W-:Y:S01]  /*1c0e0*/  IADD3 R4, -R11, R13, -R8 ;  /* 0x0000000d0b047210 */ /* 0x004fe20007ffe908 */
[----:B------:R-:W-:Y:S02]  /*1c0f0*/  IMAD.SHL.U32 R11, R10, 0x8, RZ ;  /* 0x000000080a0b7824 */ /* 0x000fe400078e00ff */
[----:B------:R-:W-:Y:S01]  /*1c100*/  IMAD.SHL.U32 R10, R12, 0x8, RZ ;  /* 0x000000080c0a7824 */ /* 0x000fe200078e00ff */
[----:B------:R-:W-:-:S04]  /*1c110*/  ISETP.GE.AND P0, PT, R4, 0x1, PT ;  /* 0x000000010400780c */ /* 0x000fc80003f06270 */
        /* <DEDUP_REMOVED lines=9> */
[----:B-1----:R-:W-:-:S05]  /*1c1b0*/  @P0 IMAD.X R6, RZ, RZ, R6, P1 ;  /* 0x000000ffff060224 */ /* 0x002fca00008e0606 */
[----:B------:R-:W-:-:S04]  /*1c1c0*/  @P0 LOP3.LUT R7, R7, R6, RZ, 0x3c, !PT ;  /* 0x0000000607070212 */ /* 0x000fc800078e3cff */
[----:B------:R-:W-:-:S04]  /*1c1d0*/  @P0 LOP3.LUT R6, R7, R6, RZ, 0x3c, !PT ;  /* 0x0000000607060212 */ /* 0x000fc800078e3cff */
[----:B------:R-:W-:-:S05]  /*1c1e0*/  @P0 LOP3.LUT R7, R7, R6, RZ, 0x3c, !PT ;  /* 0x0000000607070212 */ /* 0x000fca00078e3cff */
[----:B------:R-:W-:Y:S01]  /*1c1f0*/  @!PT LDS RZ, [RZ] ;  /* 0x00000000fffff984 */ /* 0x000fe20000000800 */
        /* <DEDUP_REMOVED lines=63> */
.L_x_2033:
        /* <DEDUP_REMOVED lines=10> */
.L_x_1866:
        /* <DEDUP_REMOVED lines=11> */
.L_x_1867:
[----:B------:R1:W5:Y:S01]  /*1c740*/  LDL.LU R4, [R1+0x2c] ;  /* 0x00002c0001047983 */ /* 0x0003620000300800 */
[----:B------:R1:W-:Y:S02]  /*1c750*/  SYNCS.ARRIVE.TRANS64.A1T0 RZ, [R3+URZ+0x16830], RZ ;  /* 0x016830ff03ff79a7 */ /* 0x0003e4000810003f */
        /* <DEDUP_REMOVED lines=8> */
[----:B------:R-:W-:-:S04]  /*1c7e0*/  ISETP.NE.AND.EX P0, PT, RZ, UR7, PT, P0 ;  /* 0x00000007ff007c0c */ /* 0x000fc8000bf05300 */
[----:B------:R-:W-:Y:S02]  /*1c7f0*/  SEL R26, R27, RZ, !P0 ;  /* 0x000000ff1b1a7207 */ /* 0x000fe40004000000 */
[----:B-----5:R-:W-:-:S05]  /*1c800*/  SHF.R.S32.HI R2, RZ, 0x1f, R4 ;  /* 0x0000001fff027819 */ /* 0x020fca0000011404 */
[----:B------:R-:W-:-:S04]  /*1c810*/  IMAD R2, R2, UR4, RZ ;  /* 0x0000000402027c24 */ /* 0x000fc8000f8e02ff */
[C---:B------:R-:W-:Y:S01]  /*1c820*/  IMAD R0, R4.reuse, UR5, R2 ;  /* 0x0000000504007c24 */ /* 0x040fe2000f8e0202 */
[----:B------:R-:W-:Y:S01]  /*1c830*/  SHF.R.S32.HI R2, RZ, 0x1f, R27 ;  /* 0x0000001fff027819 */ /* 0x000fe2000001141b */
[----:B0-----:R-:W-:-:S04]  /*1c840*/  IMAD.WIDE.U32 R4, R4, UR4, RZ ;  /* 0x0000000404047c25 */ /* 0x001fc8000f8e00ff */
[----:B-1----:R-:W-:Y:S01]  /*1c850*/  IMAD.IADD R3, R5, 0x1, R0 ;  /* 0x0000000105037824 */ /* 0x002fe200078e0200 */
[----:B------:R-:W-:Y:S01]  /*1c860*/  SEL R0, R2, RZ, !P0 ;  /* 0x000000ff02007207 */ /* 0x000fe20004000000 */
[----:B------:R0:W-:Y:S04]  /*1c870*/  STL.64 [R1+0x30], R4 ;  /* 0x0000300401007387 */ /* 0x0001e80000100a00 */
[----:B------:R0:W-:Y:S04]  /*1c880*/  STL [R1+0x2c], R3 ;  /* 0x00002c0301007387 */ /* 0x0001e80000100800 */
[----:B------:R0:W-:Y:S01]  /*1c890*/  STL [R1+0x3c], R0 ;  /* 0x00003c0001007387 */ /* 0x0001e20000100800 */
[----:B------:R-:W-:Y:S05]  /*1c8a0*/  @!P1 BRA `(.L_x_1869) ;  /* 0x0000000000409947 */ /* 0x000fea0003800000 */
[----:B------:R-:W-:Y:S01]  /*1c8b0*/  MOV R2, 0x0 ;  /* 0x0000000000027802 */ /* 0x000fe20000000f00 */
[----:B------:R-:W-:Y:S01]  /*1c8c0*/  ULDC.64 UR4, c[0x4][0x88] ;  /* 0x0100220000047ab9 */ /* 0x000fe20000000a00 */
[----:B------:R-:W-:Y:S01]  /*1c8d0*/  ULDC.64 UR6, c[0x4][0x90] ;  /* 0x0100240000067ab9 */ /* 0x000fe20000000a00 */
[----:B------:R-:W-:Y:S01]  /*1c8e0*/  ULDC.64 UR8, c[0x4][0x20] ;  /* 0x0100080000087ab9 */ /* 0x000fe20000000a00 */
[----:B0-----:R-:W-:Y:S02]  /*1c8f0*/  IMAD.U32 R4, RZ, RZ, UR4 ;  /* 0x00000004ff047e24 */ /* 0x001fe4000f8e00ff */
        /* <DEDUP_REMOVED lines=11> */
.L_x_1869:
[----:B------:R-:W-:Y:S05]  /*1c9b0*/  BSYNC B6 ;  /* 0x0000000000067941 */ /* 0x000fea0003800000 */
.L_x_1868:
[----:B------:R-:W2:Y:S01]  /*1c9c0*/  LDL.LU R2, [R1+0x2c] ;  /* 0x00002c0001027983 */ /* 0x000ea20000300800 */
[----:B------:R-:W-:Y:S01]  /*1c9d0*/  ULDC.64 UR4, c[0x0][0x2d8] ;  /* 0x0000b60000047ab9 */ /* 0x000fe20000000a00 */
[----:B------:R-:W-:Y:S01]  /*1c9e0*/  ULDC.64 UR6, c[0x0][0x2e0] ;  /* 0x0000b80000067ab9 */ /* 0x000fe20000000a00 */
[----:B------:R-:W1:Y:S01]  /*1c9f0*/  LDC R9, c[0x0][0x448] ;  /* 0x00011200ff097b82 */ /* 0x000e620000000800 */
[----:B------:R-:W3:Y:S01]  /*1ca00*/  LDL.LU.64 R20, [R1+0x30] ;  /* 0x0000300001147983 */ /* 0x000ee20000300a00 */
[----:B------:R-:W-:-:S03]  /*1ca10*/  ULDC.64 UR8, c[0x0][0x280] ;  /* 0x0000a00000087ab9 */ /* 0x000fc60000000a00 */
[----:B0-----:R-:W4:Y:S04]  /*1ca20*/  LDL.LU R0, [R1+0x3c] ;  /* 0x00003c0001007983 */ /* 0x001f280000300800 */
[----:B------:R0:W5:Y:S01]  /*1ca30*/  LDL R10, [R1+0x24] ;  /* 0x00002400010a7983 */ /* 0x0001620000100800 */
[----:B-1----:R-:W-:-:S13]  /*1ca40*/  ISETP.NE.AND P1, PT, R9, 0x1, PT ;  /* 0x000000010900780c */ /* 0x002fda0003f25270 */
[----:B------:R-:W1:Y:S08]  /*1ca50*/  @P1 LDC R4, c[0x0][0x44c] ;  /* 0x00011300ff041b82 */ /* 0x000e700000000800 */
[----:B------:R-:W0:Y:S08]  /*1ca60*/  @P1 LDC R5, c[0x0][0x450] ;  /* 0x00011400ff051b82 */ /* 0x000e300000000800 */
[----:B------:R-:W0:Y:S01]  /*1ca70*/  @P1 LDC R8, c[0x0][0x450] ;  /* 0x00011400ff081b82 */ /* 0x000e220000000800 */
[----:B--2---:R-:W-:-:S02]  /*1ca80*/  IMAD.MOV.U32 R3, RZ, RZ, R2 ;  /* 0x000000ffff037224 */ /* 0x004fc400078e0002 */
[----:B---3--:R-:W-:Y:S01]  /*1ca90*/  IMAD.MOV.U32 R2, RZ, RZ, R20 ;  /* 0x000000ffff027224 */ /* 0x008fe200078e0014 */
[----:B------:R-:W2:Y:S03]  /*1caa0*/  S2R R21, SR_TID.X ;  /* 0x0000000000157919 */ /* 0x000ea60000002100 */
[C---:B------:R-:W-:Y:S01]  /*1cab0*/  IMAD.WIDE.U32 R2, R17.reuse, UR4, R2 ;  /* 0x0000000411027c25 */ /* 0x040fe2000f8e0002 */
[----:B------:R-:W3:Y:S03]  /*1cac0*/  S2R R20, SR_TID.X ;  /* 0x0000000000147919 */ /* 0x000ee60000002100 */
[----:B------:R-:W-:Y:S01]  /*1cad0*/  IMAD R3, R17, UR5, R3 ;  /* 0x0000000511037c24 */ /* 0x000fe2000f8e0203 */
[----:B------:R-:W-:Y:S01]  /*1cae0*/  ULDC.64 UR4, c[0x0][0x2d0] ;  /* 0x0000b40000047ab9 */ /* 0x000fe20000000a00 */
[----:B----4-:R-:W-:-:S02]  /*1caf0*/  IMAD R0, R0, UR6, RZ ;  /* 0x0000000600007c24 */ /* 0x010fc4000f8e02ff */
[----:B------:R-:W-:-:S04]  /*1cb00*/  IMAD.WIDE.U32 R2, R26, UR6, R2 ;  /* 0x000000061a027c25 */ /* 0x000fc8000f8e0002 */
[----:B------:R-:W-:Y:S01]  /*1cb10*/  IMAD R0, R26, UR7, R0 ;  /* 0x000000071a007c24 */ /* 0x000fe2000f8e0200 */
[----:B------:R-:W-:Y:S01]  /*1cb20*/  ULDC.64 UR6, c[0x0][0x2c8] ;  /* 0x0000b20000067ab9 */ /* 0x000fe20000000a00 */
[----:B------:R4:W5:Y:S02]  /*1cb30*/  LDL R26, [R1+0x28] ;  /* 0x00002800011a7983 */ /* 0x0009640000100800 */
[----:B------:R-:W-:Y:S02]  /*1cb40*/  IMAD.IADD R3, R3, 0x1, R0 ;  /* 0x0000000103037824 */ /* 0x000fe400078e0200 */
[----:B--2---:R-:W-:Y:S01]  /*1cb50*/  IMAD.SHL.U32 R21, R21, 0x10, RZ ;  /* 0x0000001015157824 */ /* 0x004fe200078e00ff */
[----:B---3--:R-:W-:-:S04]  /*1cb60*/  LOP3.LUT R20, R20, 0x7f, RZ, 0xc0, !PT ;  /* 0x0000007f14147812 */ /* 0x008fc800078ec0ff */
[----:B------:R-:W-:Y:S02]  /*1cb70*/  LOP3.LUT R21, R21, 0x70, RZ, 0xc0, !PT ;  /* 0x0000007015157812 */ /* 0x000fe400078ec0ff */
[----:B------:R-:W-:-:S04]  /*1cb80*/  SHF.R.U32.HI R20, RZ, 0x3, R20 ;  /* 0x00000003ff147819 */ /* 0x000fc80000011614 */
[----:B------:R-:W-:-:S05]  /*1cb90*/  LOP3.LUT R20, R20, R21, RZ, 0xfc, !PT ;  /* 0x0000001514147212 */ /* 0x000fca00078efcff */
[----:B------:R-:W-:-:S04]  /*1cba0*/  IMAD.IADD R6, R20, 0x1, R25 ;  /* 0x0000000114067824 */ /* 0x000fc800078e0219 */
[----:B-1----:R-:W-:-:S04]  /*1cbb0*/  @P1 IMAD.HI.U32 R0, R6, R4, RZ ;  /* 0x0000000406001227 */ /* 0x002fc800078e00ff */
[----:B------:R-:W-:Y:S01]  /*1cbc0*/  IMAD.MOV.U32 R4, RZ, RZ, R6 ;  /* 0x000000ffff047224 */ /* 0x000fe200078e0006 */
[----:B0-----:R-:W-:-:S04]  /*1cbd0*/  @P1 SHF.R.U32.HI R4, RZ, R5, R0 ;  /* 0x00000005ff041219 */ /* 0x001fc80000011600 */
        /* <DEDUP_REMOVED lines=15> */
[----:B------:R-:W-:Y:S01]  /*1ccd0*/  VIADD R5, R6, 0x80 ;  /* 0x0000008006057836 */ /* 0x000fe20000000000 */
[----:B------:R-:W1:Y:S03]  /*1cce0*/  S2R R11, SR_TID.X ;  /* 0x00000000000b7919 */ /* 0x000e660000002100 */
[----:B------:R-:W-:Y:S02]  /*1ccf0*/  IMAD.MOV.U32 R6, RZ, RZ, R5 ;  /* 0x000000ffff067224 */ /* 0x000fe400078e0005 */
[----:B0-----:R-:W-:-:S05]  /*1cd00*/  @P1 IMAD.HI.U32 R7, R5, R7, RZ ;  /* 0x0000000705071227 */ /* 0x001fca00078e00ff */
[----:B------:R-:W-:-:S05]  /*1cd10*/  @P1 SHF.R.U32.HI R6, RZ, R8, R7 ;  /* 0x00000008ff061219 */ /* 0x000fca0000011607 */
[----:B------:R-:W-:-:S04]  /*1cd20*/  IMAD.MOV R7, RZ, RZ, -R6 ;  /* 0x000000ffff077224 */ /* 0x000fc800078e0a06 */
[----:B------:R-:W-:Y:S01]  /*1cd30*/  IMAD R5, R9, R7, R5 ;  /* 0x0000000709057224 */ /* 0x000fe200078e0205 */
[----:B------:R-:W-:Y:S01]  /*1cd40*/  SHF.R.S32.HI R7, RZ, 0x1f, R6 ;  /* 0x0000001fff077819 */ /* 0x000fe20000011406 */
[----:B------:R-:W-:-:S04]  /*1cd50*/  IMAD.WIDE.U32 R2, R6, UR4, R2 ;  /* 0x0000000406027c25 */ /* 0x000fc8000f8e0002 */
[----:B------:R-:W-:Y:S01]  /*1cd60*/  IMAD R7, R7, UR4, RZ ;  /* 0x0000000407077c24 */ /* 0x000fe2000f8e02ff */
[----:B------:R-:W-:-:S03]  /*1cd70*/  ULDC UR4, c[0x0][0x2b8] ;  /* 0x0000ae0000047ab9 */ /* 0x000fc60000000800 */
[----:B------:R-:W-:Y:S01]  /*1cd80*/  IMAD R7, R6, UR5, R7 ;  /* 0x0000000506077c24 */ /* 0x000fe2000f8e0207 */
[----:B------:R-:W-:Y:S01]  /*1cd90*/  SHF.R.S32.HI R6, RZ, 0x1f, R5 ;  /* 0x0000001fff067819 */ /* 0x000fe20000011405 */
[----:B-1----:R-:W-:Y:S02]  /*1cda0*/  IMAD.SHL.U32 R20, R11, 0x8, RZ ;  /* 0x000000080b147824 */ /* 0x002fe400078e00ff */
[----:B------:R-:W-:Y:S02]  /*1cdb0*/  IMAD.IADD R3, R3, 0x1, R7 ;  /* 0x0000000103037824 */ /* 0x000fe400078e0207 */
[----:B------:R-:W-:Y:S02]  /*1cdc0*/  IMAD R6, R6, UR6, RZ ;  /* 0x0000000606067c24 */ /* 0x000fe4000f8e02ff */
[----:B------:R-:W-:Y:S01]  /*1cdd0*/  IMAD.WIDE.U32 R2, R5, UR6, R2 ;  /* 0x0000000605027c25 */ /* 0x000fe2000f8e0002 */
[----:B------:R-:W-:-:S03]  /*1cde0*/  LOP3.LUT R20, R20, 0x38, RZ, 0xc0, !PT ;  /* 0x0000003814147812 */ /* 0x000fc600078ec0ff */
[----:B------:R-:W-:Y:S01]  /*1cdf0*/  IMAD R6, R5, UR7, R6 ;  /* 0x0000000705067c24 */ /* 0x000fe2000f8e0206 */
[----:B------:R-:W-:-:S03]  /*1ce00*/  LEA R5, P1, R2, UR8, 0x1 ;  /* 0x0000000802057c11 */ /* 0x000fc6000f8208ff */
[----:B------:R-:W-:Y:S01]  /*1ce10*/  IMAD.IADD R3, R3, 0x1, R6 ;  /* 0x0000000103037824 */ /* 0x000fe200078e0206 */
[----:B------:R-:W-:Y:S01]  /*1ce20*/  ISETP.GE.AND P0, PT, R20, UR4, PT ;  /* 0x0000000414007c0c */ /* 0x000fe2000bf06270 */
[----:B------:R-:W-:Y:S01]  /*1ce30*/  UMOV UR4, 0xffffffff ;  /* 0xffffffff00047882 */ /* 0x000fe20000000000 */
[----:B------:R-:W-:Y:S02]  /*1ce40*/  LOP3.LUT R21, R11, 0x7f, RZ, 0xc0, !PT ;  /* 0x0000007f0b157812 */ /* 0x000fe400078ec0ff */
[----:B------:R-:W-:Y:S02]  /*1ce50*/  LEA.HI.X R3, R2, UR9, R3, 0x1, P1 ;  /* 0x0000000902037c11 */ /* 0x000fe400088f0c03 */
[----:B------:R-:W-:Y:S01]  /*1ce60*/  SHF.R.U32.HI R21, RZ, 0x3, R21 ;  /* 0x00000003ff157819 */ /* 0x000fe20000011615 */
[----:B----4-:R-:W-:Y:S06]  /*1ce70*/  BRA.DIV UR4, `(.L_x_1870) ;  /* 0x0000006204c87947 */ /* 0x010fec000b800000 */
[----:B------:R-:W0:Y:S01]  /*1ce80*/  SHFL.IDX PT, R7, R0, RZ, 0x181f ;  /* 0x00181fff00077589 */ /* 0x000e2200000e0000 */
[----:B-----5:R-:W-:Y:S02]  /*1ce90*/  IMAD R2, R26, R9, RZ ;  /* 0x000000091a027224 */ /* 0x020fe400078e02ff */
[----:B------:R-:W-:Y:S01]  /*1cea0*/  IMAD.IADD R25, R21, 0x1, R25 ;  /* 0x0000000115197824 */ /* 0x000fe200078e0219 */
        /* <DEDUP_REMOVED lines=76> */
[----:B-1----:R-:W-:-:S05]  /*1d370*/  @!P3 LEA R6, P2, R20, R6, 0x1 ;  /* 0x000000061406b211 */ /* 0x002fca00078408ff */
[----:B------:R-:W-:-:S04]  /*1d380*/  @!P3 IMAD.X R4, RZ, RZ, R4, P2 ;  /* 0x000000ffff04b224 */ /* 0x000fc800010e0604 */
[----:B------:R-:W-:-:S05]  /*1d390*/  @!P3 IMAD.MOV.U32 R7, RZ, RZ, R4 ;  /* 0x000000ffff07b224 */ /* 0x000fca00078e0004 */
[----:B------:R1:W-:Y:S02]  /*1d3a0*/  @!P3 LDGSTS.E.BYPASS.LTC128B.128 [R10+0xbc00], desc[UR42][R6.64], !P0 ;  /* 0x0bc00000060abfae */ /* 0x0003e4000c101d6a */
[----:B-1----:R-:W-:-:S05]  /*1d3b0*/  @!P1 LEA R6, P2, R20, R8, 0x1 ;  /* 0x0000000814069211 */ /* 0x002fca00078408ff */
[----:B0-----:R-:W-:-:S04]  /*1d3c0*/  @!P1 IMAD.X R0, RZ, RZ, R0, P2 ;  /* 0x000000ffff009224 */ /* 0x001fc800010e0600 */
        /* <DEDUP_REMOVED lines=14> */
[----:B0-----:R-:W0:Y:S04]  /*1d4b0*/  SHFL.IDX PT, R6, R5, 0x2, 0x181f ;  /* 0x00581f0005067f89 */ /* 0x001e2800000e0000 */
[----:B------:R-:W1:Y:S01]  /*1d4c0*/  SHFL.IDX PT, R5, R5, 0x3, 0x181f ;  /* 0x00781f0005057f89 */ /* 0x000e6200000e0000 */
[----:B0-----:R-:W-:-:S05]  /*1d4d0*/  @!P1 LEA R6, P2, R20, R6, 0x1 ;  /* 0x0000000614069211 */ /* 0x001fca00078408ff */
[----:B------:R-:W-:-:S04]  /*1d4e0*/  @!P1 IMAD.X R0, RZ, RZ, R0, P2 ;  /* 0x000000ffff009224 */ /* 0x000fc800010e0600 */
[----:B------:R-:W-:-:S05]  /*1d4f0*/  @!P1 IMAD.MOV.U32 R7, RZ, RZ, R0 ;  /* 0x000000ffff079224 */ /* 0x000fca00078e0000 */
[----:B-1----:R0:W-:Y:S02]  /*1d500*/  @!P1 LDGSTS.E.BYPASS.LTC128B.128 [R10+0xd400], desc[UR42][R6.64], !P0 ;  /* 0x0d400000060a9fae */ /* 0x0021e4000c101d6a */
.L_x_2058:
[----:B------:R-:W-:-:S05]  /*1d510*/  VIADD R25, R25, 0xb0 ;  /* 0x000000b019197836 */ /* 0x000fca0000000000 */
        /* <DEDUP_REMOVED lines=9> */
.L_x_1871:
        /* <DEDUP_REMOVED lines=18> */
.L_x_2059:
[----:B------:R-:W-:Y:S05]  /*1d6d0*/  BSYNC B0 ;  /* 0x0000000000007941 */ /* 0x000fea0003800000 */
.L_x_1872:
[----:B------:R-:W0:Y:S04]  /*1d6e0*/  LDL.LU R3, [R1+0x38] ;  /* 0x0000380001037983 */ /* 0x000e280000300800 */
[----:B------:R-:W2:Y:S01]  /*1d6f0*/  LDL R2, [R1+0x18] ;  /* 0x0000180001027983 */ /* 0x000ea20000100800 */
[----:B------:R-:W-:Y:S01]  /*1d700*/  BSSY B0, `(.L_x_1874) ;  /* 0x0000108000007945 */ /* 0x000fe20003800000 */
[----:B0-----:R-:W-:-:S05]  /*1d710*/  VIADD R7, R3, 0xfffffffe ;  /* 0xfffffffe03077836 */ /* 0x001fca0000000000 */
[----:B--2---:R-:W-:-:S13]  /*1d720*/  ISETP.GE.AND P0, PT, R7, R2, PT ;  /* 0x000000020700720c */ /* 0x004fda0003f06270 */
[----:B------:R-:W-:Y:S05]  /*1d730*/  @!P0 BRA `(.L_x_1875) ;  /* 0x0000001000108947 */ /* 0x000fea0003800000 */
[----:B------:R0:W5:Y:S01]  /*1d740*/  LDL.LU R20, [R1] ;  /* 0x0000000001147983 */ /* 0x0001620000300800 */
[----:B------:R-:W-:Y:S01]  /*1d750*/  ULDC UR4, c[0x0][0x2f4] ;  /* 0x0000bd0000047ab9 */ /* 0x000fe20000000800 */
[----:B------:R-:W-:Y:S01]  /*1d760*/  IMAD.MOV.U32 R6, RZ, RZ, R28 ;  /* 0x000000ffff067224 */ /* 0x000fe200078e001c */
[----:B------:R-:W2:Y:S01]  /*1d770*/  S2R R2, SR_TID.X ;  /* 0x0000000000027919 */ /* 0x000ea20000002100 */
[----:B------:R-:W-:Y:S02]  /*1d780*/  IMAD.MOV.U32 R26, RZ, RZ, R23 ;  /* 0x000000ffff1a7224 */ /* 0x000fe400078e0017 */
[----:B--2---:R-:W-:-:S05]  /*1d790*/  IMAD.SHL.U32 R2, R2, 0x8, RZ ;  /* 0x0000000802027824 */ /* 0x004fca00078e00ff */
[----:B------:R-:W-:-:S04]  /*1d7a0*/  LOP3.LUT R2, R2, 0x38, RZ, 0xc0, !PT ;  /* 0x0000003802027812 */ /* 0x000fc800078ec0ff */
[----:B0-----:R-:W-:-:S13]  /*1d7b0*/  ISETP.GE.AND P1, PT, R2, UR4, PT ;  /* 0x0000000402007c0c */ /* 0x001fda000bf26270 */
.L_x_1888:
        /* <DEDUP_REMOVED lines=10> */
[----:B------:R-:W-:Y:S02]  /*1d860*/  IMAD.SHL.U32 R2, R2, 0x10, RZ ;  /* 0x0000001002027824 */ /* 0x000fe400078e00ff */
[----:B------:R-:W-:-:S03]  /*1d870*/  IMAD R4, R7, 0x80, R4 ;  /* 0x0000008007047824 */ /* 0x000fc600078e0204 */
        /* <DEDUP_REMOVED lines=18> */
[----:B------:R-:W-:-:S05]  /*1d9a0*/  VIADD R28, R6, 0x1 ;  /* 0x00000001061c7836 */ /* 0x000fca0000000000 */
[----:B------:R-:W-:-:S04]  /*1d9b0*/  ISETP.NE.AND P0, PT, R28, 0x2, PT ;  /* 0x000000021c00780c */ /* 0x000fc80003f05270 */
[----:B------:R-:W-:-:S04]  /*1d9c0*/  SEL R2, RZ, 0x1, P0 ;  /* 0x00000001ff027807 */ /* 0x000fc80000000000 */
[----:B-----5:R-:W-:Y:S01]  /*1d9d0*/  LOP3.LUT R2, R20, R2, RZ, 0x3c, !PT ;  /* 0x0000000214027212 */ /* 0x020fe200078e3cff */
[----:B------:R-:W-:-:S04]  /*1d9e0*/  IMAD.U32 R8, RZ, RZ, UR38 ;  /* 0x00000026ff087e24 */ /* 0x000fc8000f8e00ff */
[----:B------:R0:W-:Y:S01]  /*1d9f0*/  STL [R1], R2 ;  /* 0x0000000201007387 */ /* 0x0001e20000100800 */
[----:B------:R-:W-:Y:S01]  /*1da00*/  ISETP.NE.AND P2, PT, R8, 0x3, PT ;  /* 0x000000030800780c */ /* 0x000fe20003f45270 */
[----:B------:R-:W-:Y:S01]  /*1da10*/  IMAD.MOV.U32 R23, RZ, RZ, R7 ;  /* 0x000000ffff177224 */ /* 0x000fe200078e0007 */
[----:B------:R-:W-:Y:S02]  /*1da20*/  SEL R28, R28, RZ, P0 ;  /* 0x000000ff1c1c7207 */ /* 0x000fe40000000000 */
[----:B--2---:R-:W-:-:S09]  /*1da30*/  SHF.R.S32.HI R25, RZ, 0x1f, R4 ;  /* 0x0000001fff197819 */ /* 0x004fd20000011404 */
[----:B0-----:R-:W-:Y:S05]  /*1da40*/  @!P2 BRA `(.L_x_1876) ;  /* 0x000000000004a947 */ /* 0x001fea0003800000 */
[----:B------:R-:W-:Y:S01]  /*1da50*/  BPT.TRAP 0x1 ;  /* 0x000000040000795c */ /* 0x000fe20000300000 */
.L_x_1876:
[----:B------:R-:W-:Y:S01]  /*1da60*/  IMAD R5, R28, 0x8, R16 ;  /* 0x000000081c057824 */ /* 0x000fe200078e0210 */
[----:B------:R-:W-:Y:S01]  /*1da70*/  SHF.L.U32 R2, R2, 0x1f, RZ ;  /* 0x0000001f02027819 */ /* 0x000fe200000006ff */
[----:B------:R-:W-:Y:S03]  /*1da80*/  BSSY B1, `(.L_x_1877) ;  /* 0x0000003000017945 */ /* 0x000fe60003800000 */
[----:B------:R-:W0:Y:S02]  /*1da90*/  SYNCS.PHASECHK.TRANS64.TRYWAIT P0, [R5+URZ+0x16840], R2 ;  /* 0x01684002050075a7 */ /* 0x000e24000800017f */
[----:B0-----:R-:W-:Y:S05]  /*1daa0*/  @!P0 BRA `(.L_x_1878) ;  /* 0x0000006400b48947 */ /* 0x001fea0003800000 */
.L_x_2060:
[----:B------:R-:W-:Y:S05]  /*1dab0*/  BSYNC B1 ;  /* 0x0000000000017941 */ /* 0x000fea0003800000 */
.L_x_1877:
        /* <DEDUP_REMOVED lines=14> */
[----:B------:R-:W-:Y:S01]  /*1dba0*/  IMAD.IADD R3, R3, 0x1, R7 ;  /* 0x0000000103037824 */ /* 0x000fe200078e0207 */
[----:B-1----:R-:W-:Y:S01]  /*1dbb0*/  LOP3.LUT R9, R8, 0x7f, RZ, 0xc0, !PT ;  /* 0x0000007f08097812 */ /* 0x002fe200078ec0ff */
[----:B------:R-:W-:Y:S01]  /*1dbc0*/  IMAD.WIDE.U32 R2, R17, UR4, R2 ;  /* 0x0000000411027c25 */ /* 0x000fe2000f8e0002 */
[----:B------:R-:W-:-:S03]  /*1dbd0*/  UMOV UR4, 0xffffffff ;  /* 0xffffffff00047882 */ /* 0x000fc60000000000 */
[----:B------:R-:W-:Y:S02]  /*1dbe0*/  IMAD.SHL.U32 R11, R9, 0x8, RZ ;  /* 0x00000008090b7824 */ /* 0x000fe400078e00ff */
[----:B------:R-:W-:Y:S02]  /*1dbf0*/  IMAD.SHL.U32 R9, R8, 0x8, RZ ;  /* 0x0000000808097824 */ /* 0x000fe400078e00ff */
[----:B------:R-:W-:-:S03]  /*1dc00*/  IMAD R10, R17, UR5, R3 ;  /* 0x00000005110a7c24 */ /* 0x000fc6000f8e0203 */
[----:B------:R-:W-:-:S04]  /*1dc10*/  LOP3.LUT R9, R9, 0x1f8, RZ, 0xc0, !PT ;  /* 0x000001f809097812 */ /* 0x000fc800078ec0ff */
[----:B------:R-:W-:Y:S02]  /*1dc20*/  LOP3.LUT R9, R9, 0x38, R8, 0x78, !PT ;  /* 0x0000003809097812 */ /* 0x000fe400078e7808 */
[C---:B------:R-:W-:Y:S02]  /*1dc30*/  LEA R8, P0, R2.reuse, UR6, 0x1 ;  /* 0x0000000602087c11 */ /* 0x040fe4000f8008ff */
[----:B------:R-:W-:Y:S02]  /*1dc40*/  LOP3.LUT R9, R9, 0x200, R11, 0xf8, !PT ;  /* 0x0000020009097812 */ /* 0x000fe400078ef80b */
[----:B------:R-:W-:-:S03]  /*1dc50*/  LEA.HI.X R10, R2, UR7, R10, 0x1, P0 ;  /* 0x00000007020a7c11 */ /* 0x000fc600080f0c0a */
[----:B------:R-:W-:Y:S01]  /*1dc60*/  IMAD R9, R28, 0x2000, R9 ;  /* 0x000020001c097824 */ /* 0x000fe200078e0209 */
[----:B------:R-:W-:Y:S06]  /*1dc70*/  BRA.DIV UR4, `(.L_x_1879) ;  /* 0x0000006604547947 */ /* 0x000fec000b800000 */
        /* <DEDUP_REMOVED lines=43> */
.L_x_2078:
        /* <DEDUP_REMOVED lines=8> */
.L_x_1880:
        /* <DEDUP_REMOVED lines=11> */
.L_x_1881:
[----:B------:R1:W-:Y:S01]  /*1e060*/  SYNCS.ARRIVE.TRANS64.A1T0 RZ, [R5+URZ+0x16830], RZ ;  /* 0x016830ff05ff79a7 */ /* 0x0003e2000810003f */
[----:B------:R-:W-:Y:S05]  /*1e070*/  @!P3 BRA `(.L_x_1882) ;  /* 0x000000000004b947 */ /* 0x000fea0003800000 */
[----:B------:R-:W-:Y:S01]  /*1e080*/  BPT.TRAP 0x1 ;  /* 0x000000040000795c */ /* 0x000fe20000300000 */
.L_x_1882:
[----:B------:R-:W-:Y:S01]  /*1e090*/  SHF.L.U32 R2, R20, 0x1f, RZ ;  /* 0x0000001f14027819 */ /* 0x000fe200000006ff */
[----:B-1----:R-:W-:Y:S01]  /*1e0a0*/  IMAD R5, R6, 0x8, R16 ;  /* 0x0000000806057824 */ /* 0x002fe200078e0210 */
[----:B------:R-:W-:Y:S03]  /*1e0b0*/  BSSY B1, `(.L_x_1883) ;  /* 0x0000003000017945 */ /* 0x000fe60003800000 */
[----:B------:R-:W1:Y:S02]  /*1e0c0*/  SYNCS.PHASECHK.TRANS64.TRYWAIT P0, [R5+URZ+0x16860], R2 ;  /* 0x01686002050075a7 */ /* 0x000e64000800017f */
[----:B-1----:R-:W-:Y:S05]  /*1e0d0*/  @!P0 BRA `(.L_x_1884) ;  /* 0x0000006800788947 */ /* 0x002fea0003800000 */
.L_x_2079:
[----:B------:R-:W-:Y:S05]  /*1e0e0*/  BSYNC B1 ;  /* 0x0000000000017941 */ /* 0x000fea0003800000 */
.L_x_1883:
[----:B0-----:R-:W2:Y:S01]  /*1e0f0*/  LDL R8, [R1+0x14] ;  /* 0x0000140001087983 */ /* 0x001ea20000100800 */
        /* <DEDUP_REMOVED lines=59> */
.L_x_2097:
        /* <DEDUP_REMOVED lines=25> */
.L_x_1886:
        /* <DEDUP_REMOVED lines=12> */
.L_x_1887:
[----:B------:R-:W2:Y:S01]  /*1e700*/  LDL R0, [R1+0x18] ;  /* 0x0000180001007983 */ /* 0x000ea20000100800 */
[----:B------:R0:W-:Y:S01]  /*1e710*/  SYNCS.ARRIVE.TRANS64.A1T0 RZ, [R5+URZ+0x16850], RZ ;  /* 0x016850ff05ff79a7 */ /* 0x0001e2000810003f */
[C---:B------:R-:W-:Y:S02]  /*1e720*/  VIADD R7, R23.reuse, 0xffffffff ;  /* 0xffffffff17077836 */ /* 0x040fe40000000000 */
[----:B------:R0:W5:Y:S01]  /*1e730*/  LDL R20, [R1] ;  /* 0x0000000001147983 */ /* 0x0001620000100800 */
[----:B------:R-:W-:Y:S02]  /*1e740*/  IMAD.MOV.U32 R6, RZ, RZ, R28 ;  /* 0x000000ffff067224 */ /* 0x000fe400078e001c */
[----:B------:R-:W-:Y:S01]  /*1e750*/  IMAD.MOV.U32 R26, RZ, RZ, R23 ;  /* 0x000000ffff1a7224 */ /* 0x000fe200078e0017 */
[----:B--2---:R-:W-:-:S13]  /*1e760*/  ISETP.GT.AND P0, PT, R23, R0, PT ;  /* 0x000000001700720c */ /* 0x004fda0003f04270 */
[----:B0-----:R-:W-:Y:S05]  /*1e770*/  @P0 BRA `(.L_x_1888) ;  /* 0xfffffff000100947 */ /* 0x001fea000383ffff */
.L_x_1875:
[----:B------:R-:W-:Y:S05]  /*1e780*/  BSYNC B0 ;  /* 0x0000000000007941 */ /* 0x000fea0003800000 */
.L_x_1874:
        /* <DEDUP_REMOVED lines=17> */
.L_x_1890:
[----:B------:R-:W-:Y:S05]  /*1e8a0*/  BSYNC B0 ;  /* 0x0000000000007941 */ /* 0x000fea0003800000 */
.L_x_1889:
[----:B------:R-:W-:-:S05]  /*1e8b0*/  IMAD.U32 R0, RZ, RZ, UR38 ;  /* 0x00000026ff007e24 */ /* 0x000fca000f8e00ff */
[----:B------:R-:W-:-:S13]  /*1e8c0*/  ISETP.NE.AND P0, PT, R0, 0x3, PT ;  /* 0x000000030000780c */ /* 0x000fda0003f05270 */
[----:B------:R-:W-:Y:S05]  /*1e8d0*/  @!P0 BRA `(.L_x_1891) ;  /* 0x0000000000048947 */ /* 0x000fea0003800000 */
[----:B------:R-:W-:Y:S01]  /*1e8e0*/  BPT.TRAP 0x1 ;  /* 0x000000040000795c */ /* 0x000fe20000300000 */
.L_x_1891:
[----:B------:R-:W2:Y:S04]  /*1e8f0*/  LDL R3, [R1] ;  /* 0x0000000001037983 */ /* 0x000ea80000100800 */
[----:B------:R-:W3:Y:S01]  /*1e900*/  LDL.LU R2, [R1+0x14] ;  /* 0x0000140001027983 */ /* 0x000ee20000300800 */
[----:B------:R-:W-:Y:S01]  /*1e910*/  IMAD R0, R28, 0x8, R16 ;  /* 0x000000081c007824 */ /* 0x000fe200078e0210 */
[----:B------:R-:W-:Y:S01]  /*1e920*/  BSSY B0, `(.L_x_1892) ;  /* 0x0000005000007945 */ /* 0x000fe20003800000 */
[----:B--2---:R-:W-:-:S04]  /*1e930*/  SHF.L.U32 R3, R3, 0x1f, RZ ;  /* 0x0000001f03037819 */ /* 0x004fc800000006ff */
[----:B------:R-:W0:Y:S01]  /*1e940*/  SYNCS.PHASECHK.TRANS64.TRYWAIT P0, [R0+URZ+0x16860], R3 ;  /* 0x01686003000075a7 */ /* 0x000e22000800017f */
[----:B---3--:R-:W-:Y:S01]  /*1e950*/  IMAD R6, R23, -0x80, R2 ;  /* 0xffffff8017067824 */ /* 0x008fe200078e0202 */
[----:B0-----:R-:W-:Y:S06]  /*1e960*/  @!P0 BRA `(.L_x_1893) ;  /* 0x0000006800b08947 */ /* 0x001fec0003800000 */
.L_x_2098:
[----:B------:R-:W-:Y:S05]  /*1e970*/  BSYNC B0 ;  /* 0x0000000000007941 */ /* 0x000fea0003800000 */
.L_x_1892:
[----:B------:R-:W1:Y:S01]  /*1e980*/  S2R R8, SR_TID.X ;  /* 0x0000000000087919 */ /* 0x000e620000002100 */
[----:B------:R-:W-:Y:S01]  /*1e990*/  ULDC UR4, c[0x0][0x2f4] ;  /* 0x0000bd0000047ab9 */ /* 0x000fe20000000800 */
[C---:B-1----:R-:W-:Y:S01]  /*1e9a0*/  IMAD.SHL.U32 R2, R8.reuse, 0x8, RZ ;  /* 0x0000000808027824 */ /* 0x042fe200078e00ff */
[C---:B------:R-:W-:Y:S01]  /*1e9b0*/  LOP3.LUT R5, R8.reuse, 0x7f, RZ, 0xc0, !PT ;  /* 0x0000007f08057812 */ /* 0x040fe200078ec0ff */
[----:B------:R-:W-:-:S03]  /*1e9c0*/  IMAD.SHL.U32 R7, R8, 0x8, RZ ;  /* 0x0000000808077824 */ /* 0x000fc600078e00ff */
[----:B------:R-:W-:Y:S01]  /*1e9d0*/  LOP3.LUT R2, R2, 0x1f8, RZ, 0xc0, !PT ;  /* 0x000001f802027812 */ /* 0x000fe200078ec0ff */
[----:B------:R-:W-:Y:S01]  /*1e9e0*/  IMAD.SHL.U32 R4, R5, 0x8, RZ ;  /* 0x0000000805047824 */ /* 0x000fe200078e00ff */
[----:B------:R-:W-:Y:S02]  /*1e9f0*/  LOP3.LUT R7, R7, 0x38, RZ, 0xc0, !PT ;  /* 0x0000003807077812 */ /* 0x000fe400078ec0ff */
[----:B------:R-:W-:Y:S02]  /*1ea00*/  LOP3.LUT R2, R2, 0x38, R8, 0x78, !PT ;  /* 0x0000003802027812 */ /* 0x000fe400078e7808 */
[----:B------:R-:W-:Y:S01]  /*1ea10*/  ISETP.GE.AND P0, PT, R7, UR4, PT ;  /* 0x0000000407007c0c */ /* 0x000fe2000bf06270 */
[----:B------:R-:W-:Y:S01]  /*1ea20*/  UMOV UR4, 0xffffffff ;  /* 0xffffffff00047882 */ /* 0x000fe20000000000 */
[----:B------:R-:W-:Y:S02]  /*1ea30*/  SHF.R.U32.HI R5, RZ, 0x3, R5 ;  /* 0x00000003ff057819 */ /* 0x000fe40000011605 */
        /* <DEDUP_REMOVED lines=50> */
.L_x_2116:
        /* <DEDUP_REMOVED lines=9> */
.L_x_1895:
        /* <DEDUP_REMOVED lines=11> */
.L_x_1896:
[----:B------:R-:W2:Y:S01]  /*1eea0*/  LDL.LU R2, [R1] ;  /* 0x0000000001027983 */ /* 0x000ea20000300800 */
[----:B------:R-:W-:Y:S01]  /*1eeb0*/  VIADD R28, R28, 0x1 ;  /* 0x000000011c1c7836 */ /* 0x000fe20000000000 */
[----:B------:R0:W-:Y:S04]  /*1eec0*/  SYNCS.ARRIVE.TRANS64.A1T0 RZ, [R0+URZ+0x16850], RZ ;  /* 0x016850ff00ff79a7 */ /* 0x0001e8000810003f */
[----:B------:R-:W-:-:S04]  /*1eed0*/  ISETP.NE.AND P0, PT, R28, 0x2, PT ;  /* 0x000000021c00780c */ /* 0x000fc80003f05270 */
[----:B0-----:R-:W-:Y:S02]  /*1eee0*/  SEL R0, RZ, 0x1, P0 ;  /* 0x00000001ff007807 */ /* 0x001fe40000000000 */
[----:B------:R-:W-:Y:S02]  /*1eef0*/  SEL R28, R28, RZ, P0 ;  /* 0x000000ff1c1c7207 */ /* 0x000fe40000000000 */
[----:B--2---:R-:W-:-:S05]  /*1ef00*/  LOP3.LUT R2, R2, R0, RZ, 0x3c, !PT ;  /* 0x0000000002027212 */ /* 0x004fca00078e3cff */
[----:B------:R0:W-:Y:S02]  /*1ef10*/  STL [R1], R2 ;  /* 0x0000000201007387 */ /* 0x0001e40000100800 */
.L_x_1855:
[----:B------:R-:W-:Y:S05]  /*1ef20*/  BSYNC B7 ;  /* 0x0000000000077941 */ /* 0x000fea0003800000 */
.L_x_1853:
[----:B------:R-:W-:-:S13]  /*1ef30*/  LOP3.LUT P0, RZ, R18, 0x4, RZ, 0xc0, !PT ;  /* 0x0000000412ff7812 */ /* 0x000fda000780c0ff */
[----:B------:R-:W-:Y:S05]  /*1ef40*/  @!P0 BRA `(.L_x_1897) ;  /* 0x0000000000248947 */ /* 0x000fea0003800000 */
[----:B------:R-:W-:Y:S05]  /*1ef50*/  WARPSYNC.ALL ;  /* 0x0000000000007948 */ /* 0x000fea0003800000 */
[----:B------:R-:W3:Y:S08]  /*1ef60*/  S2UR UR5, SR_CgaCtaId ;  /* 0x00000000000579c3 */ /* 0x000ef00000008800 */
[----:B------:R-:W-:Y:S06]  /*1ef70*/  BAR.SYNC.DEFER_BLOCKING 0x5, 0x200 ;  /* 0x0148000000007b1d */ /* 0x000fec0000010000 */
[----:B------:R-:W-:-:S02]  /*1ef80*/  UMOV UR4, 0x400 ;  /* 0x0000040000047882 */ /* 0x000fc40000000000 */
[----:B---3--:R-:W-:-:S06]  /*1ef90*/  ULEA UR4, UR5, UR4, 0x18 ;  /* 0x0000000405047291 */ /* 0x008fcc000f8ec03f */
[----:B------:R-:W-:-:S05]  /*1efa0*/  IMAD.U32 R16, RZ, RZ, UR4 ;  /* 0x00000004ff107e24 */ /* 0x000fca000f8e00ff */
[----:B------:R3:W4:Y:S01]  /*1efb0*/  LDS.128 R24, [R16+0x168d0] ;  /* 0x0168d00010187984 */ /* 0x0007220000000c00 */
[----:B------:R-:W-:Y:S06]  /*1efc0*/  BAR.ARV 0x4, 0x200 ;  /* 0x0108000000007b1d */ /* 0x000fec0000002000 */
[----:B------:R-:W-:Y:S05]  /*1efd0*/  BRA `(.L_x_1898) ;  /* 0x0000000c00d87947 */ /* 0x000fea0003800000 */
.L_x_1897:
[----:B------:R-:W3:Y:S01]  /*1efe0*/  S2R R0, SR_TID.X ;  /* 0x0000000000007919 */ /* 0x000ee20000002100 */
[----:B------:R-:W-:Y:S01]  /*1eff0*/  UMOV UR4, 0xffffffff ;  /* 0xffffffff00047882 */ /* 0x000fe20000000000 */
[----:B---3--:R-:W-:-:S04]  /*1f000*/  LOP3.LUT R8, R0, 0x1f, RZ, 0xc0, !PT ;  /* 0x0000001f00087812 */ /* 0x008fc800078ec0ff */
[----:B------:R-:W-:Y:S01]  /*1f010*/  ISETP.NE.AND P0, PT, R8, 0x1f, PT ;  /* 0x0000001f0800780c */ /* 0x000fe20003f05270 */
[----:B------:R-:W-:-:S12]  /*1f020*/  BRA.DIV UR4, `(.L_x_1899) ;  /* 0x0000006e04407947 */ /* 0x000fd8000b800000 */
[----:B------:R-:W-:Y:S01]  /*1f030*/  IMAD.IADD R9, R27, 0x1, R8 ;  /* 0x000000011b097824 */ /* 0x000fe200078e0208 */
[----:B------:R-:W-:-:S04]  /*1f040*/  ULDC UR4, c[0x0][0xc3c] ;  /* 0x00030f0000047ab9 */ /* 0x000fc80000000800 */
[----:B------:R-:W-:-:S13]  /*1f050*/  ISETP.GE.OR P1, PT, R9, UR4, !P0 ;  /* 0x0000000409007c0c */ /* 0x000fda000c726670 */
[----:B0-----:R-:W0:Y:S08]  /*1f060*/  @!P1 LDC.64 R2, c[0x0][0xc80] ;  /* 0x00032000ff029b82 */ /* 0x001e300000000a00 */
[----:B------:R-:W3:Y:S01]  /*1f070*/  @!P1 LDC.64 R4, c[0x0][0xc78] ;  /* 0x00031e00ff049b82 */ /* 0x000ee20000000a00 */
[----:B0-----:R-:W-:-:S05]  /*1f080*/  @!P1 IMAD.WIDE R2, R9, 0x4, R2 ;  /* 0x0000000409029825 */ /* 0x001fca00078e0202 */
[----:B--2---:R3:W2:Y:S02]  /*1f090*/  @!P1 LDG.E R7, desc[UR42][R2.64] ;  /* 0x0000002a02079981 */ /* 0x0046a4000c1e1900 */
[----:B---3--:R-:W-:-:S05]  /*1f0a0*/  @!P1 IMAD.WIDE R2, R9, 0x4, R4 ;  /* 0x0000000409029825 */ /* 0x008fca00078e0204 */
        /* <DEDUP_REMOVED lines=13> */
[----:B-1----:R-:W-:-:S05]  /*1f180*/  IMAD R13, R5, R25, RZ ;  /* 0x00000019050d7224 */ /* 0x002fca00078e02ff */
        /* <DEDUP_REMOVED lines=16> */
.L_x_2126:
[----:B------:R-:W-:Y:S02]  /*1f290*/  ULDC UR4, c[0x0][0xc38] ;  /* 0x00030e0000047ab9 */ /* 0x000fe40000000800 */
[----:B------:R-:W-:-:S04]  /*1f2a0*/  IMAD.U32 R4, RZ, RZ, UR4 ;  /* 0x00000004ff047e24 */ /* 0x000fc8000f8e00ff */
[----:B-1----:R-:W-:-:S04]  /*1f2b0*/  IMAD R3, R14, R4, RZ ;  /* 0x000000040e037224 */ /* 0x002fc800078e02ff */
[----:B------:R-:W-:-:S05]  /*1f2c0*/  IMAD.IADD R6, R6, 0x1, R3 ;  /* 0x0000000106067824 */ /* 0x000fca00078e0203 */
[----:B------:R-:W-:-:S13]  /*1f2d0*/  ISETP.GT.AND P6, PT, R6, R0, PT ;  /* 0x000000000600720c */ /* 0x000fda0003fc4270 */
[----:B------:R-:W-:Y:S05]  /*1f2e0*/  @P6 BRA `(.L_x_1900) ;  /* 0x0000000000a46947 */ /* 0x000fea0003800000 */
.L_x_1903:
        /* <DEDUP_REMOVED lines=35> */
.L_x_2134:
[----:B------:R-:W-:Y:S02]  /*1f520*/  ULDC UR4, c[0x0][0xc38] ;  /* 0x00030e0000047ab9 */ /* 0x000fe40000000800 */
[----:B------:R-:W-:-:S04]  /*1f530*/  IMAD.U32 R4, RZ, RZ, UR4 ;  /* 0x00000004ff047e24 */ /* 0x000fc8000f8e00ff */
[----:B-1----:R-:W-:-:S04]  /*1f540*/  IMAD R3, R14, R4, RZ ;  /* 0x000000040e037224 */ /* 0x002fc800078e02ff */
[----:B------:R-:W-:-:S05]  /*1f550*/  IMAD.IADD R6, R3, 0x1, R6 ;  /* 0x0000000103067824 */ /* 0x000fca00078e0206 */
[----:B------:R-:W-:-:S13]  /*1f560*/  ISETP.GT.AND P6, PT, R6, R0, PT ;  /* 0x000000000600720c */ /* 0x000fda0003fc4270 */
[----:B------:R-:W-:Y:S05]  /*1f570*/  @!P6 BRA `(.L_x_1903) ;  /* 0xfffffffc005ce947 */ /* 0x000fea000383ffff */
.L_x_1900:
        /* <DEDUP_REMOVED lines=10> */
.L_x_2139:
[----:B------:R-:W-:-:S13]  /*1f620*/  ISETP.NE.AND P0, PT, R3, RZ, PT ;  /* 0x000000ff0300720c */ /* 0x000fda0003f05270 */
[----:B------:R-:W-:Y:S05]  /*1f630*/  @!P0 BRA `(.L_x_1905) ;  /* 0x0000000000108947 */ /* 0x000fea0003800000 */
[----:B------:R-:W-:Y:S01]  /*1f640*/  UMOV UR4, 0xffffffff ;  /* 0xffffffff00047882 */ /* 0x000fe20000000000 */
[----:B------:R-:W-:Y:S02]  /*1f650*/  VIADD R12, R7, 0xffffffff ;  /* 0xffffffff070c7836 */ /* 0x000fe40000000000 */
[----:B------:R-:W-:Y:S05]  /*1f660*/  BRA.DIV UR4, `(.L_x_1906) ;  /* 0x0000007204007947 */ /* 0x000fea000b800000 */
[----:B------:R4:W0:Y:S02]  /*1f670*/  SHFL.IDX PT, R24, R2, R12, 0x1f ;  /* 0x00001f0c02187589 */ /* 0x00082400000e0000 */
.L_x_1905:
        /* <DEDUP_REMOVED lines=10> */
[----:B0-----:R-:W-:Y:S01]  /*1f720*/  VIADD R8, R7, 0xffffffe ;  /* 0x0ffffffe07087836 */ /* 0x001fe20000000000 */
[----:B------:R-:W-:-:S05]  /*1f730*/  IABS R7, R25 ;  /* 0x0000001900077213 */ /* 0x000fca0000000000 */
[----:B------:R0:W1:Y:S02]  /*1f740*/  F2I.FTZ.U32.TRUNC.NTZ R3, R8 ;  /* 0x0000000800037305 */ /* 0x000064000021f000 */
[----:B0-----:R-:W-:Y:S01]  /*1f750*/  IABS R8, R0 ;  /* 0x0000000000087213 */ /* 0x001fe20000000000 */
[----:B-1----:R-:W-:-:S04]  /*1f760*/  IMAD.MOV R9, RZ, RZ, -R3 ;  /* 0x000000ffff097224 */ /* 0x002fc800078e0a03 */
[----:B------:R-:W-:-:S04]  /*1f770*/  IMAD R9, R9, R4, RZ ;  /* 0x0000000409097224 */ /* 0x000fc800078e02ff */
[----:B------:R-:W-:Y:S02]  /*1f780*/  IMAD.HI.U32 R3, R3, R9, R2 ;  /* 0x0000000903037227 */ /* 0x000fe400078e0002 */
[----:B------:R-:W0:Y:S02]  /*1f790*/  MUFU.RCP R2, R10 ;  /* 0x0000000a00027308 */ /* 0x000e240000001000 */
[----:B------:R-:W-:Y:S02]  /*1f7a0*/  IMAD.MOV R9, RZ, RZ, -R7 ;  /* 0x000000ffff097224 */ /* 0x000fe400078e0a07 */
[----:B------:R-:W-:-:S04]  /*1f7b0*/  IMAD.HI.U32 R7, R3, R8, RZ ;  /* 0x0000000803077227 */ /* 0x000fc800078e00ff */
[----:B------:R-:W-:-:S05]  /*1f7c0*/  IMAD R9, R7, R9, R8 ;  /* 0x0000000907097224 */ /* 0x000fca00078e0208 */
[----:B------:R-:W-:Y:S01]  /*1f7d0*/  ISETP.GT.U32.AND P1, PT, R4, R9, PT ;  /* 0x000000090400720c */ /* 0x000fe20003f24070 */
[----:B0-----:R-:W-:Y:S02]  /*1f7e0*/  VIADD R8, R2, 0xffffffe ;  /* 0x0ffffffe02087836 */ /* 0x001fe40000000000 */
[----:B------:R-:W-:Y:S02]  /*1f7f0*/  IMAD.MOV.U32 R2, RZ, RZ, RZ ;  /* 0x000000ffff027224 */ /* 0x000fe400078e00ff */
[----:B------:R-:W0:Y:S08]  /*1f800*/  F2I.FTZ.U32.TRUNC.NTZ R3, R8 ;  /* 0x0000000800037305 */ /* 0x000e30000021f000 */
[----:B------:R-:W-:-:S02]  /*1f810*/  @!P1 IMAD.IADD R9, R9, 0x1, -R4 ;  /* 0x0000000109099824 */ /* 0x000fc400078e0a04 */
[----:B------:R-:W-:Y:S01]  /*1f820*/  @!P1 VIADD R7, R7, 0x1 ;  /* 0x0000000107079836 */ /* 0x000fe20000000000 */
[----:B------:R-:W-:Y:S02]  /*1f830*/  ISETP.NE.AND P1, PT, R25, RZ, PT ;  /* 0x000000ff1900720c */ /* 0x000fe40003f25270 */
[----:B------:R-:W-:Y:S02]  /*1f840*/  ISETP.GE.U32.AND P0, PT, R9, R4, PT ;  /* 0x000000040900720c */ /* 0x000fe40003f06070 */
[----:B------:R-:W-:Y:S01]  /*1f850*/  IABS R4, R5 ;  /* 0x0000000500047213 */ /* 0x000fe20000000000 */
[----:B0-----:R-:W-:-:S04]  /*1f860*/  IMAD.MOV R9, RZ, RZ, -R3 ;  /* 0x000000ffff097224 */ /* 0x001fc800078e0a03 */
[----:B------:R-:W-:Y:S02]  /*1f870*/  IMAD.MOV R4, RZ, RZ, -R4 ;  /* 0x000000ffff047224 */ /* 0x000fe400078e0a04 */
[----:B------:R-:W-:-:S04]  /*1f880*/  IMAD R9, R9, R6, RZ ;  /* 0x0000000609097224 */ /* 0x000fc800078e02ff */
[----:B------:R-:W-:Y:S01]  /*1f890*/  IMAD.HI.U32 R2, R3, R9, R2 ;  /* 0x0000000903027227 */ /* 0x000fe200078e0002 */
[----:B------:R-:W-:-:S03]  /*1f8a0*/  LOP3.LUT R3, R0, R25, RZ, 0x3c, !PT ;  /* 0x0000001900037212 */ /* 0x000fc600078e3cff */
[----:B------:R-:W-:Y:S01]  /*1f8b0*/  @P0 VIADD R7, R7, 0x1 ;  /* 0x0000000107070836 */ /* 0x000fe20000000000 */
[----:B------:R-:W-:-:S13]  /*1f8c0*/  ISETP.GE.AND P2, PT, R3, RZ, PT ;  /* 0x000000ff0300720c */ /* 0x000fda0003f46270 */
[----:B------:R-:W-:Y:S01]  /*1f8d0*/  @!P2 IMAD.MOV R7, RZ, RZ, -R7 ;  /* 0x000000ffff07a224 */ /* 0x000fe200078e0a07 */
[----:B------:R-:W-:-:S04]  /*1f8e0*/  @!P1 LOP3.LUT R7, RZ, R25, RZ, 0x33, !PT ;  /* 0x00000019ff079212 */ /* 0x000fc800078e33ff */
[----:B------:R-:W-:-:S05]  /*1f8f0*/  IABS R3, R7 ;  /* 0x0000000700037213 */ /* 0x000fca0000000000 */
        /* <DEDUP_REMOVED lines=14> */
[--C-:B------:R-:W-:Y:S02]  /*1f9e0*/  IMAD R5, R5, R4, R7.reuse ;  /* 0x0000000405057224 */ /* 0x100fe400078e0207 */
[----:B------:R-:W-:Y:S02]  /*1f9f0*/  IMAD.MOV R2, RZ, RZ, -R7 ;  /* 0x000000ffff027224 */ /* 0x000fe400078e0a07 */
[----:B------:R-:W-:Y:S02]  /*1fa00*/  IMAD R26, R5, 0x10000, R26 ;  /* 0x00010000051a7824 */ /* 0x000fe400078e021a */
[----:B------:R-:W-:Y:S01]  /*1fa10*/  IMAD R2, R25, R2, R0 ;  /* 0x0000000219027224 */ /* 0x000fe200078e0200 */
[----:B------:R-:W-:Y:S06]  /*1fa20*/  BRA `(.L_x_1908) ;  /* 0x0000000000f47947 */ /* 0x000fec0003800000 */
.L_x_1907:
[----:B----4-:R-:W0:Y:S02]  /*1fa30*/  LDC.64 R2, c[0x0][0xc90] ;  /* 0x00032400ff027b82 */ /* 0x010e240000000a00 */
[----:B0-----:R-:W-:-:S05]  /*1fa40*/  IMAD.WIDE R2, R27, 0x4, R2 ;  /* 0x000000041b027825 */ /* 0x001fca00078e0202 */
[----:B-1----:R0:W2:Y:S02]  /*1fa50*/  LDG.E R7, desc[UR42][R2.64] ;  /* 0x0000002a02077981 */ /* 0x0020a4000c1e1900 */
[----:B0-----:R-:W-:Y:S02]  /*1fa60*/  IMAD.MOV.U32 R2, RZ, RZ, RZ ;  /* 0x000000ffff027224 */ /* 0x001fe400078e00ff */
[----:B--2---:R-:W-:-:S05]  /*1fa70*/  IMAD R5, R25, R7, RZ ;  /* 0x0000000719057224 */ /* 0x004fca00078e02ff */
[-C--:B------:R-:W-:Y:S02]  /*1fa80*/  IABS R6, R5.reuse ;  /* 0x0000000500067213 */ /* 0x080fe40000000000 */
[----:B------:R-:W-:Y:S02]  /*1fa90*/  IABS R10, R5 ;  /* 0x00000005000a7213 */ /* 0x000fe40000000000 */
[----:B------:R-:W0:Y:S08]  /*1faa0*/  I2F.RP R8, R6 ;  /* 0x0000000600087306 */ /* 0x000e300000209400 */
[----:B0-----:R-:W0:Y:S02]  /*1fab0*/  MUFU.RCP R8, R8 ;  /* 0x0000000800087308 */ /* 0x001e240000001000 */
[----:B0-----:R-:W-:-:S02]  /*1fac0*/  VIADD R9, R8, 0xffffffe ;  /* 0x0ffffffe08097836 */ /* 0x001fc40000000000 */
[----:B------:R-:W-:-:S04]  /*1fad0*/  IMAD.MOV R8, RZ, RZ, -R10 ;  /* 0x000000ffff087224 */ /* 0x000fc800078e0a0a */
[----:B------:R-:W0:Y:S02]  /*1fae0*/  F2I.FTZ.U32.TRUNC.NTZ R3, R9 ;  /* 0x0000000900037305 */ /* 0x000e24000021f000 */
[----:B0-----:R-:W-:-:S04]  /*1faf0*/  IMAD.MOV R11, RZ, RZ, -R3 ;  /* 0x000000ffff0b7224 */ /* 0x001fc800078e0a03 */
[----:B------:R-:W-:-:S04]  /*1fb00*/  IMAD R11, R11, R6, RZ ;  /* 0x000000060b0b7224 */ /* 0x000fc800078e02ff */
[----:B------:R-:W-:Y:S01]  /*1fb10*/  IMAD.HI.U32 R3, R3, R11, R2 ;  /* 0x0000000b03037227 */ /* 0x000fe200078e0002 */
        /* <DEDUP_REMOVED lines=9> */
[----:B------:R-:W-:-:S13]  /*1fbb0*/  ISETP.GE.U32.AND P0, PT, R9, R6, PT ;  /* 0x000000060900720c */ /* 0x000fda0003f06070 */
[----:B------:R-:W-:-:S04]  /*1fbc0*/  @P0 VIADD R3, R3, 0x1 ;  /* 0x0000000103030836 */ /* 0x000fc80000000000 */
[----:B------:R-:W-:-:S04]  /*1fbd0*/  IMAD.MOV.U32 R2, RZ, RZ, R3 ;  /* 0x000000ffff027224 */ /* 0x000fc800078e0003 */
[----:B------:R-:W-:Y:S01]  /*1fbe0*/  @!P2 IMAD.MOV R2, RZ, RZ, -R2 ;  /* 0x000000ffff02a224 */ /* 0x000fe200078e0a02 */
[----:B------:R-:W-:-:S05]  /*1fbf0*/  @!P1 LOP3.LUT R2, RZ, R5, RZ, 0x33, !PT ;  /* 0x00000005ff029212 */ /* 0x000fca00078e33ff */
[----:B------:R-:W-:Y:S02]  /*1fc00*/  IMAD R6, R7, R2, RZ ;  /* 0x0000000207067224 */ /* 0x000fe400078e02ff */
[----:B------:R-:W-:Y:S02]  /*1fc10*/  IMAD.MOV R2, RZ, RZ, -R2 ;  /* 0x000000ffff027224 */ /* 0x000fe400078e0a02 */
[----:B------:R-:W-:Y:S02]  /*1fc20*/  IMAD.MOV R3, RZ, RZ, -R6 ;  /* 0x000000ffff037224 */ /* 0x000fe400078e0a06 */
[----:B------:R-:W-:Y:S02]  /*1fc30*/  IMAD R5, R5, R2, R0 ;  /* 0x0000000205057224 */ /* 0x000fe400078e0200 */
[----:B------:R-:W-:Y:S01]  /*1fc40*/  IMAD.MOV.U32 R2, RZ, RZ, RZ ;  /* 0x000000ffff027224 */ /* 0x000fe200078e00ff */
[----:B------:R-:W-:-:S04]  /*1fc50*/  VIADDMNMX R4, R3, R4, R7, PT ;  /* 0x0000000403047246 */ /* 0x000fc80003800107 */
[----:B------:R-:W-:-:S04]  /*1fc60*/  IABS R7, R4 ;  /* 0x0000000400077213 */ /* 0x000fc80000000000 */
        /* <DEDUP_REMOVED lines=17> */
[----:B------:R-:W-:Y:S02]  /*1fd80*/  LOP3.LUT R0, R5, R4, RZ, 0x3c, !PT ;  /* 0x0000000405007212 */ /* 0x000fe400078e3cff */
[----:B------:R-:W-:Y:S02]  /*1fd90*/  IADD3 R5, R6, 0x1000000, R5 ;  /* 0x0100000006057810 */ /* 0x000fe40007ffe005 */
[----:B------:R-:W-:-:S07]  /*1fda0*/  ISETP.GE.AND P2, PT, R0, RZ, PT ;  /* 0x000000ff0000720c */ /* 0x000fce0003f46270 */
[----:B------:R-:W-:-:S06]  /*1fdb0*/  @P0 VIADD R2, R2, 0x1 ;  /* 0x0000000102020836 */ /* 0x000fcc0000000000 */
[----:B------:R-:W-:Y:S01]  /*1fdc0*/  @!P2 IMAD.MOV R2, RZ, RZ, -R2 ;  /* 0x000000ffff02a224 */ /* 0x000fe200078e0a02 */
[----:B------:R-:W-:Y:S01]  /*1fdd0*/  @!P1 LOP3.LUT R2, RZ, R4, RZ, 0x33, !PT ;  /* 0x00000004ff029212 */ /* 0x000fe200078e33ff */
[----:B------:R-:W-:-:S04]  /*1fde0*/  IMAD.MOV R4, RZ, RZ, -R4 ;  /* 0x000000ffff047224 */ /* 0x000fc800078e0a04 */
[----:B------:R-:W-:-:S07]  /*1fdf0*/  IMAD R26, R2, R4, R5 ;  /* 0x00000004021a7224 */ /* 0x000fce00078e0205 */
.L_x_1908:
[----:B------:R-:W-:-:S05]  /*1fe00*/  LOP3.LUT R2, RZ, R2, RZ, 0x33, !PT ;  /* 0x00000002ff027212 */ /* 0x000fca00078e33ff */
[----:B------:R-:W-:Y:S01]  /*1fe10*/  IMAD.IADD R25, R25, 0x1, R2 ;  /* 0x0000000119197824 */ /* 0x000fe200078e0202 */
[----:B------:R-:W-:Y:S06]  /*1fe20*/  BRA `(.L_x_1909) ;  /* 0x00000000001c7947 */ /* 0x000fec0003800000 */
.L_x_1901:
[----:B------:R-:W-:Y:S01]  /*1fe30*/  UMOV UR4, URZ ;  /* 0x0000003f00047c82 */ /* 0x000fe20008000000 */
[----:B------:R-:W-:Y:S01]  /*1fe40*/  UMOV UR5, URZ ;  /* 0x0000003f00057c82 */ /* 0x000fe20008000000 */
[----:B------:R-:W-:Y:S01]  /*1fe50*/  ULDC UR6, c[0x0][0xc3c] ;  /* 0x00030f0000067ab9 */ /* 0x000fe20000000800 */
[----:B------:R-:W-:Y:S02]  /*1fe60*/  IMAD.MOV.U32 R24, RZ, RZ, R0 ;  /* 0x000000ffff187224 */ /* 0x000fe400078e0000 */
[----:B------:R-:W-:Y:S02]  /*1fe70*/  IMAD.U32 R25, RZ, RZ, UR4 ;  /* 0x00000004ff197e24 */ /* 0x000fe4000f8e00ff */
[----:B------:R-:W-:Y:S02]  /*1fe80*/  IMAD.U32 R26, RZ, RZ, UR5 ;  /* 0x00000005ff1a7e24 */ /* 0x000fe4000f8e00ff */
[----:B------:R-:W-:-:S07]  /*1fe90*/  IMAD.U32 R27, RZ, RZ, UR6 ;  /* 0x00000006ff1b7e24 */ /* 0x000fce000f8e00ff */
.L_x_1909:
        /* <DEDUP_REMOVED lines=10> */
.L_x_1898:
[----:B------:R-:W-:Y:S02]  /*1ff40*/  ULDC UR4, c[0x0][0xc3c] ;  /* 0x00030f0000047ab9 */ /* 0x000fe40000000800 */
[----:B----4-:R-:W-:-:S13]  /*1ff50*/  ISETP.GE.AND P0, PT, R27, UR4, PT ;  /* 0x000000041b007c0c */ /* 0x010fda000bf06270 */
[----:B------:R-:W-:Y:S05]  /*1ff60*/  @!P0 BRA `(.L_x_1910) ;  /* 0xffffff9400808947 */ /* 0x000fea000383ffff */
[----:B------:R-:W-:Y:S05]  /*1ff70*/  BSYNC B8 ;  /* 0x0000000000087941 */ /* 0x000fea0003800000 */
.L_x_1797:
[----:B0-----:R-:W4:Y:S01]  /*1ff80*/  LDL.LU R0, [R1+0x40] ;  /* 0x0000400001007983 */ /* 0x001f220000300800 */
[----:B------:R-:W-:Y:S01]  /*1ff90*/  BSSY B0, `(.L_x_1911) ;  /* 0x000000b000007945 */ /* 0x000fe20003800000 */
[----:B------:R-:W0:Y:S01]  /*1ffa0*/  S2R R5, SR_CgaCtaId ;  /* 0x0000000000057919 */ /* 0x000e220000008800 */
[----:B----4-:R-:W-:-:S05]  /*1ffb0*/  VIADD R0, R0, 0x1 ;  /* 0x0000000100007836 */ /* 0x010fca0000000000 */
        /* <DEDUP_REMOVED lines=8> */
.L_x_2142:
[----:B------:R-:W-:Y:S05]  /*20040*/  BSYNC B0 ;  /* 0x0000000000007941 */ /* 0x000fea0003800000 */
.L_x_1911:
[----:B------:R-:W-:-:S03]  /*20050*/  UMOV UR4, 0xffffffff ;  /* 0xffffffff00047882 */ /* 0x000fc60000000000 */
[----:B------:R-:W-:Y:S05]  /*20060*/  BRA.DIV UR4, `(.L_x_1913) ;  /* 0x0000006604bc7947 */ /* 0x000fea000b800000 */
[----:B0-----:R-:W0:Y:S02]  /*20070*/  S2R R0, SR_TID.X ;  /* 0x0000000000007919 */ /* 0x001e240000002100 */
[----:B0-----:R-:W-:-:S04]  /*20080*/  SHF.R.U32.HI R0, RZ, 0x5, R0 ;  /* 0x00000005ff007819 */ /* 0x001fc80000011600 */
[----:B------:R-:W-:-:S05]  /*20090*/  LOP3.LUT R0, R0, 0x3, RZ, 0xc0, !PT ;  /* 0x0000000300007812 */ /* 0x000fca00078ec0ff */
[----:B------:R0:W4:Y:S02]  /*200a0*/  SHFL.IDX PT, R14, R0, RZ, 0x1f ;  /* 0x00001fff000e7589 */ /* 0x00012400000e0000 */
.L_x_2145:
[----:B----4-:R-:W-:-:S13]  /*200b0*/  ISETP.NE.AND P0, PT, R14, RZ, PT ;  /* 0x000000ff0e00720c */ /* 0x010fda0003f05270 */
[----:B------:R-:W-:Y:S05]  /*200c0*/  @P0 BRA `(.L_x_1571) ;  /* 0x0000000000900947 */ /* 0x000fea0003800000 */
[----:B------:R-:W-:-:S03]  /*200d0*/  UMOV UR4, 0xffffffff ;  /* 0xffffffff00047882 */ /* 0x000fc60000000000 */
[----:B------:R-:W-:Y:S05]  /*200e0*/  BRA.DIV UR4, `(.L_x_1914) ;  /* 0x0000006604d07947 */ /* 0x000fea000b800000 */
[----:B------:R-:W-:-:S13]  /*200f0*/  ELECT P6, URZ, PT ;  /* 0x00000000003f782f */ /* 0x000fda00038c0000 */
.L_x_2148:
[----:B------:R-:W-:Y:S05]  /*20100*/  @!P6 BRA `(.L_x_1571) ;  /* 0x000000000080e947 */ /* 0x000fea0003800000 */
[----:B------:R-:W-:-:S06]  /*20110*/  ULOP3.LUT UR4, UR37, 0x2, URZ, 0xfc, !UPT ;  /* 0x0000000225047892 */ /* 0x000fcc000f8efc3f */
[----:B0-----:R-:W-:-:S05]  /*20120*/  IMAD.U32 R0, RZ, RZ, UR4 ;  /* 0x00000004ff007e24 */ /* 0x001fca000f8e00ff */
[----:B------:R-:W-:-:S13]  /*20130*/  ISETP.NE.AND P0, PT, R0, 0x3, PT ;  /* 0x000000030000780c */ /* 0x000fda0003f05270 */
[----:B------:R-:W-:Y:S05]  /*20140*/  @!P0 BRA `(.L_x_1915) ;  /* 0x0000000000048947 */ /* 0x000fea0003800000 */
[----:B------:R-:W-:Y:S01]  /*20150*/  BPT.TRAP 0x1 ;  /* 0x000000040000795c */ /* 0x000fe20000300000 */
.L_x_1915:
[----:B------:R-:W4:Y:S01]  /*20160*/  LDL R0, [R1] ;  /* 0x0000000001007983 */ /* 0x000f220000100800 */
[C---:B------:R-:W-:Y:S02]  /*20170*/  IMAD R3, R28.reuse, 0x8, R5 ;  /* 0x000000081c037824 */ /* 0x040fe400078e0205 */
[----:B------:R-:W-:-:S05]  /*20180*/  VIADD R28, R28, 0x1 ;  /* 0x000000011c1c7836 */ /* 0x000fca0000000000 */
[----:B------:R-:W-:Y:S02]  /*20190*/  ISETP.NE.AND P2, PT, R28, 0x2, PT ;  /* 0x000000021c00780c */ /* 0x000fe40003f45270 */
[----:B----4-:R-:W-:Y:S02]  /*201a0*/  SHF.L.U32 R2, R0, 0x1f, RZ ;  /* 0x0000001f00027819 */ /* 0x010fe400000006ff */
[----:B------:R-:W-:Y:S02]  /*201b0*/  SEL R0, RZ, 0x1, P2 ;  /* 0x00000001ff007807 */ /* 0x000fe40001000000 */
[----:B------:R-:W0:Y:S02]  /*201c0*/  SYNCS.PHASECHK.TRANS64.TRYWAIT P1, [R3+URZ+0x16840], R2 ;  /* 0x01684002030075a7 */ /* 0x000e24000802017f */
[----:B0-----:R-:W-:Y:S05]  /*201d0*/  @!P1 BRA `(.L_x_1916) ;  /* 0x0000006400b49947 */ /* 0x001fea0003800000 */
.L_x_2149:
[----:B------:R-:W4:Y:S01]  /*201e0*/  LDL.LU R4, [R1] ;  /* 0x0000000001047983 */ /* 0x000f220000300800 */
[----:B------:R-:W-:Y:S02]  /*201f0*/  SEL R28, R28, RZ, P2 ;  /* 0x000000ff1c1c7207 */ /* 0x000fe40001000000 */
[----:B----4-:R-:W-:Y:S01]  /*20200*/  LOP3.LUT R0, R4, R0, RZ, 0x3c, !PT ;  /* 0x0000000004007212 */ /* 0x010fe200078e3cff */
[----:B------:R-:W-:Y:S06]  /*20210*/  @!P0 BRA `(.L_x_1917) ;  /* 0x0000000000048947 */ /* 0x000fec0003800000 */
[----:B------:R-:W-:Y:S01]  /*20220*/  BPT.TRAP 0x1 ;  /* 0x000000040000795c */ /* 0x000fe20000300000 */
.L_x_1917:
[----:B------:R-:W-:Y:S01]  /*20230*/  IMAD R5, R28, 0x8, R5 ;  /* 0x000000081c057824 */ /* 0x000fe200078e0205 */
[----:B------:R-:W-:-:S04]  /*20240*/  SHF.L.U32 R0, R0, 0x1f, RZ ;  /* 0x0000001f00007819 */ /* 0x000fc800000006ff */
[----:B------:R-:W4:Y:S02]  /*20250*/  SYNCS.PHASECHK.TRANS64.TRYWAIT P1, [R5+URZ+0x16840], R0 ;  /* 0x01684000050075a7 */ /* 0x000f24000802017f */
[----:B----4-:R-:W-:Y:S05]  /*20260*/  @!P1 BRA `(.L_x_1918) ;  /* 0x0000006400a49947 */ /* 0x010fea0003800000 */
.L_x_2150:
[----:B------:R-:W-:Y:S05]  /*20270*/  @!P0 BRA `(.L_x_1919) ;  /* 0x0000000000048947 */ /* 0x000fea0003800000 */
[----:B------:R-:W-:Y:S01]  /*20280*/  BPT.TRAP 0x1 ;  /* 0x000000040000795c */ /* 0x000fe20000300000 */
.L_x_1919:
[----:B------:R-:W0:Y:S02]  /*20290*/  SYNCS.PHASECHK.TRANS64.TRYWAIT P1, [R3+URZ+0x16860], R2 ;  /* 0x01686002030075a7 */ /* 0x000e24000802017f */
[----:B0-----:R-:W-:Y:S05]  /*202a0*/  @!P1 BRA `(.L_x_1920) ;  /* 0x0000006400a89947 */ /* 0x001fea0003800000 */
.L_x_2151:
[----:B------:R-:W-:Y:S05]  /*202b0*/  @!P0 BRA `(.L_x_1921) ;  /* 0x0000000000048947 */ /* 0x000fea0003800000 */
[----:B------:R-:W-:Y:S01]  /*202c0*/  BPT.TRAP 0x1 ;  /* 0x000000040000795c */ /* 0x000fe20000300000 */
.L_x_1921:
[----:B------:R0:W0:Y:S02]  /*202d0*/  SYNCS.PHASECHK.TRANS64.TRYWAIT P0, [R5+URZ+0x16860], R0 ;  /* 0x01686000050075a7 */ /* 0x000024000800017f */
[----:B0-----:R-:W-:Y:S05]  /*202e0*/  @!P0 NANOSLEEP.SYNCS 0x989680 ;  /* 0x009896800000895d */ /* 0x001fea0003900000 */
[----:B------:R-:W0:Y:S02]  /*202f0*/  @!P0 SYNCS.PHASECHK.TRANS64 P0, [R5+URZ+0x16860], R0 ;  /* 0x01686000050085a7 */ /* 0x000e24000800007f */
[----:B0-----:R-:W-:Y:S05]  /*20300*/  @!P0 BRA `(.L_x_1921) ;  /* 0xfffffffc00f08947 */ /* 0x001fea000383ffff */
.L_x_1571:
[----:B------:R-:W-:Y:S05]  /*20310*/  BSYNC B9 ;  /* 0x0000000000097941 */ /* 0x000fea0003800000 */
.L_x_1568:
[----:B------:R-:W-:Y:S05]  /*20320*/  EXIT ;  /* 0x000000000000794d */ /* 0x000fea0003800000 */
.L_x_1599:
[----:B0-----:R0:W1:Y:S02]  /*20330*/  SYNCS.PHASECHK.TRANS64.TRYWAIT P6, [R69+URZ+0x16890], R77 ;  /* 0x0168904d450075a7 */ /* 0x00106400080c017f */
[----:B-1----:R-:W-:Y:S05]  /*20340*/  @!P6 NANOSLEEP.SYNCS 0x989680 ;  /* 0x009896800000e95d */ /* 0x002fea0003900000 */
[----:B------:R-:W1:Y:S02]  /*20350*/  @!P6 SYNCS.PHASECHK.TRANS64 P6, [R69+URZ+0x16890], R77 ;  /* 0x0168904d4500e5a7 */ /* 0x000e6400080c007f */
[----:B-1----:R-:W-:Y:S05]  /*20360*/  @!P6 BRA `(.L_x_1599) ;  /* 0xfffffffc00f0e947 */ /* 0x002fea000383ffff */
[----:B------:R-:W-:Y:S05]  /*20370*/  BRA `(.L_x_1922) ;  /* 0xfffffe2c007c7947 */ /* 0x000fea000383ffff */
.L_x_1600:
        /* <DEDUP_REMOVED lines=8> */
.L_x_1924:
[----:B------:R-:W-:Y:S05]  /*20400*/  BSYNC B1 ;  /* 0x0000000000017941 */ /* 0x000fea0003800000 */
.L_x_1923:
        /* <DEDUP_REMOVED lines=8> */
.L_x_1925:
[----:B------:R-:W-:Y:S05]  /*20490*/  BRA `(.L_x_1926) ;  /* 0xfffffe2c00487947 */ /* 0x000fea000383ffff */
.L_x_1609:
[----:B------:R-:W-:Y:S01]  /*204a0*/  BSSY B1, `(.L_x_1927) ;  /* 0x0000008000017945 */ /* 0x000fe20003800000 */
[----:B--2-4-:R-:W-:Y:S02]  /*204b0*/  IMAD.MOV.U32 R13, RZ, RZ, R83 ;  /* 0x000000ffff0d7224 */ /* 0x014fe400078e0053 */
[----:B------:R-:W-:Y:S02]  /*204c0*/  IMAD.MOV.U32 R12, RZ, RZ, 0x1 ;  /* 0x00000001ff0c7424 */ /* 0x000fe400078e00ff */
[----:B------:R-:W-:Y:S02]  /*204d0*/  IMAD.MOV.U32 R11, RZ, RZ, 0x1c1f ;  /* 0x00001c1fff0b7424 */ /* 0x000fe400078e00ff */
[----:B------:R-:W-:-:S07]  /*204e0*/  IMAD.MOV.U32 R15, RZ, RZ, -0x1 ;  /* 0xffffffffff0f7424 */ /* 0x000fce00078e00ff */
[----:B01-3--:R-:W-:Y:S05]  /*204f0*/  WARPSYNC.COLLECTIVE R15, `(.L_x_1928) ;  /* 0x000000000f087348 */ /* 0x00bfea0003c00000 */
[----:B---3--:R2:W3:Y:S02]  /*20500*/  SHFL.IDX P6, R14, R13, R12, R11 ;  /* 0x0000000c0d0e7389 */ /* 0x0084e400000c000b */
[----:B0123--:R-:W-:Y:S01]  /*20510*/  ENDCOLLECTIVE ;  /* 0x000000000000791b */ /* 0x00ffe20003800000 */
.L_x_1928:
[----:B------:R-:W-:Y:S05]  /*20520*/  BSYNC B1 ;  /* 0x0000000000017941 */ /* 0x000fea0003800000 */
.L_x_1927:
        /* <DEDUP_REMOVED lines=8> */
.L_x_1929:
[----:B------:R-:W-:Y:S05]  /*205b0*/  BRA `(.L_x_1930) ;  /* 0xfffffe3000e07947 */ /* 0x000fea000383ffff */
.L_x_1621:
[----:B-1----:R1:W2:Y:S02]  /*205c0*/  SYNCS.PHASECHK.TRANS64.TRYWAIT P4, [R69+URZ+0x16890], R77 ;  /* 0x0168904d450075a7 */ /* 0x0022a4000808017f */
[----:B--2---:R-:W-:Y:S05]  /*205d0*/  @!P4 NANOSLEEP.SYNCS 0x989680 ;  /* 0x009896800000c95d */ /* 0x004fea0003900000 */
[----:B------:R-:W2:Y:S02]  /*205e0*/  @!P4 SYNCS.PHASECHK.TRANS64 P4, [R69+URZ+0x16890], R77 ;  /* 0x0168904d4500c5a7 */ /* 0x000ea4000808007f */
[----:B--2---:R-:W-:Y:S05]  /*205f0*/  @!P4 BRA `(.L_x_1621) ;  /* 0xfffffffc00f0c947 */ /* 0x004fea000383ffff */
[----:B------:R-:W-:Y:S05]  /*20600*/  BRA `(.L_x_1931) ;  /* 0xfffffe4000347947 */ /* 0x000fea000383ffff */
.L_x_1622:
[----:B------:R-:W-:Y:S01]  /*20610*/  BSSY B1, `(.L_x_1932) ;  /* 0x0000008000017945 */ /* 0x000fe20003800000 */
[----:B0-----:R-:W-:Y:S02]  /*20620*/  IMAD.MOV.U32 R13, RZ, RZ, R83 ;  /* 0x000000ffff0d7224 */ /* 0x001fe400078e0053 */
[----:B------:R-:W-:Y:S02]  /*20630*/  IMAD.MOV.U32 R12, RZ, RZ, RZ ;  /* 0x000000ffff0c7224 */ /* 0x000fe400078e00ff */
[----:B------:R-:W-:Y:S02]  /*20640*/  IMAD.MOV.U32 R11, RZ, RZ, 0x1c1f ;  /* 0x00001c1fff0b7424 */ /* 0x000fe400078e00ff */
[----:B------:R-:W-:-:S07]  /*20650*/  IMAD.MOV.U32 R15, RZ, RZ, -0x1 ;  /* 0xffffffffff0f7424 */ /* 0x000fce00078e00ff */
[----:B-1----:R-:W-:Y:S05]  /*20660*/  WARPSYNC.COLLECTIVE R15, `(.L_x_1933) ;  /* 0x000000000f087348 */ /* 0x002fea0003c00000 */
[----:B------:R0:W2:Y:S02]  /*20670*/  SHFL.IDX P6, R14, R13, R12, R11 ;  /* 0x0000000c0d0e7389 */ /* 0x0000a400000c000b */
[----:B012---:R-:W-:Y:S01]  /*20680*/  ENDCOLLECTIVE ;  /* 0x000000000000791b */ /* 0x007fe20003800000 */
.L_x_1933:
[----:B------:R-:W-:Y:S05]  /*20690*/  BSYNC B1 ;  /* 0x0000000000017941 */ /* 0x000fea0003800000 */
.L_x_1932:
        /* <DEDUP_REMOVED lines=8> */
.L_x_1934:
[----:B------:R-:W-:Y:S01]  /*20720*/  IMAD.MOV.U32 R80, RZ, RZ, R14 ;  /* 0x000000ffff507224 */ /* 0x000fe200078e000e */
[----:B------:R-:W-:Y:S06]  /*20730*/  BRA `(.L_x_1935) ;  /* 0xfffffe4000007947 */ /* 0x000fec000383ffff */
.L_x_1627:
[----:B------:R-:W-:Y:S01]  /*20740*/  BSSY B1, `(.L_x_1936) ;  /* 0x0000008000017945 */ /* 0x000fe20003800000 */
[----:B0-----:R-:W-:Y:S02]  /*20750*/  IMAD.MOV.U32 R13, RZ, RZ, R83 ;  /* 0x000000ffff0d7224 */ /* 0x001fe400078e0053 */
[----:B------:R-:W-:Y:S02]  /*20760*/  IMAD.MOV.U32 R12, RZ, RZ, 0x1 ;  /* 0x00000001ff0c7424 */ /* 0x000fe400078e00ff */
[----:B------:R-:W-:Y:S02]  /*20770*/  IMAD.MOV.U32 R11, RZ, RZ, 0x1c1f ;  /* 0x00001c1fff0b7424 */ /* 0x000fe400078e00ff */
[----:B------:R-:W-:-:S07]  /*20780*/  IMAD.MOV.U32 R15, RZ, RZ, -0x1 ;  /* 0xffffffffff0f7424 */ /* 0x000fce00078e00ff */
[----:B-1234-:R-:W-:Y:S05]  /*20790*/  WARPSYNC.COLLECTIVE R15, `(.L_x_1937) ;  /* 0x000000000f087348 */ /* 0x01efea0003c00000 */
[----:B------:R0:W0:Y:S02]  /*207a0*/  SHFL.IDX P6, R14, R13, R12, R11 ;  /* 0x0000000c0d0e7389 */ /* 0x00002400000c000b */
[----:B01234-:R-:W-:Y:S01]  /*207b0*/  ENDCOLLECTIVE ;  /* 0x000000000000791b */ /* 0x01ffe20003800000 */
.L_x_1937:
[----:B------:R-:W-:Y:S05]  /*207c0*/  BSYNC B1 ;  /* 0x0000000000017941 */ /* 0x000fea0003800000 */
.L_x_1936:
        /* <DEDUP_REMOVED lines=8> */
.L_x_1938:
[----:B------:R-:W-:Y:S01]  /*20850*/  IMAD.MOV.U32 R82, RZ, RZ, R14 ;  /* 0x000000ffff527224 */ /* 0x000fe200078e000e */
[----:B------:R-:W-:Y:S06]  /*20860*/  BRA `(.L_x_1939) ;  /* 0xfffffe4400c07947 */ /* 0x000fec000383ffff */
.L_x_1632:
[----:B0-----:R0:W1:Y:S02]  /*20870*/  SYNCS.PHASECHK.TRANS64.TRYWAIT P3, [R69+URZ+0x16890], R77 ;  /* 0x0168904d450075a7 */ /* 0x001064000806017f */
[----:B-1----:R-:W-:Y:S05]  /*20880*/  @!P3 NANOSLEEP.SYNCS 0x989680 ;  /* 0x009896800000b95d */ /* 0x002fea0003900000 */
[----:B------:R-:W1:Y:S02]  /*20890*/  @!P3 SYNCS.PHASECHK.TRANS64 P3, [R69+URZ+0x16890], R77 ;  /* 0x0168904d4500b5a7 */ /* 0x000e64000806007f */
[----:B-1----:R-:W-:Y:S05]  /*208a0*/  @!P3 BRA `(.L_x_1632) ;  /* 0xfffffffc00f0b947 */ /* 0x002fea000383ffff */
[----:B------:R-:W-:Y:S05]  /*208b0*/  BRA `(.L_x_1940) ;  /* 0xfffffe4c00d87947 */ /* 0x000fea000383ffff */
.L_x_1633:
        /* <DEDUP_REMOVED lines=8> */
.L_x_1942:
[----:B------:R-:W-:Y:S05]  /*20940*/  BSYNC B1 ;  /* 0x0000000000017941 */ /* 0x000fea0003800000 */
.L_x_1941:
        /* <DEDUP_REMOVED lines=8> */
.L_x_1943:
[----:B------:R-:W-:Y:S01]  /*209d0*/  IMAD.MOV.U32 R9, RZ, RZ, R14 ;  /* 0x000000ffff097224 */ /* 0x000fe200078e000e */
[----:B------:R-:W-:Y:S06]  /*209e0*/  BRA `(.L_x_1944) ;  /* 0xfffffe5000087947 */ /* 0x000fec000383ffff */
.L_x_1636:
        /* <DEDUP_REMOVED lines=8> */
.L_x_1946:
[----:B------:R-:W-:Y:S05]  /*20a70*/  BSYNC B1 ;  /* 0x0000000000017941 */ /* 0x000fea0003800000 */
.L_x_1945:
        /* <DEDUP_REMOVED lines=8> */
.L_x_1947:
[----:B------:R-:W-:Y:S01]  /*20b00*/  IMAD.MOV.U32 R9, RZ, RZ, R14 ;  /* 0x000000ffff097224 */ /* 0x000fe200078e000e */
[----:B------:R-:W-:Y:S06]  /*20b10*/  BRA `(.L_x_1948) ;  /* 0xfffffe5000087947 */ /* 0x000fec000383ffff */
.L_x_1640:
[----:B0-----:R0:W3:Y:S02]  /*20b20*/  SYNCS.PHASECHK.TRANS64.TRYWAIT P4, [R69+URZ+0x168b0], R77 ;  /* 0x0168b04d450075a7 */ /* 0x0010e4000808017f */
[----:B---3--:R-:W-:Y:S05]  /*20b30*/  @!P4 NANOSLEEP.SYNCS 0x989680 ;  /* 0x009896800000c95d */ /* 0x008fea0003900000 */
[----:B------:R-:W3:Y:S02]  /*20b40*/  @!P4 SYNCS.PHASECHK.TRANS64 P4, [R69+URZ+0x168b0], R77 ;  /* 0x0168b04d4500c5a7 */ /* 0x000ee4000808007f */
[----:B---3--:R-:W-:Y:S05]  /*20b50*/  @!P4 BRA `(.L_x_1640) ;  /* 0xfffffffc00f0c947 */ /* 0x008fea000383ffff */
[----:B------:R-:W-:Y:S05]  /*20b60*/  BRA `(.L_x_1949) ;  /* 0xfffffe5000847947 */ /* 0x000fea000383ffff */
.L_x_1658:
[----:B------:R-:W0:Y:S01]  /*20b70*/  S2R R0, SR_TID.X ;  /* 0x0000000000007919 */ /* 0x000e220000002100 */
[----:B------:R-:W-:Y:S01]  /*20b80*/  BSSY B0, `(.L_x_1950) ;  /* 0x000000c000007945 */ /* 0x000fe20003800000 */
[----:B------:R-:W-:Y:S02]  /*20b90*/  IMAD.MOV.U32 R12, RZ, RZ, RZ ;  /* 0x000000ffff0c7224 */ /* 0x000fe400078e00ff */
[----:B------:R-:W-:Y:S02]  /*20ba0*/  IMAD.MOV.U32 R11, RZ, RZ, 0x1f ;  /* 0x0000001fff0b7424 */ /* 0x000fe400078e00ff */
[----:B------:R-:W-:Y:S02]  /*20bb0*/  IMAD.MOV.U32 R15, RZ, RZ, -0x1 ;  /* 0xffffffffff0f7424 */ /* 0x000fe400078e00ff */
[----:B0-----:R-:W-:-:S05]  /*20bc0*/  VIADD R3, R0, 0xffffff80 ;  /* 0xffffff8000037836 */ /* 0x001fca0000000000 */
[----:B------:R-:W-:-:S04]  /*20bd0*/  SHF.R.S32.HI R0, RZ, 0x1f, R3 ;  /* 0x0000001fff007819 */ /* 0x000fc80000011403 */
[----:B------:R-:W-:-:S04]  /*20be0*/  LEA.HI R0, R0, R3, RZ, 0x7 ;  /* 0x0000000300007211 */ /* 0x000fc800078f38ff */
[----:B------:R-:W-:-:S05]  /*20bf0*/  SHF.R.S32.HI R0, RZ, 0x7, R0 ;  /* 0x00000007ff007819 */ /* 0x000fca0000011400 */
[----:B------:R-:W-:-:S07]  /*20c00*/  IMAD.MOV.U32 R13, RZ, RZ, R0 ;  /* 0x000000ffff0d7224 */ /* 0x000fce00078e0000 */
[----:B-----5:R-:W-:Y:S05]  /*20c10*/  WARPSYNC.COLLECTIVE R15, `(.L_x_1951) ;  /* 0x000000000f087348 */ /* 0x020fea0003c00000 */
[----:B------:R0:W1:Y:S02]  /*20c20*/  SHFL.IDX P6, R14, R13, R12, R11 ;  /* 0x0000000c0d0e7389 */ /* 0x00006400000c000b */
[----:B01---5:R-:W-:Y:S01]  /*20c30*/  ENDCOLLECTIVE ;  /* 0x000000000000791b */ /* 0x023fe20003800000 */
.L_x_1951:
[----:B------:R-:W-:Y:S05]  /*20c40*/  BSYNC B0 ;  /* 0x0000000000007941 */ /* 0x000fea0003800000 */
.L_x_1950:
[----:B------:R0:W-:Y:S01]  /*20c50*/  STL [R1+0x2c], R14 ;  /* 0x00002c0e01007387 */ /* 0x0001e20000100800 */
[----:B------:R-:W-:Y:S05]  /*20c60*/  BRA `(.L_x_1952) ;  /* 0xfffffe5c00bc7947 */ /* 0x000fea000383ffff */
.L_x_1670:
[----:B------:R-:W-:Y:S01]  /*20c70*/  BSSY B1, `(.L_x_1953) ;  /* 0x0000008000017945 */ /* 0x000fe20003800000 */
[----:B------:R-:W-:Y:S02]  /*20c80*/  IMAD.MOV.U32 R13, RZ, RZ, R6 ;  /* 0x000000ffff0d7224 */ /* 0x000fe400078e0006 */
[----:B------:R-:W-:Y:S02]  /*20c90*/  IMAD.MOV.U32 R12, RZ, RZ, RZ ;  /* 0x000000ffff0c7224 */ /* 0x000fe400078e00ff */
[----:B------:R-:W-:Y:S02]  /*20ca0*/  IMAD.MOV.U32 R11, RZ, RZ, 0x1c1f ;  /* 0x00001c1fff0b7424 */ /* 0x000fe400078e00ff */
[----:B------:R-:W-:-:S07]  /*20cb0*/  IMAD.MOV.U32 R15, RZ, RZ, -0x1 ;  /* 0xffffffffff0f7424 */ /* 0x000fce00078e00ff */
[----:B0-----:R-:W-:Y:S05]  /*20cc0*/  WARPSYNC.COLLECTIVE R15, `(.L_x_1954) ;  /* 0x000000000f087348 */ /* 0x001fea0003c00000 */
[----:B0-----:R0:W1:Y:S02]  /*20cd0*/  SHFL.IDX P6, R14, R13, R12, R11 ;  /* 0x0000000c0d0e7389 */ /* 0x00106400000c000b */
[----:B01----:R-:W-:Y:S01]  /*20ce0*/  ENDCOLLECTIVE ;  /* 0x000000000000791b */ /* 0x003fe20003800000 */
.L_x_1954:
[----:B------:R-:W-:Y:S05]  /*20cf0*/  BSYNC B1 ;  /* 0x0000000000017941 */ /* 0x000fea0003800000 */
.L_x_1953:
        /* <DEDUP_REMOVED lines=8> */
.L_x_1955:
[----:B------:R-:W-:Y:S02]  /*20d80*/  IMAD.MOV.U32 R13, RZ, RZ, R8 ;  /* 0x000000ffff0d7224 */ /* 0x000fe400078e0008 */
[----:B------:R-:W-:-:S07]  /*20d90*/  IMAD.MOV.U32 R0, RZ, RZ, R14 ;  /* 0x000000ffff007224 */ /* 0x000fce00078e000e */
[----:B------:R-:W-:Y:S05]  /*20da0*/  WARPSYNC.COLLECTIVE R15, `(.L_x_1956) ;  /* 0x000000000f087348 */ /* 0x000fea0003c00000 */
[----:B------:R0:W1:Y:S02]  /*20db0*/  SHFL.IDX P6, R14, R13, R12, R11 ;  /* 0x0000000c0d0e7389 */ /* 0x00006400000c000b */
[----:B01----:R-:W-:Y:S01]  /*20dc0*/  ENDCOLLECTIVE ;  /* 0x000000000000791b */ /* 0x003fe20003800000 */
.L_x_1956:
[----:B------:R-:W-:Y:S02]  /*20dd0*/  IMAD.MOV.U32 R13, RZ, RZ, R7 ;  /* 0x000000ffff0d7224 */ /* 0x000fe400078e0007 */
[----:B------:R-:W-:-:S07]  /*20de0*/  IMAD.MOV.U32 R5, RZ, RZ, R14 ;  /* 0x000000ffff057224 */ /* 0x000fce00078e000e */
[----:B------:R-:W-:Y:S05]  /*20df0*/  WARPSYNC.COLLECTIVE R15, `(.L_x_1957) ;  /* 0x000000000f087348 */ /* 0x000fea0003c00000 */
[----:B------:R0:W1:Y:S02]  /*20e00*/  SHFL.IDX P6, R14, R13, R12, R11 ;  /* 0x0000000c0d0e7389 */ /* 0x00006400000c000b */
[----:B01----:R-:W-:Y:S01]  /*20e10*/  ENDCOLLECTIVE ;  /* 0x000000000000791b */ /* 0x003fe20003800000 */
.L_x_1957:
[----:B------:R-:W-:Y:S05]  /*20e20*/  BRA `(.L_x_1958) ;  /* 0xfffffe6400587947 */ /* 0x000fea000383ffff */
.L_x_1673:
[----:B------:R-:W-:Y:S01]  /*20e30*/  BSSY B1, `(.L_x_1959) ;  /* 0x0000008000017945 */ /* 0x000fe20003800000 */
[----:B------:R-:W-:Y:S02]  /*20e40*/  IMAD.MOV.U32 R13, RZ, RZ, R6 ;  /* 0x000000ffff0d7224 */ /* 0x000fe400078e0006 */
[----:B------:R-:W-:Y:S02]  /*20e50*/  IMAD.MOV.U32 R12, RZ, RZ, 0x1 ;  /* 0x00000001ff0c7424 */ /* 0x000fe400078e00ff */
[----:B------:R-:W-:Y:S02]  /*20e60*/  IMAD.MOV.U32 R11, RZ, RZ, 0x1c1f ;  /* 0x00001c1fff0b7424 */ /* 0x000fe400078e00ff */
[----:B------:R-:W-:-:S07]  /*20e70*/  IMAD.MOV.U32 R15, RZ, RZ, -0x1 ;  /* 0xffffffffff0f7424 */ /* 0x000fce00078e00ff */
[----:B-1----:R-:W-:Y:S05]  /*20e80*/  WARPSYNC.COLLECTIVE R15, `(.L_x_1960) ;  /* 0x000000000f087348 */ /* 0x002fea0003c00000 */
[----:B------:R0:W2:Y:S02]  /*20e90*/  SHFL.IDX P6, R14, R13, R12, R11 ;  /* 0x0000000c0d0e7389 */ /* 0x0000a400000c000b */
[----:B012---:R-:W-:Y:S01]  /*20ea0*/  ENDCOLLECTIVE ;  /* 0x000000000000791b */ /* 0x007fe20003800000 */
.L_x_1960:
[----:B------:R-:W-:Y:S05]  /*20eb0*/  BSYNC B1 ;  /* 0x0000000000017941 */ /* 0x000fea0003800000 */
.L_x_1959:
        /* <DEDUP_REMOVED lines=8> */
.L_x_1961:
[----:B------:R-:W-:Y:S02]  /*20f40*/  IMAD.MOV.U32 R13, RZ, RZ, R8 ;  /* 0x000000ffff0d7224 */ /* 0x000fe400078e0008 */
[----:B------:R-:W-:-:S07]  /*20f50*/  IMAD.MOV.U32 R0, RZ, RZ, R14 ;  /* 0x000000ffff007224 */ /* 0x000fce00078e000e */
[----:B------:R-:W-:Y:S05]  /*20f60*/  WARPSYNC.COLLECTIVE R15, `(.L_x_1962) ;  /* 0x000000000f087348 */ /* 0x000fea0003c00000 */
[----:B------:R0:W1:Y:S02]  /*20f70*/  SHFL.IDX P6, R14, R13, R12, R11 ;  /* 0x0000000c0d0e7389 */ /* 0x00006400000c000b */
[----:B01----:R-:W-:Y:S01]  /*20f80*/  ENDCOLLECTIVE ;  /* 0x000000000000791b */ /* 0x003fe20003800000 */
.L_x_1962:
[----:B------:R-:W-:Y:S02]  /*20f90*/  IMAD.MOV.U32 R13, RZ, RZ, R7 ;  /* 0x000000ffff0d7224 */ /* 0x000fe400078e0007 */
[----:B------:R-:W-:-:S07]  /*20fa0*/  IMAD.MOV.U32 R5, RZ, RZ, R14 ;  /* 0x000000ffff057224 */ /* 0x000fce00078e000e */
[----:B------:R-:W-:Y:S05]  /*20fb0*/  WARPSYNC.COLLECTIVE R15, `(.L_x_1963) ;  /* 0x000000000f087348 */ /* 0x000fea0003c00000 */
[----:B------:R0:W1:Y:S02]  /*20fc0*/  SHFL.IDX P6, R14, R13, R12, R11 ;  /* 0x0000000c0d0e7389 */ /* 0x00006400000c000b */
[----:B01----:R-:W-:Y:S01]  /*20fd0*/  ENDCOLLECTIVE ;  /* 0x000000000000791b */ /* 0x003fe20003800000 */
.L_x_1963:
[----:B------:R-:W-:Y:S05]  /*20fe0*/  BRA `(.L_x_1964) ;  /* 0xfffffe6400c07947 */ /* 0x000fea000383ffff */
.L_x_1677:
[----:B0-----:R0:W1:Y:S02]  /*20ff0*/  SYNCS.PHASECHK.TRANS64.TRYWAIT P0, [R2+URZ+0x16800], R5 ;  /* 0x01680005020075a7 */ /* 0x001064000800017f */
[----:B-1----:R-:W-:Y:S05]  /*21000*/  @!P0 NANOSLEEP.SYNCS 0x989680 ;  /* 0x009896800000895d */ /* 0x002fea0003900000 */
[----:B------:R-:W1:Y:S02]  /*21010*/  @!P0 SYNCS.PHASECHK.TRANS64 P0, [R2+URZ+0x16800], R5 ;  /* 0x01680005020085a7 */ /* 0x000e64000800007f */
[----:B-1----:R-:W-:Y:S05]  /*21020*/  @!P0 BRA `(.L_x_1677) ;  /* 0xfffffffc00f08947 */ /* 0x002fea000383ffff */
[----:B------:R-:W-:Y:S05]  /*21030*/  BRA `(.L_x_1965) ;  /* 0xfffffe6800c47947 */ /* 0x000fea000383ffff */
.L_x_1685:
[----:B------:R-:W1:Y:S01]  /*21040*/  LDC R35, c[0x0][0x3f4] ;  /* 0x0000fd00ff237b82 */ /* 0x000e620000000800 */
[----:B------:R-:W-:Y:S01]  /*21050*/  BSSY B1, `(.L_x_1966) ;  /* 0x0000008000017945 */ /* 0x000fe20003800000 */
[----:B------:R-:W-:Y:S02]  /*21060*/  IMAD.MOV.U32 R13, RZ, RZ, R26 ;  /* 0x000000ffff0d7224 */ /* 0x000fe400078e001a */
[----:B------:R-:W-:Y:S02]  /*21070*/  IMAD.MOV.U32 R12, RZ, RZ, RZ ;  /* 0x000000ffff0c7224 */ /* 0x000fe400078e00ff */
[----:B------:R-:W-:Y:S02]  /*21080*/  IMAD.MOV.U32 R11, RZ, RZ, 0x1c1f ;  /* 0x00001c1fff0b7424 */ /* 0x000fe400078e00ff */
[----:B------:R-:W-:-:S07]  /*21090*/  IMAD.MOV.U32 R15, RZ, RZ, -0x1 ;  /* 0xffffffffff0f7424 */ /* 0x000fce00078e00ff */
[----:B01----:R-:W-:Y:S05]  /*210a0*/  WARPSYNC.COLLECTIVE R15, `(.L_x_1967) ;  /* 0x000000000f087348 */ /* 0x003fea0003c00000 */
[----:B0-----:R0:W2:Y:S02]  /*210b0*/  SHFL.IDX P6, R14, R13, R12, R11 ;  /* 0x0000000c0d0e7389 */ /* 0x0010a400000c000b */
[----:B012---:R-:W-:Y:S01]  /*210c0*/  ENDCOLLECTIVE ;  /* 0x000000000000791b */ /* 0x007fe20003800000 */
.L_x_1967:
[----:B------:R-:W-:Y:S05]  /*210d0*/  BSYNC B1 ;  /* 0x0000000000017941 */ /* 0x000fea0003800000 */
.L_x_1966:
[----:B------:R-:W-:Y:S01]  /*210e0*/  IMAD.MOV.U32 R13, RZ, RZ, R25 ;  /* 0x000000ffff0d7224 */ /* 0x000fe200078e0019 */
[----:B------:R-:W-:Y:S01]  /*210f0*/  ISETP.GE.AND P0, PT, R16, R35, PT ;  /* 0x000000231000720c */ /* 0x000fe20003f06270 */
[----:B------:R-:W-:Y:S02]  /*21100*/  IMAD.MOV.U32 R12, RZ, RZ, RZ ;  /* 0x000000ffff0c7224 */ /* 0x000fe400078e00ff */
[----:B------:R-:W-:Y:S02]  /*21110*/  IMAD.MOV.U32 R11, RZ, RZ, 0x1c1f ;  /* 0x00001c1fff0b7424 */ /* 0x000fe400078e00ff */
[----:B------:R-:W-:Y:S02]  /*21120*/  IMAD.MOV.U32 R15, RZ, RZ, -0x1 ;  /* 0xffffffffff0f7424 */ /* 0x000fe400078e00ff */
[----:B------:R-:W-:Y:S02]  /*21130*/  IMAD.MOV.U32 R0, RZ, RZ, R14 ;  /* 0x000000ffff007224 */ /* 0x000fe400078e000e */
[----:B------:R-:W-:-:S07]  /*21140*/  IMAD R32, R156, R21, RZ ;  /* 0x000000159c207224 */ /* 0x000fce00078e02ff */
[----:B------:R-:W-:Y:S05]  /*21150*/  WARPSYNC.COLLECTIVE R15, `(.L_x_1968) ;  /* 0x000000000f087348 */ /* 0x000fea0003c00000 */
[----:B------:R0:W1:Y:S02]  /*21160*/  SHFL.IDX P6, R14, R13, R12, R11 ;  /* 0x0000000c0d0e7389 */ /* 0x00006400000c000b */
[----:B01----:R-:W-:Y:S01]  /*21170*/  ENDCOLLECTIVE ;  /* 0x000000000000791b */ /* 0x003fe20003800000 */
.L_x_1968:
[----:B------:R-:W-:Y:S01]  /*21180*/  ISETP.GE.OR P1, PT, R41, R32, P0 ;  /* 0x000000202900720c */ /* 0x000fe20000726670 */
[----:B------:R-:W-:-:S12]  /*21190*/  IMAD.MOV.U32 R13, RZ, RZ, R24 ;  /* 0x000000ffff0d7224 */ /* 0x000fd800078e0018 */
[C---:B------:R-:W-:Y:S01]  /*211a0*/  @!P1 IMAD.SHL.U32 R5, R16.reuse, 0x2, RZ ;  /* 0x0000000210059824 */ /* 0x040fe200078e00ff */
[----:B------:R-:W-:Y:S01]  /*211b0*/  @!P1 SHF.L.U64.HI R21, R16, 0x1, R17 ;  /* 0x0000000110159819 */ /* 0x000fe20000010211 */
[----:B------:R-:W-:-:S07]  /*211c0*/  IMAD.MOV.U32 R3, RZ, RZ, R14 ;  /* 0x000000ffff037224 */ /* 0x000fce00078e000e */
[----:B------:R-:W-:Y:S05]  /*211d0*/  WARPSYNC.COLLECTIVE R15, `(.L_x_1969) ;  /* 0x000000000f087348 */ /* 0x000fea0003c00000 */
[----:B------:R0:W1:Y:S02]  /*211e0*/  SHFL.IDX P6, R14, R13, R12, R11 ;  /* 0x0000000c0d0e7389 */ /* 0x00006400000c000b */
[----:B01----:R-:W-:Y:S01]  /*211f0*/  ENDCOLLECTIVE ;  /* 0x000000000000791b */ /* 0x003fe20003800000 */
.L_x_1969:
[----:B------:R-:W-:-:S05]  /*21200*/  @!P1 IADD3 R6, P2, R3, R5, RZ ;  /* 0x0000000503069210 */ /* 0x000fca0007f5e0ff */
[----:B------:R-:W-:Y:S02]  /*21210*/  @!P1 IMAD.X R7, R0, 0x1, R21, P2 ;  /* 0x0000000100079824 */ /* 0x000fe400010e0615 */
[----:B------:R-:W-:Y:S02]  /*21220*/  IMAD.MOV.U32 R13, RZ, RZ, R27 ;  /* 0x000000ffff0d7224 */ /* 0x000fe400078e001b */
[----:B------:R-:W-:-:S07]  /*21230*/  IMAD.MOV.U32 R4, RZ, RZ, R14 ;  /* 0x000000ffff047224 */ /* 0x000fce00078e000e */
[----:B------:R-:W-:Y:S05]  /*21240*/  WARPSYNC.COLLECTIVE R15, `(.L_x_1970) ;  /* 0x000000000f087348 */ /* 0x000fea0003c00000 */
[----:B------:R0:W1:Y:S02]  /*21250*/  SHFL.IDX P6, R14, R13, R12, R11 ;  /* 0x0000000c0d0e7389 */ /* 0x00006400000c000b */
[----:B01----:R-:W-:Y:S01]  /*21260*/  ENDCOLLECTIVE ;  /* 0x000000000000791b */ /* 0x003fe20003800000 */
.L_x_1970:
[----:B------:R-:W2:Y:S01]  /*21270*/  @!P1 LD.E.128 R8, desc[UR42][R6.64] ;  /* 0x0000002a06089980 */ /* 0x000ea2000c101d00 */
[----:B------:R-:W-:-:S05]  /*21280*/  @!P1 IADD3 R14, P2, R14, R5, RZ ;  /* 0x000000050e0e9210 */ /* 0x000fca0007f5e0ff */
[----:B------:R-:W-:-:S04]  /*21290*/  @!P1 IMAD.X R3, R4, 0x1, R21, P2 ;  /* 0x0000000104039824 */ /* 0x000fc800010e0615 */
[----:B------:R-:W-:-:S05]  /*212a0*/  @!P1 IMAD.MOV.U32 R15, RZ, RZ, R3 ;  /* 0x000000ffff0f9224 */ /* 0x000fca00078e0003 */
[----:B------:R0:W5:Y:S01]  /*212b0*/  @!P1 LD.E.128 R4, desc[UR42][R14.64] ;  /* 0x0000002a0e049980 */ /* 0x000162000c101d00 */
[----:B------:R-:W-:Y:S01]  /*212c0*/  CS2R R38, SRZ ;  /* 0x0000000000267805 */ /* 0x000fe2000001ff00 */
[----:B------:R-:W-:Y:S01]  /*212d0*/  IMAD.MOV.U32 R13, RZ, RZ, R26 ;  /* 0x000000ffff0d7224 */ /* 0x000fe200078e001a */
[----:B------:R-:W-:Y:S01]  /*212e0*/  CS2R R36, SRZ ;  /* 0x0000000000247805 */ /* 0x000fe2000001ff00 */
[----:B------:R-:W-:Y:S01]  /*212f0*/  IMAD.MOV.U32 R12, RZ, RZ, 0x1 ;  /* 0x00000001ff0c7424 */ /* 0x000fe200078e00ff */
[----:B------:R-:W-:Y:S02]  /*21300*/  CS2R R28, SRZ ;  /* 0x00000000001c7805 */ /* 0x000fe4000001ff00 */
[----:B------:R-:W-:Y:S01]  /*21310*/  CS2R R20, SRZ ;  /* 0x0000000000147805 */ /* 0x000fe2000001ff00 */
[----:B0-----:R-:W-:Y:S02]  /*21320*/  IMAD.MOV.U32 R15, RZ, RZ, -0x1 ;  /* 0xffffffffff0f7424 */ /* 0x001fe400078e00ff */
[----:B--2---:R-:W-:-:S02]  /*21330*/  @!P1 IMAD.MOV.U32 R39, RZ, RZ, R11 ;  /* 0x000000ffff279224 */ /* 0x004fc400078e000b */
[----:B------:R-:W-:Y:S02]  /*21340*/  IMAD.MOV.U32 R11, RZ, RZ, 0x1c1f ;  /* 0x00001c1fff0b7424 */ /* 0x000fe400078e00ff */
[----:B------:R-:W-:Y:S02]  /*21350*/  @!P1 IMAD.MOV.U32 R36, RZ, RZ, R8 ;  /* 0x000000ffff249224 */ /* 0x000fe400078e0008 */
[----:B------:R-:W-:-:S07]  /*21360*/  @!P1 IMAD.MOV.U32 R37, RZ, RZ, R9 ;  /* 0x000000ffff259224 */ /* 0x000fce00078e0009 */
[----:B-----5:R-:W-:Y:S05]  /*21370*/  WARPSYNC.COLLECTIVE R15, `(.L_x_1971) ;  /* 0x000000000f087348 */ /* 0x020fea0003c00000 */
[----:B------:R0:W1:Y:S02]  /*21380*/  SHFL.IDX P6, R14, R13, R12, R11 ;  /* 0x0000000c0d0e7389 */ /* 0x00006400000c000b */
[----:B01---5:R-:W-:Y:S01]  /*21390*/  ENDCOLLECTIVE ;  /* 0x000000000000791b */ /* 0x023fe20003800000 */
.L_x_1971:
[----:B------:R-:W-:Y:S02]  /*213a0*/  IMAD.MOV.U32 R0, RZ, RZ, R36 ;  /* 0x000000ffff007224 */ /* 0x000fe400078e0024 */
[----:B------:R-:W-:Y:S02]  /*213b0*/  IMAD.MOV.U32 R3, RZ, RZ, R37 ;  /* 0x000000ffff037224 */ /* 0x000fe400078e0025 */
[----:B------:R-:W-:Y:S01]  /*213c0*/  @!P1 IMAD.MOV.U32 R38, RZ, RZ, R10 ;  /* 0x000000ffff269224 */ /* 0x000fe200078e000a */
[----:B------:R-:W-:Y:S01]  /*213d0*/  PRMT R48, R0, 0x7610, R48 ;  /* 0x0000761000307816 */ /* 0x000fe20000000030 */
[----:B------:R-:W-:Y:S01]  /*213e0*/  IMAD.MOV.U32 R9, RZ, RZ, R39 ;  /* 0x000000ffff097224 */ /* 0x000fe200078e0027 */
[----:B------:R-:W-:Y:S01]  /*213f0*/  PRMT R34, R34, 0x5410, R3 ;  /* 0x0000541022227816 */ /* 0x000fe20000000003 */
[----:B------:R-:W-:-:S03]  /*21400*/  IMAD.MOV.U32 R8, RZ, RZ, R38 ;  /* 0x000000ffff087224 */ /* 0x000fc600078e0026 */
[----:B------:R-:W-:Y:S01]  /*21410*/  PRMT R34, R9, 0x7610, R34 ;  /* 0x0000761009227816 */ /* 0x000fe20000000022 */
[----:B------:R-:W-:Y:S01]  /*21420*/  IMAD.MOV.U32 R13, RZ, RZ, R25 ;  /* 0x000000ffff0d7224 */ /* 0x000fe200078e0019 */
[----:B------:R-:W-:Y:S01]  /*21430*/  PRMT R31, R8, 0x7610, R31 ;  /* 0x00007610081f7816 */ /* 0x000fe2000000001f */
[----:B------:R-:W-:Y:S02]  /*21440*/  @!P1 IMAD.MOV.U32 R28, RZ, RZ, R4 ;  /* 0x000000ffff1c9224 */ /* 0x000fe400078e0004 */
[----:B------:R-:W-:Y:S02]  /*21450*/  @!P1 IMAD.MOV.U32 R29, RZ, RZ, R5 ;  /* 0x000000ffff1d9224 */ /* 0x000fe400078e0005 */
[----:B------:R-:W-:Y:S02]  /*21460*/  @!P1 IMAD.MOV.U32 R20, RZ, RZ, R6 ;  /* 0x000000ffff149224 */ /* 0x000fe400078e0006 */
[----:B------:R-:W-:Y:S02]  /*21470*/  @!P1 IMAD.MOV.U32 R21, RZ, RZ, R7 ;  /* 0x000000ffff159224 */ /* 0x000fe400078e0007 */
[----:B------:R-:W-:-:S07]  /*21480*/  IMAD.MOV.U32 R0, RZ, RZ, R14 ;  /* 0x000000ffff007224 */ /* 0x000fce00078e000e */
[----:B------:R-:W-:Y:S05]  /*21490*/  WARPSYNC.COLLECTIVE R15, `(.L_x_1972) ;  /* 0x000000000f087348 */ /* 0x000fea0003c00000 */
[----:B------:R0:W1:Y:S02]  /*214a0*/  SHFL.IDX P6, R14, R13, R12, R11 ;  /* 0x0000000c0d0e7389 */ /* 0x00006400000c000b */
[----:B01----:R-:W-:Y:S01]  /*214b0*/  ENDCOLLECTIVE ;  /* 0x000000000000791b */ /* 0x003fe20003800000 */
.L_x_1972:
[----:B------:R-:W-:Y:S02]  /*214c0*/  IMAD.MOV.U32 R4, RZ, RZ, R28 ;  /* 0x000000ffff047224 */ /* 0x000fe400078e001c */
[----:B------:R-:W-:Y:S02]  /*214d0*/  IMAD.MOV.U32 R5, RZ, RZ, R29 ;  /* 0x000000ffff057224 */ /* 0x000fe400078e001d */
[----:B------:R-:W-:Y:S01]  /*214e0*/  IMAD.MOV.U32 R6, RZ, RZ, R20 ;  /* 0x000000ffff067224 */ /* 0x000fe200078e0014 */
[----:B------:R-:W-:Y:S01]  /*214f0*/  PRMT R50, R4, 0x7610, R50 ;  /* 0x0000761004327816 */ /* 0x000fe20000000032 */
[----:B------:R-:W-:Y:S01]  /*21500*/  IMAD.MOV.U32 R7, RZ, RZ, R21 ;  /* 0x000000ffff077224 */ /* 0x000fe200078e0015 */
[----:B------:R-:W-:Y:S02]  /*21510*/  PRMT R54, R5, 0x7610, R54 ;  /* 0x0000761005367816 */ /* 0x000fe40000000036 */
[----:B------:R-:W-:Y:S02]  /*21520*/  CS2R R4, SRZ ;  /* 0x0000000000047805 */ /* 0x000fe4000001ff00 */
[----:B------:R-:W-:-:S02]  /*21530*/  PRMT R31, R31, 0x5410, R6 ;  /* 0x000054101f1f7816 */ /* 0x000fc40000000006 */
[----:B------:R-:W-:Y:S01]  /*21540*/  PRMT R55, R7, 0x7610, R55 ;  /* 0x0000761007377816 */ /* 0x000fe20000000037 */
[----:B------:R-:W-:Y:S02]  /*21550*/  IMAD.MOV.U32 R13, RZ, RZ, R24 ;  /* 0x000000ffff0d7224 */ /* 0x000fe400078e0018 */
[----:B------:R-:W-:-:S07]  /*21560*/  IMAD.MOV.U32 R3, RZ, RZ, R14 ;  /* 0x000000ffff037224 */ /* 0x000fce00078e000e */
[----:B------:R-:W-:Y:S05]  /*21570*/  WARPSYNC.COLLECTIVE R15, `(.L_x_1973) ;  /* 0x000000000f087348 */ /* 0x000fea0003c00000 */
[----:B------:R0:W1:Y:S02]  /*21580*/  SHFL.IDX P6, R14, R13, R12, R11 ;  /* 0x0000000c0d0e7389 */ /* 0x00006400000c000b */
[----:B01----:R-:W-:Y:S01]  /*21590*/  ENDCOLLECTIVE ;  /* 0x000000000000791b */ /* 0x003fe20003800000 */
.L_x_1973:
[----:B------:R-:W-:Y:S02]  /*215a0*/  IMAD.MOV.U32 R13, RZ, RZ, R27 ;  /* 0x000000ffff0d7224 */ /* 0x000fe400078e001b */
[----:B------:R-:W-:-:S07]  /*215b0*/  IMAD.MOV.U32 R24, RZ, RZ, R14 ;  /* 0x000000ffff187224 */ /* 0x000fce00078e000e */
[----:B------:R-:W-:Y:S05]  /*215c0*/  WARPSYNC.COLLECTIVE R15, `(.L_x_1974) ;  /* 0x000000000f087348 */ /* 0x000fea0003c00000 */
[----:B------:R0:W1:Y:S02]  /*215d0*/  SHFL.IDX P6, R14, R13, R12, R11 ;  /* 0x0000000c0d0e7389 */ /* 0x00006400000c000b */
[----:B01----:R-:W-:Y:S01]  /*215e0*/  ENDCOLLECTIVE ;  /* 0x000000000000791b */ /* 0x003fe20003800000 */
.L_x_1974:
[----:B------:R-:W-:Y:S05]  /*215f0*/  BRA `(.L_x_1975) ;  /* 0xfffffe7800087947 */ /* 0x000fea000383ffff */
.L_x_1689:
[----:B0-----:R0:W1:Y:S02]  /*21600*/  SYNCS.PHASECHK.TRANS64.TRYWAIT P1, [R2+URZ+0x16800], R13 ;  /* 0x0168000d020075a7 */ /* 0x001064000802017f */
[----:B-1----:R-:W-:Y:S05]  /*21610*/  @!P1 NANOSLEEP.SYNCS 0x989680 ;  /* 0x009896800000995d */ /* 0x002fea0003900000 */
[----:B------:R-:W1:Y:S02]  /*21620*/  @!P1 SYNCS.PHASECHK.TRANS64 P1, [R2+URZ+0x16800], R13 ;  /* 0x0168000d020095a7 */ /* 0x000e64000802007f */
[----:B-1----:R-:W-:Y:S05]  /*21630*/  @!P1 BRA `(.L_x_1689) ;  /* 0xfffffffc00f09947 */ /* 0x002fea000383ffff */
[----:B------:R-:W-:Y:S05]  /*21640*/  BRA `(.L_x_1976) ;  /* 0xfffffe7800d07947 */ /* 0x000fea000383ffff */
.L_x_1695:
[----:B-1----:R1:W3:Y:S02]  /*21650*/  SYNCS.PHASECHK.TRANS64.TRYWAIT P1, [R12+URZ+0x16830], R3 ;  /* 0x016830030c0075a7 */ /* 0x0022e4000802017f */
[----:B---3--:R-:W-:Y:S05]  /*21660*/  @!P1 NANOSLEEP.SYNCS 0x989680 ;  /* 0x009896800000995d */ /* 0x008fea0003900000 */
[----:B------:R-:W3:Y:S02]  /*21670*/  @!P1 SYNCS.PHASECHK.TRANS64 P1, [R12+URZ+0x16830], R3 ;  /* 0x016830030c0095a7 */ /* 0x000ee4000802007f */
[----:B---3--:R-:W-:Y:S05]  /*21680*/  @!P1 BRA `(.L_x_1695) ;  /* 0xfffffffc00f09947 */ /* 0x008fea000383ffff */
[----:B------:R-:W-:Y:S05]  /*21690*/  BRA `(.L_x_1694) ;  /* 0xfffffe8800947947 */ /* 0x000fea000383ffff */
.L_x_1714:
[----:B-1----:R1:W2:Y:S02]  /*216a0*/  SYNCS.PHASECHK.TRANS64.TRYWAIT P2, [R11+URZ+0x16830], R10 ;  /* 0x0168300a0b0075a7 */ /* 0x0022a4000804017f */
[----:B--2---:R-:W-:Y:S05]  /*216b0*/  @!P2 NANOSLEEP.SYNCS 0x989680 ;  /* 0x009896800000a95d */ /* 0x004fea0003900000 */
[----:B------:R-:W2:Y:S02]  /*216c0*/  @!P2 SYNCS.PHASECHK.TRANS64 P2, [R11+URZ+0x16830], R10 ;  /* 0x0168300a0b00a5a7 */ /* 0x000ea4000804007f */
[----:B--2---:R-:W-:Y:S05]  /*216d0*/  @!P2 BRA `(.L_x_1714) ;  /* 0xfffffffc00f0a947 */ /* 0x004fea000383ffff */
[----:B------:R-:W-:Y:S05]  /*216e0*/  BRA `(.L_x_1713) ;  /* 0xfffffebc00387947 */ /* 0x000fea000383ffff */
.L_x_1718:
[----:B-1----:R1:W2:Y:S02]  /*216f0*/  SYNCS.PHASECHK.TRANS64.TRYWAIT P1, [R11+URZ+0x16850], R10 ;  /* 0x0168500a0b0075a7 */ /* 0x0022a4000802017f */
[----:B--2---:R-:W-:Y:S05]  /*21700*/  @!P1 NANOSLEEP.SYNCS 0x989680 ;  /* 0x009896800000995d */ /* 0x004fea0003900000 */
[----:B------:R-:W2:Y:S02]  /*21710*/  @!P1 SYNCS.PHASECHK.TRANS64 P1, [R11+URZ+0x16850], R10 ;  /* 0x0168500a0b0095a7 */ /* 0x000ea4000802007f */
[----:B--2---:R-:W-:Y:S05]  /*21720*/  @!P1 BRA `(.L_x_1718) ;  /* 0xfffffffc00f09947 */ /* 0x004fea000383ffff */
[----:B------:R-:W-:Y:S05]  /*21730*/  BRA `(.L_x_1715) ;  /* 0xfffffec000007947 */ /* 0x000fea000383ffff */
.L_x_1739:
[----:B-1----:R1:W2:Y:S02]  /*21740*/  SYNCS.PHASECHK.TRANS64.TRYWAIT P2, [R3+URZ+0x16830], R0 ;  /* 0x01683000030075a7 */ /* 0x0022a4000804017f */
[----:B--2---:R-:W-:Y:S05]  /*21750*/  @!P2 NANOSLEEP.SYNCS 0x989680 ;  /* 0x009896800000a95d */ /* 0x004fea0003900000 */
[----:B------:R-:W2:Y:S02]  /*21760*/  @!P2 SYNCS.PHASECHK.TRANS64 P2, [R3+URZ+0x16830], R0 ;  /* 0x016830000300a5a7 */ /* 0x000ea4000804007f */
[----:B--2---:R-:W-:Y:S05]  /*21770*/  @!P2 BRA `(.L_x_1739) ;  /* 0xfffffffc00f0a947 */ /* 0x004fea000383ffff */
[----:B------:R-:W-:Y:S05]  /*21780*/  BRA `(.L_x_1738) ;  /* 0xfffffeec00f47947 */ /* 0x000fea000383ffff */
.L_x_1743:
[----:B-1----:R1:W2:Y:S02]  /*21790*/  SYNCS.PHASECHK.TRANS64.TRYWAIT P1, [R3+URZ+0x16850], R0 ;  /* 0x01685000030075a7 */ /* 0x0022a4000802017f */
[----:B--2---:R-:W-:Y:S05]  /*217a0*/  @!P1 NANOSLEEP.SYNCS 0x989680 ;  /* 0x009896800000995d */ /* 0x004fea0003900000 */
[----:B------:R-:W2:Y:S02]  /*217b0*/  @!P1 SYNCS.PHASECHK.TRANS64 P1, [R3+URZ+0x16850], R0 ;  /* 0x01685000030095a7 */ /* 0x000ea4000802007f */
[----:B--2---:R-:W-:Y:S05]  /*217c0*/  @!P1 BRA `(.L_x_1743) ;  /* 0xfffffffc00f09947 */ /* 0x004fea000383ffff */
[----:B------:R-:W-:Y:S05]  /*217d0*/  BRA `(.L_x_1740) ;  /* 0xfffffef000d07947 */ /* 0x000fea000383ffff */
.L_x_1752:
[----:B-1----:R1:W2:Y:S02]  /*217e0*/  SYNCS.PHASECHK.TRANS64.TRYWAIT P2, [R3+URZ+0x16830], R0 ;  /* 0x01683000030075a7 */ /* 0x0022a4000804017f */
[----:B--2---:R-:W-:Y:S05]  /*217f0*/  @!P2 NANOSLEEP.SYNCS 0x989680 ;  /* 0x009896800000a95d */ /* 0x004fea0003900000 */
[----:B------:R-:W2:Y:S02]  /*21800*/  @!P2 SYNCS.PHASECHK.TRANS64 P2, [R3+URZ+0x16830], R0 ;  /* 0x016830000300a5a7 */ /* 0x000ea4000804007f */
[----:B--2---:R-:W-:Y:S05]  /*21810*/  @!P2 BRA `(.L_x_1752) ;  /* 0xfffffffc00f0a947 */ /* 0x004fea000383ffff */
[----:B------:R-:W-:Y:S05]  /*21820*/  BRA `(.L_x_1751) ;  /* 0xffffff0c00d07947 */ /* 0x000fea000383ffff */
.L_x_1756:
[----:B-1----:R1:W2:Y:S02]  /*21830*/  SYNCS.PHASECHK.TRANS64.TRYWAIT P1, [R3+URZ+0x16850], R0 ;  /* 0x01685000030075a7 */ /* 0x0022a4000802017f */
[----:B--2---:R-:W-:Y:S05]  /*21840*/  @!P1 NANOSLEEP.SYNCS 0x989680 ;  /* 0x009896800000995d */ /* 0x004fea0003900000 */
[----:B------:R-:W2:Y:S02]  /*21850*/  @!P1 SYNCS.PHASECHK.TRANS64 P1, [R3+URZ+0x16850], R0 ;  /* 0x01685000030095a7 */ /* 0x000ea4000802007f */
[----:B--2---:R-:W-:Y:S05]  /*21860*/  @!P1 BRA `(.L_x_1756) ;  /* 0xfffffffc00f09947 */ /* 0x004fea000383ffff */
[----:B------:R-:W-:Y:S05]  /*21870*/  BRA `(.L_x_1753) ;  /* 0xffffff1000ac7947 */ /* 0x000fea000383ffff */
.L_x_1771:
[----:B-1----:R1:W2:Y:S02]  /*21880*/  SYNCS.PHASECHK.TRANS64.TRYWAIT P1, [R11+URZ+0x16850], R4 ;  /* 0x016850040b0075a7 */ /* 0x0022a4000802017f */
[----:B--2---:R-:W-:Y:S05]  /*21890*/  @!P1 NANOSLEEP.SYNCS 0x989680 ;  /* 0x009896800000995d */ /* 0x004fea0003900000 */
[----:B------:R-:W2:Y:S02]  /*218a0*/  @!P1 SYNCS.PHASECHK.TRANS64 P1, [R11+URZ+0x16850], R4 ;  /* 0x016850040b0095a7 */ /* 0x000ea4000802007f */
[----:B--2---:R-:W-:Y:S05]  /*218b0*/  @!P1 BRA `(.L_x_1771) ;  /* 0xfffffffc00f09947 */ /* 0x004fea000383ffff */
[----:B------:R-:W-:Y:S05]  /*218c0*/  BRA `(.L_x_1770) ;  /* 0xffffff3c009c7947 */ /* 0x000fea000383ffff */
.L_x_1777:
[----:B------:R-:W-:Y:S02]  /*218d0*/  IMAD.MOV.U32 R13, RZ, RZ, R41 ;  /* 0x000000ffff0d7224 */ /* 0x000fe400078e0029 */
[----:B------:R-:W-:Y:S02]  /*218e0*/  IMAD.MOV.U32 R12, RZ, RZ, RZ ;  /* 0x000000ffff0c7224 */ /* 0x000fe400078e00ff */
[----:B------:R-:W-:Y:S02]  /*218f0*/  IMAD.MOV.U32 R11, RZ, RZ, 0x181f ;  /* 0x0000181fff0b7424 */ /* 0x000fe400078e00ff */
[----:B------:R-:W-:Y:S02]  /*21900*/  IMAD.MOV.U32 R15, RZ, RZ, -0x1 ;  /* 0xffffffffff0f7424 */ /* 0x000fe400078e00ff */
[----:B------:R-:W-:-:S07]  /*21910*/  IMAD.IADD R42, R50, 0x1, R51 ;  /* 0x00000001322a7824 */ /* 0x000fce00078e0233 */
[----:B0----5:R-:W-:Y:S05]  /*21920*/  WARPSYNC.COLLECTIVE R15, `(.L_x_1977) ;  /* 0x000000000f087348 */ /* 0x021fea0003c00000 */
[----:B------:R1:W2:Y:S02]  /*21930*/  SHFL.IDX P6, R14, R13, R12, R11 ;  /* 0x0000000c0d0e7389 */ /* 0x0002a400000c000b */
[----:B012--5:R-:W-:Y:S01]  /*21940*/  ENDCOLLECTIVE ;  /* 0x000000000000791b */ /* 0x027fe20003800000 */
.L_x_1977:
[----:B------:R-:W-:Y:S02]  /*21950*/  VIADD R20, R42, 0x30 ;  /* 0x000000302a147836 */ /* 0x000fe40000000000 */
[----:B------:R-:W-:Y:S02]  /*21960*/  IMAD.MOV.U32 R13, RZ, RZ, R40 ;  /* 0x000000ffff0d7224 */ /* 0x000fe400078e0028 */
[----:B------:R-:W-:-:S07]  /*21970*/  IMAD.MOV.U32 R0, RZ, RZ, R14 ;  /* 0x000000ffff007224 */ /* 0x000fce00078e000e */
[----:B------:R-:W-:Y:S05]  /*21980*/  WARPSYNC.COLLECTIVE R15, `(.L_x_1978) ;  /* 0x000000000f087348 */ /* 0x000fea0003c00000 */
[----:B------:R0:W1:Y:S02]  /*21990*/  SHFL.IDX P6, R14, R13, R12, R11 ;  /* 0x0000000c0d0e7389 */ /* 0x00006400000c000b */
[----:B01----:R-:W-:Y:S01]  /*219a0*/  ENDCOLLECTIVE ;  /* 0x000000000000791b */ /* 0x003fe20003800000 */
.L_x_1978:
[----:B------:R-:W-:Y:S02]  /*219b0*/  ULDC UR4, c[0x0][0xac8] ;  /* 0x0002b20000047ab9 */ /* 0x000fe40000000800 */
[----:B------:R-:W-:-:S04]  /*219c0*/  ISETP.GE.AND P0, PT, R44, UR4, PT ;  /* 0x000000042c007c0c */ /* 0x000fc8000bf06270 */
[-C--:B------:R-:W-:Y:S01]  /*219d0*/  ISETP.GE.OR P4, PT, R20, R45.reuse, P0 ;  /* 0x0000002d1400720c */ /* 0x080fe20000786670 */
[C---:B------:R-:W-:Y:S01]  /*219e0*/  VIADD R20, R42.reuse, 0x60 ;  /* 0x000000602a147836 */ /* 0x040fe20000000000 */
[----:B------:R-:W-:-:S04]  /*219f0*/  ISETP.GE.OR P3, PT, R42, R45, P0 ;  /* 0x0000002d2a00720c */ /* 0x000fc80000766670 */
[----:B------:R-:W-:Y:S01]  /*21a00*/  ISETP.GE.OR P2, PT, R20, R45, P0 ;  /* 0x0000002d1400720c */ /* 0x000fe20000746670 */
[----:B------:R-:W-:Y:S02]  /*21a10*/  IMAD.MOV.U32 R13, RZ, RZ, R41 ;  /* 0x000000ffff0d7224 */ /* 0x000fe400078e0029 */
[----:B------:R-:W-:Y:S02]  /*21a20*/  IMAD.MOV.U32 R12, RZ, RZ, 0x1 ;  /* 0x00000001ff0c7424 */ /* 0x000fe400078e00ff */
[----:B------:R-:W-:-:S08]  /*21a30*/  IMAD.MOV.U32 R3, RZ, RZ, R14 ;  /* 0x000000ffff037224 */ /* 0x000fd000078e000e */
[----:B------:R-:W-:Y:S05]  /*21a40*/  WARPSYNC.COLLECTIVE R15, `(.L_x_1979) ;  /* 0x000000000f087348 */ /* 0x000fea0003c00000 */
[----:B------:R0:W1:Y:S02]  /*21a50*/  SHFL.IDX P6, R14, R13, R12, R11 ;  /* 0x0000000c0d0e7389 */ /* 0x00006400000c000b */
[----:B01----:R-:W-:Y:S01]  /*21a60*/  ENDCOLLECTIVE ;  /* 0x000000000000791b */ /* 0x003fe20003800000 */
.L_x_1979:
[----:B------:R-:W-:-:S04]  /*21a70*/  @!P3 LEA R32, P5, R44, R3, 0x1 ;  /* 0x000000032c20b211 */ /* 0x000fc800078a08ff */
[----:B------:R-:W-:Y:S01]  /*21a80*/  @!P3 LEA.HI.X R3, R44, R0, R43, 0x1, P5 ;  /* 0x000000002c03b211 */ /* 0x000fe200028f0c2b */
[----:B------:R-:W-:Y:S02]  /*21a90*/  IMAD.MOV.U32 R13, RZ, RZ, R40 ;  /* 0x000000ffff0d7224 */ /* 0x000fe400078e0028 */
[----:B------:R-:W-:-:S07]  /*21aa0*/  IMAD.MOV.U32 R8, RZ, RZ, R14 ;  /* 0x000000ffff087224 */ /* 0x000fce00078e000e */
[----:B------:R-:W-:Y:S05]  /*21ab0*/  WARPSYNC.COLLECTIVE R15, `(.L_x_1980) ;  /* 0x000000000f087348 */ /* 0x000fea0003c00000 */
[----:B------:R0:W1:Y:S02]  /*21ac0*/  SHFL.IDX P6, R14, R13, R12, R11 ;  /* 0x0000000c0d0e7389 */ /* 0x00006400000c000b */
[----:B01----:R-:W-:Y:S01]  /*21ad0*/  ENDCOLLECTIVE ;  /* 0x000000000000791b */ /* 0x003fe20003800000 */
.L_x_1980:
[----:B------:R-:W-:Y:S02]  /*21ae0*/  IMAD.MOV.U32 R13, RZ, RZ, R41 ;  /* 0x000000ffff0d7224 */ /* 0x000fe400078e0029 */
[----:B------:R-:W-:Y:S02]  /*21af0*/  IMAD.MOV.U32 R12, RZ, RZ, 0x2 ;  /* 0x00000002ff0c7424 */ /* 0x000fe400078e00ff */
[----:B------:R-:W-:-:S07]  /*21b00*/  IMAD.MOV.U32 R9, RZ, RZ, R14 ;  /* 0x000000ffff097224 */ /* 0x000fce00078e000e */
[----:B------:R-:W-:Y:S05]  /*21b10*/  WARPSYNC.COLLECTIVE R15, `(.L_x_1981) ;  /* 0x000000000f087348 */ /* 0x000fea0003c00000 */
[----:B------:R0:W1:Y:S02]  /*21b20*/  SHFL.IDX P6, R14, R13, R12, R11 ;  /* 0x0000000c0d0e7389 */ /* 0x00006400000c000b */
[----:B01----:R-:W-:Y:S01]  /*21b30*/  ENDCOLLECTIVE ;  /* 0x000000000000791b */ /* 0x003fe20003800000 */
.L_x_1981:
[----:B------:R-:W-:Y:S01]  /*21b40*/  @!P4 LEA R20, P1, R44, R9, 0x1 ;  /* 0x000000092c14c211 */ /* 0x000fe200078208ff */
[----:B------:R-:W-:-:S03]  /*21b50*/  @!P3 IMAD.MOV.U32 R9, RZ, RZ, R3 ;  /* 0x000000ffff09b224 */ /* 0x000fc600078e0003 */
[----:B------:R-:W-:Y:S01]  /*21b60*/  @!P4 LEA.HI.X R21, R44, R8, R43, 0x1, P1 ;  /* 0x000000082c15c211 */ /* 0x000fe200008f0c2b */
[----:B------:R-:W-:-:S05]  /*21b70*/  @!P3 IMAD.MOV.U32 R8, RZ, RZ, R32 ;  /* 0x000000ffff08b224 */ /* 0x000fca00078e0020 */
[----:B------:R0:W-:Y:S01]  /*21b80*/  @!P3 ST.E.128 desc[UR42][R8.64], R4 ;  /* 0x000000040800b985 */ /* 0x0001e2000c101d2a */
[----:B------:R-:W-:-:S03]  /*21b90*/  IMAD.MOV.U32 R13, RZ, RZ, R40 ;  /* 0x000000ffff0d7224 */ /* 0x000fc600078e0028 */
[----:B------:R0:W-:Y:S01]  /*21ba0*/  @!P4 ST.E.128 desc[UR42][R20.64], R24 ;  /* 0x000000181400c985 */ /* 0x0001e2000c101d2a */
[----:B------:R-:W-:-:S07]  /*21bb0*/  IMAD.MOV.U32 R10, RZ, RZ, R14 ;  /* 0x000000ffff0a7224 */ /* 0x000fce00078e000e */
[----:B0-----:R-:W-:Y:S05]  /*21bc0*/  WARPSYNC.COLLECTIVE R15, `(.L_x_1982) ;  /* 0x000000000f087348 */ /* 0x001fea0003c00000 */
[----:B------:R1:W2:Y:S02]  /*21bd0*/  SHFL.IDX P6, R14, R13, R12, R11 ;  /* 0x0000000c0d0e7389 */ /* 0x0002a400000c000b */
[----:B012---:R-:W-:Y:S01]  /*21be0*/  ENDCOLLECTIVE ;  /* 0x000000000000791b */ /* 0x007fe20003800000 */
.L_x_1982:
[----:B------:R-:W-:Y:S02]  /*21bf0*/  IMAD.MOV.U32 R13, RZ, RZ, R41 ;  /* 0x000000ffff0d7224 */ /* 0x000fe400078e0029 */
[----:B------:R-:W-:Y:S01]  /*21c00*/  IMAD.MOV.U32 R12, RZ, RZ, 0x3 ;  /* 0x00000003ff0c7424 */ /* 0x000fe200078e00ff */
[----:B------:R-:W-:-:S13]  /*21c10*/  @!P2 LEA R46, P5, R44, R14, 0x1 ;  /* 0x0000000e2c2ea211 */ /* 0x000fda00078a08ff */
[----:B------:R-:W-:Y:S05]  /*21c20*/  WARPSYNC.COLLECTIVE R15, `(.L_x_1983) ;  /* 0x000000000f087348 */ /* 0x000fea0003c00000 */
[----:B------:R0:W1:Y:S02]  /*21c30*/  SHFL.IDX P6, R14, R13, R12, R11 ;  /* 0x0000000c0d0e7389 */ /* 0x00006400000c000b */
[----:B01----:R-:W-:Y:S01]  /*21c40*/  ENDCOLLECTIVE ;  /* 0x000000000000791b */ /* 0x003fe20003800000 */
.L_x_1983:
[----:B------:R-:W-:Y:S01]  /*21c50*/  @!P2 LEA.HI.X R47, R44, R10, R43, 0x1, P5 ;  /* 0x0000000a2c2fa211 */ /* 0x000fe200028f0c2b */
[----:B------:R-:W-:-:S04]  /*21c60*/  @!P2 IMAD.MOV.U32 R4, RZ, RZ, R46 ;  /* 0x000000ffff04a224 */ /* 0x000fc800078e002e */
[----:B------:R-:W-:-:S05]  /*21c70*/  @!P2 IMAD.MOV.U32 R5, RZ, RZ, R47 ;  /* 0x000000ffff05a224 */ /* 0x000fca00078e002f */
[----:B------:R0:W-:Y:S01]  /*21c80*/  @!P2 ST.E.128 desc[UR42][R4.64], R28 ;  /* 0x0000001c0400a985 */ /* 0x0001e2000c101d2a */
[----:B------:R-:W-:Y:S02]  /*21c90*/  IMAD.MOV.U32 R13, RZ, RZ, R40 ;  /* 0x000000ffff0d7224 */ /* 0x000fe400078e0028 */
[----:B------:R-:W-:-:S07]  /*21ca0*/  IMAD.MOV.U32 R0, RZ, RZ, R14 ;  /* 0x000000ffff007224 */ /* 0x000fce00078e000e */
[----:B0-----:R-:W-:Y:S05]  /*21cb0*/  WARPSYNC.COLLECTIVE R15, `(.L_x_1984) ;  /* 0x000000000f087348 */ /* 0x001fea0003c00000 */
[----:B------:R1:W2:Y:S02]  /*21cc0*/  SHFL.IDX P6, R14, R13, R12, R11 ;  /* 0x0000000c0d0e7389 */ /* 0x0002a400000c000b */
[----:B012---:R-:W-:Y:S01]  /*21cd0*/  ENDCOLLECTIVE ;  /* 0x000000000000791b */ /* 0x007fe20003800000 */
.L_x_1984:
[----:B------:R-:W-:Y:S05]  /*21ce0*/  BRA `(.L_x_1985) ;  /* 0xffffff5000d07947 */ /* 0x000fea000383ffff */
.L_x_1779:
[----:B------:R-:W-:Y:S02]  /*21cf0*/  IMAD.MOV.U32 R13, RZ, RZ, R4 ;  /* 0x000000ffff0d7224 */ /* 0x000fe400078e0004 */
[----:B------:R-:W-:Y:S02]  /*21d00*/  IMAD.MOV.U32 R12, RZ, RZ, RZ ;  /* 0x000000ffff0c7224 */ /* 0x000fe400078e00ff */
[----:B------:R-:W-:Y:S02]  /*21d10*/  IMAD.MOV.U32 R11, RZ, RZ, 0x1c1f ;  /* 0x00001c1fff0b7424 */ /* 0x000fe400078e00ff */
[----:B------:R-:W-:-:S07]  /*21d20*/  IMAD.MOV.U32 R15, RZ, RZ, -0x1 ;  /* 0xffffffffff0f7424 */ /* 0x000fce00078e00ff */
[----:B------:R-:W-:Y:S05]  /*21d30*/  WARPSYNC.COLLECTIVE R15, `(.L_x_1986) ;  /* 0x000000000f087348 */ /* 0x000fea0003c00000 */
[----:B------:R0:W1:Y:S02]  /*21d40*/  SHFL.IDX P6, R14, R13, R12, R11 ;  /* 0x0000000c0d0e7389 */ /* 0x00006400000c000b */
[----:B01----:R-:W-:Y:S01]  /*21d50*/  ENDCOLLECTIVE ;  /* 0x000000000000791b */ /* 0x003fe20003800000 */
.L_x_1986:
[----:B------:R-:W-:Y:S02]  /*21d60*/  IMAD.MOV.U32 R13, RZ, RZ, R3 ;  /* 0x000000ffff0d7224 */ /* 0x000fe400078e0003 */
[----:B------:R-:W-:-:S07]  /*21d70*/  IMAD.MOV.U32 R0, RZ, RZ, R14 ;  /* 0x000000ffff007224 */ /* 0x000fce00078e000e */
[----:B------:R-:W-:Y:S05]  /*21d80*/  WARPSYNC.COLLECTIVE R15, `(.L_x_1987) ;  /* 0x000000000f087348 */ /* 0x000fea0003c00000 */
[----:B------:R0:W1:Y:S02]  /*21d90*/  SHFL.IDX P6, R14, R13, R12, R11 ;  /* 0x0000000c0d0e7389 */ /* 0x00006400000c000b */
[----:B01----:R-:W-:Y:S01]  /*21da0*/  ENDCOLLECTIVE ;  /* 0x000000000000791b */ /* 0x003fe20003800000 */
.L_x_1987:
[----:B------:R-:W-:Y:S05]  /*21db0*/  BRA `(.L_x_1988) ;  /* 0xffffff5400ac7947 */ /* 0x000fea000383ffff */
.L_x_1782:
[----:B------:R-:W-:Y:S01]  /*21dc0*/  BSSY B1, `(.L_x_1989) ;  /* 0x0000008000017945 */ /* 0x000fe20003800000 */
[----:B---3--:R-:W-:Y:S02]  /*21dd0*/  IMAD.MOV.U32 R13, RZ, RZ, R4 ;  /* 0x000000ffff0d7224 */ /* 0x008fe400078e0004 */
[----:B------:R-:W-:Y:S02]  /*21de0*/  IMAD.MOV.U32 R12, RZ, RZ, 0x1 ;  /* 0x00000001ff0c7424 */ /* 0x000fe400078e00ff */
[----:B------:R-:W-:Y:S02]  /*21df0*/  IMAD.MOV.U32 R11, RZ, RZ, 0x1c1f ;  /* 0x00001c1fff0b7424 */ /* 0x000fe400078e00ff */
[----:B------:R-:W-:-:S07]  /*21e00*/  IMAD.MOV.U32 R15, RZ, RZ, -0x1 ;  /* 0xffffffffff0f7424 */ /* 0x000fce00078e00ff */
[----:B012---:R-:W-:Y:S05]  /*21e10*/  WARPSYNC.COLLECTIVE R15, `(.L_x_1990) ;  /* 0x000000000f087348 */ /* 0x007fea0003c00000 */
[----:B--2---:R2:W3:Y:S02]  /*21e20*/  SHFL.IDX P6, R14, R13, R12, R11 ;  /* 0x0000000c0d0e7389 */ /* 0x0044e400000c000b */
[----:B0123--:R-:W-:Y:S01]  /*21e30*/  ENDCOLLECTIVE ;  /* 0x000000000000791b */ /* 0x00ffe20003800000 */
.L_x_1990:
[----:B------:R-:W-:Y:S05]  /*21e40*/  BSYNC B1 ;  /* 0x0000000000017941 */ /* 0x000fea0003800000 */
.L_x_1989:
        /* <DEDUP_REMOVED lines=8> */
.L_x_1991:
[----:B------:R-:W-:Y:S05]  /*21ed0*/  BRA `(.L_x_1992) ;  /* 0xffffff5800087947 */ /* 0x000fea000383ffff */
.L_x_1786:
[----:B------:R-:W-:Y:S02]  /*21ee0*/  IMAD.MOV.U32 R13, RZ, RZ, R20 ;  /* 0x000000ffff0d7224 */ /* 0x000fe400078e0014 */
[----:B------:R-:W-:Y:S02]  /*21ef0*/  IMAD.MOV.U32 R12, RZ, RZ, RZ ;  /* 0x000000ffff0c7224 */ /* 0x000fe400078e00ff */
[----:B------:R-:W-:Y:S02]  /*21f00*/  IMAD.MOV.U32 R11, RZ, RZ, 0x181f ;  /* 0x0000181fff0b7424 */ /* 0x000fe400078e00ff */
[----:B------:R-:W-:Y:S02]  /*21f10*/  IMAD.MOV.U32 R15, RZ, RZ, -0x1 ;  /* 0xffffffffff0f7424 */ /* 0x000fe400078e00ff */
[----:B------:R-:W-:Y:S02]  /*21f20*/  IMAD R21, R24, R25, RZ ;  /* 0x0000001918157224 */ /* 0x000fe400078e02ff */
[----:B------:R-:W-:-:S07]  /*21f30*/  IMAD.IADD R24, R28, 0x1, R29 ;  /* 0x000000011c187824 */ /* 0x000fce00078e021d */
[----:B0-----:R-:W-:Y:S05]  /*21f40*/  WARPSYNC.COLLECTIVE R15, `(.L_x_1993) ;  /* 0x000000000f087348 */ /* 0x001fea0003c00000 */
[----:B------:R1:W2:Y:S02]  /*21f50*/  SHFL.IDX P6, R14, R13, R12, R11 ;  /* 0x0000000c0d0e7389 */ /* 0x0002a400000c000b */
[----:B012---:R-:W-:Y:S01]  /*21f60*/  ENDCOLLECTIVE ;  /* 0x000000000000791b */ /* 0x007fe20003800000 */
.L_x_1993:
[C---:B------:R-:W-:Y:S01]  /*21f70*/  VIADD R8, R24.reuse, 0x30 ;  /* 0x0000003018087836 */ /* 0x040fe20000000000 */
[----:B------:R-:W-:-:S04]  /*21f80*/  ISETP.GE.OR P3, PT, R24, R21, P0 ;  /* 0x000000151800720c */ /* 0x000fc80000766670 */
[----:B------:R-:W-:Y:S01]  /*21f90*/  ISETP.GE.OR P4, PT, R8, R21, P0 ;  /* 0x000000150800720c */ /* 0x000fe20000786670 */
[----:B------:R-:W-:Y:S02]  /*21fa0*/  VIADD R8, R24, 0x60 ;  /* 0x0000006018087836 */ /* 0x000fe40000000000 */
[----:B------:R-:W-:-:S03]  /*21fb0*/  IMAD.MOV.U32 R13, RZ, RZ, R7 ;  /* 0x000000ffff0d7224 */ /* 0x000fc600078e0007 */
[----:B------:R-:W-:Y:S01]  /*21fc0*/  ISETP.GE.OR P2, PT, R8, R21, P0 ;  /* 0x000000150800720c */ /* 0x000fe20000746670 */
[----:B------:R-:W-:-:S12]  /*21fd0*/  IMAD.MOV.U32 R0, RZ, RZ, R14 ;  /* 0x000000ffff007224 */ /* 0x000fd800078e000e */
[----:B------:R-:W-:Y:S05]  /*21fe0*/  WARPSYNC.COLLECTIVE R15, `(.L_x_1994) ;  /* 0x000000000f087348 */ /* 0x000fea0003c00000 */
[----:B------:R0:W1:Y:S02]  /*21ff0*/  SHFL.IDX P6, R14, R13, R12, R11 ;  /* 0x0000000c0d0e7389 */ /* 0x00006400000c000b */
[----:B01----:R-:W-:Y:S01]  /*22000*/  ENDCOLLECTIVE ;  /* 0x000000000000791b */ /* 0x003fe20003800000 */
.L_x_1994:
[----:B------:R-:W-:Y:S02]  /*22010*/  IMAD.MOV.U32 R13, RZ, RZ, R20 ;  /* 0x000000ffff0d7224 */ /* 0x000fe400078e0014 */
[----:B------:R-:W-:Y:S02]  /*22020*/  IMAD.MOV.U32 R12, RZ, RZ, 0x1 ;  /* 0x00000001ff0c7424 */ /* 0x000fe400078e00ff */
[----:B------:R-:W-:-:S07]  /*22030*/  IMAD.MOV.U32 R3, RZ, RZ, R14 ;  /* 0x000000ffff037224 */ /* 0x000fce00078e000e */
[----:B------:R-:W-:Y:S05]  /*22040*/  WARPSYNC.COLLECTIVE R15, `(.L_x_1995) ;  /* 0x000000000f087348 */ /* 0x000fea0003c00000 */
[----:B------:R0:W1:Y:S02]  /*22050*/  SHFL.IDX P6, R14, R13, R12, R11 ;  /* 0x0000000c0d0e7389 */ /* 0x00006400000c000b */
[----:B01----:R-:W-:Y:S01]  /*22060*/  ENDCOLLECTIVE ;  /* 0x000000000000791b */ /* 0x003fe20003800000 */
.L_x_1995:
[----:B------:R-:W-:-:S04]  /*22070*/  @!P3 LEA R10, P5, R44, R3, 0x1 ;  /* 0x000000032c0ab211 */ /* 0x000fc800078a08ff */
[----:B------:R-:W-:Y:S01]  /*22080*/  @!P3 LEA.HI.X R3, R44, R0, R43, 0x1, P5 ;  /* 0x000000002c03b211 */ /* 0x000fe200028f0c2b */
[----:B------:R-:W-:Y:S02]  /*22090*/  IMAD.MOV.U32 R13, RZ, RZ, R7 ;  /* 0x000000ffff0d7224 */ /* 0x000fe400078e0007 */
[----:B------:R-:W-:-:S07]  /*220a0*/  IMAD.MOV.U32 R4, RZ, RZ, R14 ;  /* 0x000000ffff047224 */ /* 0x000fce00078e000e */
[----:B------:R-:W-:Y:S05]  /*220b0*/  WARPSYNC.COLLECTIVE R15, `(.L_x_1996) ;  /* 0x000000000f087348 */ /* 0x000fea0003c00000 */
[----:B------:R0:W1:Y:S02]  /*220c0*/  SHFL.IDX P6, R14, R13, R12, R11 ;  /* 0x0000000c0d0e7389 */ /* 0x00006400000c000b */
[----:B01----:R-:W-:Y:S01]  /*220d0*/  ENDCOLLECTIVE ;  /* 0x000000000000791b */ /* 0x003fe20003800000 */
.L_x_1996:
[----:B------:R-:W-:Y:S02]  /*220e0*/  IMAD.MOV.U32 R13, RZ, RZ, R20 ;  /* 0x000000ffff0d7224 */ /* 0x000fe400078e0014 */
[----:B------:R-:W-:Y:S02]  /*220f0*/  IMAD.MOV.U32 R12, RZ, RZ, 0x2 ;  /* 0x00000002ff0c7424 */ /* 0x000fe400078e00ff */
[----:B------:R-:W-:-:S07]  /*22100*/  IMAD.MOV.U32 R5, RZ, RZ, R14 ;  /* 0x000000ffff057224 */ /* 0x000fce00078e000e */
[----:B------:R-:W-:Y:S05]  /*22110*/  WARPSYNC.COLLECTIVE R15, `(.L_x_1997) ;  /* 0x000000000f087348 */ /* 0x000fea0003c00000 */
[----:B------:R0:W1:Y:S02]  /*22120*/  SHFL.IDX P6, R14, R13, R12, R11 ;  /* 0x0000000c0d0e7389 */ /* 0x00006400000c000b */
[----:B01----:R-:W-:Y:S01]  /*22130*/  ENDCOLLECTIVE ;  /* 0x000000000000791b */ /* 0x003fe20003800000 */
.L_x_1997:
[----:B------:R-:W-:-:S04]  /*22140*/  @!P4 LEA R8, P1, R44, R5, 0x1 ;  /* 0x000000052c08c211 */ /* 0x000fc800078208ff */
[----:B------:R-:W-:Y:S01]  /*22150*/  @!P4 LEA.HI.X R9, R44, R4, R43, 0x1, P1 ;  /* 0x000000042c09c211 */ /* 0x000fe200008f0c2b */
[----:B------:R-:W-:Y:S02]  /*22160*/  IMAD.MOV.U32 R13, RZ, RZ, R7 ;  /* 0x000000ffff0d7224 */ /* 0x000fe400078e0007 */
[----:B------:R-:W-:-:S07]  /*22170*/  IMAD.MOV.U32 R6, RZ, RZ, R14 ;  /* 0x000000ffff067224 */ /* 0x000fce00078e000e */
[----:B------:R-:W-:Y:S05]  /*22180*/  WARPSYNC.COLLECTIVE R15, `(.L_x_1998) ;  /* 0x000000000f087348 */ /* 0x000fea0003c00000 */
[----:B------:R0:W1:Y:S02]  /*22190*/  SHFL.IDX P6, R14, R13, R12, R11 ;  /* 0x0000000c0d0e7389 */ /* 0x00006400000c000b */
[----:B01----:R-:W-:Y:S01]  /*221a0*/  ENDCOLLECTIVE ;  /* 0x000000000000791b */ /* 0x003fe20003800000 */
.L_x_1998:
[----:B------:R-:W-:Y:S02]  /*221b0*/  @!P3 IMAD.MOV.U32 R11, RZ, RZ, R3 ;  /* 0x000000ffff0bb224 */ /* 0x000fe400078e0003 */
[----:B------:R-:W-:Y:S02]  /*221c0*/  IMAD.MOV.U32 R13, RZ, RZ, R20 ;  /* 0x000000ffff0d7224 */ /* 0x000fe400078e0014 */
[----:B------:R-:W-:Y:S01]  /*221d0*/  IMAD.MOV.U32 R12, RZ, RZ, 0x3 ;  /* 0x00000003ff0c7424 */ /* 0x000fe200078e00ff */
        /* <DEDUP_REMOVED lines=9> */
.L_x_1999:
[----:B------:R0:W-:Y:S01]  /*22270*/  @!P2 ST.E.128 desc[UR42][R4.64], RZ ;  /* 0x000000ff0400a985 */ /* 0x0001e2000c101d2a */
[----:B------:R-:W-:Y:S02]  /*22280*/  IMAD.MOV.U32 R13, RZ, RZ, R7 ;  /* 0x000000ffff0d7224 */ /* 0x000fe400078e0007 */
[----:B------:R-:W-:-:S07]  /*22290*/  IMAD.MOV.U32 R0, RZ, RZ, R14 ;  /* 0x000000ffff007224 */ /* 0x000fce00078e000e */
[----:B0-----:R-:W-:Y:S05]  /*222a0*/  WARPSYNC.COLLECTIVE R15, `(.L_x_2000) ;  /* 0x000000000f087348 */ /* 0x001fea0003c00000 */
[----:B------:R1:W2:Y:S02]  /*222b0*/  SHFL.IDX P6, R14, R13, R12, R11 ;  /* 0x0000000c0d0e7389 */ /* 0x0002a400000c000b */
[----:B012---:R-:W-:Y:S01]  /*222c0*/  ENDCOLLECTIVE ;  /* 0x000000000000791b */ /* 0x007fe20003800000 */
.L_x_2000:
[----:B------:R-:W-:Y:S05]  /*222d0*/  BRA `(.L_x_2001) ;  /* 0xffffff60001c7947 */ /* 0x000fea000383ffff */
.L_x_1813:
[----:B------:R-:W0:Y:S01]  /*222e0*/  S2R R5, SR_TID.X ;  /* 0x0000000000057919 */ /* 0x000e220000002100 */
[----:B------:R-:W-:Y:S01]  /*222f0*/  BSSY B1, `(.L_x_2002) ;  /* 0x000000a000017945 */ /* 0x000fe20003800000 */
[----:B------:R-:W-:Y:S02]  /*22300*/  IMAD.MOV.U32 R12, RZ, RZ, RZ ;  /* 0x000000ffff0c7224 */ /* 0x000fe400078e00ff */
[----:B------:R-:W-:Y:S02]  /*22310*/  IMAD.MOV.U32 R11, RZ, RZ, 0x1f ;  /* 0x0000001fff0b7424 */ /* 0x000fe400078e00ff */
[----:B------:R-:W-:Y:S01]  /*22320*/  IMAD.MOV.U32 R15, RZ, RZ, -0x1 ;  /* 0xffffffffff0f7424 */ /* 0x000fe200078e00ff */
[----:B0-----:R-:W-:-:S04]  /*22330*/  SHF.R.U32.HI R5, RZ, 0x5, R5 ;  /* 0x00000005ff057819 */ /* 0x001fc80000011605 */
[----:B------:R-:W-:-:S05]  /*22340*/  LOP3.LUT R5, R5, 0x3, RZ, 0xc0, !PT ;  /* 0x0000000305057812 */ /* 0x000fca00078ec0ff */
[----:B-1----:R-:W-:-:S07]  /*22350*/  IMAD.MOV.U32 R13, RZ, RZ, R5 ;  /* 0x000000ffff0d7224 */ /* 0x002fce00078e0005 */
[----:B------:R-:W-:Y:S05]  /*22360*/  WARPSYNC.COLLECTIVE R15, `(.L_x_2003) ;  /* 0x000000000f087348 */ /* 0x000fea0003c00000 */
[----:B------:R0:W1:Y:S02]  /*22370*/  SHFL.IDX P6, R14, R13, R12, R11 ;  /* 0x0000000c0d0e7389 */ /* 0x00006400000c000b */
[----:B01----:R-:W-:Y:S01]  /*22380*/  ENDCOLLECTIVE ;  /* 0x000000000000791b */ /* 0x003fe20003800000 */
.L_x_2003:
[----:B------:R-:W-:Y:S05]  /*22390*/  BSYNC B1 ;  /* 0x0000000000017941 */ /* 0x000fea0003800000 */
.L_x_2002:
[----:B------:R-:W-:Y:S05]  /*223a0*/  BRA `(.L_x_2004) ;  /* 0xffffff7c00bc7947 */ /* 0x000fea000383ffff */
.L_x_1815:
[----:B------:R-:W-:Y:S01]  /*223b0*/  BSSY B1, `(.L_x_2005) ;  /* 0x0000006000017945 */ /* 0x000fe20003800000 */
[----:B------:R-:W-:-:S07]  /*223c0*/  IMAD.MOV.U32 R15, RZ, RZ, -0x1 ;  /* 0xffffffffff0f7424 */ /* 0x000fce00078e00ff */
[----:B01----:R-:W-:Y:S05]  /*223d0*/  WARPSYNC.COLLECTIVE R15, `(.L_x_2006) ;  /* 0x000000000f0c7348 */ /* 0x003fea0003c00000 */
[----:B------:R-:W-:Y:S02]  /*223e0*/  ELECT P6, UR62, PT ;  /* 0x00000000003e782f */ /* 0x000fe400038c0000 */
[----:B------:R-:W-:Y:S01]  /*223f0*/  MOV R14, UR62 ;  /* 0x0000003e000e7c02 */ /* 0x000fe20008000f00 */
[----:B01----:R-:W-:Y:S10]  /*22400*/  ENDCOLLECTIVE ;  /* 0x000000000000791b */ /* 0x003ff40003800000 */
.L_x_2006:
[----:B------:R-:W-:Y:S05]  /*22410*/  BSYNC B1 ;  /* 0x0000000000017941 */ /* 0x000fea0003800000 */
.L_x_2005:
[----:B------:R-:W-:Y:S05]  /*22420*/  BRA `(.L_x_1814) ;  /* 0xffffff7c00b47947 */ /* 0x000fea000383ffff */
.L_x_1817:
[----:B0-----:R0:W2:Y:S02]  /*22430*/  SYNCS.PHASECHK.TRANS64.TRYWAIT P0, [R16+URZ+0x16820], R5 ;  /* 0x01682005100075a7 */ /* 0x0010a4000800017f */
[----:B--2---:R-:W-:Y:S05]  /*22440*/  @!P0 NANOSLEEP.SYNCS 0x989680 ;  /* 0x009896800000895d */ /* 0x004fea0003900000 */
[----:B------:R-:W2:Y:S02]  /*22450*/  @!P0 SYNCS.PHASECHK.TRANS64 P0, [R16+URZ+0x16820], R5 ;  /* 0x01682005100085a7 */ /* 0x000ea4000800007f */
[----:B--2---:R-:W-:Y:S05]  /*22460*/  @!P0 BRA `(.L_x_1817) ;  /* 0xfffffffc00f08947 */ /* 0x004fea000383ffff */
[----:B------:R-:W-:Y:S05]  /*22470*/  BRA `(.L_x_2007) ;  /* 0xffffff7c00c47947 */ /* 0x000fea000383ffff */
.L_x_1821:
[----:B0-----:R0:W2:Y:S02]  /*22480*/  SYNCS.PHASECHK.TRANS64.TRYWAIT P0, [R5+URZ+0x168a0], R7 ;  /* 0x0168a007050075a7 */ /* 0x0010a4000800017f */
[----:B--2---:R-:W-:Y:S05]  /*22490*/  @!P0 NANOSLEEP.SYNCS 0x989680 ;  /* 0x009896800000895d */ /* 0x004fea0003900000 */
[----:B------:R-:W2:Y:S02]  /*224a0*/  @!P0 SYNCS.PHASECHK.TRANS64 P0, [R5+URZ+0x168a0], R7 ;  /* 0x0168a007050085a7 */ /* 0x000ea4000800007f */
[----:B--2---:R-:W-:Y:S05]  /*224b0*/  @!P0 BRA `(.L_x_1821) ;  /* 0xfffffffc00f08947 */ /* 0x004fea000383ffff */
[----:B------:R-:W-:Y:S05]  /*224c0*/  BRA `(.L_x_2008) ;  /* 0xffffff7c00e07947 */ /* 0x000fea000383ffff */
.L_x_1826:
[----:B-1----:R1:W2:Y:S02]  /*224d0*/  SYNCS.PHASECHK.TRANS64.TRYWAIT P0, [R5+URZ+0x168c0], R7 ;  /* 0x0168c007050075a7 */ /* 0x0022a4000800017f */
[----:B--2---:R-:W-:Y:S05]  /*224e0*/  @!P0 NANOSLEEP.SYNCS 0x989680 ;  /* 0x009896800000895d */ /* 0x004fea0003900000 */
[----:B------:R-:W2:Y:S02]  /*224f0*/  @!P0 SYNCS.PHASECHK.TRANS64 P0, [R5+URZ+0x168c0], R7 ;  /* 0x0168c007050085a7 */ /* 0x000ea4000800007f */
[----:B--2---:R-:W-:Y:S05]  /*22500*/  @!P0 BRA `(.L_x_1826) ;  /* 0xfffffffc00f08947 */ /* 0x004fea000383ffff */
[----:B------:R-:W-:Y:S05]  /*22510*/  BRA `(.L_x_2009) ;  /* 0xffffff8000607947 */ /* 0x000fea000383ffff */
.L_x_1833:
[----:B0-----:R0:W2:Y:S02]  /*22520*/  SYNCS.PHASECHK.TRANS64.TRYWAIT P1, [R5+URZ+0x168a0], R7 ;  /* 0x0168a007050075a7 */ /* 0x0010a4000802017f */
[----:B--2---:R-:W-:Y:S05]  /*22530*/  @!P1 NANOSLEEP.SYNCS 0x989680 ;  /* 0x009896800000995d */ /* 0x004fea0003900000 */
[----:B------:R-:W2:Y:S02]  /*22540*/  @!P1 SYNCS.PHASECHK.TRANS64 P1, [R5+URZ+0x168a0], R7 ;  /* 0x0168a007050095a7 */ /* 0x000ea4000802007f */
[----:B--2---:R-:W-:Y:S05]  /*22550*/  @!P1 BRA `(.L_x_1833) ;  /* 0xfffffffc00f09947 */ /* 0x004fea000383ffff */
[----:B------:R-:W-:Y:S05]  /*22560*/  BRA `(.L_x_2010) ;  /* 0xffffff84002c7947 */ /* 0x000fea000383ffff */
.L_x_1838:
[----:B-1----:R1:W2:Y:S02]  /*22570*/  SYNCS.PHASECHK.TRANS64.TRYWAIT P1, [R5+URZ+0x168c0], R7 ;  /* 0x0168c007050075a7 */ /* 0x0022a4000802017f */
[----:B--2---:R-:W-:Y:S05]  /*22580*/  @!P1 NANOSLEEP.SYNCS 0x989680 ;  /* 0x009896800000995d */ /* 0x004fea0003900000 */
[----:B------:R-:W2:Y:S02]  /*22590*/  @!P1 SYNCS.PHASECHK.TRANS64 P1, [R5+URZ+0x168c0], R7 ;  /* 0x0168c007050095a7 */ /* 0x000ea4000802007f */
[----:B--2---:R-:W-:Y:S05]  /*225a0*/  @!P1 BRA `(.L_x_1838) ;  /* 0xfffffffc00f09947 */ /* 0x004fea000383ffff */
[----:B------:R-:W-:Y:S05]  /*225b0*/  BRA `(.L_x_2011) ;  /* 0xffffff8400a47947 */ /* 0x000fea000383ffff */
.L_x_1861:
        /* <DEDUP_REMOVED lines=11> */
.L_x_2013:
[----:B------:R-:W-:Y:S05]  /*22670*/  BSYNC B0 ;  /* 0x0000000000007941 */ /* 0x000fea0003800000 */
.L_x_2012:
[----:B------:R-:W-:Y:S05]  /*22680*/  BRA `(.L_x_2014) ;  /* 0xffffff9400b87947 */ /* 0x000fea000383ffff */
.L_x_1864:
[----:B0-----:R0:W1:Y:S02]  /*22690*/  SYNCS.PHASECHK.TRANS64.TRYWAIT P0, [R3+URZ+0x16840], R4 ;  /* 0x01684004030075a7 */ /* 0x001064000800017f */
[----:B-1----:R-:W-:Y:S05]  /*226a0*/  @!P0 NANOSLEEP.SYNCS 0x989680 ;  /* 0x009896800000895d */ /* 0x002fea0003900000 */
[----:B------:R-:W1:Y:S02]  /*226b0*/  @!P0 SYNCS.PHASECHK.TRANS64 P0, [R3+URZ+0x16840], R4 ;  /* 0x01684004030085a7 */ /* 0x000e64000800007f */
[----:B-1----:R-:W-:Y:S05]  /*226c0*/  @!P0 BRA `(.L_x_1864) ;  /* 0xfffffffc00f08947 */ /* 0x002fea000383ffff */
[----:B------:R-:W-:Y:S05]  /*226d0*/  BRA `(.L_x_2015) ;  /* 0xffffff98000c7947 */ /* 0x000fea000383ffff */
.L_x_1865:
        /* <DEDUP_REMOVED lines=8> */
.L_x_2017:
[----:B------:R-:W-:Y:S05]  /*22760*/  BSYNC B0 ;  /* 0x0000000000007941 */ /* 0x000fea0003800000 */
.L_x_2016:
        /* <DEDUP_REMOVED lines=9> */
.L_x_2018:
[----:B------:R-:W-:Y:S02]  /*22800*/  IMAD.MOV.U32 R13, RZ, RZ, R2 ;  /* 0x000000ffff0d7224 */ /* 0x000fe400078e0002 */
[----:B------:R-:W-:Y:S02]  /*22810*/  IMAD.MOV.U32 R12, RZ, RZ, 0x1 ;  /* 0x00000001ff0c7424 */ /* 0x000fe400078e00ff */
[----:B------:R-:W-:-:S07]  /*22820*/  IMAD.MOV.U32 R7, RZ, RZ, R14 ;  /* 0x000000ffff077224 */ /* 0x000fce00078e000e */
[----:B------:R-:W-:Y:S05]  /*22830*/  WARPSYNC.COLLECTIVE R15, `(.L_x_2019) ;  /* 0x000000000f087348 */ /* 0x000fea0003c00000 */
[----:B------:R0:W1:Y:S02]  /*22840*/  SHFL.IDX P6, R14, R13, R12, R11 ;  /* 0x0000000c0d0e7389 */ /* 0x00006400000c000b */
[----:B01----:R-:W-:Y:S01]  /*22850*/  ENDCOLLECTIVE ;  /* 0x000000000000791b */ /* 0x003fe20003800000 */
.L_x_2019:
        /* <DEDUP_REMOVED lines=15> */
.L_x_2020:
[----:B------:R-:W-:Y:S02]  /*22950*/  @P0 IMAD R8, R5, 0x2, R16 ;  /* 0x0000000205080824 */ /* 0x000fe400078e0210 */
[----:B------:R-:W-:Y:S02]  /*22960*/  IMAD.MOV.U32 R13, RZ, RZ, R2 ;  /* 0x000000ffff0d7224 */ /* 0x000fe400078e0002 */
[----:B------:R-:W-:Y:S02]  /*22970*/  IMAD.MOV.U32 R12, RZ, RZ, 0x2 ;  /* 0x00000002ff0c7424 */ /* 0x000fe400078e00ff */
[----:B------:R-:W-:-:S07]  /*22980*/  IMAD.MOV.U32 R7, RZ, RZ, R14 ;  /* 0x000000ffff077224 */ /* 0x000fce00078e000e */
[----:B------:R-:W-:Y:S05]  /*22990*/  WARPSYNC.COLLECTIVE R15, `(.L_x_2021) ;  /* 0x000000000f087348 */ /* 0x000fea0003c00000 */
[----:B------:R0:W1:Y:S02]  /*229a0*/  SHFL.IDX P6, R14, R13, R12, R11 ;  /* 0x0000000c0d0e7389 */ /* 0x00006400000c000b */
[----:B01----:R-:W-:Y:S01]  /*229b0*/  ENDCOLLECTIVE ;  /* 0x000000000000791b */ /* 0x003fe20003800000 */
.L_x_2021:
        /* <DEDUP_REMOVED lines=15> */
.L_x_2022:
[----:B------:R-:W-:Y:S02]  /*22ab0*/  @P0 IMAD R8, R5, 0x2, R16 ;  /* 0x0000000205080824 */ /* 0x000fe400078e0210 */
[----:B------:R-:W-:Y:S02]  /*22ac0*/  IMAD.MOV.U32 R13, RZ, RZ, R2 ;  /* 0x000000ffff0d7224 */ /* 0x000fe400078e0002 */
[----:B------:R-:W-:Y:S02]  /*22ad0*/  IMAD.MOV.U32 R12, RZ, RZ, 0x3 ;  /* 0x00000003ff0c7424 */ /* 0x000fe400078e00ff */
[----:B------:R-:W-:-:S07]  /*22ae0*/  IMAD.MOV.U32 R7, RZ, RZ, R14 ;  /* 0x000000ffff077224 */ /* 0x000fce00078e000e */
[----:B------:R-:W-:Y:S05]  /*22af0*/  WARPSYNC.COLLECTIVE R15, `(.L_x_2023) ;  /* 0x000000000f087348 */ /* 0x000fea0003c00000 */
[----:B------:R0:W1:Y:S02]  /*22b00*/  SHFL.IDX P6, R14, R13, R12, R11 ;  /* 0x0000000c0d0e7389 */ /* 0x00006400000c000b */
[----:B01----:R-:W-:Y:S01]  /*22b10*/  ENDCOLLECTIVE ;  /* 0x000000000000791b */ /* 0x003fe20003800000 */
.L_x_2023:
        /* <DEDUP_REMOVED lines=15> */
.L_x_2024:
[----:B------:R-:W-:Y:S02]  /*22c10*/  @P0 IMAD R8, R5, 0x2, R16 ;  /* 0x0000000205080824 */ /* 0x000fe400078e0210 */
[----:B------:R-:W-:Y:S02]  /*22c20*/  IMAD.MOV.U32 R13, RZ, RZ, R2 ;  /* 0x000000ffff0d7224 */ /* 0x000fe400078e0002 */
[----:B------:R-:W-:Y:S02]  /*22c30*/  IMAD.MOV.U32 R12, RZ, RZ, 0x4 ;  /* 0x00000004ff0c7424 */ /* 0x000fe400078e00ff */
[----:B------:R-:W-:-:S07]  /*22c40*/  IMAD.MOV.U32 R7, RZ, RZ, R14 ;  /* 0x000000ffff077224 */ /* 0x000fce00078e000e */
[----:B------:R-:W-:Y:S05]  /*22c50*/  WARPSYNC.COLLECTIVE R15, `(.L_x_2025) ;  /* 0x000000000f087348 */ /* 0x000fea0003c00000 */
[----:B------:R0:W1:Y:S02]  /*22c60*/  SHFL.IDX P6, R14, R13, R12, R11 ;  /* 0x0000000c0d0e7389 */ /* 0x00006400000c000b */
[----:B01----:R-:W-:Y:S01]  /*22c70*/  ENDCOLLECTIVE ;  /* 0x000000000000791b */ /* 0x003fe20003800000 */
.L_x_2025:
        /* <DEDUP_REMOVED lines=15> */
.L_x_2026:
[----:B------:R-:W-:Y:S02]  /*22d70*/  @P0 IMAD R8, R5, 0x2, R16 ;  /* 0x0000000205080824 */ /* 0x000fe400078e0210 */
[----:B------:R-:W-:Y:S02]  /*22d80*/  IMAD.MOV.U32 R13, RZ, RZ, R2 ;  /* 0x000000ffff0d7224 */ /* 0x000fe400078e0002 */
[----:B------:R-:W-:Y:S02]  /*22d90*/  IMAD.MOV.U32 R12, RZ, RZ, 0x5 ;  /* 0x00000005ff0c7424 */ /* 0x000fe400078e00ff */
[----:B------:R-:W-:-:S07]  /*22da0*/  IMAD.MOV.U32 R7, RZ, RZ, R14 ;  /* 0x000000ffff077224 */ /* 0x000fce00078e000e */
[----:B------:R-:W-:Y:S05]  /*22db0*/  WARPSYNC.COLLECTIVE R15, `(.L_x_2027) ;  /* 0x000000000f087348 */ /* 0x000fea0003c00000 */
[----:B------:R0:W1:Y:S02]  /*22dc0*/  SHFL.IDX P6, R14, R13, R12, R11 ;  /* 0x0000000c0d0e7389 */ /* 0x00006400000c000b */
[----:B01----:R-:W-:Y:S01]  /*22dd0*/  ENDCOLLECTIVE ;  /* 0x000000000000791b */ /* 0x003fe20003800000 */
.L_x_2027:
        /* <DEDUP_REMOVED lines=15> */
.L_x_2028:
[----:B------:R-:W-:Y:S02]  /*22ed0*/  @P0 IMAD R8, R5, 0x2, R16 ;  /* 0x0000000205080824 */ /* 0x000fe400078e0210 */
[----:B------:R-:W-:Y:S02]  /*22ee0*/  IMAD.MOV.U32 R13, RZ, RZ, R2 ;  /* 0x000000ffff0d7224 */ /* 0x000fe400078e0002 */
[----:B------:R-:W-:Y:S02]  /*22ef0*/  IMAD.MOV.U32 R12, RZ, RZ, 0x6 ;  /* 0x00000006ff0c7424 */ /* 0x000fe400078e00ff */
[----:B------:R-:W-:-:S07]  /*22f00*/  IMAD.MOV.U32 R7, RZ, RZ, R14 ;  /* 0x000000ffff077224 */ /* 0x000fce00078e000e */
[----:B------:R-:W-:Y:S05]  /*22f10*/  WARPSYNC.COLLECTIVE R15, `(.L_x_2029) ;  /* 0x000000000f087348 */ /* 0x000fea0003c00000 */
[----:B------:R0:W1:Y:S02]  /*22f20*/  SHFL.IDX P6, R14, R13, R12, R11 ;  /* 0x0000000c0d0e7389 */ /* 0x00006400000c000b */
[----:B01----:R-:W-:Y:S01]  /*22f30*/  ENDCOLLECTIVE ;  /* 0x000000000000791b */ /* 0x003fe20003800000 */
.L_x_2029:
        /* <DEDUP_REMOVED lines=15> */
.L_x_2030:
[----:B------:R-:W-:Y:S02]  /*23030*/  @P0 IMAD R8, R5, 0x2, R16 ;  /* 0x0000000205080824 */ /* 0x000fe400078e0210 */
[----:B------:R-:W-:Y:S02]  /*23040*/  IMAD.MOV.U32 R13, RZ, RZ, R2 ;  /* 0x000000ffff0d7224 */ /* 0x000fe400078e0002 */
[----:B------:R-:W-:Y:S02]  /*23050*/  IMAD.MOV.U32 R12, RZ, RZ, 0x7 ;  /* 0x00000007ff0c7424 */ /* 0x000fe400078e00ff */
[----:B------:R-:W-:-:S07]  /*23060*/  IMAD.MOV.U32 R7, RZ, RZ, R14 ;  /* 0x000000ffff077224 */ /* 0x000fce00078e000e */
[----:B------:R-:W-:Y:S05]  /*23070*/  WARPSYNC.COLLECTIVE R15, `(.L_x_2031) ;  /* 0x000000000f087348 */ /* 0x000fea0003c00000 */
[----:B------:R0:W1:Y:S02]  /*23080*/  SHFL.IDX P6, R14, R13, R12, R11 ;  /* 0x0000000c0d0e7389 */ /* 0x00006400000c000b */
[----:B01----:R-:W-:Y:S01]  /*23090*/  ENDCOLLECTIVE ;  /* 0x000000000000791b */ /* 0x003fe20003800000 */
.L_x_2031:
        /* <DEDUP_REMOVED lines=10> */
.L_x_2032:
[----:B------:R-:W-:Y:S01]  /*23140*/  @!PT LDS RZ, [RZ] ;  /* 0x00000000fffff984 */ /* 0x000fe20000000800 */
[----:B------:R-:W-:Y:S01]  /*23150*/  @!PT LDS RZ, [RZ] ;  /* 0x00000000fffff984 */ /* 0x000fe20000000800 */
[----:B------:R-:W-:Y:S01]  /*23160*/  @!PT LDS RZ, [RZ] ;  /* 0x00000000fffff984 */ /* 0x000fe20000000800 */
[----:B------:R0:W-:Y:S01]  /*23170*/  @P0 LDGSTS.E.BYPASS.LTC128B.128 [R8+0x11400], desc[UR42][R6.64], !P2 ;  /* 0x1140000006080fae */ /* 0x0001e2000d101d6a */
[----:B------:R-:W-:Y:S01]  /*23180*/  IMAD.MOV.U32 R0, RZ, RZ, R14 ;  /* 0x000000ffff007224 */ /* 0x000fe200078e000e */
[----:B------:R-:W-:Y:S06]  /*23190*/  BRA `(.L_x_2033) ;  /* 0xffffff9400147947 */ /* 0x000fec000383ffff */
.L_x_1870:
        /* <DEDUP_REMOVED lines=9> */
.L_x_2034:
[C---:B------:R-:W-:Y:S01]  /*23230*/  VIADD R9, R25.reuse, 0x10 ;  /* 0x0000001019097836 */ /* 0x040fe20000000000 */
[----:B------:R-:W-:Y:S01]  /*23240*/  ISETP.GE.AND P1, PT, R25, R2, PT ;  /* 0x000000021900720c */ /* 0x000fe20003f26270 */
[----:B------:R-:W-:Y:S02]  /*23250*/  IMAD.MOV.U32 R13, RZ, RZ, R0 ;  /* 0x000000ffff0d7224 */ /* 0x000fe400078e0000 */
[----:B------:R-:W-:-:S10]  /*23260*/  IMAD.MOV.U32 R6, RZ, RZ, R14 ;  /* 0x000000ffff067224 */ /* 0x000fd400078e000e */
[----:B------:R-:W-:Y:S05]  /*23270*/  WARPSYNC.COLLECTIVE R15, `(.L_x_2035) ;  /* 0x000000000f087348 */ /* 0x000fea0003c00000 */
[----:B------:R0:W1:Y:S02]  /*23280*/  SHFL.IDX P6, R14, R13, R12, R11 ;  /* 0x0000000c0d0e7389 */ /* 0x00006400000c000b */
[----:B01----:R-:W-:Y:S01]  /*23290*/  ENDCOLLECTIVE ;  /* 0x000000000000791b */ /* 0x003fe20003800000 */
.L_x_2035:
[----:B------:R-:W-:Y:S02]  /*232a0*/  IMAD.MOV.U32 R13, RZ, RZ, R4 ;  /* 0x000000ffff0d7224 */ /* 0x000fe400078e0004 */
[----:B------:R-:W-:Y:S02]  /*232b0*/  IMAD.MOV.U32 R12, RZ, RZ, 0x1 ;  /* 0x00000001ff0c7424 */ /* 0x000fe400078e00ff */
[----:B------:R-:W-:-:S07]  /*232c0*/  IMAD.MOV.U32 R7, RZ, RZ, R14 ;  /* 0x000000ffff077224 */ /* 0x000fce00078e000e */
[----:B------:R-:W-:Y:S05]  /*232d0*/  WARPSYNC.COLLECTIVE R15, `(.L_x_2036) ;  /* 0x000000000f087348 */ /* 0x000fea0003c00000 */
[----:B------:R0:W1:Y:S02]  /*232e0*/  SHFL.IDX P6, R14, R13, R12, R11 ;  /* 0x0000000c0d0e7389 */ /* 0x00006400000c000b */
[----:B01----:R-:W-:Y:S01]  /*232f0*/  ENDCOLLECTIVE ;  /* 0x000000000000791b */ /* 0x003fe20003800000 */
.L_x_2036:
        /* <DEDUP_REMOVED lines=15> */
.L_x_2037:
[----:B------:R-:W-:Y:S02]  /*233f0*/  IMAD.MOV.U32 R13, RZ, RZ, R4 ;  /* 0x000000ffff0d7224 */ /* 0x000fe400078e0004 */
[----:B------:R-:W-:Y:S02]  /*23400*/  IMAD.MOV.U32 R12, RZ, RZ, 0x2 ;  /* 0x00000002ff0c7424 */ /* 0x000fe400078e00ff */
[----:B------:R-:W-:-:S07]  /*23410*/  IMAD.MOV.U32 R7, RZ, RZ, R14 ;  /* 0x000000ffff077224 */ /* 0x000fce00078e000e */
[----:B------:R-:W-:Y:S05]  /*23420*/  WARPSYNC.COLLECTIVE R15, `(.L_x_2038) ;  /* 0x000000000f087348 */ /* 0x000fea0003c00000 */
[----:B------:R0:W1:Y:S02]  /*23430*/  SHFL.IDX P6, R14, R13, R12, R11 ;  /* 0x0000000c0d0e7389 */ /* 0x00006400000c000b */
[----:B01----:R-:W-:Y:S01]  /*23440*/  ENDCOLLECTIVE ;  /* 0x000000000000791b */ /* 0x003fe20003800000 */
.L_x_2038:
        /* <DEDUP_REMOVED lines=16> */
.L_x_2039:
[----:B------:R-:W-:Y:S02]  /*23550*/  IMAD.MOV.U32 R13, RZ, RZ, R4 ;  /* 0x000000ffff0d7224 */ /* 0x000fe400078e0004 */
[----:B------:R-:W-:Y:S02]  /*23560*/  IMAD.MOV.U32 R12, RZ, RZ, 0x3 ;  /* 0x00000003ff0c7424 */ /* 0x000fe400078e00ff */
[----:B------:R-:W-:-:S07]  /*23570*/  IMAD.MOV.U32 R7, RZ, RZ, R14 ;  /* 0x000000ffff077224 */ /* 0x000fce00078e000e */
[----:B------:R-:W-:Y:S05]  /*23580*/  WARPSYNC.COLLECTIVE R15, `(.L_x_2040) ;  /* 0x000000000f087348 */ /* 0x000fea0003c00000 */
[----:B------:R0:W1:Y:S02]  /*23590*/  SHFL.IDX P6, R14, R13, R12, R11 ;  /* 0x0000000c0d0e7389 */ /* 0x00006400000c000b */
[----:B01----:R-:W-:Y:S01]  /*235a0*/  ENDCOLLECTIVE ;  /* 0x000000000000791b */ /* 0x003fe20003800000 */
.L_x_2040:
        /* <DEDUP_REMOVED lines=16> */
.L_x_2041:
[----:B------:R-:W-:Y:S02]  /*236b0*/  IMAD.MOV.U32 R13, RZ, RZ, R4 ;  /* 0x000000ffff0d7224 */ /* 0x000fe400078e0004 */
[----:B------:R-:W-:Y:S02]  /*236c0*/  IMAD.MOV.U32 R12, RZ, RZ, 0x4 ;  /* 0x00000004ff0c7424 */ /* 0x000fe400078e00ff */
[----:B------:R-:W-:-:S07]  /*236d0*/  IMAD.MOV.U32 R7, RZ, RZ, R14 ;  /* 0x000000ffff077224 */ /* 0x000fce00078e000e */
[----:B------:R-:W-:Y:S05]  /*236e0*/  WARPSYNC.COLLECTIVE R15, `(.L_x_2042) ;  /* 0x000000000f087348 */ /* 0x000fea0003c00000 */
[----:B------:R0:W1:Y:S02]  /*236f0*/  SHFL.IDX P6, R14, R13, R12, R11 ;  /* 0x0000000c0d0e7389 */ /* 0x00006400000c000b */
[----:B01----:R-:W-:Y:S01]  /*23700*/  ENDCOLLECTIVE ;  /* 0x000000000000791b */ /* 0x003fe20003800000 */
.L_x_2042:
        /* <DEDUP_REMOVED lines=16> */
.L_x_2043:
[----:B------:R-:W-:Y:S02]  /*23810*/  IMAD.MOV.U32 R13, RZ, RZ, R4 ;  /* 0x000000ffff0d7224 */ /* 0x000fe400078e0004 */
[----:B------:R-:W-:Y:S02]  /*23820*/  IMAD.MOV.U32 R12, RZ, RZ, 0x5 ;  /* 0x00000005ff0c7424 */ /* 0x000fe400078e00ff */
[----:B------:R-:W-:-:S07]  /*23830*/  IMAD.MOV.U32 R7, RZ, RZ, R14 ;  /* 0x000000ffff077224 */ /* 0x000fce00078e000e */
[----:B------:R-:W-:Y:S05]  /*23840*/  WARPSYNC.COLLECTIVE R15, `(.L_x_2044) ;  /* 0x000000000f087348 */ /* 0x000fea0003c00000 */
[----:B------:R0:W1:Y:S02]  /*23850*/  SHFL.IDX P6, R14, R13, R12, R11 ;  /* 0x0000000c0d0e7389 */ /* 0x00006400000c000b */
[----:B01----:R-:W-:Y:S01]  /*23860*/  ENDCOLLECTIVE ;  /* 0x000000000000791b */ /* 0x003fe20003800000 */
.L_x_2044:
        /* <DEDUP_REMOVED lines=16> */
.L_x_2045:
[----:B------:R-:W-:Y:S02]  /*23970*/  IMAD.MOV.U32 R13, RZ, RZ, R4 ;  /* 0x000000ffff0d7224 */ /* 0x000fe400078e0004 */
[----:B------:R-:W-:Y:S02]  /*23980*/  IMAD.MOV.U32 R12, RZ, RZ, 0x6 ;  /* 0x00000006ff0c7424 */ /* 0x000fe400078e00ff */
[----:B------:R-:W-:-:S07]  /*23990*/  IMAD.MOV.U32 R7, RZ, RZ, R14 ;  /* 0x000000ffff077224 */ /* 0x000fce00078e000e */
[----:B------:R-:W-:Y:S05]  /*239a0*/  WARPSYNC.COLLECTIVE R15, `(.L_x_2046) ;  /* 0x000000000f087348 */ /* 0x000fea0003c00000 */
[----:B------:R0:W1:Y:S02]  /*239b0*/  SHFL.IDX P6, R14, R13, R12, R11 ;  /* 0x0000000c0d0e7389 */ /* 0x00006400000c000b */
[----:B01----:R-:W-:Y:S01]  /*239c0*/  ENDCOLLECTIVE ;  /* 0x000000000000791b */ /* 0x003fe20003800000 */
.L_x_2046:
        /* <DEDUP_REMOVED lines=16> */
.L_x_2047:
[----:B------:R-:W-:Y:S02]  /*23ad0*/  IMAD.MOV.U32 R13, RZ, RZ, R4 ;  /* 0x000000ffff0d7224 */ /* 0x000fe400078e0004 */
[----:B------:R-:W-:Y:S02]  /*23ae0*/  IMAD.MOV.U32 R12, RZ, RZ, 0x7 ;  /* 0x00000007ff0c7424 */ /* 0x000fe400078e00ff */
[----:B------:R-:W-:-:S07]  /*23af0*/  IMAD.MOV.U32 R7, RZ, RZ, R14 ;  /* 0x000000ffff077224 */ /* 0x000fce00078e000e */
[----:B------:R-:W-:Y:S05]  /*23b00*/  WARPSYNC.COLLECTIVE R15, `(.L_x_2048) ;  /* 0x000000000f087348 */ /* 0x000fea0003c00000 */
[----:B------:R0:W1:Y:S02]  /*23b10*/  SHFL.IDX P6, R14, R13, R12, R11 ;  /* 0x0000000c0d0e7389 */ /* 0x00006400000c000b */
[----:B01----:R-:W-:Y:S01]  /*23b20*/  ENDCOLLECTIVE ;  /* 0x000000000000791b */ /* 0x003fe20003800000 */
.L_x_2048:
        /* <DEDUP_REMOVED lines=11> */
.L_x_2049:
        /* <DEDUP_REMOVED lines=12> */
.L_x_2050:
[----:B------:R-:W-:-:S05]  /*23ca0*/  @!P1 LEA R6, P2, R20, R6, 0x1 ;  /* 0x0000000614069211 */ /* 0x000fca00078408ff */
[----:B------:R-:W-:-:S04]  /*23cb0*/  @!P1 IMAD.X R4, RZ, RZ, R4, P2 ;  /* 0x000000ffff049224 */ /* 0x000fc800010e0604 */
[----:B------:R-:W-:Y:S02]  /*23cc0*/  @!P1 IMAD.MOV.U32 R7, RZ, RZ, R4 ;  /* 0x000000ffff079224 */ /* 0x000fe400078e0004 */
[----:B------:R-:W-:Y:S02]  /*23cd0*/  IMAD.MOV.U32 R13, RZ, RZ, R5 ;  /* 0x000000ffff0d7224 */ /* 0x000fe400078e0005 */
[----:B------:R-:W-:Y:S01]  /*23ce0*/  VIADD R4, R25, 0xa0 ;  /* 0x000000a019047836 */ /* 0x000fe20000000000 */
        /* <DEDUP_REMOVED lines=9> */
.L_x_2051:
[----:B------:R-:W-:Y:S02]  /*23d80*/  IMAD.MOV.U32 R13, RZ, RZ, R3 ;  /* 0x000000ffff0d7224 */ /* 0x000fe400078e0003 */
[----:B------:R-:W-:Y:S02]  /*23d90*/  IMAD.MOV.U32 R12, RZ, RZ, 0x1 ;  /* 0x00000001ff0c7424 */ /* 0x000fe400078e00ff */
[----:B------:R-:W-:-:S07]  /*23da0*/  IMAD.MOV.U32 R8, RZ, RZ, R14 ;  /* 0x000000ffff087224 */ /* 0x000fce00078e000e */
[----:B------:R-:W-:Y:S05]  /*23db0*/  WARPSYNC.COLLECTIVE R15, `(.L_x_2052) ;  /* 0x000000000f087348 */ /* 0x000fea0003c00000 */
[----:B------:R0:W1:Y:S02]  /*23dc0*/  SHFL.IDX P6, R14, R13, R12, R11 ;  /* 0x0000000c0d0e7389 */ /* 0x00006400000c000b */
[----:B01----:R-:W-:Y:S01]  /*23dd0*/  ENDCOLLECTIVE ;  /* 0x000000000000791b */ /* 0x003fe20003800000 */
.L_x_2052:
[----:B------:R-:W-:-:S05]  /*23de0*/  @!P1 LEA R6, P2, R20, R8, 0x1 ;  /* 0x0000000814069211 */ /* 0x000fca00078408ff */
[----:B------:R-:W-:-:S04]  /*23df0*/  @!P1 IMAD.X R0, RZ, RZ, R0, P2 ;  /* 0x000000ffff009224 */ /* 0x000fc800010e0600 */
[----:B------:R-:W-:Y:S02]  /*23e00*/  @!P1 IMAD.MOV.U32 R7, RZ, RZ, R0 ;  /* 0x000000ffff079224 */ /* 0x000fe400078e0000 */
[----:B------:R-:W-:Y:S02]  /*23e10*/  VIADD R0, R25, 0x90 ;  /* 0x0000009019007836 */ /* 0x000fe40000000000 */
[----:B------:R-:W-:Y:S01]  /*23e20*/  IMAD.MOV.U32 R13, RZ, RZ, R5 ;  /* 0x000000ffff0d7224 */ /* 0x000fe200078e0005 */
[----:B------:R-:W-:Y:S01]  /*23e30*/  @!PT LDS RZ, [RZ] ;  /* 0x00000000fffff984 */ /* 0x000fe20000000800 */
[----:B------:R-:W-:Y:S01]  /*23e40*/  @!PT LDS RZ, [RZ] ;  /* 0x00000000fffff984 */ /* 0x000fe20000000800 */
[----:B------:R-:W-:Y:S01]  /*23e50*/  @!PT LDS RZ, [RZ] ;  /* 0x00000000fffff984 */ /* 0x000fe20000000800 */
[----:B------:R0:W-:Y:S02]  /*23e60*/  @!P1 LDGSTS.E.BYPASS.LTC128B.128 [R10+0xc400], desc[UR42][R6.64], !P0 ;  /* 0x0c400000060a9fae */ /* 0x0001e4000c101d6a */
[----:B------:R-:W-:Y:S01]  /*23e70*/  ISETP.GE.AND P1, PT, R0, R2, PT ;  /* 0x000000020000720c */ /* 0x000fe20003f26270 */
[----:B------:R-:W-:-:S12]  /*23e80*/  IMAD.MOV.U32 R0, RZ, RZ, R14 ;  /* 0x000000ffff007224 */ /* 0x000fd800078e000e */
[----:B0-----:R-:W-:Y:S05]  /*23e90*/  WARPSYNC.COLLECTIVE R15, `(.L_x_2053) ;  /* 0x000000000f087348 */ /* 0x001fea0003c00000 */
[----:B------:R1:W2:Y:S02]  /*23ea0*/  SHFL.IDX P6, R14, R13, R12, R11 ;  /* 0x0000000c0d0e7389 */ /* 0x0002a400000c000b */
[----:B012---:R-:W-:Y:S01]  /*23eb0*/  ENDCOLLECTIVE ;  /* 0x000000000000791b */ /* 0x007fe20003800000 */
.L_x_2053:
[----:B------:R-:W-:Y:S02]  /*23ec0*/  IMAD.MOV.U32 R13, RZ, RZ, R3 ;  /* 0x000000ffff0d7224 */ /* 0x000fe400078e0003 */
[----:B------:R-:W-:Y:S02]  /*23ed0*/  IMAD.MOV.U32 R12, RZ, RZ, 0x2 ;  /* 0x00000002ff0c7424 */ /* 0x000fe400078e00ff */
[----:B------:R-:W-:-:S07]  /*23ee0*/  IMAD.MOV.U32 R6, RZ, RZ, R14 ;  /* 0x000000ffff067224 */ /* 0x000fce00078e000e */
[----:B------:R-:W-:Y:S05]  /*23ef0*/  WARPSYNC.COLLECTIVE R15, `(.L_x_2054) ;  /* 0x000000000f087348 */ /* 0x000fea0003c00000 */
[----:B------:R0:W1:Y:S02]  /*23f00*/  SHFL.IDX P6, R14, R13, R12, R11 ;  /* 0x0000000c0d0e7389 */ /* 0x00006400000c000b */
[----:B01----:R-:W-:Y:S01]  /*23f10*/  ENDCOLLECTIVE ;  /* 0x000000000000791b */ /* 0x003fe20003800000 */
.L_x_2054:
        /* <DEDUP_REMOVED lines=13> */
.L_x_2055:
[----:B------:R-:W-:Y:S02]  /*23ff0*/  IMAD.MOV.U32 R13, RZ, RZ, R3 ;  /* 0x000000ffff0d7224 */ /* 0x000fe400078e0003 */
[----:B------:R-:W-:Y:S02]  /*24000*/  IMAD.MOV.U32 R12, RZ, RZ, 0x3 ;  /* 0x00000003ff0c7424 */ /* 0x000fe400078e00ff */
[----:B------:R-:W-:-:S07]  /*24010*/  IMAD.MOV.U32 R6, RZ, RZ, R14 ;  /* 0x000000ffff067224 */ /* 0x000fce00078e000e */
[----:B------:R-:W-:Y:S05]  /*24020*/  WARPSYNC.COLLECTIVE R15, `(.L_x_2056) ;  /* 0x000000000f087348 */ /* 0x000fea0003c00000 */
[----:B------:R0:W1:Y:S02]  /*24030*/  SHFL.IDX P6, R14, R13, R12, R11 ;  /* 0x0000000c0d0e7389 */ /* 0x00006400000c000b */
[----:B01----:R-:W-:Y:S01]  /*24040*/  ENDCOLLECTIVE ;  /* 0x000000000000791b */ /* 0x003fe20003800000 */
.L_x_2056:
        /* <DEDUP_REMOVED lines=12> */
.L_x_2057:
[----:B------:R-:W-:Y:S01]  /*24110*/  IMAD.MOV.U32 R5, RZ, RZ, R14 ;  /* 0x000000ffff057224 */ /* 0x000fe200078e000e */
[----:B------:R-:W-:Y:S06]  /*24120*/  BRA `(.L_x_2058) ;  /* 0xffffff9000f87947 */ /* 0x000fec000383ffff */
.L_x_1873:
[----:B-1----:R1:W2:Y:S02]  /*24130*/  SYNCS.PHASECHK.TRANS64.TRYWAIT P0, [R16+URZ+0x16820], R0 ;  /* 0x01682000100075a7 */ /* 0x0022a4000800017f */
[----:B--2---:R-:W-:Y:S05]  /*24140*/  @!P0 NANOSLEEP.SYNCS 0x989680 ;  /* 0x009896800000895d */ /* 0x004fea0003900000 */
[----:B------:R-:W2:Y:S02]  /*24150*/  @!P0 SYNCS.PHASECHK.TRANS64 P0, [R16+URZ+0x16820], R0 ;  /* 0x01682000100085a7 */ /* 0x000ea4000800007f */
[----:B--2---:R-:W-:Y:S05]  /*24160*/  @!P0 BRA `(.L_x_1873) ;  /* 0xfffffffc00f08947 */ /* 0x004fea000383ffff */
[----:B------:R-:W-:Y:S05]  /*24170*/  BRA `(.L_x_2059) ;  /* 0xffffff9400547947 */ /* 0x000fea000383ffff */
.L_x_1878:
[----:B0-----:R0:W1:Y:S02]  /*24180*/  SYNCS.PHASECHK.TRANS64.TRYWAIT P0, [R5+URZ+0x16840], R2 ;  /* 0x01684002050075a7 */ /* 0x001064000800017f */
[----:B-1----:R-:W-:Y:S05]  /*24190*/  @!P0 NANOSLEEP.SYNCS 0x989680 ;  /* 0x009896800000895d */ /* 0x002fea0003900000 */
[----:B------:R-:W1:Y:S02]  /*241a0*/  @!P0 SYNCS.PHASECHK.TRANS64 P0, [R5+URZ+0x16840], R2 ;  /* 0x01684002050085a7 */ /* 0x000e64000800007f */
[----:B-1----:R-:W-:Y:S05]  /*241b0*/  @!P0 BRA `(.L_x_1878) ;  /* 0xfffffffc00f08947 */ /* 0x002fea000383ffff */
[----:B------:R-:W-:Y:S05]  /*241c0*/  BRA `(.L_x_2060) ;  /* 0xffffff9800387947 */ /* 0x000fea000383ffff */
.L_x_1879:
        /* <DEDUP_REMOVED lines=8> */
.L_x_2062:
[----:B------:R-:W-:Y:S05]  /*24250*/  BSYNC B1 ;  /* 0x0000000000017941 */ /* 0x000fea0003800000 */
.L_x_2061:
        /* <DEDUP_REMOVED lines=10> */
.L_x_2063:
[----:B------:R-:W-:Y:S02]  /*24300*/  IMAD.MOV.U32 R13, RZ, RZ, R10 ;  /* 0x000000ffff0d7224 */ /* 0x000fe400078e000a */
[----:B------:R-:W-:Y:S02]  /*24310*/  IMAD.MOV.U32 R12, RZ, RZ, 0x1 ;  /* 0x00000001ff0c7424 */ /* 0x000fe400078e00ff */
[----:B------:R-:W-:Y:S02]  /*24320*/  IMAD.SHL.U32 R7, R7, 0x8, RZ ;  /* 0x0000000807077824 */ /* 0x000fe400078e00ff */
[----:B------:R-:W-:-:S03]  /*24330*/  IMAD.MOV.U32 R2, RZ, RZ, R14 ;  /* 0x000000ffff027224 */ /* 0x000fc600078e000e */
[----:B------:R-:W-:-:S07]  /*24340*/  LOP3.LUT R7, R7, 0x38, RZ, 0xc0, !PT ;  /* 0x0000003807077812 */ /* 0x000fce00078ec0ff */
[----:B------:R-:W-:Y:S05]  /*24350*/  WARPSYNC.COLLECTIVE R15, `(.L_x_2064) ;  /* 0x000000000f087348 */ /* 0x000fea0003c00000 */
[----:B------:R0:W1:Y:S02]  /*24360*/  SHFL.IDX P6, R14, R13, R12, R11 ;  /* 0x0000000c0d0e7389 */ /* 0x00006400000c000b */
[----:B01----:R-:W-:Y:S01]  /*24370*/  ENDCOLLECTIVE ;  /* 0x000000000000791b */ /* 0x003fe20003800000 */
.L_x_2064:
[----:B------:R-:W-:-:S05]  /*24380*/  IMAD.SHL.U32 R7, R7, 0x2, RZ ;  /* 0x0000000207077824 */ /* 0x000fca00078e00ff */
[----:B------:R-:W-:-:S05]  /*24390*/  IADD3 R2, P0, R2, R7, RZ ;  /* 0x0000000702027210 */ /* 0x000fca0007f1e0ff */
[----:B------:R-:W-:Y:S02]  /*243a0*/  IMAD.X R3, RZ, RZ, R3, P0 ;  /* 0x000000ffff037224 */ /* 0x000fe400000e0603 */
[----:B------:R-:W-:-:S03]  /*243b0*/  IMAD.MOV.U32 R13, RZ, RZ, R8 ;  /* 0x000000ffff0d7224 */ /* 0x000fc600078e0008 */
        /* <DEDUP_REMOVED lines=8> */
.L_x_2065:
[----:B------:R-:W-:Y:S02]  /*24440*/  IMAD.MOV.U32 R13, RZ, RZ, R10 ;  /* 0x000000ffff0d7224 */ /* 0x000fe400078e000a */
[----:B------:R-:W-:Y:S02]  /*24450*/  IMAD.MOV.U32 R12, RZ, RZ, 0x2 ;  /* 0x00000002ff0c7424 */ /* 0x000fe400078e00ff */
[----:B------:R-:W-:-:S07]  /*24460*/  IMAD.MOV.U32 R2, RZ, RZ, R14 ;  /* 0x000000ffff027224 */ /* 0x000fce00078e000e */
[----:B------:R-:W-:Y:S05]  /*24470*/  WARPSYNC.COLLECTIVE R15, `(.L_x_2066) ;  /* 0x000000000f087348 */ /* 0x000fea0003c00000 */
[----:B------:R0:W1:Y:S02]  /*24480*/  SHFL.IDX P6, R14, R13, R12, R11 ;  /* 0x0000000c0d0e7389 */ /* 0x00006400000c000b */
[----:B01----:R-:W-:Y:S01]  /*24490*/  ENDCOLLECTIVE ;  /* 0x000000000000791b */ /* 0x003fe20003800000 */
.L_x_2066:
        /* <DEDUP_REMOVED lines=11> */
.L_x_2067:
[----:B------:R-:W-:Y:S02]  /*24550*/  IMAD.MOV.U32 R13, RZ, RZ, R10 ;  /* 0x000000ffff0d7224 */ /* 0x000fe400078e000a */
[----:B------:R-:W-:Y:S02]  /*24560*/  IMAD.MOV.U32 R12, RZ, RZ, 0x3 ;  /* 0x00000003ff0c7424 */ /* 0x000fe400078e00ff */
[----:B------:R-:W-:-:S07]  /*24570*/  IMAD.MOV.U32 R2, RZ, RZ, R14 ;  /* 0x000000ffff027224 */ /* 0x000fce00078e000e */
[----:B------:R-:W-:Y:S05]  /*24580*/  WARPSYNC.COLLECTIVE R15, `(.L_x_2068) ;  /* 0x000000000f087348 */ /* 0x000fea0003c00000 */
[----:B------:R0:W1:Y:S02]  /*24590*/  SHFL.IDX P6, R14, R13, R12, R11 ;  /* 0x0000000c0d0e7389 */ /* 0x00006400000c000b */
[----:B01----:R-:W-:Y:S01]  /*245a0*/  ENDCOLLECTIVE ;  /* 0x000000000000791b */ /* 0x003fe20003800000 */
.L_x_2068:
        /* <DEDUP_REMOVED lines=11> */
.L_x_2069:
[----:B------:R-:W-:Y:S02]  /*24660*/  IMAD.MOV.U32 R13, RZ, RZ, R10 ;  /* 0x000000ffff0d7224 */ /* 0x000fe400078e000a */
[----:B------:R-:W-:Y:S02]  /*24670*/  IMAD.MOV.U32 R12, RZ, RZ, 0x4 ;  /* 0x00000004ff0c7424 */ /* 0x000fe400078e00ff */
[----:B------:R-:W-:-:S07]  /*24680*/  IMAD.MOV.U32 R2, RZ, RZ, R14 ;  /* 0x000000ffff027224 */ /* 0x000fce00078e000e */
[----:B------:R-:W-:Y:S05]  /*24690*/  WARPSYNC.COLLECTIVE R15, `(.L_x_2070) ;  /* 0x000000000f087348 */ /* 0x000fea0003c00000 */
[----:B------:R0:W1:Y:S02]  /*246a0*/  SHFL.IDX P6, R14, R13, R12, R11 ;  /* 0x0000000c0d0e7389 */ /* 0x00006400000c000b */
[----:B01----:R-:W-:Y:S01]  /*246b0*/  ENDCOLLECTIVE ;  /* 0x000000000000791b */ /* 0x003fe20003800000 */
.L_x_2070:
        /* <DEDUP_REMOVED lines=11> */
.L_x_2071:
[----:B------:R-:W-:Y:S02]  /*24770*/  IMAD.MOV.U32 R13, RZ, RZ, R10 ;  /* 0x000000ffff0d7224 */ /* 0x000fe400078e000a */
[----:B------:R-:W-:Y:S02]  /*24780*/  IMAD.MOV.U32 R12, RZ, RZ, 0x5 ;  /* 0x00000005ff0c7424 */ /* 0x000fe400078e00ff */
[----:B------:R-:W-:-:S07]  /*24790*/  IMAD.MOV.U32 R2, RZ, RZ, R14 ;  /* 0x000000ffff027224 */ /* 0x000fce00078e000e */
[----:B------:R-:W-:Y:S05]  /*247a0*/  WARPSYNC.COLLECTIVE R15, `(.L_x_2072) ;  /* 0x000000000f087348 */ /* 0x000fea0003c00000 */
[----:B------:R0:W1:Y:S02]  /*247b0*/  SHFL.IDX P6, R14, R13, R12, R11 ;  /* 0x0000000c0d0e7389 */ /* 0x00006400000c000b */
[----:B01----:R-:W-:Y:S01]  /*247c0*/  ENDCOLLECTIVE ;  /* 0x000000000000791b */ /* 0x003fe20003800000 */
.L_x_2072:
        /* <DEDUP_REMOVED lines=11> */
.L_x_2073:
[----:B------:R-:W-:Y:S02]  /*24880*/  IMAD.MOV.U32 R13, RZ, RZ, R10 ;  /* 0x000000ffff0d7224 */ /* 0x000fe400078e000a */
[----:B------:R-:W-:Y:S02]  /*24890*/  IMAD.MOV.U32 R12, RZ, RZ, 0x6 ;  /* 0x00000006ff0c7424 */ /* 0x000fe400078e00ff */
[----:B------:R-:W-:-:S07]  /*248a0*/  IMAD.MOV.U32 R2, RZ, RZ, R14 ;  /* 0x000000ffff027224 */ /* 0x000fce00078e000e */
[----:B------:R-:W-:Y:S05]  /*248b0*/  WARPSYNC.COLLECTIVE R15, `(.L_x_2074) ;  /* 0x000000000f087348 */ /* 0x000fea0003c00000 */
[----:B------:R0:W1:Y:S02]  /*248c0*/  SHFL.IDX P6, R14, R13, R12, R11 ;  /* 0x0000000c0d0e7389 */ /* 0x00006400000c000b */
[----:B01----:R-:W-:Y:S01]  /*248d0*/  ENDCOLLECTIVE ;  /* 0x000000000000791b */ /* 0x003fe20003800000 */
.L_x_2074:
        /* <DEDUP_REMOVED lines=11> */
.L_x_2075:
[----:B------:R-:W-:Y:S02]  /*24990*/  IMAD.MOV.U32 R13, RZ, RZ, R10 ;  /* 0x000000ffff0d7224 */ /* 0x000fe400078e000a */
[----:B------:R-:W-:Y:S02]  /*249a0*/  IMAD.MOV.U32 R12, RZ, RZ, 0x7 ;  /* 0x00000007ff0c7424 */ /* 0x000fe400078e00ff */
[----:B------:R-:W-:-:S07]  /*249b0*/  IMAD.MOV.U32 R2, RZ, RZ, R14 ;  /* 0x000000ffff027224 */ /* 0x000fce00078e000e */
[----:B------:R-:W-:Y:S05]  /*249c0*/  WARPSYNC.COLLECTIVE R15, `(.L_x_2076) ;  /* 0x000000000f087348 */ /* 0x000fea0003c00000 */
[----:B------:R0:W1:Y:S02]  /*249d0*/  SHFL.IDX P6, R14, R13, R12, R11 ;  /* 0x0000000c0d0e7389 */ /* 0x00006400000c000b */
[----:B01----:R-:W-:Y:S01]  /*249e0*/  ENDCOLLECTIVE ;  /* 0x000000000000791b */ /* 0x003fe20003800000 */
.L_x_2076:
        /* <DEDUP_REMOVED lines=11> */
.L_x_2077:
[----:B------:R-:W-:Y:S01]  /*24aa0*/  IMAD.MOV.U32 R2, RZ, RZ, R14 ;  /* 0x000000ffff027224 */ /* 0x000fe200078e000e */
[----:B------:R-:W-:Y:S06]  /*24ab0*/  BRA `(.L_x_2078) ;  /* 0xffffff94001c7947 */ /* 0x000fec000383ffff */
.L_x_1884:
[----:B-1----:R1:W2:Y:S02]  /*24ac0*/  SYNCS.PHASECHK.TRANS64.TRYWAIT P0, [R5+URZ+0x16860], R2 ;  /* 0x01686002050075a7 */ /* 0x0022a4000800017f */
[----:B--2---:R-:W-:Y:S05]  /*24ad0*/  @!P0 NANOSLEEP.SYNCS 0x989680 ;  /* 0x009896800000895d */ /* 0x004fea0003900000 */
[----:B------:R-:W2:Y:S02]  /*24ae0*/  @!P0 SYNCS.PHASECHK.TRANS64 P0, [R5+URZ+0x16860], R2 ;  /* 0x01686002050085a7 */ /* 0x000ea4000800007f */
[----:B--2---:R-:W-:Y:S05]  /*24af0*/  @!P0 BRA `(.L_x_1884) ;  /* 0xfffffffc00f08947 */ /* 0x004fea000383ffff */
[----:B------:R-:W-:Y:S05]  /*24b00*/  BRA `(.L_x_2079) ;  /* 0xffffff9400747947 */ /* 0x000fea000383ffff */
.L_x_1885:
        /* <DEDUP_REMOVED lines=8> */
.L_x_2081:
[----:B------:R-:W-:Y:S05]  /*24b90*/  BSYNC B1 ;  /* 0x0000000000017941 */ /* 0x000fea0003800000 */
.L_x_2080:
        /* <DEDUP_REMOVED lines=10> */
.L_x_2082:
[----:B------:R-:W-:Y:S02]  /*24c40*/  IMAD.MOV.U32 R13, RZ, RZ, R22 ;  /* 0x000000ffff0d7224 */ /* 0x000fe400078e0016 */
[----:B------:R-:W-:Y:S02]  /*24c50*/  IMAD.MOV.U32 R12, RZ, RZ, 0x1 ;  /* 0x00000001ff0c7424 */ /* 0x000fe400078e00ff */
[----:B------:R-:W-:-:S07]  /*24c60*/  IMAD.MOV.U32 R2, RZ, RZ, R14 ;  /* 0x000000ffff027224 */ /* 0x000fce00078e000e */
[----:B------:R-:W-:Y:S05]  /*24c70*/  WARPSYNC.COLLECTIVE R15, `(.L_x_2083) ;  /* 0x000000000f087348 */ /* 0x000fea0003c00000 */
[----:B------:R0:W1:Y:S02]  /*24c80*/  SHFL.IDX P6, R14, R13, R12, R11 ;  /* 0x0000000c0d0e7389 */ /* 0x00006400000c000b */
[----:B01----:R-:W-:Y:S01]  /*24c90*/  ENDCOLLECTIVE ;  /* 0x000000000000791b */ /* 0x003fe20003800000 */
.L_x_2083:
        /* <DEDUP_REMOVED lines=12> */
.L_x_2084:
[----:B------:R-:W-:Y:S02]  /*24d60*/  IMAD.MOV.U32 R13, RZ, RZ, R22 ;  /* 0x000000ffff0d7224 */ /* 0x000fe400078e0016 */
[----:B------:R-:W-:Y:S02]  /*24d70*/  IMAD.MOV.U32 R12, RZ, RZ, 0x2 ;  /* 0x00000002ff0c7424 */ /* 0x000fe400078e00ff */
[----:B------:R-:W-:-:S07]  /*24d80*/  IMAD.MOV.U32 R2, RZ, RZ, R14 ;  /* 0x000000ffff027224 */ /* 0x000fce00078e000e */
[----:B------:R-:W-:Y:S05]  /*24d90*/  WARPSYNC.COLLECTIVE R15, `(.L_x_2085) ;  /* 0x000000000f087348 */ /* 0x000fea0003c00000 */
[----:B------:R0:W1:Y:S02]  /*24da0*/  SHFL.IDX P6, R14, R13, R12, R11 ;  /* 0x0000000c0d0e7389 */ /* 0x00006400000c000b */
[----:B01----:R-:W-:Y:S01]  /*24db0*/  ENDCOLLECTIVE ;  /* 0x000000000000791b */ /* 0x003fe20003800000 */
.L_x_2085:
        /* <DEDUP_REMOVED lines=12> */
.L_x_2086:
[----:B------:R-:W-:Y:S02]  /*24e80*/  IMAD.MOV.U32 R13, RZ, RZ, R22 ;  /* 0x000000ffff0d7224 */ /* 0x000fe400078e0016 */
[----:B------:R-:W-:Y:S02]  /*24e90*/  IMAD.MOV.U32 R12, RZ, RZ, 0x3 ;  /* 0x00000003ff0c7424 */ /* 0x000fe400078e00ff */
[----:B------:R-:W-:-:S07]  /*24ea0*/  IMAD.MOV.U32 R2, RZ, RZ, R14 ;  /* 0x000000ffff027224 */ /* 0x000fce00078e000e */
[----:B------:R-:W-:Y:S05]  /*24eb0*/  WARPSYNC.COLLECTIVE R15, `(.L_x_2087) ;  /* 0x000000000f087348 */ /* 0x000fea0003c00000 */
[----:B------:R0:W1:Y:S02]  /*24ec0*/  SHFL.IDX P6, R14, R13, R12, R11 ;  /* 0x0000000c0d0e7389 */ /* 0x00006400000c000b */
[----:B01----:R-:W-:Y:S01]  /*24ed0*/  ENDCOLLECTIVE ;  /* 0x000000000000791b */ /* 0x003fe20003800000 */
.L_x_2087:
        /* <DEDUP_REMOVED lines=12> */
.L_x_2088:
[----:B------:R-:W-:Y:S02]  /*24fa0*/  IMAD.MOV.U32 R13, RZ, RZ, R22 ;  /* 0x000000ffff0d7224 */ /* 0x000fe400078e0016 */
[----:B------:R-:W-:Y:S02]  /*24fb0*/  IMAD.MOV.U32 R12, RZ, RZ, 0x4 ;  /* 0x00000004ff0c7424 */ /* 0x000fe400078e00ff */
[----:B------:R-:W-:-:S07]  /*24fc0*/  IMAD.MOV.U32 R2, RZ, RZ, R14 ;  /* 0x000000ffff027224 */ /* 0x000fce00078e000e */
[----:B------:R-:W-:Y:S05]  /*24fd0*/  WARPSYNC.COLLECTIVE R15, `(.L_x_2089) ;  /* 0x000000000f087348 */ /* 0x000fea0003c00000 */
[----:B------:R0:W1:Y:S02]  /*24fe0*/  SHFL.IDX P6, R14, R13, R12, R11 ;  /* 0x0000000c0d0e7389 */ /* 0x00006400000c000b */
[----:B01----:R-:W-:Y:S01]  /*24ff0*/  ENDCOLLECTIVE ;  /* 0x000000000000791b */ /* 0x003fe20003800000 */
.L_x_2089:
        /* <DEDUP_REMOVED lines=12> */
.L_x_2090:
[----:B------:R-:W-:Y:S02]  /*250c0*/  IMAD.MOV.U32 R13, RZ, RZ, R22 ;  /* 0x000000ffff0d7224 */ /* 0x000fe400078e0016 */
[----:B------:R-:W-:Y:S02]  /*250d0*/  IMAD.MOV.U32 R12, RZ, RZ, 0x5 ;  /* 0x00000005ff0c7424 */ /* 0x000fe400078e00ff */
[----:B------:R-:W-:-:S07]  /*250e0*/  IMAD.MOV.U32 R2, RZ, RZ, R14 ;  /* 0x000000ffff027224 */ /* 0x000fce00078e000e */
[----:B------:R-:W-:Y:S05]  /*250f0*/  WARPSYNC.COLLECTIVE R15, `(.L_x_2091) ;  /* 0x000000000f087348 */ /* 0x000fea0003c00000 */
[----:B------:R0:W1:Y:S02]  /*25100*/  SHFL.IDX P6, R14, R13, R12, R11 ;  /* 0x0000000c0d0e7389 */ /* 0x00006400000c000b */
[----:B01----:R-:W-:Y:S01]  /*25110*/  ENDCOLLECTIVE ;  /* 0x000000000000791b */ /* 0x003fe20003800000 */
.L_x_2091:
        /* <DEDUP_REMOVED lines=12> */
.L_x_2092:
[----:B------:R-:W-:Y:S02]  /*251e0*/  IMAD.MOV.U32 R13, RZ, RZ, R22 ;  /* 0x000000ffff0d7224 */ /* 0x000fe400078e0016 */
[----:B------:R-:W-:Y:S02]  /*251f0*/  IMAD.MOV.U32 R12, RZ, RZ, 0x6 ;  /* 0x00000006ff0c7424 */ /* 0x000fe400078e00ff */
[----:B------:R-:W-:-:S07]  /*25200*/  IMAD.MOV.U32 R2, RZ, RZ, R14 ;  /* 0x000000ffff027224 */ /* 0x000fce00078e000e */
[----:B------:R-:W-:Y:S05]  /*25210*/  WARPSYNC.COLLECTIVE R15, `(.L_x_2093) ;  /* 0x000000000f087348 */ /* 0x000fea0003c00000 */
[----:B------:R0:W1:Y:S02]  /*25220*/  SHFL.IDX P6, R14, R13, R12, R11 ;  /* 0x0000000c0d0e7389 */ /* 0x00006400000c000b */
[----:B01----:R-:W-:Y:S01]  /*25230*/  ENDCOLLECTIVE ;  /* 0x000000000000791b */ /* 0x003fe20003800000 */
.L_x_2093:
        /* <DEDUP_REMOVED lines=12> */
.L_x_2094:
[----:B------:R-:W-:Y:S02]  /*25300*/  IMAD.MOV.U32 R13, RZ, RZ, R22 ;  /* 0x000000ffff0d7224 */ /* 0x000fe400078e0016 */
[----:B------:R-:W-:Y:S02]  /*25310*/  IMAD.MOV.U32 R12, RZ, RZ, 0x7 ;  /* 0x00000007ff0c7424 */ /* 0x000fe400078e00ff */
[----:B------:R-:W-:-:S07]  /*25320*/  IMAD.MOV.U32 R2, RZ, RZ, R14 ;  /* 0x000000ffff027224 */ /* 0x000fce00078e000e */
[----:B------:R-:W-:Y:S05]  /*25330*/  WARPSYNC.COLLECTIVE R15, `(.L_x_2095) ;  /* 0x000000000f087348 */ /* 0x000fea0003c00000 */
[----:B------:R0:W1:Y:S02]  /*25340*/  SHFL.IDX P6, R14, R13, R12, R11 ;  /* 0x0000000c0d0e7389 */ /* 0x00006400000c000b */
[----:B01----:R-:W-:Y:S01]  /*25350*/  ENDCOLLECTIVE ;  /* 0x000000000000791b */ /* 0x003fe20003800000 */
.L_x_2095:
        /* <DEDUP_REMOVED lines=11> */
.L_x_2096:
[----:B------:R-:W-:Y:S01]  /*25410*/  IMAD.MOV.U32 R2, RZ, RZ, R14 ;  /* 0x000000ffff027224 */ /* 0x000fe200078e000e */
[----:B------:R-:W-:Y:S06]  /*25420*/  BRA `(.L_x_2097) ;  /* 0xffffff9000207947 */ /* 0x000fec000383ffff */
.L_x_1893:
[----:B0-----:R0:W1:Y:S02]  /*25430*/  SYNCS.PHASECHK.TRANS64.TRYWAIT P0, [R0+URZ+0x16860], R3 ;  /* 0x01686003000075a7 */ /* 0x001064000800017f */
[----:B-1----:R-:W-:Y:S05]  /*25440*/  @!P0 NANOSLEEP.SYNCS 0x989680 ;  /* 0x009896800000895d */ /* 0x002fea0003900000 */
[----:B------:R-:W1:Y:S02]  /*25450*/  @!P0 SYNCS.PHASECHK.TRANS64 P0, [R0+URZ+0x16860], R3 ;  /* 0x01686003000085a7 */ /* 0x000e64000800007f */
[----:B-1----:R-:W-:Y:S05]  /*25460*/  @!P0 BRA `(.L_x_1893) ;  /* 0xfffffffc00f08947 */ /* 0x002fea000383ffff */
[----:B------:R-:W-:Y:S05]  /*25470*/  BRA `(.L_x_2098) ;  /* 0xffffff94003c7947 */ /* 0x000fea000383ffff */
.L_x_1894:
[----:B------:R-:W-:Y:S01]  /*25480*/  BSSY B0, `(.L_x_2099) ;  /* 0x0000008000007945 */ /* 0x000fe20003800000 */
[----:B------:R-:W-:Y:S02]  /*25490*/  IMAD.MOV.U32 R13, RZ, RZ, R22 ;  /* 0x000000ffff0d7224 */ /* 0x000fe400078e0016 */
[----:B------:R-:W-:Y:S02]  /*254a0*/  IMAD.MOV.U32 R12, RZ, RZ, RZ ;  /* 0x000000ffff0c7224 */ /* 0x000fe400078e00ff */
[----:B------:R-:W-:Y:S02]  /*254b0*/  IMAD.MOV.U32 R11, RZ, RZ, 0x181f ;  /* 0x0000181fff0b7424 */ /* 0x000fe400078e00ff */
[----:B------:R-:W-:-:S07]  /*254c0*/  IMAD.MOV.U32 R15, RZ, RZ, -0x1 ;  /* 0xffffffffff0f7424 */ /* 0x000fce00078e00ff */
[----:B0----5:R-:W-:Y:S05]  /*254d0*/  WARPSYNC.COLLECTIVE R15, `(.L_x_2100) ;  /* 0x000000000f087348 */ /* 0x021fea0003c00000 */
[----:B------:R1:W2:Y:S02]  /*254e0*/  SHFL.IDX P6, R14, R13, R12, R11 ;  /* 0x0000000c0d0e7389 */ /* 0x0002a400000c000b */
[----:B012--5:R-:W-:Y:S01]  /*254f0*/  ENDCOLLECTIVE ;  /* 0x000000000000791b */ /* 0x027fe20003800000 */
.L_x_2100:
[----:B------:R-:W-:Y:S05]  /*25500*/  BSYNC B0 ;  /* 0x0000000000007941 */ /* 0x000fea0003800000 */
.L_x_2099:
        /* <DEDUP_REMOVED lines=10> */
.L_x_2101:
[----:B------:R-:W-:Y:S02]  /*255b0*/  IMAD R4, R4, 0x2, R16 ;  /* 0x0000000204047824 */ /* 0x000fe400078e0210 */
[----:B------:R-:W-:Y:S02]  /*255c0*/  IMAD.MOV.U32 R13, RZ, RZ, R22 ;  /* 0x000000ffff0d7224 */ /* 0x000fe400078e0016 */
[----:B------:R-:W-:Y:S01]  /*255d0*/  IMAD.MOV.U32 R12, RZ, RZ, 0x1 ;  /* 0x00000001ff0c7424 */ /* 0x000fe200078e00ff */
[----:B------:R-:W-:-:S13]  /*255e0*/  IADD3 R2, P1, R14, R5, RZ ;  /* 0x000000050e027210 */ /* 0x000fda0007f3e0ff */
[----:B------:R-:W-:Y:S05]  /*255f0*/  WARPSYNC.COLLECTIVE R15, `(.L_x_2102) ;  /* 0x000000000f087348 */ /* 0x000fea0003c00000 */
[----:B------:R0:W1:Y:S02]  /*25600*/  SHFL.IDX P6, R14, R13, R12, R11 ;  /* 0x0000000c0d0e7389 */ /* 0x00006400000c000b */
[----:B01----:R-:W-:Y:S01]  /*25610*/  ENDCOLLECTIVE ;  /* 0x000000000000791b */ /* 0x003fe20003800000 */
.L_x_2102:
        /* <DEDUP_REMOVED lines=11> */
.L_x_2103:
[----:B------:R-:W-:Y:S02]  /*256d0*/  IMAD.MOV.U32 R13, RZ, RZ, R22 ;  /* 0x000000ffff0d7224 */ /* 0x000fe400078e0016 */
[----:B------:R-:W-:Y:S01]  /*256e0*/  IMAD.MOV.U32 R12, RZ, RZ, 0x2 ;  /* 0x00000002ff0c7424 */ /* 0x000fe200078e00ff */
[----:B------:R-:W-:-:S13]  /*256f0*/  IADD3 R2, P1, R14, R5, RZ ;  /* 0x000000050e027210 */ /* 0x000fda0007f3e0ff */
[----:B------:R-:W-:Y:S05]  /*25700*/  WARPSYNC.COLLECTIVE R15, `(.L_x_2104) ;  /* 0x000000000f087348 */ /* 0x000fea0003c00000 */
[----:B------:R0:W1:Y:S02]  /*25710*/  SHFL.IDX P6, R14, R13, R12, R11 ;  /* 0x0000000c0d0e7389 */ /* 0x00006400000c000b */
[----:B01----:R-:W-:Y:S01]  /*25720*/  ENDCOLLECTIVE ;  /* 0x000000000000791b */ /* 0x003fe20003800000 */
.L_x_2104:
        /* <DEDUP_REMOVED lines=11> */
.L_x_2105:
[----:B------:R-:W-:Y:S02]  /*257e0*/  IMAD.MOV.U32 R13, RZ, RZ, R22 ;  /* 0x000000ffff0d7224 */ /* 0x000fe400078e0016 */
[----:B------:R-:W-:Y:S01]  /*257f0*/  IMAD.MOV.U32 R12, RZ, RZ, 0x3 ;  /* 0x00000003ff0c7424 */ /* 0x000fe200078e00ff */
[----:B------:R-:W-:-:S13]  /*25800*/  IADD3 R2, P1, R14, R5, RZ ;  /* 0x000000050e027210 */ /* 0x000fda0007f3e0ff */
[----:B------:R-:W-:Y:S05]  /*25810*/  WARPSYNC.COLLECTIVE R15, `(.L_x_2106) ;  /* 0x000000000f087348 */ /* 0x000fea0003c00000 */
[----:B------:R0:W1:Y:S02]  /*25820*/  SHFL.IDX P6, R14, R13, R12, R11 ;  /* 0x0000000c0d0e7389 */ /* 0x00006400000c000b */
[----:B01----:R-:W-:Y:S01]  /*25830*/  ENDCOLLECTIVE ;  /* 0x000000000000791b */ /* 0x003fe20003800000 */
.L_x_2106:
        /* <DEDUP_REMOVED lines=11> */
.L_x_2107:
[----:B------:R-:W-:Y:S02]  /*258f0*/  IMAD.MOV.U32 R13, RZ, RZ, R22 ;  /* 0x000000ffff0d7224 */ /* 0x000fe400078e0016 */
[----:B------:R-:W-:Y:S01]  /*25900*/  IMAD.MOV.U32 R12, RZ, RZ, 0x4 ;  /* 0x00000004ff0c7424 */ /* 0x000fe200078e00ff */
[----:B------:R-:W-:-:S13]  /*25910*/  IADD3 R2, P1, R14, R5, RZ ;  /* 0x000000050e027210 */ /* 0x000fda0007f3e0ff */
[----:B------:R-:W-:Y:S05]  /*25920*/  WARPSYNC.COLLECTIVE R15, `(.L_x_2108) ;  /* 0x000000000f087348 */ /* 0x000fea0003c00000 */
[----:B------:R0:W1:Y:S02]  /*25930*/  SHFL.IDX P6, R14, R13, R12, R11 ;  /* 0x0000000c0d0e7389 */ /* 0x00006400000c000b */
[----:B01----:R-:W-:Y:S01]  /*25940*/  ENDCOLLECTIVE ;  /* 0x000000000000791b */ /* 0x003fe20003800000 */
.L_x_2108:
        /* <DEDUP_REMOVED lines=11> */
.L_x_2109:
[----:B------:R-:W-:Y:S02]  /*25a00*/  IMAD.MOV.U32 R13, RZ, RZ, R22 ;  /* 0x000000ffff0d7224 */ /* 0x000fe400078e0016 */
[----:B------:R-:W-:Y:S01]  /*25a10*/  IMAD.MOV.U32 R12, RZ, RZ, 0x5 ;  /* 0x00000005ff0c7424 */ /* 0x000fe200078e00ff */
[----:B------:R-:W-:-:S13]  /*25a20*/  IADD3 R2, P1, R14, R5, RZ ;  /* 0x000000050e027210 */ /* 0x000fda0007f3e0ff */
[----:B------:R-:W-:Y:S05]  /*25a30*/  WARPSYNC.COLLECTIVE R15, `(.L_x_2110) ;  /* 0x000000000f087348 */ /* 0x000fea0003c00000 */
[----:B------:R0:W1:Y:S02]  /*25a40*/  SHFL.IDX P6, R14, R13, R12, R11 ;  /* 0x0000000c0d0e7389 */ /* 0x00006400000c000b */
[----:B01----:R-:W-:Y:S01]  /*25a50*/  ENDCOLLECTIVE ;  /* 0x000000000000791b */ /* 0x003fe20003800000 */
.L_x_2110:
        /* <DEDUP_REMOVED lines=11> */
.L_x_2111:
[----:B------:R-:W-:Y:S02]  /*25b10*/  IMAD.MOV.U32 R13, RZ, RZ, R22 ;  /* 0x000000ffff0d7224 */ /* 0x000fe400078e0016 */
[----:B------:R-:W-:Y:S01]  /*25b20*/  IMAD.MOV.U32 R12, RZ, RZ, 0x6 ;  /* 0x00000006ff0c7424 */ /* 0x000fe200078e00ff */
[----:B------:R-:W-:-:S13]  /*25b30*/  IADD3 R2, P1, R14, R5, RZ ;  /* 0x000000050e027210 */ /* 0x000fda0007f3e0ff */
[----:B------:R-:W-:Y:S05]  /*25b40*/  WARPSYNC.COLLECTIVE R15, `(.L_x_2112) ;  /* 0x000000000f087348 */ /* 0x000fea0003c00000 */
[----:B------:R0:W1:Y:S02]  /*25b50*/  SHFL.IDX P6, R14, R13, R12, R11 ;  /* 0x0000000c0d0e7389 */ /* 0x00006400000c000b */
[----:B01----:R-:W-:Y:S01]  /*25b60*/  ENDCOLLECTIVE ;  /* 0x000000000000791b */ /* 0x003fe20003800000 */
.L_x_2112:
        /* <DEDUP_REMOVED lines=11> */
.L_x_2113:
[----:B------:R-:W-:Y:S02]  /*25c20*/  IMAD.MOV.U32 R13, RZ, RZ, R22 ;  /* 0x000000ffff0d7224 */ /* 0x000fe400078e0016 */
[----:B------:R-:W-:Y:S01]  /*25c30*/  IMAD.MOV.U32 R12, RZ, RZ, 0x7 ;  /* 0x00000007ff0c7424 */ /* 0x000fe200078e00ff */
[----:B------:R-:W-:-:S13]  /*25c40*/  IADD3 R2, P1, R14, R5, RZ ;  /* 0x000000050e027210 */ /* 0x000fda0007f3e0ff */
[----:B------:R-:W-:Y:S05]  /*25c50*/  WARPSYNC.COLLECTIVE R15, `(.L_x_2114) ;  /* 0x000000000f087348 */ /* 0x000fea0003c00000 */
[----:B------:R0:W1:Y:S02]  /*25c60*/  SHFL.IDX P6, R14, R13, R12, R11 ;  /* 0x0000000c0d0e7389 */ /* 0x00006400000c000b */
[----:B01----:R-:W-:Y:S01]  /*25c70*/  ENDCOLLECTIVE ;  /* 0x000000000000791b */ /* 0x003fe20003800000 */
.L_x_2114:
        /* <DEDUP_REMOVED lines=10> */
.L_x_2115:
[----:B------:R-:W-:Y:S05]  /*25d20*/  BRA `(.L_x_2116) ;  /* 0xffffff90000c7947 */ /* 0x000fea000383ffff */
.L_x_1899:
[----:B------:R-:W-:Y:S01]  /*25d30*/  BSSY B0, `(.L_x_2117) ;  /* 0x0000008000007945 */ /* 0x000fe20003800000 */
[----:B-1----:R-:W-:Y:S02]  /*25d40*/  IMAD.MOV.U32 R13, RZ, RZ, R24 ;  /* 0x000000ffff0d7224 */ /* 0x002fe400078e0018 */
[----:B------:R-:W-:Y:S02]  /*25d50*/  IMAD.MOV.U32 R12, RZ, RZ, RZ ;  /* 0x000000ffff0c7224 */ /* 0x000fe400078e00ff */
[----:B------:R-:W-:Y:S02]  /*25d60*/  IMAD.MOV.U32 R11, RZ, RZ, 0x1f ;  /* 0x0000001fff0b7424 */ /* 0x000fe400078e00ff */
[----:B------:R-:W-:-:S07]  /*25d70*/  IMAD.MOV.U32 R15, RZ, RZ, -0x1 ;  /* 0xffffffffff0f7424 */ /* 0x000fce00078e00ff */
[----:B0-2--5:R-:W-:Y:S05]  /*25d80*/  WARPSYNC.COLLECTIVE R15, `(.L_x_2118) ;  /* 0x000000000f087348 */ /* 0x025fea0003c00000 */
[----:B------:R1:W3:Y:S02]  /*25d90*/  SHFL.IDX P6, R14, R13, R12, R11 ;  /* 0x0000000c0d0e7389 */ /* 0x0002e400000c000b */
[----:B0123-5:R-:W-:Y:S01]  /*25da0*/  ENDCOLLECTIVE ;  /* 0x000000000000791b */ /* 0x02ffe20003800000 */
.L_x_2118:
[----:B------:R-:W-:Y:S05]  /*25db0*/  BSYNC B0 ;  /* 0x0000000000007941 */ /* 0x000fea0003800000 */
.L_x_2117:
        /* <DEDUP_REMOVED lines=9> */
.L_x_2119:
        /* <DEDUP_REMOVED lines=23> */
.L_x_2120:
[----:B------:R-:W-:Y:S01]  /*25fc0*/  IMAD.MOV.U32 R12, RZ, RZ, 0x2 ;  /* 0x00000002ff0c7424 */ /* 0x000fe200078e00ff */
[----:B------:R-:W-:-:S05]  /*25fd0*/  SEL R4, R14, RZ, P1 ;  /* 0x000000ff0e047207 */ /* 0x000fca0000800000 */
[----:B------:R-:W-:-:S04]  /*25fe0*/  IMAD.IADD R4, R13, 0x1, R4 ;  /* 0x000000010d047824 */ /* 0x000fc800078e0204 */
[----:B------:R-:W-:-:S07]  /*25ff0*/  IMAD.MOV.U32 R13, RZ, RZ, R4 ;  /* 0x000000ffff0d7224 */ /* 0x000fce00078e0004 */
[----:B------:R-:W-:Y:S05]  /*26000*/  WARPSYNC.COLLECTIVE R15, `(.L_x_2121) ;  /* 0x000000000f087348 */ /* 0x000fea0003c00000 */
[----:B------:R0:W1:Y:S02]  /*26010*/  SHFL.UP P6, R14, R13, R12, R11 ;  /* 0x0400000c0d0e7389 */ /* 0x00006400000c000b */
[----:B01----:R-:W-:Y:S01]  /*26020*/  ENDCOLLECTIVE ;  /* 0x000000000000791b */ /* 0x003fe20003800000 */
.L_x_2121:
[----:B------:R-:W-:Y:S01]  /*26030*/  IMAD.MOV.U32 R12, RZ, RZ, 0x4 ;  /* 0x00000004ff0c7424 */ /* 0x000fe200078e00ff */
[----:B------:R-:W-:-:S05]  /*26040*/  SEL R3, R14, RZ, P2 ;  /* 0x000000ff0e037207 */ /* 0x000fca0001000000 */
[----:B------:R-:W-:-:S04]  /*26050*/  IMAD.IADD R2, R4, 0x1, R3 ;  /* 0x0000000104027824 */ /* 0x000fc800078e0203 */
[----:B------:R-:W-:-:S07]  /*26060*/  IMAD.MOV.U32 R13, RZ, RZ, R2 ;  /* 0x000000ffff0d7224 */ /* 0x000fce00078e0002 */
[----:B------:R-:W-:Y:S05]  /*26070*/  WARPSYNC.COLLECTIVE R15, `(.L_x_2122) ;  /* 0x000000000f087348 */ /* 0x000fea0003c00000 */
[----:B------:R0:W1:Y:S02]  /*26080*/  SHFL.UP P6, R14, R13, R12, R11 ;  /* 0x0400000c0d0e7389 */ /* 0x00006400000c000b */
[----:B01----:R-:W-:Y:S01]  /*26090*/  ENDCOLLECTIVE ;  /* 0x000000000000791b */ /* 0x003fe20003800000 */
.L_x_2122:
[----:B------:R-:W-:Y:S01]  /*260a0*/  IMAD.MOV.U32 R12, RZ, RZ, 0x8 ;  /* 0x00000008ff0c7424 */ /* 0x000fe200078e00ff */
[----:B------:R-:W-:-:S05]  /*260b0*/  SEL R3, R14, RZ, P3 ;  /* 0x000000ff0e037207 */ /* 0x000fca0001800000 */
[----:B------:R-:W-:-:S04]  /*260c0*/  IMAD.IADD R3, R2, 0x1, R3 ;  /* 0x0000000102037824 */ /* 0x000fc800078e0203 */
[----:B------:R-:W-:-:S07]  /*260d0*/  IMAD.MOV.U32 R13, RZ, RZ, R3 ;  /* 0x000000ffff0d7224 */ /* 0x000fce00078e0003 */
[----:B------:R-:W-:Y:S05]  /*260e0*/  WARPSYNC.COLLECTIVE R15, `(.L_x_2123) ;  /* 0x000000000f087348 */ /* 0x000fea0003c00000 */
[----:B------:R0:W1:Y:S02]  /*260f0*/  SHFL.UP P6, R14, R13, R12, R11 ;  /* 0x0400000c0d0e7389 */ /* 0x00006400000c000b */
[----:B01----:R-:W-:Y:S01]  /*26100*/  ENDCOLLECTIVE ;  /* 0x000000000000791b */ /* 0x003fe20003800000 */
.L_x_2123:
[----:B------:R-:W-:Y:S01]  /*26110*/  IMAD.MOV.U32 R12, RZ, RZ, 0x10 ;  /* 0x00000010ff0c7424 */ /* 0x000fe200078e00ff */
[----:B------:R-:W-:-:S05]  /*26120*/  SEL R4, R14, RZ, P4 ;  /* 0x000000ff0e047207 */ /* 0x000fca0002000000 */
[----:B------:R-:W-:-:S04]  /*26130*/  IMAD.IADD R4, R3, 0x1, R4 ;  /* 0x0000000103047824 */ /* 0x000fc800078e0204 */
[----:B------:R-:W-:-:S07]  /*26140*/  IMAD.MOV.U32 R13, RZ, RZ, R4 ;  /* 0x000000ffff0d7224 */ /* 0x000fce00078e0004 */
[----:B------:R-:W-:Y:S05]  /*26150*/  WARPSYNC.COLLECTIVE R15, `(.L_x_2124) ;  /* 0x000000000f087348 */ /* 0x000fea0003c00000 */
[----:B------:R0:W1:Y:S02]  /*26160*/  SHFL.UP P6, R14, R13, R12, R11 ;  /* 0x0400000c0d0e7389 */ /* 0x00006400000c000b */
[----:B01----:R-:W-:Y:S01]  /*26170*/  ENDCOLLECTIVE ;  /* 0x000000000000791b */ /* 0x003fe20003800000 */
.L_x_2124:
        /* <DEDUP_REMOVED lines=8> */
.L_x_2125:
[----:B------:R-:W-:Y:S05]  /*26200*/  BRA `(.L_x_2126) ;  /* 0xffffff9000207947 */ /* 0x000fea000383ffff */
.L_x_1902:
[----:B------:R-:W-:Y:S01]  /*26210*/  BSSY B0, `(.L_x_2127) ;  /* 0x0000007000007945 */ /* 0x000fe20003800000 */
[----:B------:R-:W-:Y:S02]  /*26220*/  IMAD.MOV.U32 R12, RZ, RZ, 0x1 ;  /* 0x00000001ff0c7424 */ /* 0x000fe400078e00ff */
[----:B------:R-:W-:Y:S02]  /*26230*/  IMAD.MOV.U32 R11, RZ, RZ, RZ ;  /* 0x000000ffff0b7224 */ /* 0x000fe400078e00ff */
[----:B------:R-:W-:-:S07]  /*26240*/  IMAD.MOV.U32 R15, RZ, RZ, -0x1 ;  /* 0xffffffffff0f7424 */ /* 0x000fce00078e00ff */
[----:B-----5:R-:W-:Y:S05]  /*26250*/  WARPSYNC.COLLECTIVE R15, `(.L_x_2128) ;  /* 0x000000000f087348 */ /* 0x020fea0003c00000 */
[----:B------:R0:W1:Y:S02]  /*26260*/  SHFL.UP P6, R14, R13, R12, R11 ;  /* 0x0400000c0d0e7389 */ /* 0x00006400000c000b */
[----:B01---5:R-:W-:Y:S01]  /*26270*/  ENDCOLLECTIVE ;  /* 0x000000000000791b */ /* 0x023fe20003800000 */
.L_x_2128:
[----:B------:R-:W-:Y:S05]  /*26280*/  BSYNC B0 ;  /* 0x0000000000007941 */ /* 0x000fea0003800000 */
.L_x_2127:
        /* <DEDUP_REMOVED lines=8> */
.L_x_2129:
[----:B------:R-:W-:Y:S01]  /*26310*/  IMAD.MOV.U32 R12, RZ, RZ, 0x4 ;  /* 0x00000004ff0c7424 */ /* 0x000fe200078e00ff */
[----:B------:R-:W-:-:S05]  /*26320*/  SEL R2, R14, RZ, P2 ;  /* 0x000000ff0e027207 */ /* 0x000fca0001000000 */
[----:B------:R-:W-:-:S04]  /*26330*/  IMAD.IADD R2, R13, 0x1, R2 ;  /* 0x000000010d027824 */ /* 0x000fc800078e0202 */
[----:B------:R-:W-:-:S07]  /*26340*/  IMAD.MOV.U32 R13, RZ, RZ, R2 ;  /* 0x000000ffff0d7224 */ /* 0x000fce00078e0002 */
[----:B------:R-:W-:Y:S05]  /*26350*/  WARPSYNC.COLLECTIVE R15, `(.L_x_2130) ;  /* 0x000000000f087348 */ /* 0x000fea0003c00000 */
[----:B------:R0:W1:Y:S02]  /*26360*/  SHFL.UP P6, R14, R13, R12, R11 ;  /* 0x0400000c0d0e7389 */ /* 0x00006400000c000b */
[----:B01----:R-:W-:Y:S01]  /*26370*/  ENDCOLLECTIVE ;  /* 0x000000000000791b */ /* 0x003fe20003800000 */
.L_x_2130:
[----:B------:R-:W-:Y:S01]  /*26380*/  IMAD.MOV.U32 R12, RZ, RZ, 0x8 ;  /* 0x00000008ff0c7424 */ /* 0x000fe200078e00ff */
[----:B------:R-:W-:-:S05]  /*26390*/  SEL R3, R14, RZ, P3 ;  /* 0x000000ff0e037207 */ /* 0x000fca0001800000 */
[----:B------:R-:W-:-:S04]  /*263a0*/  IMAD.IADD R3, R2, 0x1, R3 ;  /* 0x0000000102037824 */ /* 0x000fc800078e0203 */
[----:B------:R-:W-:-:S07]  /*263b0*/  IMAD.MOV.U32 R13, RZ, RZ, R3 ;  /* 0x000000ffff0d7224 */ /* 0x000fce00078e0003 */
[----:B------:R-:W-:Y:S05]  /*263c0*/  WARPSYNC.COLLECTIVE R15, `(.L_x_2131) ;  /* 0x000000000f087348 */ /* 0x000fea0003c00000 */
[----:B------:R0:W1:Y:S02]  /*263d0*/  SHFL.UP P6, R14, R13, R12, R11 ;  /* 0x0400000c0d0e7389 */ /* 0x00006400000c000b */
[----:B01----:R-:W-:Y:S01]  /*263e0*/  ENDCOLLECTIVE ;  /* 0x000000000000791b */ /* 0x003fe20003800000 */
.L_x_2131:
[----:B------:R-:W-:Y:S01]  /*263f0*/  IMAD.MOV.U32 R12, RZ, RZ, 0x10 ;  /* 0x00000010ff0c7424 */ /* 0x000fe200078e00ff */
[----:B------:R-:W-:-:S05]  /*26400*/  SEL R4, R14, RZ, P4 ;  /* 0x000000ff0e047207 */ /* 0x000fca0002000000 */
[----:B------:R-:W-:-:S04]  /*26410*/  IMAD.IADD R4, R3, 0x1, R4 ;  /* 0x0000000103047824 */ /* 0x000fc800078e0204 */
[----:B------:R-:W-:-:S07]  /*26420*/  IMAD.MOV.U32 R13, RZ, RZ, R4 ;  /* 0x000000ffff0d7224 */ /* 0x000fce00078e0004 */
[----:B------:R-:W-:Y:S05]  /*26430*/  WARPSYNC.COLLECTIVE R15, `(.L_x_2132) ;  /* 0x000000000f087348 */ /* 0x000fea0003c00000 */
[----:B------:R0:W1:Y:S02]  /*26440*/  SHFL.UP P6, R14, R13, R12, R11 ;  /* 0x0400000c0d0e7389 */ /* 0x00006400000c000b */
[----:B01----:R-:W-:Y:S01]  /*26450*/  ENDCOLLECTIVE ;  /* 0x000000000000791b */ /* 0x003fe20003800000 */
.L_x_2132:
        /* <DEDUP_REMOVED lines=8> */
.L_x_2133:
[----:B------:R-:W-:Y:S05]  /*264e0*/  BRA `(.L_x_2134) ;  /* 0xffffff90000c7947 */ /* 0x000fea000383ffff */
.L_x_1904:
[----:B------:R-:W-:Y:S01]  /*264f0*/  BSSY B0, `(.L_x_2135) ;  /* 0x0000006000007945 */ /* 0x000fe20003800000 */
[----:B------:R-:W-:Y:S01]  /*26500*/  PLOP3.LUT P6, PT, P6, PT, PT, 0x8, 0x0 ;  /* 0x000000000000781c */ /* 0x000fe200037ce170 */
[----:B------:R-:W-:-:S12]  /*26510*/  IMAD.MOV.U32 R15, RZ, RZ, -0x1 ;  /* 0xffffffffff0f7424 */ /* 0x000fd800078e00ff */
[----:B0----5:R-:W-:Y:S05]  /*26520*/  WARPSYNC.COLLECTIVE R15, `(.L_x_2136) ;  /* 0x000000000f087348 */ /* 0x021fea0003c00000 */
[----:B------:R-:W-:Y:S01]  /*26530*/  VOTE.ANY R14, PT, P6 ;  /* 0x00000000000e7806 */ /* 0x000fe200030e0100 */
[----:B0----5:R-:W-:Y:S06]  /*26540*/  ENDCOLLECTIVE ;  /* 0x000000000000791b */ /* 0x021fec0003800000 */
.L_x_2136:
[----:B------:R-:W-:Y:S05]  /*26550*/  BSYNC B0 ;  /* 0x0000000000007941 */ /* 0x000fea0003800000 */
.L_x_2135:
        /* <DEDUP_REMOVED lines=10> */
.L_x_2137:
[----:B------:R-:W-:Y:S02]  /*26600*/  IMAD.MOV.U32 R13, RZ, RZ, R5 ;  /* 0x000000ffff0d7224 */ /* 0x000fe400078e0005 */
[----:B------:R-:W-:-:S07]  /*26610*/  IMAD.MOV.U32 R25, RZ, RZ, R14 ;  /* 0x000000ffff197224 */ /* 0x000fce00078e000e */
[----:B------:R-:W-:Y:S05]  /*26620*/  WARPSYNC.COLLECTIVE R15, `(.L_x_2138) ;  /* 0x000000000f087348 */ /* 0x000fea0003c00000 */
[----:B------:R0:W1:Y:S02]  /*26630*/  SHFL.IDX P6, R14, R13, R12, R11 ;  /* 0x0000000c0d0e7389 */ /* 0x00006400000c000b */
[----:B01----:R-:W-:Y:S01]  /*26640*/  ENDCOLLECTIVE ;  /* 0x000000000000791b */ /* 0x003fe20003800000 */
.L_x_2138:
[----:B------:R-:W-:Y:S01]  /*26650*/  IMAD.MOV.U32 R5, RZ, RZ, R14 ;  /* 0x000000ffff057224 */ /* 0x000fe200078e000e */
[----:B------:R-:W-:Y:S06]  /*26660*/  BRA `(.L_x_2139) ;  /* 0xffffff8c00ec7947 */ /* 0x000fec000383ffff */
.L_x_1906:
[----:B------:R-:W-:Y:S01]  /*26670*/  BSSY B0, `(.L_x_2140) ;  /* 0x0000007000007945 */ /* 0x000fe20003800000 */
[----:B------:R-:W-:Y:S02]  /*26680*/  IMAD.MOV.U32 R13, RZ, RZ, R2 ;  /* 0x000000ffff0d7224 */ /* 0x000fe400078e0002 */
[----:B------:R-:W-:Y:S02]  /*26690*/  IMAD.MOV.U32 R11, RZ, RZ, 0x1f ;  /* 0x0000001fff0b7424 */ /* 0x000fe400078e00ff */
[----:B------:R-:W-:-:S07]  /*266a0*/  IMAD.MOV.U32 R15, RZ, RZ, -0x1 ;  /* 0xffffffffff0f7424 */ /* 0x000fce00078e00ff */
[----:B0123-5:R-:W-:Y:S05]  /*266b0*/  WARPSYNC.COLLECTIVE R15, `(.L_x_2141) ;  /* 0x000000000f087348 */ /* 0x02ffea0003c00000 */
[----:B------:R4:W0:Y:S02]  /*266c0*/  SHFL.IDX P6, R14, R13, R12, R11 ;  /* 0x0000000c0d0e7389 */ /* 0x00082400000c000b */
[----:B012345:R-:W-:Y:S01]  /*266d0*/  ENDCOLLECTIVE ;  /* 0x000000000000791b */ /* 0x03ffe20003800000 */
.L_x_2141:
[----:B------:R-:W-:Y:S05]  /*266e0*/  BSYNC B0 ;  /* 0x0000000000007941 */ /* 0x000fea0003800000 */
.L_x_2140:
[----:B------:R-:W-:Y:S01]  /*266f0*/  IMAD.MOV.U32 R24, RZ, RZ, R14 ;  /* 0x000000ffff187224 */ /* 0x000fe200078e000e */
[----:B------:R-:W-:Y:S06]  /*26700*/  BRA `(.L_x_1905) ;  /* 0xffffff8c00dc7947 */ /* 0x000fec000383ffff */
.L_x_1912:
[----:B0-----:R0:W4:Y:S02]  /*26710*/  SYNCS.PHASECHK.TRANS64.TRYWAIT P0, [R5+URZ+0x16820], R0 ;  /* 0x01682000050075a7 */ /* 0x001124000800017f */
[----:B----4-:R-:W-:Y:S05]  /*26720*/  @!P0 NANOSLEEP.SYNCS 0x989680 ;  /* 0x009896800000895d */ /* 0x010fea0003900000 */
[----:B------:R-:W4:Y:S02]  /*26730*/  @!P0 SYNCS.PHASECHK.TRANS64 P0, [R5+URZ+0x16820], R0 ;  /* 0x01682000050085a7 */ /* 0x000f24000800007f */
[----:B----4-:R-:W-:Y:S05]  /*26740*/  @!P0 BRA `(.L_x_1912) ;  /* 0xfffffffc00f08947 */ /* 0x010fea000383ffff */
[----:B------:R-:W-:Y:S05]  /*26750*/  BRA `(.L_x_2142) ;  /* 0xffffff9800387947 */ /* 0x000fea000383ffff */
.L_x_1913:
[----:B------:R-:W4:Y:S01]  /*26760*/  S2R R2, SR_TID.X ;  /* 0x0000000000027919 */ /* 0x000f220000002100 */
[----:B------:R-:W-:Y:S01]  /*26770*/  BSSY B0, `(.L_x_2143) ;  /* 0x000000a000007945 */ /* 0x000fe20003800000 */
[----:B------:R-:W-:Y:S02]  /*26780*/  IMAD.MOV.U32 R12, RZ, RZ, RZ ;  /* 0x000000ffff0c7224 */ /* 0x000fe400078e00ff */
[----:B------:R-:W-:Y:S02]  /*26790*/  IMAD.MOV.U32 R11, RZ, RZ, 0x1f ;  /* 0x0000001fff0b7424 */ /* 0x000fe400078e00ff */
[----:B------:R-:W-:Y:S01]  /*267a0*/  IMAD.MOV.U32 R15, RZ, RZ, -0x1 ;  /* 0xffffffffff0f7424 */ /* 0x000fe200078e00ff */
[----:B----4-:R-:W-:-:S04]  /*267b0*/  SHF.R.U32.HI R2, RZ, 0x5, R2 ;  /* 0x00000005ff027819 */ /* 0x010fc80000011602 */
[----:B------:R-:W-:-:S05]  /*267c0*/  LOP3.LUT R2, R2, 0x3, RZ, 0xc0, !PT ;  /* 0x0000000302027812 */ /* 0x000fca00078ec0ff */
[----:B-1----:R-:W-:-:S07]  /*267d0*/  IMAD.MOV.U32 R13, RZ, RZ, R2 ;  /* 0x000000ffff0d7224 */ /* 0x002fce00078e0002 */
[----:B0-23-5:R-:W-:Y:S05]  /*267e0*/  WARPSYNC.COLLECTIVE R15, `(.L_x_2144) ;  /* 0x000000000f087348 */ /* 0x02dfea0003c00000 */
[----:B------:R1:W4:Y:S02]  /*267f0*/  SHFL.IDX P6, R14, R13, R12, R11 ;  /* 0x0000000c0d0e7389 */ /* 0x00032400000c000b */
[----:B012345:R-:W-:Y:S01]  /*26800*/  ENDCOLLECTIVE ;  /* 0x000000000000791b */ /* 0x03ffe20003800000 */
.L_x_2144:
[----:B------:R-:W-:Y:S05]  /*26810*/  BSYNC B0 ;  /* 0x0000000000007941 */ /* 0x000fea0003800000 */
.L_x_2143:
[----:B------:R-:W-:Y:S05]  /*26820*/  BRA `(.L_x_2145) ;  /* 0xffffff9800207947 */ /* 0x000fea000383ffff */
.L_x_1914:
[----:B------:R-:W-:Y:S01]  /*26830*/  BSSY B0, `(.L_x_2146) ;  /* 0x0000006000007945 */ /* 0x000fe20003800000 */
[----:B------:R-:W-:-:S07]  /*26840*/  IMAD.MOV.U32 R15, RZ, RZ, -0x1 ;  /* 0xffffffffff0f7424 */ /* 0x000fce00078e00ff */
[----:B0123-5:R-:W-:Y:S05]  /*26850*/  WARPSYNC.COLLECTIVE R15, `(.L_x_2147) ;  /* 0x000000000f0c7348 */ /* 0x02ffea0003c00000 */
[----:B------:R-:W-:Y:S02]  /*26860*/  ELECT P6, UR62, PT ;  /* 0x00000000003e782f */ /* 0x000fe400038c0000 */
[----:B------:R-:W-:Y:S01]  /*26870*/  MOV R14, UR62 ;  /* 0x0000003e000e7c02 */ /* 0x000fe20008000f00 */
[----:B0123-5:R-:W-:Y:S10]  /*26880*/  ENDCOLLECTIVE ;  /* 0x000000000000791b */ /* 0x02fff40003800000 */
.L_x_2147:
[----:B------:R-:W-:Y:S05]  /*26890*/  BSYNC B0 ;  /* 0x0000000000007941 */ /* 0x000fea0003800000 */
.L_x_2146:
[----:B------:R-:W-:Y:S05]  /*268a0*/  BRA `(.L_x_2148) ;  /* 0xffffff9800147947 */ /* 0x000fea000383ffff */
.L_x_1916:
[----:B0-----:R0:W4:Y:S02]  /*268b0*/  SYNCS.PHASECHK.TRANS64.TRYWAIT P1, [R3+URZ+0x16840], R2 ;  /* 0x01684002030075a7 */ /* 0x001124000802017f */
[----:B----4-:R-:W-:Y:S05]  /*268c0*/  @!P1 NANOSLEEP.SYNCS 0x989680 ;  /* 0x009896800000995d */ /* 0x010fea0003900000 */
[----:B------:R-:W4:Y:S02]  /*268d0*/  @!P1 SYNCS.PHASECHK.TRANS64 P1, [R3+URZ+0x16840], R2 ;  /* 0x01684002030095a7 */ /* 0x000f24000802007f */
[----:B----4-:R-:W-:Y:S05]  /*268e0*/  @!P1 BRA `(.L_x_1916) ;  /* 0xfffffffc00f09947 */ /* 0x010fea000383ffff */
[----:B------:R-:W-:Y:S05]  /*268f0*/  BRA `(.L_x_2149) ;  /* 0xffffff9800387947 */ /* 0x000fea000383ffff */
.L_x_1918:
[----:B----4-:R4:W0:Y:S02]  /*26900*/  SYNCS.PHASECHK.TRANS64.TRYWAIT P1, [R5+URZ+0x16840], R0 ;  /* 0x01684000050075a7 */ /* 0x010824000802017f */
[----:B0-----:R-:W-:Y:S05]  /*26910*/  @!P1 NANOSLEEP.SYNCS 0x989680 ;  /* 0x009896800000995d */ /* 0x001fea0003900000 */
[----:B------:R-:W0:Y:S02]  /*26920*/  @!P1 SYNCS.PHASECHK.TRANS64 P1, [R5+URZ+0x16840], R0 ;  /* 0x01684000050095a7 */ /* 0x000e24000802007f */
[----:B0-----:R-:W-:Y:S05]  /*26930*/  @!P1 BRA `(.L_x_1918) ;  /* 0xfffffffc00f09947 */ /* 0x001fea000383ffff */
[----:B------:R-:W-:Y:S05]  /*26940*/  BRA `(.L_x_2150) ;  /* 0xffffff9800487947 */ /* 0x000fea000383ffff */
.L_x_1920:
[----:B------:R0:W0:Y:S02]  /*26950*/  SYNCS.PHASECHK.TRANS64.TRYWAIT P1, [R3+URZ+0x16860], R2 ;  /* 0x01686002030075a7 */ /* 0x000024000802017f */
[----:B0-----:R-:W-:Y:S05]  /*26960*/  @!P1 NANOSLEEP.SYNCS 0x989680 ;  /* 0x009896800000995d */ /* 0x001fea0003900000 */
[----:B------:R-:W0:Y:S02]  /*26970*/  @!P1 SYNCS.PHASECHK.TRANS64 P1, [R3+URZ+0x16860], R2 ;  /* 0x01686002030095a7 */ /* 0x000e24000802007f */
[----:B0-----:R-:W-:Y:S05]  /*26980*/  @!P1 BRA `(.L_x_1920) ;  /* 0xfffffffc00f09947 */ /* 0x001fea000383ffff */
[----:B------:R-:W-:Y:S05]  /*26990*/  BRA `(.L_x_2151) ;  /* 0xffffff9800447947 */ /* 0x000fea000383ffff */
.L_x_2152:
        /* <DEDUP_REMOVED lines=14> */
.L_x_3171:


//--------------------- .text._ZN7cutlass13device_kernelIN5flash11enable_sm90INS1_16FlashAttnFwdSm90INS1_25CollectiveMainloopFwdSm90ILi2EN4cute5tupleIJNS5_1CILi1EEES8_S8_EEENS6_IJNS7_ILi192EEENS7_ILi128EEENS7_ILi64EEEEEELi64ENS_10bfloat16_tEfNS_4arch4Sm90ELb1ELb0ELb0ELb0ELb1ELb0ELb0ELb1ELb1ELb1ELb1ELb0EEENS1_21CollectiveEpilogueFwdINS6_IJSA_SC_SB_EEES9_SE_SG_Li384ELb0ELb1ELb1ELb0EEENS1_19SingleTileSchedulerILb0ELb1ELb1ELi192EEEEEEEEEvNT_6ParamsE --------------------------
	.section	.text._ZN7cutlass13device_kernelIN5flash11enable_sm90INS1_16FlashAttnFwdSm90INS1_25CollectiveMainloopFwdSm90ILi2EN4cute5tupleIJNS5_1CILi1EEES8_S8_EEENS6_IJNS7_ILi192EEENS7_ILi128EEENS7_ILi64EEEEEELi64ENS_10bfloat16_tEfNS_4arch4Sm90ELb1ELb0ELb0ELb0ELb1ELb0ELb0ELb1ELb1ELb1ELb1ELb0EEENS1_21CollectiveEpilogueFwdINS6_IJSA_SC_SB_EEES9_SE_SG_Li384ELb0ELb1ELb1ELb0EEENS1_19SingleTileSchedulerILb0ELb1ELb1ELi192EEEEEEEEEvNT_6ParamsE,"ax",@progbits
	.align	128
.text._ZN7cutlass13device_kernelIN5flash11enable_sm90INS1_16FlashAttnFwdSm90INS1_25CollectiveMainloopFwdSm90ILi2EN4cute5tupleIJNS5_1CILi1EEES8_S8_EEENS6_IJNS7_ILi192EEENS7_ILi128EEENS7_ILi64EEEEEELi64ENS_10bfloat16_tEfNS_4arch4Sm90ELb1ELb0ELb0ELb0ELb1ELb0ELb0ELb1ELb1ELb1ELb1ELb0EEENS1_21CollectiveEpilogueFwdINS6_IJSA_SC_SB_EEES9_SE_SG_Li384ELb0ELb1ELb1ELb0EEENS1_19SingleTileSchedulerILb0ELb1ELb1ELi192EEEEEEEEEvNT_6ParamsE:
        .type           _ZN7cutlass13device_kernelIN5flash11enable_sm90INS1_16FlashAttnFwdSm90INS1_25CollectiveMainloopFwdSm90ILi2EN4cute5tupleIJNS5_1CILi1EEES8_S8_EEENS6_IJNS7_ILi192EEENS7_ILi128EEENS7_ILi64EEEEEELi64ENS_10bfloat16_tEfNS_4arch4Sm90ELb1ELb0ELb0ELb0ELb1ELb0ELb0ELb1ELb1ELb1ELb1ELb0EEENS1_21CollectiveEpilogueFwdINS6_IJSA_SC_SB_EEES9_SE_SG_Li384ELb0ELb1ELb1ELb0EEENS1_19SingleTileSchedulerILb0ELb1ELb1ELi192EEEEEEEEEvNT_6ParamsE,@function
        .size           _ZN7cutlass13device_kernelIN5flash11enable_sm90INS1_16FlashAttnFwdSm90INS1_25CollectiveMainloopFwdSm90ILi2EN4cute5tupleIJNS5_1CILi1EEES8_S8_EEENS6_IJNS7_ILi192EEENS7_ILi128EEENS7_ILi64EEEEEELi64ENS_10bfloat16_tEfNS_4arch4Sm90ELb1ELb0ELb0ELb0ELb1ELb0ELb0ELb1ELb1ELb1ELb1ELb0EEENS1_21CollectiveEpilogueFwdINS6_IJSA_SC_SB_EEES9_SE_SG_Li384ELb0ELb1ELb1ELb0EEENS1_19SingleTileSchedulerILb0ELb1ELb1ELi192EEEEEEEEEvNT_6ParamsE,(.L_x_3172 - _ZN7cutlass13device_kernelIN5flash11enable_sm90INS1_16FlashAttnFwdSm90INS1_25CollectiveMainloopFwdSm90ILi2EN4cute5tupleIJNS5_1CILi1EEES8_S8_EEENS6_IJNS7_ILi192EEENS7_ILi128EEENS7_ILi64EEEEEELi64ENS_10bfloat16_tEfNS_4arch4Sm90ELb1ELb0ELb0ELb0ELb1ELb0ELb0ELb1ELb1ELb1ELb1ELb0EEENS1_21CollectiveEpilogueFwdINS6_IJSA_SC_SB_EEES9_SE_SG_Li384ELb0ELb1ELb1ELb0EEENS1_19SingleTileSchedulerILb0ELb1ELb1ELi192EEEEEEEEEvNT_6ParamsE)
        .other          _ZN7cutlass13device_kernelIN5flash11enable_sm90INS1_16FlashAttnFwdSm90INS1_25CollectiveMainloopFwdSm90ILi2EN4cute5tupleIJNS5_1CILi1EEES8_S8_EEENS6_IJNS7_ILi192EEENS7_ILi128EEENS7_ILi64EEEEEELi64ENS_10bfloat16_tEfNS_4arch4Sm90ELb1ELb0ELb0ELb0ELb1ELb0ELb0ELb1ELb1ELb1ELb1ELb0EEENS1_21CollectiveEpilogueFwdINS6_IJSA_SC_SB_EEES9_SE_SG_Li384ELb0ELb1ELb1ELb0EEENS1_19SingleTileSchedulerILb0ELb1ELb1ELi192EEEEEEEEEvNT_6ParamsE,@"STO_CUDA_ENTRY STV_DEFAULT"
_ZN7cutlass13device_kernelIN5flash11enable_sm90INS1_16FlashAttnFwdSm90INS1_25CollectiveMainloopFwdSm90ILi2EN4cute5tupleIJNS5_1CILi1EEES8_S8_EEENS6_IJNS7_ILi192EEENS7_ILi128EEENS7_ILi64EEEEEELi64ENS_10bfloat16_tEfNS_4arch4Sm90ELb1ELb0ELb0ELb0ELb1ELb0ELb0ELb1ELb1ELb1ELb1ELb0EEENS1_21CollectiveEpilogueFwdINS6_IJSA_SC_SB_EEES9_SE_SG_Li384ELb0ELb1ELb1ELb0EEENS1_19SingleTileSchedulerILb0ELb1ELb1ELi192EEEEEEEEEvNT_6ParamsE:
        /* <DEDUP_REMOVED lines=45> */
.L_x_2153:
        /* <DEDUP_REMOVED lines=22> */
.L_x_2154:
        /* <DEDUP_REMOVED lines=18> */
.L_x_2155:
        /* <DEDUP_REMOVED lines=22> */
.L_x_2156:
        /* <DEDUP_REMOVED lines=23> */
.L_x_2157:
        /* <DEDUP_REMOVED lines=9> */
.L_x_2160:
        /* <DEDUP_REMOVED lines=21> */
[----:B------:R-:W0:Y:S01]  /*0a00*/  S2UR UR45, SR_CTAID.X ;  /* 0x00000000002d79c3 */ /* 0x000e220000002500 */
[----:B------:R-:W-:Y:S01]  /*0a10*/  ULDC UR4, c[0x0][0x448] ;  /* 0x0001120000047ab9 */ /* 0x000fe20000000800 */
[----:B------:R-:W-:Y:S01]  /*0a20*/  ULDC UR37, c[0x0][0x424] ;  /* 0x0001090000257ab9 */ /* 0x000fe20000000800 */
[----:B------:R-:W-:Y:S01]  /*0a30*/  UISETP.NE.AND UP1, UPT, UR4, 0x1, UPT ;  /* 0x000000010400788c */ /* 0x000fe2000bf25270 */
[----:B------:R-:W-:Y:S02]  /*0a40*/  ULDC UR7, c[0x0][0x288] ;  /* 0x0000a20000077ab9 */ /* 0x000fe40000000800 */
[----:B------:R-:W-:Y:S01]  /*0a50*/  ULDC.64 UR4, c[0x0][0x418] ;  /* 0x0001060000047ab9 */ /* 0x000fe20000000a00 */
[----:B------:R-:W-:Y:S02]  /*0a60*/  UIADD3 UR7, -UR7, 0x80, URZ ;  /* 0x0000008007077890 */ /* 0x000fe4000fffe13f */
[----:B------:R-:W-:Y:S01]  /*0a70*/  UISETP.NE.U32.AND UP0, UPT, UR4, URZ, UPT ;  /* 0x0000003f0400728c */ /* 0x000fe2000bf05070 */
[----:B------:R-:W-:Y:S01]  /*0a80*/  ULDC UR8, c[0x0][0x2f0] ;  /* 0x0000bc0000087ab9 */ /* 0x000fe20000000800 */
[----:B------:R-:W-:-:S02]  /*0a90*/  UP2UR UR44, UPR, URZ, 0x2 ;  /* 0x000000023f2c7883 */ /* 0x000fc40008000000 */
[----:B------:R-:W-:Y:S01]  /*0aa0*/  UISETP.NE.AND.EX UP0, UPT, UR5, URZ, UPT, UP0 ;  /* 0x0000003f0500728c */ /* 0x000fe2000bf05300 */
[----:B------:R-:W-:Y:S02]  /*0ab0*/  @UP1 ULDC UR9, c[0x0][0x450] ;  /* 0x0001140000091ab9 */ /* 0x000fe40000000800 */
[----:B------:R-:W-:Y:S01]  /*0ac0*/  @UP1 ULDC UR5, c[0x0][0x44c] ;  /* 0x0001130000051ab9 */ /* 0x000fe20000000800 */
[----:B------:R-:W-:Y:S02]  /*0ad0*/  USEL UR37, UR37, 0x1, UP0 ;  /* 0x0000000125257887 */ /* 0x000fe40008000000 */
[----:B------:R-:W-:Y:S02]  /*0ae0*/  USHF.R.U32.HI UR10, URZ, 0x10, UR41 ;  /* 0x000000103f0a7899 */ /* 0x000fe40008011629 */
[----:B------:R-:W-:Y:S02]  /*0af0*/  UIMAD UR7, UR37, UR8, UR7 ;  /* 0x00000008250772a4 */ /* 0x000fe4000f8e0207 */
[----:B0-----:R-:W-:-:S02]  /*0b00*/  UIMAD UR45, UR45, 0xc0, URZ ;  /* 0x000000c02d2d78a4 */ /* 0x001fc4000f8e023f */
[----:B------:R-:W-:Y:S02]  /*0b10*/  ULOP3.LUT UR41, UR41, 0xffff, URZ, 0xc0, !UPT ;  /* 0x0000ffff29297892 */ /* 0x000fe4000f8ec03f */
[----:B------:R-:W-:Y:S02]  /*0b20*/  @UP1 UIADD3 UR4, UR45, 0xbf, URZ ;  /* 0x000000bf2d041890 */ /* 0x000fe4000fffe03f */
[----:B------:R-:W-:Y:S02]  /*0b30*/  UIADD3 UR6, UR45, 0xbf, URZ ;  /* 0x000000bf2d067890 */ /* 0x000fe4000fffe03f */
[----:B------:R-:W-:Y:S02]  /*0b40*/  UIMAD.WIDE.U32 UR4, UR4, UR5, URZ ;  /* 0x00000005040472a5 */ /* 0x000fe4000f8e003f */
[----:B------:R-:W-:Y:S02]  /*0b50*/  UIMAD UR4, UR37, UR8, 0x7f ;  /* 0x0000007f250474a4 */ /* 0x000fe4000f8e0208 */
[----:B------:R-:W-:-:S02]  /*0b60*/  @UP1 USHF.R.U32.HI UR6, URZ, UR9, UR5 ;  /* 0x000000093f061299 */ /* 0x000fc40008011605 */
[----:B------:R-:W-:Y:S02]  /*0b70*/  USHF.R.S32.HI UR5, URZ, 0x1f, UR4 ;  /* 0x0000001f3f057899 */ /* 0x000fe40008011404 */
[----:B------:R-:W-:Y:S02]  /*0b80*/  UIADD3 UR6, UR7, UR6, URZ ;  /* 0x0000000607067290 */ /* 0x000fe4000fffe03f */
[----:B------:R-:W-:Y:S02]  /*0b90*/  ULEA.HI UR5, UR5, UR4, URZ, 0x7 ;  /* 0x0000000405057291 */ /* 0x000fe4000f8f383f */
[----:B------:R-:W-:Y:S02]  /*0ba0*/  USHF.R.S32.HI UR7, URZ, 0x1f, UR6 ;  /* 0x0000001f3f077899 */ /* 0x000fe40008011406 */
[----:B------:R-:W-:Y:S02]  /*0bb0*/  USHF.R.S32.HI UR5, URZ, 0x7, UR5 ;  /* 0x000000073f057899 */ /* 0x000fe40008011405 */
[----:B------:R-:W-:Y:S01]  /*0bc0*/  ULEA.HI UR7, UR7, UR6, URZ, 0x7 ;  /* 0x0000000607077291 */ /* 0x000fe2000f8f383f */
[----:B------:R-:W-:-:S03]  /*0bd0*/  UMOV UR4, URZ ;  /* 0x0000003f00047c82 */ /* 0x000fc60008000000 */
[----:B------:R-:W-:-:S04]  /*0be0*/  USHF.R.S32.HI UR7, URZ, 0x7, UR7 ;  /* 0x000000073f077899 */ /* 0x000fc80008011407 */
[----:B------:R-:W-:-:S04]  /*0bf0*/  UISETP.LT.AND UP0, UPT, UR5, UR7, UPT ;  /* 0x000000070500728c */ /* 0x000fc8000bf01270 */
[----:B------:R-:W-:Y:S02]  /*0c00*/  USEL UR9, UR5, UR7, UP0 ;  /* 0x0000000705097287 */ /* 0x000fe40008000000 */
[----:B------:R-:W-:Y:S02]  /*0c10*/  UISETP.NE.AND UP0, UPT, UR10, URZ, UPT ;  /* 0x0000003f0a00728c */ /* 0x000fe4000bf05270 */
[----:B------:R-:W-:-:S06]  /*0c20*/  UISETP.GE.AND UP1, UPT, UR9, 0x1, UPT ;  /* 0x000000010900788c */ /* 0x000fcc000bf26270 */
[----:B------:R-:W-:-:S03]  /*0c30*/  PLOP3.LUT P0, PT, PT, PT, UP1, 0x80, 0x0 ;  /* 0x000000000000781c */ /* 0x000fc60003f0f018 */
[----:B------:R-:W-:-:S10]  /*0c40*/  @!UP0 ULDC UR10, c[0x0][0x9f0] ;  /* 0x00027c00000a8ab9 */ /* 0x000fd40000000800 */
[----:B------:R-:W-:Y:S05]  /*0c50*/  @!P0 BRA `(.L_x_2162) ;  /* 0x0000000000848947 */ /* 0x000fea0003800000 */
[----:B------:R-:W-:Y:S01]  /*0c60*/  IMAD.U32 R3, RZ, RZ, UR10 ;  /* 0x0000000aff037e24 */ /* 0x000fe2000f8e00ff */
[----:B------:R-:W-:Y:S01]  /*0c70*/  UIADD3 UR6, UR10, -0x1, UR9 ;  /* 0xffffffff0a067890 */ /* 0x000fe2000fffe009 */
[----:B------:R-:W-:-:S03]  /*0c80*/  UMOV UR4, URZ ;  /* 0x0000003f00047c82 */ /* 0x000fc60008000000 */
        /* <DEDUP_REMOVED lines=30> */
.L_x_2162:
        /* <DEDUP_REMOVED lines=10> */
[----:B------:R-:W-:Y:S02]  /*0f10*/  MOV R3, RZ ;  /* 0x000000ff00037202 */ /* 0x000fe40000000f00 */
[----:B------:R-:W-:Y:S02]  /*0f20*/  CS2R R112, SRZ ;  /* 0x0000000000707805 */ /* 0x000fe4000001ff00 */
[----:B------:R-:W-:Y:S02]  /*0f30*/  R2UR UR46, R0 ;  /* 0x00000000002e72ca */ /* 0x000fe400000e0000 */
        /* <DEDUP_REMOVED lines=40> */
[----:B------:R-:W-:Y:S01]  /*11c0*/  IMAD.U32 R10, RZ, RZ, UR6 ;  /* 0x00000006ff0a7e24 */ /* 0x000fe2000f8e00ff */
[----:B------:R-:W-:Y:S01]  /*11d0*/  MOV R13, RZ ;  /* 0x000000ff000d7202 */ /* 0x000fe20000000f00 */
[----:B------:R-:W-:Y:S02]  /*11e0*/  IMAD.U32 R6, RZ, RZ, UR4 ;  /* 0x00000004ff067e24 */ /* 0x000fe4000f8e00ff */
[----:B------:R-:W-:-:S02]  /*11f0*/  IMAD.U32 R7, RZ, RZ, UR5 ;  /* 0x00000005ff077e24 */ /* 0x000fc4000f8e00ff */
[----:B------:R-:W-:Y:S02]  /*1200*/  IMAD.U32 R11, RZ, RZ, UR7 ;  /* 0x00000007ff0b7e24 */ /* 0x000fe4000f8e00ff */
[----:B------:R-:W-:Y:S02]  /*1210*/  IMAD.MOV.U32 R8, RZ, RZ, 0x70 ;  /* 0x00000070ff087424 */ /* 0x000fe400078e00ff */
[----:B0-----:R-:W-:-:S07]  /*1220*/  IMAD.MOV.U32 R12, RZ, RZ, 0x1 ;  /* 0x00000001ff0c7424 */ /* 0x001fce00078e00ff */
[----:B------:R-:W-:-:S07]  /*1230*/  LEPC R20, `(.L_x_2164) ;  /* 0x000000001014794e */ /* 0x000fce0000000000 */
[----:B-1----:R-:W-:Y:S05]  /*1240*/  CALL.ABS.NOINC R2 ;  /* 0x0000000002007343 */ /* 0x002fea0003c00000 */
.L_x_2164:
[----:B------:R-:W-:-:S04]  /*1250*/  SHF.L.U32 R0, RZ, 0x1f, RZ ;  /* 0x0000001fff007819 */ /* 0x000fc800000006ff */
[----:B------:R-:W0:Y:S02]  /*1260*/  SYNCS.PHASECHK.TRANS64.TRYWAIT P0, [UR42+0x16800], R0 ;  /* 0x01680000ff0075a7 */ /* 0x000e24000800016a */
[----:B0-----:R-:W-:Y:S05]  /*1270*/  @!P0 BRA `(.L_x_2165) ;  /* 0x000000bc00bc8947 */ /* 0x001fea0003800000 */
.L_x_2248:
[----:B------:R-:W-:-:S06]  /*1280*/  ULOP3.LUT UR4, UR40, 0x1, URZ, 0xfc, !UPT ;  /* 0x0000000128047892 */ /* 0x000fcc000f8efc3f */
[----:B------:R-:W-:-:S05]  /*1290*/  IMAD.U32 R2, RZ, RZ, UR4 ;  /* 0x00000004ff027e24 */ /* 0x000fca000f8e00ff */
[----:B------:R-:W-:-:S13]  /*12a0*/  ISETP.NE.AND P0, PT, R2, 0x3, PT ;  /* 0x000000030200780c */ /* 0x000fda0003f05270 */
[----:B------:R-:W-:Y:S05]  /*12b0*/  @!P0 BRA `(.L_x_2166) ;  /* 0x0000000000048947 */ /* 0x000fea0003800000 */
[----:B------:R-:W-:Y:S01]  /*12c0*/  BPT.TRAP 0x1 ;  /* 0x000000040000795c */ /* 0x000fe20000300000 */
.L_x_2166:
[----:B------:R1:W2:Y:S01]  /*12d0*/  SYNCS.PHASECHK.TRANS64.TRYWAIT P1, [UR42+0x16830], R0 ;  /* 0x01683000ff0075a7 */ /* 0x0002a2000802016a */
[----:B------:R-:W-:Y:S05]  /*12e0*/  @!P0 BRA `(.L_x_2167) ;  /* 0x0000000000048947 */ /* 0x000fea0003800000 */
[----:B------:R-:W-:Y:S01]  /*12f0*/  BPT.TRAP 0x1 ;  /* 0x000000040000795c */ /* 0x000fe20000300000 */
.L_x_2167:
[----:B------:R-:W-:-:S05]  /*1300*/  IMAD.U32 R6, RZ, RZ, UR47 ;  /* 0x0000002fff067e24 */ /* 0x000fca000f8e00ff */
[----:B------:R-:W-:Y:S01]  /*1310*/  LOP3.LUT R6, R6, 0x10000, RZ, 0xfc, !PT ;  /* 0x0001000006067812 */ /* 0x000fe200078efcff */
[----:B--2---:R-:W-:Y:S06]  /*1320*/  @P1 BRA `(.L_x_2168) ;  /* 0x0000000000081947 */ /* 0x004fec0003800000 */
[----:B------:R-:W2:Y:S02]  /*1330*/  SYNCS.PHASECHK.TRANS64.TRYWAIT P1, [UR42+0x16830], R0 ;  /* 0x01683000ff0075a7 */ /* 0x000ea4000802016a */
[----:B--2---:R-:W-:Y:S05]  /*1340*/  @!P1 BRA `(.L_x_2169) ;  /* 0x000000bc00a09947 */ /* 0x004fea0003800000 */
.L_x_2168:
        /* <DEDUP_REMOVED lines=38> */
.L_x_2170:
[----:B01----:R-:W-:Y:S01]  /*15b0*/  LOP3.LUT R0, R19, 0xffffff80, RZ, 0xc0, !PT ;  /* 0xffffff8013007812 */ /* 0x003fe200078ec0ff */
[----:B------:R-:W-:Y:S01]  /*15c0*/  IMAD.HI R5, R23, 0x55555556, RZ ;  /* 0x5555555617057827 */ /* 0x000fe200078e02ff */
[----:B------:R-:W-:Y:S01]  /*15d0*/  LEA.HI R18, R18, R17, RZ, 0x2 ;  /* 0x0000001112127211 */ /* 0x000fe200078f10ff */
[----:B------:R-:W-:Y:S01]  /*15e0*/  UISETP.NE.AND UP0, UPT, UR44, URZ, UPT ;  /* 0x0000003f2c00728c */ /* 0x000fe2000bf05270 */
[----:B------:R-:W-:Y:S01]  /*15f0*/  CS2R R118, SRZ ;  /* 0x0000000000767805 */ /* 0x000fe2000001ff00 */
[----:B------:R-:W-:Y:S01]  /*1600*/  IMAD.IADD R0, R17, 0x1, -R0 ;  /* 0x0000000111007824 */ /* 0x000fe200078e0a00 */
[----:B------:R-:W-:Y:S01]  /*1610*/  LOP3.LUT R18, R18, 0xfffffffc, RZ, 0xc0, !PT ;  /* 0xfffffffc12127812 */ /* 0x000fe200078ec0ff */
[----:B------:R-:W-:Y:S01]  /*1620*/  ULDC UR7, c[0x0][0x2f0] ;  /* 0x0000bc0000077ab9 */ /* 0x000fe20000000800 */
[----:B------:R-:W-:Y:S01]  /*1630*/  LEA.HI R10, R5, R5, RZ, 0x1 ;  /* 0x00000005050a7211 */ /* 0x000fe200078f08ff */
[----:B------:R-:W-:Y:S01]  /*1640*/  IMAD.U32 R13, RZ, RZ, UR7 ;  /* 0x00000007ff0d7e24 */ /* 0x000fe2000f8e00ff */
[----:B------:R-:W-:Y:S01]  /*1650*/  SHF.R.S32.HI R3, RZ, 0x1f, R0 ;  /* 0x0000001fff037819 */ /* 0x000fe20000011400 */
        /* <DEDUP_REMOVED lines=10> */
[----:B------:R-:W-:Y:S01]  /*1700*/  @UP0 ULDC UR11, c[0x0][0x450] ;  /* 0x00011400000b0ab9 */ /* 0x000fe20000000800 */
[----:B------:R-:W-:Y:S01]  /*1710*/  SHF.R.S32.HI R4, RZ, 0x5, R4 ;  /* 0x00000005ff047819 */ /* 0x000fe20000011404 */
[----:B------:R-:W-:Y:S01]  /*1720*/  UIADD3 UR27, UR46, -0x2, URZ ;  /* 0xfffffffe2e1b7890 */ /* 0x000fe2000fffe03f */
[----:B------:R-:W-:Y:S01]  /*1730*/  LEA.HI R8, R8, R3, RZ, 0x3 ;  /* 0x0000000308087211 */ /* 0x000fe200078f18ff */
[----:B------:R-:W-:Y:S01]  /*1740*/  UIADD3 UR6, UR42, 0x16840, URZ ;  /* 0x000168402a067890 */ /* 0x000fe2000fffe03f */
[----:B------:R-:W-:-:S02]  /*1750*/  LEA.HI R5, R18, R18, RZ, 0x1 ;  /* 0x0000001212057211 */ /* 0x000fc400078f08ff */
[----:B------:R-:W-:Y:S02]  /*1760*/  CS2R R116, SRZ ;  /* 0x0000000000747805 */ /* 0x000fe4000001ff00 */
[----:B------:R-:W-:Y:S01]  /*1770*/  LEA R4, R4, UR45, 0x4 ;  /* 0x0000002d04047c11 */ /* 0x000fe2000f8e20ff */
[----:B------:R-:W-:Y:S01]  /*1780*/  UPRMT UR6, UR25, 0x654, UR6 ;  /* 0x0000065419067896 */ /* 0x000fe20008000006 */
[----:B------:R-:W-:Y:S02]  /*1790*/  LOP3.LUT R8, R8, 0xfffffff8, RZ, 0xc0, !PT ;  /* 0xfffffff808087812 */ /* 0x000fe400078ec0ff */
[----:B------:R-:W-:Y:S02]  /*17a0*/  LOP3.LUT R5, R5, 0x1ffffffe, RZ, 0xc0, !PT ;  /* 0x1ffffffe05057812 */ /* 0x000fe400078ec0ff */
[----:B------:R-:W-:Y:S02]  /*17b0*/  IADD3 R3, R4, R3, -R8 ;  /* 0x0000000304037210 */ /* 0x000fe40007ffe808 */
[----:B------:R-:W-:Y:S01]  /*17c0*/  PLOP3.LUT P2, PT, PT, PT, UP0, 0x80, 0x0 ;  /* 0x000000000000781c */ /* 0x000fe20003f4f008 */
[----:B------:R-:W-:Y:S01]  /*17d0*/  IMAD.IADD R5, R18, 0x1, -R5 ;  /* 0x0000000112057824 */ /* 0x000fe200078e0a05 */
[----:B------:R-:W-:Y:S01]  /*17e0*/  SYNCS.ARRIVE.TRANS64.RED.A1T0 RZ, [UR6], RZ ;  /* 0x000000ffffff79a7 */ /* 0x000fe20008100406 */
[----:B------:R-:W-:-:S04]  /*17f0*/  IMAD R10, R10, 0x40, R3 ;  /* 0x000000400a0a7824 */ /* 0x000fc800078e0203 */
[----:B------:R-:W-:-:S04]  /*1800*/  IMAD R5, R5, 0x8, R10 ;  /* 0x0000000805057824 */ /* 0x000fc800078e020a */
[----:B------:R-:W-:Y:S01]  /*1810*/  @P1 IMAD.HI.U32 R3, R5, UR4, RZ ;  /* 0x0000000405031c27 */ /* 0x000fe2000f8e00ff */
[----:B------:R-:W-:Y:S02]  /*1820*/  UMOV UR4, 0xffffff80 ;  /* 0xffffff8000047882 */ /* 0x000fe40000000000 */
[----:B------:R-:W-:Y:S01]  /*1830*/  UIMAD UR4, UR46, UR4, 0x80 ;  /* 0x000000802e0474a4 */ /* 0x000fe2000f8e0204 */
[----:B------:R-:W-:Y:S01]  /*1840*/  IMAD.MOV.U32 R9, RZ, RZ, R5 ;  /* 0x000000ffff097224 */ /* 0x000fe200078e0005 */
[----:B------:R-:W-:Y:S02]  /*1850*/  @P2 SHF.R.U32.HI R9, RZ, UR5, R3 ;  /* 0x00000005ff092c19 */ /* 0x000fe40008011603 */
[----:B------:R-:W-:Y:S01]  /*1860*/  LOP3.LUT R3, R2, 0x7ffffffc, RZ, 0xc0, !PT ;  /* 0x7ffffffc02037812 */ /* 0x000fe200078ec0ff */
[----:B------:R-:W-:Y:S02]  /*1870*/  UIADD3 UR5, UR4, 0x1, URZ ;  /* 0x0000000104057890 */ /* 0x000fe4000fffe03f */
[----:B------:R-:W0:Y:S01]  /*1880*/  SHFL.IDX PT, R2, R9, RZ, 0x1c1f ;  /* 0x001c1fff09027589 */ /* 0x000e2200000e0000 */
[----:B------:R-:W-:Y:S01]  /*1890*/  IADD3 R8, R0, -R3, RZ ;  /* 0x8000000300087210 */ /* 0x000fe20007ffe0ff */
[----:B------:R-:W-:-:S02]  /*18a0*/  UIMAD UR4, UR37, UR7, UR4 ;  /* 0x00000007250472a4 */ /* 0x000fc4000f8e0204 */
[----:B------:R-:W-:Y:S01]  /*18b0*/  IMAD.U32 R3, RZ, RZ, UR5 ;  /* 0x00000005ff037e24 */ /* 0x000fe2000f8e00ff */
[----:B------:R-:W1:Y:S01]  /*18c0*/  SHFL.IDX PT, R10, R9, 0x1, 0x1c1f ;  /* 0x003c1f00090a7f89 */ /* 0x000e6200000e0000 */
[----:B------:R-:W-:Y:S02]  /*18d0*/  UIMAD UR7, UR37, UR7, -UR10 ;  /* 0x00000007250772a4 */ /* 0x000fe4000f8e0a0a */
[C---:B------:R-:W-:Y:S02]  /*18e0*/  IMAD R0, R8.reuse, -0x2, R3 ;  /* 0xfffffffe08007824 */ /* 0x040fe400078e0203 */
[----:B------:R-:W-:Y:S01]  /*18f0*/  IMAD.U32 R11, RZ, RZ, UR4 ;  /* 0x00000004ff0b7e24 */ /* 0x000fe2000f8e00ff */
[----:B------:R-:W-:Y:S01]  /*1900*/  ULDC UR4, c[0x0][0x988] ;  /* 0x0002620000047ab9 */ /* 0x000fe20000000800 */
[----:B------:R-:W-:Y:S02]  /*1910*/  IMAD R3, R13, UR37, R0 ;  /* 0x000000250d037c24 */ /* 0x000fe4000f8e0200 */
[----:B------:R-:W-:-:S02]  /*1920*/  IMAD R12, R8, -0x2, R11 ;  /* 0xfffffffe080c7824 */ /* 0x000fc400078e020b */
[----:B------:R-:W-:-:S05]  /*1930*/  VIADD R11, R3, -UR10 ;  /* 0x8000000a030b7c36 */ /* 0x000fca0008000000 */
[----:B0-----:R-:W-:-:S04]  /*1940*/  VIADDMNMX R2, R2, R11, R12, PT ;  /* 0x0000000b02027246 */ /* 0x001fc8000380010c */
        /* <DEDUP_REMOVED lines=93> */
[----:B------:R-:W-:Y:S02]  /*1f20*/  FMNMX.FTZ R0, R19, R0, !PT ;  /* 0x0000000013007209 */ /* 0x000fe40007810000 */
[----:B-1----:R-:W-:Y:S02]  /*1f30*/  IADD3 R3, R10, -UR10, R3 ;  /* 0x8000000a0a037c10 */ /* 0x002fe4000fffe003 */
[----:B------:R-:W-:Y:S01]  /*1f40*/  FMNMX.FTZ R14, R85, R0, !PT ;  /* 0x00000000550e7209 */ /* 0x000fe20007810000 */
[----:B------:R-:W-:Y:S01]  /*1f50*/  IMAD.U32 R0, RZ, RZ, UR4 ;  /* 0x00000004ff007e24 */ /* 0x000fe2000f8e00ff */
[----:B------:R-:W-:Y:S01]  /*1f60*/  VIMNMX R12, R12, R3, PT ;  /* 0x000000030c0c7248 */ /* 0x000fe20003fe0100 */
[----:B------:R-:W-:-:S02]  /*1f70*/  @UP0 ULDC UR4, c[0x0][0x44c] ;  /* 0x0001130000040ab9 */ /* 0x000fc40000000800 */
[----:B------:R-:W0:Y:S01]  /*1f80*/  SHFL.BFLY PT, R41, R14, 0x2, 0x1f ;  /* 0x0c401f000e297f89 */ /* 0x000e2200000e0000 */
[C---:B------:R-:W-:Y:S01]  /*1f90*/  ISETP.GT.AND P2, PT, R12.reuse, 0x1, PT ;  /* 0x000000010c00780c */ /* 0x040fe20003f44270 */
[----:B------:R-:W-:Y:S01]  /*1fa0*/  UIMAD.WIDE.U32 UR4, UR45, UR4, URZ ;  /* 0x000000042d0472a5 */ /* 0x000fe2000f8e003f */
[C---:B------:R-:W-:Y:S02]  /*1fb0*/  ISETP.GT.AND P3, PT, R12.reuse, 0x8, PT ;  /* 0x000000080c00780c */ /* 0x040fe40003f64270 */
[----:B------:R-:W-:Y:S01]  /*1fc0*/  FSEL R10, R27, -INF , P2 ;  /* 0xff8000001b0a7808 */ /* 0x000fe20001000000 */
[----:B------:R-:W-:Y:S01]  /*1fd0*/  @UP0 USHF.R.U32.HI UR45, URZ, UR11, UR5 ;  /* 0x0000000b3f2d0299 */ /* 0x000fe20008011605 */
[----:B------:R-:W-:Y:S02]  /*1fe0*/  ISETP.GT.AND P2, PT, R12, 0x10, PT ;  /* 0x000000100c00780c */ /* 0x000fe40003f44270 */
[----:B------:R-:W-:Y:S01]  /*1ff0*/  UMOV UR5, URZ ;  /* 0x0000003f00057c82 */ /* 0x000fe20008000000 */
[----:B------:R-:W-:-:S04]  /*2000*/  UIADD3 UR7, UR7, UR45, URZ ;  /* 0x0000002d07077290 */ /* 0x000fc8000fffe03f */
[----:B------:R-:W-:-:S04]  /*2010*/  USHF.R.S32.HI UR4, URZ, 0x1f, UR7 ;  /* 0x0000001f3f047899 */ /* 0x000fc80008011407 */
[----:B------:R-:W-:-:S04]  /*2020*/  ULEA.HI UR4, UR4, UR7, URZ, 0x7 ;  /* 0x0000000704047291 */ /* 0x000fc8000f8f383f */
[----:B------:R-:W-:Y:S01]  /*2030*/  USHF.R.S32.HI UR4, URZ, 0x7, UR4 ;  /* 0x000000073f047899 */ /* 0x000fe20008011404 */
[----:B0-----:R-:W-:-:S03]  /*2040*/  FMNMX.FTZ R41, R14, R41, !PT ;  /* 0x000000290e297209 */ /* 0x001fc60007810000 */
[----:B------:R-:W-:Y:S02]  /*2050*/  UISETP.LT.AND UP0, UPT, UR41, UR4, UPT ;  /* 0x000000042900728c */ /* 0x000fe4000bf01270 */
[----:B------:R-:W0:Y:S02]  /*2060*/  SHFL.BFLY PT, R2, R41, 0x1, 0x1f ;  /* 0x0c201f0029027f89 */ /* 0x000e2400000e0000 */
[----:B------:R-:W-:-:S03]  /*2070*/  USEL UR26, UR41, UR4, !UP0 ;  /* 0x00000004291a7287 */ /* 0x000fc6000c000000 */
[----:B------:R-:W-:Y:S01]  /*2080*/  UMOV UR4, URZ ;  /* 0x0000003f00047c82 */ /* 0x000fe20008000000 */
[----:B------:R-:W-:Y:S01]  /*2090*/  UISETP.GE.AND UP0, UPT, UR27, UR26, UPT ;  /* 0x0000001a1b00728c */ /* 0x000fe2000bf06270 */
[----:B0-----:R-:W-:-:S04]  /*20a0*/  FMNMX.FTZ R2, R41, R2, !PT ;  /* 0x0000000229027209 */ /* 0x001fc80007810000 */
[C---:B------:R-:W-:Y:S01]  /*20b0*/  FSETP.NEU.FTZ.AND P1, PT, R2.reuse, -INF , PT ;  /* 0xff8000000200780b */ /* 0x040fe20003f3d000 */
[----:B------:R-:W-:-:S05]  /*20c0*/  FMUL.FTZ R4, R2, R0 ;  /* 0x0000000002047220 */ /* 0x000fca0000410000 */
[----:B------:R-:W-:Y:S02]  /*20d0*/  FSEL R4, R4, RZ, P1 ;  /* 0x000000ff04047208 */ /* 0x000fe40000800000 */
[----:B------:R-:W-:-:S03]  /*20e0*/  ISETP.GT.AND P1, PT, R12, RZ, PT ;  /* 0x000000ff0c00720c */ /* 0x000fc60003f24270 */
[-CC-:B------:R-:W-:Y:S01]  /*20f0*/  FFMA.FTZ R148, R89, R0.reuse, -R4.reuse ;  /* 0x0000000059947223 */ /* 0x180fe20000010804 */
[----:B------:R-:W-:Y:S01]  /*2100*/  FSEL R41, R26, -INF , P1 ;  /* 0xff8000001a297808 */ /* 0x000fe20000800000 */
[-CC-:B------:R-:W-:Y:S01]  /*2110*/  FFMA.FTZ R93, R93, R0.reuse, -R4.reuse ;  /* 0x000000005d5d7223 */ /* 0x180fe20000010804 */
[----:B------:R-:W-:Y:S01]  /*2120*/  ISETP.GT.AND P1, PT, R12, 0x9, PT ;  /* 0x000000090c00780c */ /* 0x000fe20003f24270 */
[--C-:B------:R-:W-:Y:S01]  /*2130*/  FFMA.FTZ R150, R97, R0, -R4.reuse ;  /* 0x0000000061967223 */ /* 0x100fe20000010804 */
[----:B------:R-:W-:Y:S01]  /*2140*/  FSEL R89, R30, -INF , P3 ;  /* 0xff8000001e597808 */ /* 0x000fe20001800000 */
[----:B------:R0:W-:Y:S01]  /*2150*/  MUFU.EX2 R3, R93 ;  /* 0x0000005d00037308 */ /* 0x0001e20000000800 */
[----:B------:R-:W-:Y:S01]  /*2160*/  FMNMX.FTZ R14, R41, R10, !PT ;  /* 0x0000000a290e7209 */ /* 0x000fe20007810000 */
[-CC-:B------:R-:W-:Y:S01]  /*2170*/  FFMA.FTZ R9, R101, R0.reuse, -R4.reuse ;  /* 0x0000000065097223 */ /* 0x180fe20000010804 */
[----:B------:R-:W-:Y:S01]  /*2180*/  FSEL R31, R31, -INF , P1 ;  /* 0xff8000001f1f7808 */ /* 0x000fe20000800000 */
[--C-:B------:R-:W-:Y:S01]  /*2190*/  FFMA.FTZ R146, R105, R0, -R4.reuse ;  /* 0x0000000069927223 */ /* 0x100fe20000010804 */
[----:B------:R-:W-:Y:S01]  /*21a0*/  FMNMX.FTZ R14, R89, R14, !PT ;  /* 0x0000000e590e7209 */ /* 0x000fe20007810000 */
[-CC-:B------:R-:W-:Y:S01]  /*21b0*/  FFMA.FTZ R144, R107, R0.reuse, -R4.reuse ;  /* 0x000000006b907223 */ /* 0x180fe20000010804 */
[----:B------:R-:W-:Y:S01]  /*21c0*/  ISETP.GT.AND P1, PT, R12, 0x11, PT ;  /* 0x000000110c00780c */ /* 0x000fe20003f24270 */
[-CC-:B------:R-:W-:Y:S01]  /*21d0*/  FFMA.FTZ R27, R103, R0.reuse, -R4.reuse ;  /* 0x00000000671b7223 */ /* 0x180fe20000010804 */
[----:B0-----:R-:W-:Y:S01]  /*21e0*/  FSEL R93, R34, -INF , P2 ;  /* 0xff800000225d7808 */ /* 0x001fe20001000000 */
[--C-:B------:R-:W-:Y:S01]  /*21f0*/  FFMA.FTZ R140, R99, R0, -R4.reuse ;  /* 0x00000000638c7223 */ /* 0x100fe20000010804 */
[----:B------:R-:W-:Y:S01]  /*2200*/  FMNMX.FTZ R14, R31, R14, !PT ;  /* 0x0000000e1f0e7209 */ /* 0x000fe20007810000 */
[-CC-:B------:R-:W-:Y:S01]  /*2210*/  FFMA.FTZ R142, R91, R0.reuse, -R4.reuse ;  /* 0x000000005b8e7223 */ /* 0x180fe20000010804 */
[C---:B------:R-:W-:Y:S01]  /*2220*/  ISETP.GT.AND P2, PT, R12.reuse, 0x18, PT ;  /* 0x000000180c00780c */ /* 0x040fe20003f44270 */
[-CC-:B------:R-:W-:Y:S01]  /*2230*/  FFMA.FTZ R136, R37, R0.reuse, -R4.reuse ;  /* 0x0000000025887223 */ /* 0x180fe20000010804 */
[----:B------:R-:W-:Y:S01]  /*2240*/  FSEL R35, R35, -INF , P1 ;  /* 0xff80000023237808 */ /* 0x000fe20000800000 */
[--C-:B------:R-:W-:Y:S01]  /*2250*/  FFMA.FTZ R37, R49, R0, -R4.reuse ;  /* 0x0000000031257223 */ /* 0x100fe20000010804 */
[----:B------:R-:W-:Y:S01]  /*2260*/  FMNMX.FTZ R14, R93, R14, !PT ;  /* 0x0000000e5d0e7209 */ /* 0x000fe20007810000 */
[-CC-:B------:R-:W-:Y:S01]  /*2270*/  FFMA.FTZ R138, R33, R0.reuse, -R4.reuse ;  /* 0x00000000218a7223 */ /* 0x180fe20000010804 */
[----:B------:R-:W-:Y:S01]  /*2280*/  ISETP.GT.AND P1, PT, R12, 0x19, PT ;  /* 0x000000190c00780c */ /* 0x000fe20003f24270 */
[-CC-:B------:R-:W-:Y:S01]  /*2290*/  FFMA.FTZ R33, R53, R0.reuse, -R4.reuse ;  /* 0x0000000035217223 */ /* 0x180fe20000010804 */
[----:B------:R-:W-:Y:S01]  /*22a0*/  FSEL R97, R38, -INF , P2 ;  /* 0xff80000026617808 */ /* 0x000fe20001000000 */
[--C-:B------:R-:W-:Y:S01]  /*22b0*/  FFMA.FTZ R134, R15, R0, -R4.reuse ;  /* 0x000000000f867223 */ /* 0x100fe20000010804 */
[----:B------:R-:W-:Y:S01]  /*22c0*/  FMNMX.FTZ R14, R35, R14, !PT ;  /* 0x0000000e230e7209 */ /* 0x000fe20007810000 */
[-CC-:B------:R-:W-:Y:S01]  /*22d0*/  FFMA.FTZ R15, R61, R0.reuse, -R4.reuse ;  /* 0x000000003d0f7223 */ /* 0x180fe20000010804 */
[C---:B------:R-:W-:Y:S01]  /*22e0*/  ISETP.GT.AND P2, PT, R12.reuse, 0x20, PT ;  /* 0x000000200c00780c */ /* 0x040fe20003f44270 */
[----:B------:R-:W0:Y:S01]  /*22f0*/  MUFU.EX2 R148, R148 ;  /* 0x0000009400947308 */ /* 0x000e220000000800 */
[----:B------:R-:W-:Y:S01]  /*2300*/  FSEL R39, R39, -INF , P1 ;  /* 0xff80000027277808 */ /* 0x000fe20000800000 */
[--C-:B------:R-:W-:Y:S01]  /*2310*/  FFMA.FTZ R128, R11, R0, -R4.reuse ;  /* 0x000000000b807223 */ /* 0x100fe20000010804 */
[----:B------:R-:W-:Y:S01]  /*2320*/  FMNMX.FTZ R14, R97, R14, !PT ;  /* 0x0000000e610e7209 */ /* 0x000fe20007810000 */
[-CC-:B------:R-:W-:Y:S01]  /*2330*/  FFMA.FTZ R132, R29, R0.reuse, -R4.reuse ;  /* 0x000000001d847223 */ /* 0x180fe20000010804 */
[----:B------:R-:W-:Y:S01]  /*2340*/  ISETP.GT.AND P1, PT, R12, 0x21, PT ;  /* 0x000000210c00780c */ /* 0x000fe20003f24270 */
[--C-:B------:R-:W-:Y:S01]  /*2350*/  FFMA.FTZ R29, R57, R0, -R4.reuse ;  /* 0x00000000391d7223 */ /* 0x100fe20000010804 */
[----:B------:R-:W-:Y:S01]  /*2360*/  FSEL R101, R42, -INF , P2 ;  /* 0xff8000002a657808 */ /* 0x000fe20001000000 */
[----:B------:R-:W1:Y:S01]  /*2370*/  MUFU.EX2 R150, R150 ;  /* 0x0000009600967308 */ /* 0x000e620000000800 */
[----:B------:R-:W-:Y:S01]  /*2380*/  FMNMX.FTZ R14, R39, R14, !PT ;  /* 0x0000000e270e7209 */ /* 0x000fe20007810000 */
[-CC-:B------:R-:W-:Y:S01]  /*2390*/  FFMA.FTZ R130, R23, R0.reuse, -R4.reuse ;  /* 0x0000000017827223 */ /* 0x180fe20000010804 */
[C---:B------:R-:W-:Y:S01]  /*23a0*/  ISETP.GT.AND P2, PT, R12.reuse, 0x28, PT ;  /* 0x000000280c00780c */ /* 0x040fe20003f44270 */
[-CC-:B------:R-:W-:Y:S01]  /*23b0*/  FFMA.FTZ R124, R25, R0.reuse, -R4.reuse ;  /* 0x00000000197c7223 */ /* 0x180fe20000010804 */
[----:B------:R-:W-:Y:S01]  /*23c0*/  FSEL R105, R43, -INF , P1 ;  /* 0xff8000002b697808 */ /* 0x000fe20000800000 */
[--C-:B------:R-:W-:Y:S01]  /*23d0*/  FFMA.FTZ R43, R95, R0, -R4.reuse ;  /* 0x000000005f2b7223 */ /* 0x100fe20000010804 */
[----:B------:R-:W-:Y:S01]  /*23e0*/  FMNMX.FTZ R14, R101, R14, !PT ;  /* 0x0000000e650e7209 */ /* 0x000fe20007810000 */
[----:B------:R-:W2:Y:S01]  /*23f0*/  MUFU.EX2 R9, R9 ;  /* 0x0000000900097308 */ /* 0x000ea20000000800 */
[----:B------:R-:W-:Y:S01]  /*2400*/  ISETP.GT.AND P1, PT, R12, 0x29, PT ;  /* 0x000000290c00780c */ /* 0x000fe20003f24270 */
[-CC-:B------:R-:W-:Y:S01]  /*2410*/  FFMA.FTZ R126, R17, R0.reuse, -R4.reuse ;  /* 0x00000000117e7223 */ /* 0x180fe20000010804 */
[----:B------:R-:W-:Y:S01]  /*2420*/  FSEL R107, R46, -INF , P2 ;  /* 0xff8000002e6b7808 */ /* 0x000fe20001000000 */
        /* <DEDUP_REMOVED lines=18> */
[----:B------:R-:W-:Y:S01]  /*2550*/  FFMA.FTZ R19, R85, R0, -R4 ;  /* 0x0000000055137223 */ /* 0x000fe20000010804 */
[----:B------:R-:W-:Y:S01]  /*2560*/  FMNMX.FTZ R14, R103, R14, !PT ;  /* 0x0000000e670e7209 */ /* 0x000fe20007810000 */
[----:B------:R-:W3:Y:S01]  /*2570*/  MUFU.EX2 R144, R144 ;  /* 0x0000009000907308 */ /* 0x000ee20000000800 */
[----:B------:R-:W-:-:S02]  /*2580*/  ISETP.GT.AND P1, PT, R12, 0x39, PT ;  /* 0x000000390c00780c */ /* 0x000fc40003f24270 */
[----:B------:R-:W-:Y:S02]  /*2590*/  FSEL R99, R54, -INF , P2 ;  /* 0xff80000036637808 */ /* 0x000fe40001000000 */
[----:B------:R-:W-:Y:S02]  /*25a0*/  FMNMX.FTZ R14, R51, R14, !PT ;  /* 0x0000000e330e7209 */ /* 0x000fe40007810000 */
[C---:B------:R-:W-:Y:S01]  /*25b0*/  ISETP.GT.AND P2, PT, R12.reuse, 0x40, PT ;  /* 0x000000400c00780c */ /* 0x040fe20003f44270 */
[----:B------:R-:W4:Y:S01]  /*25c0*/  MUFU.EX2 R13, R13 ;  /* 0x0000000d000d7308 */ /* 0x000f220000000800 */
[----:B------:R-:W-:Y:S02]  /*25d0*/  FSEL R55, R55, -INF , P1 ;  /* 0xff80000037377808 */ /* 0x000fe40000800000 */
[----:B------:R-:W-:Y:S02]  /*25e0*/  FMNMX.FTZ R14, R99, R14, !PT ;  /* 0x0000000e630e7209 */ /* 0x000fe40007810000 */
[----:B------:R-:W-:-:S02]  /*25f0*/  ISETP.GT.AND P1, PT, R12, 0x41, PT ;  /* 0x000000410c00780c */ /* 0x000fc40003f24270 */
[----:B------:R-:W-:Y:S01]  /*2600*/  FSEL R95, R58, -INF , P2 ;  /* 0xff8000003a5f7808 */ /* 0x000fe20001000000 */
[----:B------:R-:W5:Y:S01]  /*2610*/  MUFU.EX2 R146, R146 ;  /* 0x0000009200927308 */ /* 0x000f620000000800 */
[----:B------:R-:W-:Y:S02]  /*2620*/  FMNMX.FTZ R14, R55, R14, !PT ;  /* 0x0000000e370e7209 */ /* 0x000fe40007810000 */
[C---:B------:R-:W-:Y:S02]  /*2630*/  ISETP.GT.AND P2, PT, R12.reuse, 0x48, PT ;  /* 0x000000480c00780c */ /* 0x040fe40003f44270 */
[----:B------:R-:W-:Y:S02]  /*2640*/  FSEL R59, R59, -INF , P1 ;  /* 0xff8000003b3b7808 */ /* 0x000fe40000800000 */
[----:B------:R-:W-:Y:S01]  /*2650*/  FMNMX.FTZ R14, R95, R14, !PT ;  /* 0x0000000e5f0e7209 */ /* 0x000fe20007810000 */
[----:B------:R-:W5:Y:S01]  /*2660*/  MUFU.EX2 R27, R27 ;  /* 0x0000001b001b7308 */ /* 0x000f620000000800 */
[----:B------:R-:W-:-:S02]  /*2670*/  ISETP.GT.AND P1, PT, R12, 0x49, PT ;  /* 0x000000490c00780c */ /* 0x000fc40003f24270 */
[----:B------:R-:W-:Y:S02]  /*2680*/  FSEL R91, R62, -INF , P2 ;  /* 0xff8000003e5b7808 */ /* 0x000fe40001000000 */
[----:B------:R-:W-:Y:S02]  /*2690*/  FMNMX.FTZ R14, R59, R14, !PT ;  /* 0x0000000e3b0e7209 */ /* 0x000fe40007810000 */
[C---:B------:R-:W-:Y:S01]  /*26a0*/  ISETP.GT.AND P2, PT, R12.reuse, 0x50, PT ;  /* 0x000000500c00780c */ /* 0x040fe20003f44270 */
[----:B------:R-:W5:Y:S01]  /*26b0*/  MUFU.EX2 R140, R140 ;  /* 0x0000008c008c7308 */ /* 0x000f620000000800 */
        /* <DEDUP_REMOVED lines=14> */
[----:B------:R-:W-:Y:S01]  /*27a0*/  MUFU.EX2 R45, R45 ;  /* 0x0000002d002d7308 */ /* 0x000fe20000000800 */
[----:B------:R-:W-:Y:S02]  /*27b0*/  FSEL R71, R71, -INF , P1 ;  /* 0xff80000047477808 */ /* 0x000fe40000800000 */
[----:B------:R-:W-:Y:S02]  /*27c0*/  FMNMX.FTZ R14, R111, R14, !PT ;  /* 0x0000000e6f0e7209 */ /* 0x000fe40007810000 */
[----:B------:R-:W-:-:S02]  /*27d0*/  ISETP.GT.AND P1, PT, R12, 0x61, PT ;  /* 0x000000610c00780c */ /* 0x000fc40003f24270 */
[----:B------:R-:W-:Y:S01]  /*27e0*/  FSEL R49, R74, -INF , P2 ;  /* 0xff8000004a317808 */ /* 0x000fe20001000000 */
[----:B------:R-:W-:Y:S01]  /*27f0*/  MUFU.EX2 R136, R136 ;  /* 0x0000008800887308 */ /* 0x000fe20000000800 */
[----:B------:R-:W-:Y:S02]  /*2800*/  FMNMX.FTZ R14, R71, R14, !PT ;  /* 0x0000000e470e7209 */ /* 0x000fe40007810000 */
[C---:B------:R-:W-:Y:S02]  /*2810*/  ISETP.GT.AND P2, PT, R12.reuse, 0x68, PT ;  /* 0x000000680c00780c */ /* 0x040fe40003f44270 */
[----:B------:R-:W-:Y:S02]  /*2820*/  FSEL R75, R75, -INF , P1 ;  /* 0xff8000004b4b7808 */ /* 0x000fe40000800000 */
[----:B------:R-:W-:Y:S01]  /*2830*/  FMNMX.FTZ R14, R49, R14, !PT ;  /* 0x0000000e310e7209 */ /* 0x000fe20007810000 */
[----:B------:R-:W-:Y:S01]  /*2840*/  MUFU.EX2 R37, R37 ;  /* 0x0000002500257308 */ /* 0x000fe20000000800 */
        /* <DEDUP_REMOVED lines=18> */
[----:B------:R-:W-:Y:S01]  /*2970*/  FSEL R87, R87, -INF , P1 ;  /* 0xff80000057577808 */ /* 0x000fe20000800000 */
        /* <DEDUP_REMOVED lines=16> */
[----:B------:R-:W-:-:S06]  /*2a80*/  FMUL.FTZ R12, R11, R0 ;  /* 0x000000000b0c7220 */ /* 0x000fcc0000410000 */
[----:B------:R-:W-:Y:S01]  /*2a90*/  MUFU.EX2 R126, R126 ;  /* 0x0000007e007e7308 */ /* 0x000fe20000000800 */
[----:B------:R-:W-:Y:S02]  /*2aa0*/  FSEL R4, R12, RZ, P1 ;  /* 0x000000ff0c047208 */ /* 0x000fe40000800000 */
[----:B------:R-:W-:-:S03]  /*2ab0*/  PLOP3.LUT P1, PT, PT, PT, UP0, 0x80, 0x0 ;  /* 0x000000000000781c */ /* 0x000fc60003f2f008 */
        /* <DEDUP_REMOVED lines=28> */
[--C-:B------:R-:W-:Y:S01]  /*2c80*/  FFMA.FTZ R135, R91, R0, -R4.reuse ;  /* 0x000000005b877223 */ /* 0x100fe20000010804 */
[----:B------:R-:W-:Y:S01]  /*2c90*/  FADD.FTZ R32, R140, R31 ;  /* 0x0000001f8c207221 */ /* 0x000fe20000010000 */
[----:B------:R-:W-:Y:S01]  /*2ca0*/  F2FP.BF16.F32.PACK_AB R148, R3, R148 ;  /* 0x000000940394723e */ /* 0x000fe200000010ff */
        /* <DEDUP_REMOVED lines=12> */
[-CC-:B------:R-:W-:Y:S01]  /*2d70*/  FFMA.FTZ R113, R113, R0.reuse, -R4.reuse ;  /* 0x0000000071717223 */ /* 0x180fe20000010804 */
[-CC-:B------:R-:W-:Y:S01]  /*2d80*/  FFMA.FTZ R79, R79, R0.reuse, -R4.reuse ;  /* 0x000000004f4f7223 */ /* 0x180fe20000010804 */
[-CC-:B------:R-:W-:Y:S01]  /*2d90*/  FFMA.FTZ R53, R53, R0.reuse, -R4.reuse ;  /* 0x0000000035357223 */ /* 0x180fe20000010804 */
[-C--:B------:R-:W-:Y:S01]  /*2da0*/  FFMA.FTZ R83, R83, R0.reuse, -R4 ;  /* 0x0000000053537223 */ /* 0x080fe20000010804 */
[----:B------:R-:W0:Y:S01]  /*2db0*/  MUFU.EX2 R14, R14 ;  /* 0x0000000e000e7308 */ /* 0x000e220000000800 */
[----:B-1----:R-:W-:Y:S01]  /*2dc0*/  FADD.FTZ R31, R151, R34 ;  /* 0x00000022971f7221 */ /* 0x002fe20000010000 */
[-CC-:B------:R-:W-:Y:S01]  /*2dd0*/  FFMA.FTZ R115, R115, R0.reuse, -R4.reuse ;  /* 0x0000000073737223 */ /* 0x180fe20000010804 */
[----:B------:R-:W-:Y:S01]  /*2de0*/  FFMA.FTZ R87, R87, R0, -R4 ;  /* 0x0000000057577223 */ /* 0x000fe20000010804 */
[----:B------:R-:W-:Y:S01]  /*2df0*/  F2FP.BF16.F32.PACK_AB R150, R9, R150 ;  /* 0x000000960996723e */ /* 0x000fe200000010ff */
[----:B------:R-:W-:Y:S01]  /*2e00*/  FADD.FTZ R34, R12, R31 ;  /* 0x0000001f0c227221 */ /* 0x000fe20000010000 */
[----:B------:R-:W-:-:S02]  /*2e10*/  F2FP.BF16.F32.PACK_AB R149, R10, R149 ;  /* 0x000000950a95723e */ /* 0x000fc400000010ff */
[----:B------:R-:W-:Y:S01]  /*2e20*/  CS2R R108, SRZ ;  /* 0x00000000006c7805 */ /* 0x000fe2000001ff00 */
[----:B------:R-:W1:Y:S01]  /*2e30*/  MUFU.EX2 R147, R147 ;  /* 0x0000009300937308 */ /* 0x000e620000000800 */
[----:B--2---:R-:W-:Y:S01]  /*2e40*/  FADD.FTZ R31, R145, R34 ;  /* 0x00000022911f7221 */ /* 0x004fe20000010000 */
[----:B------:R-:W-:Y:S01]  /*2e50*/  FADD.FTZ R34, R136, R35 ;  /* 0x0000002388227221 */ /* 0x000fe20000010000 */
[----:B------:R-:W-:Y:S02]  /*2e60*/  F2FP.BF16.F32.PACK_AB R151, R12, R151 ;  /* 0x000000970c97723e */ /* 0x000fe400000010ff */
[----:B------:R-:W-:Y:S02]  /*2e70*/  CS2R R106, SRZ ;  /* 0x00000000006a7805 */ /* 0x000fe4000001ff00 */
[----:B------:R-:W-:Y:S01]  /*2e80*/  F2FP.BF16.F32.PACK_AB R144, R13, R144 ;  /* 0x000000900d90723e */ /* 0x000fe200000010ff */
[----:B------:R-:W-:Y:S01]  /*2e90*/  FADD.FTZ R35, R37, R34 ;  /* 0x0000002225237221 */ /* 0x000fe20000010000 */
[----:B------:R-:W-:Y:S01]  /*2ea0*/  FFMA.FTZ R34, R67, R0, -R4 ;  /* 0x0000000043227223 */ /* 0x000fe20000010804 */
[----:B------:R-:W2:Y:S01]  /*2eb0*/  MUFU.EX2 R18, R18 ;  /* 0x0000001200127308 */ /* 0x000ea20000000800 */
[----:B0-----:R-:W-:Y:S01]  /*2ec0*/  FADD.FTZ R36, R14, R31 ;  /* 0x0000001f0e247221 */ /* 0x001fe20000010000 */
[----:B------:R-:W-:Y:S01]  /*2ed0*/  FADD.FTZ R38, R138, R35 ;  /* 0x000000238a267221 */ /* 0x000fe20000010000 */
[----:B------:R-:W-:-:S02]  /*2ee0*/  F2FP.BF16.F32.PACK_AB R146, R27, R146 ;  /* 0x000000921b92723e */ /* 0x000fc400000010ff */
[----:B------:R-:W-:Y:S02]  /*2ef0*/  CS2R R104, SRZ ;  /* 0x0000000000687805 */ /* 0x000fe4000001ff00 */
[----:B------:R-:W-:Y:S01]  /*2f00*/  F2FP.BF16.F32.PACK_AB R140, R43, R140 ;  /* 0x0000008c2b8c723e */ /* 0x000fe200000010ff */
[----:B------:R-:W-:Y:S01]  /*2f10*/  FADD.FTZ R35, R33, R38 ;  /* 0x0000002621237221 */ /* 0x000fe20000010000 */
[----:B------:R-:W-:Y:S01]  /*2f20*/  F2FP.BF16.F32.PACK_AB R142, R45, R142 ;  /* 0x0000008e2d8e723e */ /* 0x000fe200000010ff */
[----:B------:R-:W0:Y:S01]  /*2f30*/  MUFU.EX2 R141, R141 ;  /* 0x0000008d008d7308 */ /* 0x000e220000000800 */
[----:B-1----:R-:W-:Y:S01]  /*2f40*/  FADD.FTZ R31, R147, R36 ;  /* 0x00000024931f7221 */ /* 0x002fe20000010000 */
[----:B------:R-:W-:Y:S01]  /*2f50*/  FADD.FTZ R38, R132, R35 ;  /* 0x0000002384267221 */ /* 0x000fe20000010000 */
[----:B------:R-:W-:Y:S02]  /*2f60*/  F2FP.BF16.F32.PACK_AB R136, R37, R136 ;  /* 0x000000882588723e */ /* 0x000fe400000010ff */
[----:B------:R-:W-:-:S02]  /*2f70*/  CS2R R102, SRZ ;  /* 0x0000000000667805 */ /* 0x000fc4000001ff00 */
[----:B------:R-:W-:Y:S01]  /*2f80*/  F2FP.BF16.F32.PACK_AB R138, R33, R138 ;  /* 0x0000008a218a723e */ /* 0x000fe200000010ff */
[C---:B------:R-:W-:Y:S01]  /*2f90*/  FADD.FTZ R35, R29.reuse, R38 ;  /* 0x000000261d237221 */ /* 0x040fe20000010000 */
[----:B------:R-:W-:Y:S01]  /*2fa0*/  F2FP.BF16.F32.PACK_AB R132, R29, R132 ;  /* 0x000000841d84723e */ /* 0x000fe200000010ff */
[----:B------:R-:W1:Y:S01]  /*2fb0*/  MUFU.EX2 R20, R20 ;  /* 0x0000001400147308 */ /* 0x000e620000000800 */
[----:B--2---:R-:W-:Y:S01]  /*2fc0*/  FADD.FTZ R36, R18, R31 ;  /* 0x0000001f12247221 */ /* 0x004fe20000010000 */
[----:B------:R-:W-:Y:S01]  /*2fd0*/  FADD.FTZ R40, R134, R35 ;  /* 0x0000002386287221 */ /* 0x000fe20000010000 */
[C---:B------:R-:W-:Y:S02]  /*2fe0*/  F2FP.BF16.F32.PACK_AB R134, R15.reuse, R134 ;  /* 0x000000860f86723e */ /* 0x040fe400000010ff */
[----:B------:R-:W-:Y:S02]  /*2ff0*/  CS2R R100, SRZ ;  /* 0x0000000000647805 */ /* 0x000fe4000001ff00 */
[----:B------:R-:W-:Y:S01]  /*3000*/  F2FP.BF16.F32.PACK_AB R145, R14, R145 ;  /* 0x000000910e91723e */ /* 0x000fe200000010ff */
[----:B------:R-:W-:Y:S01]  /*3010*/  FADD.FTZ R35, R15, R40 ;  /* 0x000000280f237221 */ /* 0x000fe20000010000 */
[----:B------:R-:W-:Y:S01]  /*3020*/  F2FP.BF16.F32.PACK_AB R147, R18, R147 ;  /* 0x000000931293723e */ /* 0x000fe200000010ff */
[----:B------:R-:W2:Y:S01]  /*3030*/  MUFU.EX2 R143, R143 ;  /* 0x0000008f008f7308 */ /* 0x000ea20000000800 */
[----:B0-----:R-:W-:Y:S01]  /*3040*/  FADD.FTZ R31, R141, R36 ;  /* 0x000000248d1f7221 */ /* 0x001fe20000010000 */
[----:B------:R-:W-:Y:S01]  /*3050*/  FADD.FTZ R40, R128, R35 ;  /* 0x0000002380287221 */ /* 0x000fe20000010000 */
[----:B------:R-:W-:-:S02]  /*3060*/  F2FP.BF16.F32.PACK_AB R128, R57, R128 ;  /* 0x000000803980723e */ /* 0x000fc400000010ff */
[----:B------:R-:W-:Y:S02]  /*3070*/  CS2R R98, SRZ ;  /* 0x0000000000627805 */ /* 0x000fe4000001ff00 */
[----:B------:R-:W-:Y:S02]  /*3080*/  CS2R R96, SRZ ;  /* 0x0000000000607805 */ /* 0x000fe4000001ff00 */
[----:B------:R-:W-:Y:S02]  /*3090*/  CS2R R94, SRZ ;  /* 0x00000000005e7805 */ /* 0x000fe4000001ff00 */
[----:B------:R-:W-:Y:S01]  /*30a0*/  CS2R R92, SRZ ;  /* 0x00000000005c7805 */ /* 0x000fe2000001ff00 */
[----:B------:R-:W0:Y:S01]  /*30b0*/  MUFU.EX2 R24, R24 ;  /* 0x0000001800187308 */ /* 0x000e220000000800 */
[C---:B-1----:R-:W-:Y:S01]  /*30c0*/  FADD.FTZ R36, R20.reuse, R31 ;  /* 0x0000001f14247221 */ /* 0x042fe20000010000 */
[----:B------:R-:W-:Y:S02]  /*30d0*/  F2FP.BF16.F32.PACK_AB R141, R20, R141 ;  /* 0x0000008d148d723e */ /* 0x000fe400000010ff */
[----:B------:R-:W-:-:S02]  /*30e0*/  CS2R R90, SRZ ;  /* 0x00000000005a7805 */ /* 0x000fc4000001ff00 */
[----:B------:R-:W-:Y:S02]  /*30f0*/  CS2R R88, SRZ ;  /* 0x0000000000587805 */ /* 0x000fe4000001ff00 */
        /* <DEDUP_REMOVED lines=9> */
[----:B------:R-:W-:Y:S01]  /*3190*/  FADD.FTZ R31, R57, R40 ;  /* 0x00000028391f7221 */ /* 0x000fe20000010000 */
[----:B------:R-:W-:-:S03]  /*31a0*/  F2FP.BF16.F32.PACK_AB R137, R26, R137 ;  /* 0x000000891a89723e */ /* 0x000fc600000010ff */
[----:B------:R-:W-:Y:S01]  /*31b0*/  FADD.FTZ R40, R130, R31 ;  /* 0x0000001f82287221 */ /* 0x000fe20000010000 */
[----:B------:R-:W-:Y:S01]  /*31c0*/  F2FP.BF16.F32.PACK_AB R130, R23, R130 ;  /* 0x000000821782723e */ /* 0x000fe200000010ff */
[----:B------:R-:W2:Y:S01]  /*31d0*/  MUFU.EX2 R133, R133 ;  /* 0x0000008500857308 */ /* 0x000ea20000000800 */
[----:B0-----:R-:W-:Y:S01]  /*31e0*/  FADD.FTZ R3, R139, R38 ;  /* 0x000000268b037221 */ /* 0x001fe20000010000 */
[----:B------:R-:W-:-:S04]  /*31f0*/  FADD.FTZ R9, R23, R40 ;  /* 0x0000002817097221 */ /* 0x000fc80000010000 */
[----:B------:R-:W-:Y:S01]  /*3200*/  FADD.FTZ R40, R124, R9 ;  /* 0x000000097c287221 */ /* 0x000fe20000010000 */
[C---:B------:R-:W-:Y:S01]  /*3210*/  F2FP.BF16.F32.PACK_AB R124, R25.reuse, R124 ;  /* 0x0000007c197c723e */ /* 0x040fe200000010ff */
[----:B------:R-:W0:Y:S01]  /*3220*/  MUFU.EX2 R30, R30 ;  /* 0x0000001e001e7308 */ /* 0x000e220000000800 */
[C---:B-1----:R-:W-:Y:S01]  /*3230*/  FADD.FTZ R4, R28.reuse, R3 ;  /* 0x000000031c047221 */ /* 0x042fe20000010000 */
[----:B------:R-:W-:Y:S01]  /*3240*/  FADD.FTZ R9, R25, R40 ;  /* 0x0000002819097221 */ /* 0x000fe20000010000 */
[----:B------:R-:W-:-:S03]  /*3250*/  F2FP.BF16.F32.PACK_AB R139, R28, R139 ;  /* 0x0000008b1c8b723e */ /* 0x000fc600000010ff */
        /* <DEDUP_REMOVED lines=22> */
[C---:B-1----:R-:W-:Y:S01]  /*33c0*/  FADD.FTZ R44, R36.reuse, R3 ;  /* 0x00000003242c7221 */ /* 0x042fe20000010000 */
[----:B------:R-:W-:Y:S02]  /*33d0*/  F2FP.BF16.F32.PACK_AB R131, R36, R111 ;  /* 0x0000006f2483723e */ /* 0x000fe400000010ff */
[----:B------:R-:W-:-:S04]  /*33e0*/  CS2R R110, SRZ ;  /* 0x00000000006e7805 */ /* 0x000fc8000001ff00 */
        /* <DEDUP_REMOVED lines=14> */
[----:B------:R-:W-:Y:S02]  /*34d0*/  F2FP.BF16.F32.PACK_AB R127, R40, R113 ;  /* 0x00000071287f723e */ /* 0x000fe400000010ff */
[----:B------:R-:W-:-:S04]  /*34e0*/  CS2R R112, SRZ ;  /* 0x0000000000707805 */ /* 0x000fc8000001ff00 */
        /* <DEDUP_REMOVED lines=8> */
[----:B--2---:R-:W-:Y:S01]  /*3570*/  FADD.FTZ R3, R115, R12 ;  /* 0x0000000c73037221 */ /* 0x004fe20000010000 */
[----:B0-----:R-:W-:-:S03]  /*3580*/  F2FP.BF16.F32.PACK_AB R123, R10, R115 ;  /* 0x000000730a7b723e */ /* 0x001fc600000010ff */
[----:B------:R-:W-:Y:S01]  /*3590*/  FADD.FTZ R3, R10, R3 ;  /* 0x000000030a037221 */ /* 0x000fe20000010000 */
[----:B------:R-:W-:Y:S01]  /*35a0*/  CS2R R114, SRZ ;  /* 0x0000000000727805 */ /* 0x000fe2000001ff00 */
[C---:B-1----:R-:W-:Y:S01]  /*35b0*/  FADD.FTZ R4, R19.reuse, R4 ;  /* 0x0000000413047221 */ /* 0x042fe20000010000 */
[----:B------:R-:W-:Y:S01]  /*35c0*/  F2FP.BF16.F32.PACK_AB R122, R19, R122 ;  /* 0x0000007a137a723e */ /* 0x000fe200000010ff */
[----:B------:R-:W-:Y:S06]  /*35d0*/  @!P1 BRA `(.L_x_2171) ;  /* 0x0000002400c09947 */ /* 0x000fec0003800000 */
[----:B------:R-:W-:Y:S01]  /*35e0*/  IMAD.MOV.U32 R10, RZ, RZ, R11 ;  /* 0x000000ffff0a7224 */ /* 0x000fe200078e000b */
[----:B------:R-:W-:Y:S01]  /*35f0*/  UMOV UR7, URZ ;  /* 0x0000003f00077c82 */ /* 0x000fe20008000000 */
[----:B------:R-:W-:Y:S01]  /*3600*/  IMAD.MOV.U32 R9, RZ, RZ, R2 ;  /* 0x000000ffff097224 */ /* 0x000fe200078e0002 */
[----:B------:R-:W-:Y:S01]  /*3610*/  UMOV UR6, URZ ;  /* 0x0000003f00067c82 */ /* 0x000fe20008000000 */
[----:B------:R-:W-:Y:S01]  /*3620*/  IMAD.MOV.U32 R119, RZ, RZ, RZ ;  /* 0x000000ffff777224 */ /* 0x000fe200078e00ff */
[----:B------:R-:W-:Y:S01]  /*3630*/  ULDC UR28, c[0x0][0x288] ;  /* 0x0000a200001c7ab9 */ /* 0x000fe20000000800 */
[----:B------:R-:W-:-:S05]  /*3640*/  ULDC UR29, c[0x0][0x2f0] ;  /* 0x0000bc00001d7ab9 */ /* 0x000fca0000000800 */
.L_x_2182:
[----:B------:R-:W-:Y:S01]  /*3650*/  ISETP.NE.AND P2, PT, RZ, UR43, PT ;  /* 0x0000002bff007c0c */ /* 0x000fe2000bf45270 */
[----:B------:R-:W-:-:S04]  /*3660*/  UISETP.NE.AND UP0, UPT, UR6, 0x1, UPT ;  /* 0x000000010600788c */ /* 0x000fc8000bf05270 */
[----:B------:R-:W-:-:S04]  /*3670*/  USEL UR5, URZ, 0x1, UP0 ;  /* 0x000000013f057887 */ /* 0x000fc80008000000 */
[----:B------:R-:W-:-:S04]  /*3680*/  ULOP3.LUT UR5, UR7, UR5, URZ, 0x3c, !UPT ;  /* 0x0000000507057292 */ /* 0x000fc8000f8e3c3f */
[----:B------:R-:W-:Y:S08]  /*3690*/  @P2 BRA `(.L_x_2172) ;  /* 0x0000000000382947 */ /* 0x000ff00003800000 */
[----:B------:R-:W-:Y:S05]  /*36a0*/  @!P0 BRA `(.L_x_2173) ;  /* 0x0000000000048947 */ /* 0x000fea0003800000 */
[----:B------:R-:W-:Y:S01]  /*36b0*/  BPT.TRAP 0x1 ;  /* 0x000000040000795c */ /* 0x000fe20000300000 */
.L_x_2173:
        /* <DEDUP_REMOVED lines=9> */
.L_x_2174:
[----:B-1----:R-:W-:Y:S05]  /*3750*/  @P1 BRA `(.L_x_2172) ;  /* 0x0000000000081947 */ /* 0x002fea0003800000 */
[----:B------:R-:W1:Y:S02]  /*3760*/  SYNCS.PHASECHK.TRANS64.TRYWAIT P1, [UR4+0x16830], R0 ;  /* 0x01683000ff0075a7 */ /* 0x000e640008020144 */
[----:B-1----:R-:W-:Y:S05]  /*3770*/  @!P1 BRA `(.L_x_2175) ;  /* 0x0000009800ac9947 */ /* 0x002fea0003800000 */
.L_x_2172:
[----:B01----:R-:W-:Y:S01]  /*3780*/  IADD3 R0, R16, 0x8, RZ ;  /* 0x0000000810007810 */ /* 0x003fe20007ffe0ff */
        /* <DEDUP_REMOVED lines=29> */
.L_x_2177:
[----:B------:R-:W-:Y:S01]  /*3960*/  ULEA UR10, UR6, UR42, 0x3 ;  /* 0x0000002a060a7291 */ /* 0x000fe2000f8e183f */
[----:B------:R-:W-:-:S05]  /*3970*/  IMAD.U32 R0, RZ, RZ, UR7 ;  /* 0x00000007ff007e24 */ /* 0x000fca000f8e00ff */
[----:B------:R-:W-:-:S04]  /*3980*/  SHF.L.U32 R0, R0, 0x1f, RZ ;  /* 0x0000001f00007819 */ /* 0x000fc800000006ff */
[----:B------:R0:W1:Y:S01]  /*3990*/  SYNCS.PHASECHK.TRANS64.TRYWAIT P1, [UR10+0x16850], R0 ;  /* 0x01685000ff0075a7 */ /* 0x000062000802014a */
[----:B------:R-:W-:Y:S05]  /*39a0*/  @!P0 BRA `(.L_x_2178) ;  /* 0x0000000000048947 */ /* 0x000fea0003800000 */
[----:B------:R-:W-:Y:S01]  /*39b0*/  BPT.TRAP 0x1 ;  /* 0x000000040000795c */ /* 0x000fe20000300000 */
.L_x_2178:
[----:B-1----:R-:W-:Y:S05]  /*39c0*/  @P1 BRA `(.L_x_2176) ;  /* 0x0000000000081947 */ /* 0x002fea0003800000 */
[----:B------:R-:W1:Y:S02]  /*39d0*/  SYNCS.PHASECHK.TRANS64.TRYWAIT P1, [UR10+0x16850], R0 ;  /* 0x01685000ff0075a7 */ /* 0x000e64000802014a */
[----:B-1----:R-:W-:Y:S05]  /*39e0*/  @!P1 BRA `(.L_x_2179) ;  /* 0x0000009800289947 */ /* 0x002fea0003800000 */
.L_x_2176:
        /* <DEDUP_REMOVED lines=50> */
.L_x_2180:
[----:B------:R-:W-:Y:S01]  /*3d10*/  UISETP.NE.AND UP0, UPT, UR44, URZ, UPT ;  /* 0x0000003f2c00728c */ /* 0x000fe2000bf05270 */
[----:B------:R-:W-:Y:S02]  /*3d20*/  IMAD.MOV.U32 R19, RZ, RZ, R5 ;  /* 0x000000ffff137224 */ /* 0x000fe400078e0005 */
[----:B------:R-:W-:-:S03]  /*3d30*/  IMAD.U32 R2, RZ, RZ, UR29 ;  /* 0x0000001dff027e24 */ /* 0x000fc6000f8e00ff */
[----:B------:R-:W-:Y:S02]  /*3d40*/  PLOP3.LUT P1, PT, PT, PT, UP0, 0x80, 0x0 ;  /* 0x000000000000781c */ /* 0x000fe40003f2f008 */
[----:B------:R-:W-:-:S03]  /*3d50*/  PLOP3.LUT P2, PT, PT, PT, UP0, 0x80, 0x0 ;  /* 0x000000000000781c */ /* 0x000fc60003f4f008 */
[----:B------:R-:W-:-:S08]  /*3d60*/  @UP0 ULDC UR7, c[0x0][0x44c] ;  /* 0x0001130000070ab9 */ /* 0x000fd00000000800 */
[----:B0-----:R-:W-:Y:S01]  /*3d70*/  @P1 IMAD.HI.U32 R0, R5, UR7, RZ ;  /* 0x0000000705001c27 */ /* 0x001fe2000f8e00ff */
[----:B------:R-:W-:-:S04]  /*3d80*/  @UP0 ULDC UR7, c[0x0][0x450] ;  /* 0x0001140000070ab9 */ /* 0x000fc80000000800 */
[----:B------:R-:W-:Y:S01]  /*3d90*/  @P2 SHF.R.U32.HI R19, RZ, UR7, R0 ;  /* 0x00000007ff132c19 */ /* 0x000fe20008011600 */
[----:B------:R-:W-:Y:S02]  /*3da0*/  UMOV UR7, 0xffffff80 ;  /* 0xffffff8000077882 */ /* 0x000fe40000000000 */
[----:B------:R-:W-:Y:S02]  /*3db0*/  UIMAD UR7, UR27, UR7, 0x1 ;  /* 0x000000011b0774a4 */ /* 0x000fe4000f8e0207 */
[----:B------:R-:W0:Y:S04]  /*3dc0*/  SHFL.IDX PT, R0, R19, RZ, 0x1c1f ;  /* 0x001c1fff13007589 */ /* 0x000e2800000e0000 */
[----:B------:R-:W-:Y:S01]  /*3dd0*/  IMAD.U32 R11, RZ, RZ, UR7 ;  /* 0x00000007ff0b7e24 */ /* 0x000fe2000f8e00ff */
[----:B------:R-:W-:-:S03]  /*3de0*/  ULEA UR7, UR4, UR42, 0x3 ;  /* 0x0000002a04077291 */ /* 0x000fc6000f8e183f */
[----:B------:R-:W-:Y:S01]  /*3df0*/  IMAD R11, R8, -0x2, R11 ;  /* 0xfffffffe080b7824 */ /* 0x000fe200078e020b */
[----:B------:R-:W-:-:S03]  /*3e00*/  UIADD3 UR7, UR7, 0x16840, URZ ;  /* 0x0001684007077890 */ /* 0x000fc6000fffe03f */
[----:B------:R-:W-:Y:S01]  /*3e10*/  IMAD R11, R2, UR37, R11 ;  /* 0x00000025020b7c24 */ /* 0x000fe2000f8e020b */
[----:B------:R-:W-:-:S09]  /*3e20*/  UPRMT UR7, UR25, 0x654, UR7 ;  /* 0x0000065419077896 */ /* 0x000fd20008000007 */
[----:B------:R-:W-:Y:S01]  /*3e30*/  SYNCS.ARRIVE.TRANS64.RED.A1T0 RZ, [UR7], RZ ;  /* 0x000000ffffff79a7 */ /* 0x000fe20008100407 */
[----:B0-----:R-:W-:-:S04]  /*3e40*/  IADD3 R0, R0, -UR28, R11 ;  /* 0x8000001c00007c10 */ /* 0x001fc8000fffe00b */
[C---:B------:R-:W-:Y:S02]  /*3e50*/  ISETP.GT.AND P1, PT, R0.reuse, RZ, PT ;  /* 0x000000ff0000720c */ /* 0x040fe40003f24270 */
[----:B------:R-:W-:Y:S02]  /*3e60*/  ISETP.GT.AND P2, PT, R0, 0x1, PT ;  /* 0x000000010000780c */ /* 0x000fe40003f44270 */
[----:B------:R-:W-:Y:S02]  /*3e70*/  FSEL R140, R24, -INF , P1 ;  /* 0xff800000188c7808 */ /* 0x000fe40000800000 */
[----:B------:R-:W-:Y:S02]  /*3e80*/  ISETP.GT.AND P1, PT, R0, 0x8, PT ;  /* 0x000000080000780c */ /* 0x000fe40003f24270 */
[----:B------:R-:W-:Y:S02]  /*3e90*/  FSEL R138, R25, -INF , P2 ;  /* 0xff800000198a7808 */ /* 0x000fe40001000000 */
[----:B------:R-:W-:-:S02]  /*3ea0*/  FMNMX.FTZ R13, R140, R9, !PT ;  /* 0x000000098c0d7209 */ /* 0x000fc40007810000 */
[----:B------:R-:W-:Y:S02]  /*3eb0*/  ISETP.GT.AND P2, PT, R0, 0x9, PT ;  /* 0x000000090000780c */ /* 0x000fe40003f44270 */
[----:B------:R-:W-:Y:S02]  /*3ec0*/  FSEL R136, R28, -INF , P1 ;  /* 0xff8000001c887808 */ /* 0x000fe40000800000 */
[----:B------:R-:W-:Y:S02]  /*3ed0*/  FMNMX.FTZ R13, R138, R13, !PT ;  /* 0x0000000d8a0d7209 */ /* 0x000fe40007810000 */
        /* <DEDUP_REMOVED lines=83> */
[----:B------:R-:W-:Y:S01]  /*4410*/  FMNMX.FTZ R0, R28, R13, !PT ;  /* 0x0000000d1c007209 */ /* 0x000fe20007810000 */
[----:B------:R-:W0:Y:S01]  /*4420*/  SHFL.IDX PT, R84, R19, 0x1, 0x1c1f ;  /* 0x003c1f0013547f89 */ /* 0x000e2200000e0000 */
[----:B------:R-:W-:Y:S02]  /*4430*/  FSEL R85, R85, -INF , P2 ;  /* 0xff80000055557808 */ /* 0x000fe40001000000 */
[----:B------:R-:W-:-:S04]  /*4440*/  FMNMX.FTZ R0, R15, R0, !PT ;  /* 0x000000000f007209 */ /* 0x000fc80007810000 */
[----:B------:R-:W-:-:S05]  /*4450*/  FMNMX.FTZ R21, R85, R0, !PT ;  /* 0x0000000055157209 */ /* 0x000fca0007810000 */
[----:B------:R-:W1:Y:S01]  /*4460*/  SHFL.BFLY PT, R0, R21, 0x2, 0x1f ;  /* 0x0c401f0015007f89 */ /* 0x000e6200000e0000 */
[----:B0-----:R-:W-:-:S04]  /*4470*/  IADD3 R11, R84, -UR28, R11 ;  /* 0x8000001c540b7c10 */ /* 0x001fc8000fffe00b */
[C---:B------:R-:W-:Y:S02]  /*4480*/  ISETP.GT.AND P2, PT, R11.reuse, RZ, PT ;  /* 0x000000ff0b00720c */ /* 0x040fe40003f44270 */
[C---:B------:R-:W-:Y:S02]  /*4490*/  ISETP.GT.AND P3, PT, R11.reuse, 0x1, PT ;  /* 0x000000010b00780c */ /* 0x040fe40003f64270 */
[----:B------:R-:W-:Y:S02]  /*44a0*/  FSEL R19, R26, -INF , P2 ;  /* 0xff8000001a137808 */ /* 0x000fe40001000000 */
[----:B------:R-:W-:Y:S02]  /*44b0*/  ISETP.GT.AND P2, PT, R11, 0x8, PT ;  /* 0x000000080b00780c */ /* 0x000fe40003f44270 */
[----:B-1----:R-:W-:Y:S02]  /*44c0*/  FMNMX.FTZ R23, R21, R0, !PT ;  /* 0x0000000015177209 */ /* 0x002fe40007810000 */
[----:B------:R-:W-:Y:S01]  /*44d0*/  FSEL R27, R27, -INF , P3 ;  /* 0xff8000001b1b7808 */ /* 0x000fe20001800000 */
[----:B------:R-:W0:Y:S01]  /*44e0*/  LDC R0, c[0x0][0x988] ;  /* 0x00026200ff007b82 */ /* 0x000e220000000800 */
[----:B------:R-:W-:Y:S01]  /*44f0*/  FMNMX.FTZ R26, R19, R10, !PT ;  /* 0x0000000a131a7209 */ /* 0x000fe20007810000 */
[----:B------:R-:W1:Y:S01]  /*4500*/  SHFL.BFLY PT, R2, R23, 0x1, 0x1f ;  /* 0x0c201f0017027f89 */ /* 0x000e6200000e0000 */
[----:B------:R-:W-:-:S02]  /*4510*/  ISETP.GT.AND P3, PT, R11, 0x9, PT ;  /* 0x000000090b00780c */ /* 0x000fc40003f64270 */
[----:B------:R-:W-:Y:S02]  /*4520*/  FMNMX.FTZ R26, R27, R26, !PT ;  /* 0x0000001a1b1a7209 */ /* 0x000fe40007810000 */
[----:B------:R-:W-:Y:S02]  /*4530*/  FSEL R31, R31, -INF , P3 ;  /* 0xff8000001f1f7808 */ /* 0x000fe40001800000 */
[----:B------:R-:W-:-:S04]  /*4540*/  ISETP.GT.AND P3, PT, R11, 0x11, PT ;  /* 0x000000110b00780c */ /* 0x000fc80003f64270 */
[----:B------:R-:W-:Y:S02]  /*4550*/  FSEL R35, R35, -INF , P3 ;  /* 0xff80000023237808 */ /* 0x000fe40001800000 */
[----:B------:R-:W-:-:S04]  /*4560*/  ISETP.GT.AND P3, PT, R11, 0x19, PT ;  /* 0x000000190b00780c */ /* 0x000fc80003f64270 */
[----:B------:R-:W-:Y:S02]  /*4570*/  FSEL R39, R39, -INF , P3 ;  /* 0xff80000027277808 */ /* 0x000fe40001800000 */
[----:B------:R-:W-:-:S04]  /*4580*/  ISETP.GT.AND P3, PT, R11, 0x21, PT ;  /* 0x000000210b00780c */ /* 0x000fc80003f64270 */
[----:B------:R-:W-:Y:S02]  /*4590*/  FSEL R43, R43, -INF , P3 ;  /* 0xff8000002b2b7808 */ /* 0x000fe40001800000 */
[----:B-1----:R-:W-:Y:S02]  /*45a0*/  FMNMX.FTZ R2, R23, R2, !PT ;  /* 0x0000000217027209 */ /* 0x002fe40007810000 */
[----:B------:R-:W-:Y:S02]  /*45b0*/  FSEL R23, R30, -INF , P2 ;  /* 0xff8000001e177808 */ /* 0x000fe40001000000 */
[----:B------:R-:W-:Y:S01]  /*45c0*/  ISETP.GT.AND P2, PT, R11, 0x10, PT ;  /* 0x000000100b00780c */ /* 0x000fe20003f44270 */
[----:B0-----:R-:W-:Y:S01]  /*45d0*/  FMUL.FTZ R17, R2, R0 ;  /* 0x0000000002117220 */ /* 0x001fe20000410000 */
[----:B------:R-:W-:Y:S02]  /*45e0*/  FMNMX.FTZ R26, R23, R26, !PT ;  /* 0x0000001a171a7209 */ /* 0x000fe40007810000 */
[----:B------:R-:W-:-:S02]  /*45f0*/  FSEL R29, R34, -INF , P2 ;  /* 0xff800000221d7808 */ /* 0x000fc40001000000 */
[----:B------:R-:W-:Y:S02]  /*4600*/  FMNMX.FTZ R26, R31, R26, !PT ;  /* 0x0000001a1f1a7209 */ /* 0x000fe40007810000 */
[----:B------:R-:W-:Y:S02]  /*4610*/  ISETP.GT.AND P2, PT, R11, 0x18, PT ;  /* 0x000000180b00780c */ /* 0x000fe40003f44270 */
[----:B------:R-:W-:Y:S02]  /*4620*/  FMNMX.FTZ R26, R29, R26, !PT ;  /* 0x0000001a1d1a7209 */ /* 0x000fe40007810000 */
[----:B------:R-:W-:Y:S02]  /*4630*/  FSEL R37, R38, -INF , P2 ;  /* 0xff80000026257808 */ /* 0x000fe40001000000 */
[----:B------:R-:W-:Y:S02]  /*4640*/  FMNMX.FTZ R26, R35, R26, !PT ;  /* 0x0000001a231a7209 */ /* 0x000fe40007810000 */
[----:B------:R-:W-:-:S02]  /*4650*/  ISETP.GT.AND P2, PT, R11, 0x20, PT ;  /* 0x000000200b00780c */ /* 0x000fc40003f44270 */
[----:B------:R-:W-:Y:S02]  /*4660*/  FMNMX.FTZ R26, R37, R26, !PT ;  /* 0x0000001a251a7209 */ /* 0x000fe40007810000 */
[----:B------:R-:W-:Y:S02]  /*4670*/  FSEL R41, R42, -INF , P2 ;  /* 0xff8000002a297808 */ /* 0x000fe40001000000 */
[----:B------:R-:W-:Y:S02]  /*4680*/  FMNMX.FTZ R26, R39, R26, !PT ;  /* 0x0000001a271a7209 */ /* 0x000fe40007810000 */
[----:B------:R-:W-:Y:S02]  /*4690*/  ISETP.GT.AND P2, PT, R11, 0x28, PT ;  /* 0x000000280b00780c */ /* 0x000fe40003f44270 */
        /* <DEDUP_REMOVED lines=65> */
[----:B------:R-:W-:Y:S02]  /*4ab0*/  FMNMX.FTZ R26, R141, R26, !PT ;  /* 0x0000001a8d1a7209 */ /* 0x000fe40007810000 */
[----:B------:R-:W-:Y:S02]  /*4ac0*/  FSETP.NEU.FTZ.AND P1, PT, R2, -INF , PT ;  /* 0xff8000000200780b */ /* 0x000fe40003f3d000 */
[----:B------:R-:W-:-:S02]  /*4ad0*/  FMNMX.FTZ R26, R143, R26, !PT ;  /* 0x0000001a8f1a7209 */ /* 0x000fc40007810000 */
[----:B------:R-:W-:-:S03]  /*4ae0*/  FSEL R17, R17, RZ, P1 ;  /* 0x000000ff11117208 */ /* 0x000fc60000800000 */
[----:B------:R-:W0:Y:S02]  /*4af0*/  SHFL.BFLY PT, R11, R26, 0x2, 0x1f ;  /* 0x0c401f001a0b7f89 */ /* 0x000e2400000e0000 */
[-CC-:B------:R-:W-:Y:S01]  /*4b00*/  FFMA.FTZ R87, R14, R0.reuse, -R17.reuse ;  /* 0x000000000e577223 */ /* 0x180fe20000010811 */
        /* <DEDUP_REMOVED lines=21> */
[----:B0-----:R-:W-:Y:S01]  /*4c60*/  FMNMX.FTZ R14, R26, R11, !PT ;  /* 0x0000000b1a0e7209 */ /* 0x001fe20007810000 */
[-CC-:B------:R-:W-:Y:S01]  /*4c70*/  FFMA.FTZ R51, R44, R0.reuse, -R17.reuse ;  /* 0x000000002c337223 */ /* 0x180fe20000010811 */
[-CC-:B------:R-:W-:Y:S01]  /*4c80*/  FFMA.FTZ R136, R48, R0.reuse, -R17.reuse ;  /* 0x0000000030887223 */ /* 0x180fe20000010811 */
[-CC-:B------:R-:W-:Y:S01]  /*4c90*/  FFMA.FTZ R55, R40, R0.reuse, -R17.reuse ;  /* 0x0000000028377223 */ /* 0x180fe20000010811 */
[-CC-:B------:R-:W-:Y:S01]  /*4ca0*/  FFMA.FTZ R138, R52, R0.reuse, -R17.reuse ;  /* 0x00000000348a7223 */ /* 0x180fe20000010811 */
[----:B------:R-:W0:Y:S01]  /*4cb0*/  SHFL.BFLY PT, R11, R14, 0x1, 0x1f ;  /* 0x0c201f000e0b7f89 */ /* 0x000e2200000e0000 */
        /* <DEDUP_REMOVED lines=11> */
[----:B------:R-:W-:-:S05]  /*4d70*/  FFMA.FTZ R15, R85, R0, -R17 ;  /* 0x00000000550f7223 */ /* 0x000fca0000010811 */
[----:B------:R-:W-:Y:S01]  /*4d80*/  MUFU.EX2 R144, R144 ;  /* 0x0000009000907308 */ /* 0x000fe20000000800 */
[----:B0-----:R-:W-:-:S07]  /*4d90*/  FMNMX.FTZ R11, R14, R11, !PT ;  /* 0x0000000b0e0b7209 */ /* 0x001fce0007810000 */
[----:B------:R-:W-:Y:S01]  /*4da0*/  MUFU.EX2 R25, R25 ;  /* 0x0000001900197308 */ /* 0x000fe20000000800 */
[C---:B------:R-:W-:Y:S01]  /*4db0*/  FSETP.NEU.FTZ.AND P2, PT, R11.reuse, -INF , PT ;  /* 0xff8000000b00780b */ /* 0x040fe20003f5d000 */
[----:B------:R-:W-:-:S06]  /*4dc0*/  FMUL.FTZ R12, R11, R0 ;  /* 0x000000000b0c7220 */ /* 0x000fcc0000410000 */
[----:B------:R-:W-:Y:S01]  /*4dd0*/  MUFU.EX2 R146, R146 ;  /* 0x0000009200927308 */ /* 0x000fe20000000800 */
[----:B------:R-:W-:-:S05]  /*4de0*/  FSEL R12, R12, RZ, P2 ;  /* 0x000000ff0c0c7208 */ /* 0x000fca0001000000 */
[-CC-:B------:R-:W-:Y:S01]  /*4df0*/  FFMA.FTZ R145, R29, R0.reuse, -R12.reuse ;  /* 0x000000001d917223 */ /* 0x180fe2000001080c */
[----:B------:R-:W-:Y:S01]  /*4e00*/  FSEL R29, R11, RZ, P2 ;  /* 0x000000ff0b1d7208 */ /* 0x000fe20001000000 */
[-CC-:B------:R-:W-:Y:S01]  /*4e10*/  FFMA.FTZ R18, R31, R0.reuse, -R12.reuse ;  /* 0x000000001f127223 */ /* 0x180fe2000001080c */
[-C--:B------:R-:W-:Y:S01]  /*4e20*/  FMUL.FTZ R31, R9, R0.reuse ;  /* 0x00000000091f7220 */ /* 0x080fe20000410000 */
[-CC-:B------:R-:W-:Y:S01]  /*4e30*/  FFMA.FTZ R14, R19, R0.reuse, -R12.reuse ;  /* 0x00000000130e7223 */ /* 0x180fe2000001080c */
[-C--:B------:R-:W-:Y:S01]  /*4e40*/  FFMA.FTZ R149, R27, R0.reuse, -R12 ;  /* 0x000000001b957223 */ /* 0x080fe2000001080c */
[----:B------:R-:W-:Y:S01]  /*4e50*/  FADD.FTZ R29, -R29, R10 ;  /* 0x0000000a1d1d7221 */ /* 0x000fe20000010100 */
[-CC-:B------:R-:W-:Y:S01]  /*4e60*/  FFMA.FTZ R151, R23, R0.reuse, -R12.reuse ;  /* 0x0000000017977223 */ /* 0x180fe2000001080c */
[----:B------:R-:W0:Y:S01]  /*4e70*/  MUFU.EX2 R10, R31 ;  /* 0x0000001f000a7308 */ /* 0x000e220000000800 */
[-CC-:B------:R-:W-:Y:S01]  /*4e80*/  FFMA.FTZ R20, R35, R0.reuse, -R12.reuse ;  /* 0x0000000023147223 */ /* 0x180fe2000001080c */
[-C--:B------:R-:W-:Y:S01]  /*4e90*/  FMUL.FTZ R9, R29, R0.reuse ;  /* 0x000000001d097220 */ /* 0x080fe20000410000 */
        /* <DEDUP_REMOVED lines=12> */
[--C-:B------:R-:W-:Y:S01]  /*4f60*/  FFMA.FTZ R34, R59, R0, -R12.reuse ;  /* 0x000000003b227223 */ /* 0x100fe2000001080c */
[----:B------:R-:W1:Y:S01]  /*4f70*/  MUFU.EX2 R9, R9 ;  /* 0x0000000900097308 */ /* 0x000e620000000800 */
[----:B0-----:R-:W-:Y:S01]  /*4f80*/  FFMA.FTZ R35, R10, R4, R13 ;  /* 0x000000040a237223 */ /* 0x001fe2000001000d */
[-CC-:B------:R-:W-:Y:S01]  /*4f90*/  FFMA.FTZ R73, R73, R0.reuse, -R12.reuse ;  /* 0x0000000049497223 */ /* 0x180fe2000001080c */
[-CC-:B------:R-:W-:Y:S01]  /*4fa0*/  FFMA.FTZ R36, R77, R0.reuse, -R12.reuse ;  /* 0x000000004d247223 */ /* 0x180fe2000001080c */
[----:B------:R-:W-:Y:S01]  /*4fb0*/  FFMA.FTZ R141, R141, R0, -R12 ;  /* 0x000000008d8d7223 */ /* 0x000fe2000001080c */
[----:B------:R-:W-:-:S03]  /*4fc0*/  FADD.FTZ R35, R148, R35 ;  /* 0x0000002394237221 */ /* 0x000fc60000010000 */
[----:B------:R-:W0:Y:S01]  /*4fd0*/  MUFU.EX2 R149, R149 ;  /* 0x0000009500957308 */ /* 0x000e220000000800 */
[----:B------:R-:W-:Y:S01]  /*4fe0*/  FADD.FTZ R38, R150, R35 ;  /* 0x0000002396267221 */ /* 0x000fe20000010000 */
[----:B------:R-:W-:-:S03]  /*4ff0*/  FFMA.FTZ R35, R81, R0, -R12 ;  /* 0x0000000051237223 */ /* 0x000fc6000001080c */
[----:B------:R-:W-:-:S03]  /*5000*/  FADD.FTZ R37, R21, R38 ;  /* 0x0000002615257221 */ /* 0x000fc60000010000 */
[----:B------:R-:W2:Y:S01]  /*5010*/  MUFU.EX2 R151, R151 ;  /* 0x0000009700977308 */ /* 0x000ea20000000800 */
[----:B-1----:R-:W-:Y:S01]  /*5020*/  FFMA.FTZ R4, R9, R3, R14 ;  /* 0x0000000309047223 */ /* 0x002fe2000001000e */
[----:B------:R-:W-:-:S04]  /*5030*/  FADD.FTZ R38, R144, R37 ;  /* 0x0000002590267221 */ /* 0x000fc80000010000 */
[----:B------:R-:W-:Y:S01]  /*5040*/  FADD.FTZ R37, R25, R38 ;  /* 0x0000002619257221 */ /* 0x000fe20000010000 */
[-C--:B------:R-:W-:Y:S01]  /*5050*/  FFMA.FTZ R38, R123, R0.reuse, -R12 ;  /* 0x000000007b267223 */ /* 0x080fe2000001080c */
[----:B------:R-:W1:Y:S01]  /*5060*/  MUFU.EX2 R18, R18 ;  /* 0x0000001200127308 */ /* 0x000e620000000800 */
[----:B0-----:R-:W-:Y:S01]  /*5070*/  FADD.FTZ R4, R149, R4 ;  /* 0x0000000495047221 */ /* 0x001fe20000010000 */
[----:B------:R-:W-:Y:S01]  /*5080*/  FADD.FTZ R40, R146, R37 ;  /* 0x0000002592287221 */ /* 0x000fe20000010000 */
[-CC-:B------:R-:W-:Y:S01]  /*5090*/  FFMA.FTZ R37, R125, R0.reuse, -R12.reuse ;  /* 0x000000007d257223 */ /* 0x180fe2000001080c */
[----:B------:R-:W-:-:S04]  /*50a0*/  FFMA.FTZ R125, R129, R0, -R12 ;  /* 0x00000000817d7223 */ /* 0x000fc8000001080c */
        /* <DEDUP_REMOVED lines=117> */
.L_x_2181:
[----:B------:R-:W-:Y:S01]  /*5800*/  ULEA UR6, UR6, UR42, 0x3 ;  /* 0x0000002a06067291 */ /* 0x000fe2000f8e183f */
[----:B------:R-:W-:Y:S01]  /*5810*/  F2FP.BF16.F32.PACK_AB R132, R121, R132 ;  /* 0x000000847984723e */ /* 0x000fe200000010ff */
[----:B------:R-:W-:Y:S01]  /*5820*/  UISETP.GT.AND UP0, UPT, UR27, UR26, UPT ;  /* 0x0000001a1b00728c */ /* 0x000fe2000bf04270 */
[-C--:B------:R-:W-:Y:S01]  /*5830*/  FMUL.FTZ R88, R88, R10.reuse ;  /* 0x0000000a58587220 */ /* 0x080fe20000410000 */
[----:B------:R-:W-:Y:S01]  /*5840*/  UIADD3 UR6, UR6, 0x16860, URZ ;  /* 0x0001686006067890 */ /* 0x000fe2000fffe03f */
[-C--:B------:R-:W-:Y:S01]  /*5850*/  FMUL.FTZ R89, R89, R10.reuse ;  /* 0x0000000a59597220 */ /* 0x080fe20000410000 */
[----:B------:R-:W-:Y:S01]  /*5860*/  UIADD3 UR10, UR27, -0x1, URZ ;  /* 0xffffffff1b0a7890 */ /* 0x000fe2000fffe03f */
[-C--:B------:R-:W-:Y:S01]  /*5870*/  FMUL.FTZ R92, R92, R10.reuse ;  /* 0x0000000a5c5c7220 */ /* 0x080fe20000410000 */
[----:B------:R-:W-:Y:S01]  /*5880*/  PLOP3.LUT P1, PT, PT, PT, UP0, 0x80, 0x0 ;  /* 0x000000000000781c */ /* 0x000fe20003f2f008 */
[----:B------:R-:W-:Y:S01]  /*5890*/  UPRMT UR6, UR25, 0x654, UR6 ;  /* 0x0000065419067896 */ /* 0x000fe20008000006 */
[-C--:B------:R-:W-:Y:S01]  /*58a0*/  FMUL.FTZ R93, R93, R10.reuse ;  /* 0x0000000a5d5d7220 */ /* 0x080fe20000410000 */
[----:B------:R-:W-:Y:S01]  /*58b0*/  UMOV UR7, UR5 ;  /* 0x0000000500077c82 */ /* 0x000fe20008000000 */
[-C--:B------:R-:W-:Y:S01]  /*58c0*/  FMUL.FTZ R96, R96, R10.reuse ;  /* 0x0000000a60607220 */ /* 0x080fe20000410000 */
[----:B------:R-:W-:Y:S01]  /*58d0*/  UMOV UR27, UR10 ;  /* 0x0000000a001b7c82 */ /* 0x000fe20008000000 */
        /* <DEDUP_REMOVED lines=63> */
[----:B------:R-:W-:-:S05]  /*5cd0*/  UMOV UR27, UR10 ;  /* 0x0000000a001b7c82 */ /* 0x000fca0008000000 */
.L_x_2171:
[----:B------:R-:W-:-:S06]  /*5ce0*/  UISETP.GE.AND UP0, UPT, UR27, UR41, UPT ;  /* 0x000000291b00728c */ /* 0x000fcc000bf06270 */
[----:B------:R-:W-:-:S13]  /*5cf0*/  PLOP3.LUT P1, PT, PT, PT, UP0, 0x80, 0x0 ;  /* 0x000000000000781c */ /* 0x000fda0003f2f008 */
[----:B------:R-:W-:Y:S05]  /*5d00*/  @!P1 BRA `(.L_x_2183) ;  /* 0x0000001c003c9947 */ /* 0x000fea0003800000 */
[----:B------:R-:W-:Y:S01]  /*5d10*/  VIADD R9, R16, 0x9 ;  /* 0x0000000910097836 */ /* 0x000fe20000000000 */
[----:B------:R-:W-:Y:S01]  /*5d20*/  ISETP.GE.U32.AND P1, PT, R22, 0x180, PT ;  /* 0x000001801600780c */ /* 0x000fe20003f26070 */
[----:B------:R-:W-:Y:S01]  /*5d30*/  IMAD.MOV.U32 R8, RZ, RZ, R11 ;  /* 0x000000ffff087224 */ /* 0x000fe200078e000b */
[----:B------:R-:W-:Y:S01]  /*5d40*/  MOV R5, R2 ;  /* 0x0000000200057202 */ /* 0x000fe20000000f00 */
[----:B------:R-:W-:Y:S01]  /*5d50*/  VIADD R16, R16, 0x8 ;  /* 0x0000000810107836 */ /* 0x000fe20000000000 */
[----:B------:R-:W-:Y:S01]  /*5d60*/  SEL R9, R9, 0x9, !P1 ;  /* 0x0000000909097807 */ /* 0x000fe20004800000 */
[----:B------:R-:W-:Y:S01]  /*5d70*/  UMOV UR7, UR5 ;  /* 0x0000000500077c82 */ /* 0x000fe20008000000 */
[----:B------:R-:W-:-:S07]  /*5d80*/  UMOV UR6, UR4 ;  /* 0x0000000400067c82 */ /* 0x000fce0008000000 */
.L_x_2194:
        /* <DEDUP_REMOVED lines=9> */
.L_x_2185:
[----:B------:R-:W-:Y:S01]  /*5e20*/  ULEA UR10, UR4, UR42, 0x3 ;  /* 0x0000002a040a7291 */ /* 0x000fe2000f8e183f */
[----:B------:R-:W-:-:S05]  /*5e30*/  IMAD.U32 R0, RZ, RZ, UR5 ;  /* 0x00000005ff007e24 */ /* 0x000fca000f8e00ff */
[----:B------:R-:W-:-:S04]  /*5e40*/  SHF.L.U32 R0, R0, 0x1f, RZ ;  /* 0x0000001f00007819 */ /* 0x000fc800000006ff */
[----:B------:R0:W1:Y:S01]  /*5e50*/  SYNCS.PHASECHK.TRANS64.TRYWAIT P1, [UR10+0x16830], R0 ;  /* 0x01683000ff0075a7 */ /* 0x000062000802014a */
[----:B------:R-:W-:Y:S05]  /*5e60*/  @!P0 BRA `(.L_x_2186) ;  /* 0x0000000000048947 */ /* 0x000fea0003800000 */
[----:B------:R-:W-:Y:S01]  /*5e70*/  BPT.TRAP 0x1 ;  /* 0x000000040000795c */ /* 0x000fe20000300000 */
.L_x_2186:
[----:B-1----:R-:W-:Y:S05]  /*5e80*/  @P1 BRA `(.L_x_2184) ;  /* 0x0000000000081947 */ /* 0x002fea0003800000 */
[----:B------:R-:W1:Y:S02]  /*5e90*/  SYNCS.PHASECHK.TRANS64.TRYWAIT P1, [UR10+0x16830], R0 ;  /* 0x01683000ff0075a7 */ /* 0x000e64000802014a */
[----:B-1----:R-:W-:Y:S05]  /*5ea0*/  @!P1 BRA `(.L_x_2187) ;  /* 0x0000007400109947 */ /* 0x002fea0003800000 */
.L_x_2184:
        /* <DEDUP_REMOVED lines=26> */
.L_x_2189:
[----:B------:R-:W-:Y:S01]  /*6050*/  ULEA UR10, UR6, UR42, 0x3 ;  /* 0x0000002a060a7291 */ /* 0x000fe2000f8e183f */
[----:B01----:R-:W-:-:S05]  /*6060*/  IMAD.U32 R0, RZ, RZ, UR7 ;  /* 0x00000007ff007e24 */ /* 0x003fca000f8e00ff */
[----:B------:R-:W-:-:S04]  /*6070*/  SHF.L.U32 R0, R0, 0x1f, RZ ;  /* 0x0000001f00007819 */ /* 0x000fc800000006ff */
[----:B------:R0:W1:Y:S01]  /*6080*/  SYNCS.PHASECHK.TRANS64.TRYWAIT P1, [UR10+0x16850], R0 ;  /* 0x01685000ff0075a7 */ /* 0x000062000802014a */
[----:B------:R-:W-:Y:S05]  /*6090*/  @!P0 BRA `(.L_x_2190) ;  /* 0x0000000000048947 */ /* 0x000fea0003800000 */
[----:B------:R-:W-:Y:S01]  /*60a0*/  BPT.TRAP 0x1 ;  /* 0x000000040000795c */ /* 0x000fe20000300000 */
.L_x_2190:
[----:B-1----:R-:W-:Y:S05]  /*60b0*/  @P1 BRA `(.L_x_2188) ;  /* 0x0000000000081947 */ /* 0x002fea0003800000 */
[----:B------:R-:W1:Y:S02]  /*60c0*/  SYNCS.PHASECHK.TRANS64.TRYWAIT P1, [UR10+0x16850], R0 ;  /* 0x01685000ff0075a7 */ /* 0x000e64000802014a */
[----:B-1----:R-:W-:Y:S05]  /*60d0*/  @!P1 BRA `(.L_x_2191) ;  /* 0x00000070009c9947 */ /* 0x002fea0003800000 */
.L_x_2188:
[----:B------:R-:W-:Y:S01]  /*60e0*/  UIADD3 UR7, UR42, 0x400, URZ ;  /* 0x000004002a077890 */ /* 0x000fe2000fffe03f */
[----:B------:R-:W-:Y:S01]  /*60f0*/  WARPGROUP.ARRIVE ;  /* 0x00000000000079c5 */ /* 0x000fe20000000000 */
[----:B------:R-:W-:Y:S01]  /*6100*/  UMOV UR11, 0x40000040 ;  /* 0x40000040000b7882 */ /* 0x000fe20000000000 */
[----:B------:R-:W-:Y:S01]  /*6110*/  UMOV UR15, 0x40000040 ;  /* 0x40000040000f7882 */ /* 0x000fe20000000000 */
[----:B------:R-:W-:-:S04]  /*6120*/  USHF.R.U32.HI UR7, URZ, 0x4, UR7 ;  /* 0x000000043f077899 */ /* 0x000fc80008011607 */
[----:B------:R-:W-:-:S04]  /*6130*/  ULOP3.LUT UR7, UR7, 0x3fff, URZ, 0xc0, !UPT ;  /* 0x00003fff07077892 */ /* 0x000fc8000f8ec03f */
[----:B------:R-:W-:-:S04]  /*6140*/  ULEA UR10, UR6, UR7, 0xa ;  /* 0x00000007060a7291 */ /* 0x000fc8000f8e503f */
[----:B------:R-:W-:-:S05]  /*6150*/  UIADD3 UR14, UR10, 0x80, URZ ;  /* 0x000000800a0e7890 */ /* 0x000fca000fffe03f */
[----:B------:R-:W-:Y:S01]  /*6160*/  HGMMA.64x64x16.F32.BF16 R88, R148, gdesc[UR8].tnspB, R88, gsb0 ;  /* 0x40e0000894587df0 */ /* 0x000fe20008001858 */
[----:B------:R-:W-:Y:S02]  /*6170*/  UMOV UR11, 0x40000040 ;  /* 0x40000040000b7882 */ /* 0x000fe40000000000 */
        /* <DEDUP_REMOVED lines=28> */
[----:B------:R-:W-:Y:S03]  /*6340*/  HGMMA.64x64x16.F32.BF16 R88, R124, gdesc[UR12].tnspB, R88, gsb0 ;  /* 0x40e0000c7c587df0 */ /* 0x000fe60008001858 */
[----:B------:R-:W-:Y:S02]  /*6350*/  WARPGROUP.DEPBAR.LE gsb0, 0x0 ;  /* 0x00008000000079c5 */ /* 0x000fe40000010000 */
[----:B------:R-:W-:-:S06]  /*6360*/  WARPGROUP.ARRIVE ;  /* 0x00000000000079c5 */ /* 0x000fcc0000000000 */
[----:B------:R-:W-:Y:S03]  /*6370*/  HGMMA.64x64x16.F32.BF16 R88, R120, gdesc[UR8].tnspB, R88, gsb0 ;  /* 0x40e0000878587df0 */ /* 0x000fe60008001858 */
[----:B------:R-:W-:Y:S02]  /*6380*/  WARPGROUP.DEPBAR.LE gsb0, 0x0 ;  /* 0x00008000000079c5 */ /* 0x000fe40000010000 */
[----:B------:R2:W-:Y:S06]  /*6390*/  BAR.ARV R9, 0x100 ;  /* 0x000400090000751d */ /* 0x0005ec0000002000 */
[----:B------:R-:W-:Y:S05]  /*63a0*/  @!P0 BRA `(.L_x_2192) ;  /* 0x0000000000048947 */ /* 0x000fea0003800000 */
[----:B------:R-:W-:Y:S01]  /*63b0*/  BPT.TRAP 0x1 ;  /* 0x000000040000795c */ /* 0x000fe20000300000 */
.L_x_2192:
[----:B01----:R-:W-:Y:S01]  /*63c0*/  FMNMX.FTZ R0, R24, R5, !PT ;  /* 0x0000000518007209 */ /* 0x003fe20007810000 */
        /* <DEDUP_REMOVED lines=67> */
[----:B------:R-:W0:Y:S02]  /*6800*/  LDC R0, c[0x0][0x988] ;  /* 0x00026200ff007b82 */ /* 0x000e240000000800 */
[----:B------:R-:W1:Y:S04]  /*6810*/  SHFL.BFLY PT, R11, R10, 0x2, 0x1f ;  /* 0x0c401f000a0b7f89 */ /* 0x000e6800000e0000 */
[----:B------:R-:W3:Y:S01]  /*6820*/  SHFL.BFLY PT, R15, R12, 0x2, 0x1f ;  /* 0x0c401f000c0f7f89 */ /* 0x000ee200000e0000 */
[----:B-1----:R-:W-:-:S02]  /*6830*/  FMNMX.FTZ R13, R10, R11, !PT ;  /* 0x0000000b0a0d7209 */ /* 0x002fc40007810000 */
[----:B---3--:R-:W-:-:S03]  /*6840*/  FMNMX.FTZ R15, R12, R15, !PT ;  /* 0x0000000f0c0f7209 */ /* 0x008fc60007810000 */
[----:B------:R-:W1:Y:S04]  /*6850*/  SHFL.BFLY PT, R2, R13, 0x1, 0x1f ;  /* 0x0c201f000d027f89 */ /* 0x000e6800000e0000 */
[----:B------:R-:W3:Y:S01]  /*6860*/  SHFL.BFLY PT, R14, R15, 0x1, 0x1f ;  /* 0x0c201f000f0e7f89 */ /* 0x000ee200000e0000 */
[----:B-1----:R-:W-:Y:S02]  /*6870*/  FMNMX.FTZ R2, R13, R2, !PT ;  /* 0x000000020d027209 */ /* 0x002fe40007810000 */
[----:B---3--:R-:W-:-:S03]  /*6880*/  FMNMX.FTZ R11, R15, R14, !PT ;  /* 0x0000000e0f0b7209 */ /* 0x008fc60007810000 */
        /* <DEDUP_REMOVED lines=18> */
[-CC-:B------:R-:W-:Y:S01]  /*69b0*/  FFMA.FTZ R145, R34, R0.reuse, -R49.reuse ;  /* 0x0000000022917223 */ /* 0x180fe20000010831 */
        /* <DEDUP_REMOVED lines=16> */
[--C-:B------:R-:W-:Y:S01]  /*6ac0*/  FFMA.FTZ R137, R50, R0, -R49.reuse ;  /* 0x0000000032897223 */ /* 0x100fe20000010831 */
        /* <DEDUP_REMOVED lines=16> */
[----:B------:R-:W3:Y:S01]  /*6bd0*/  MUFU.EX2 R10, R10 ;  /* 0x0000000a000a7308 */ /* 0x000ee20000000800 */
        /* <DEDUP_REMOVED lines=16> */
[----:B---3--:R-:W-:Y:S01]  /*6ce0*/  FADD.FTZ R4, R10, R3 ;  /* 0x000000030a047221 */ /* 0x008fe20000010000 */
[-CC-:B------:R-:W-:Y:S01]  /*6cf0*/  FFMA.FTZ R129, R66, R0.reuse, -R49.reuse ;  /* 0x0000000042817223 */ /* 0x180fe20000010831 */
[-CC-:B------:R-:W-:Y:S01]  /*6d00*/  FFMA.FTZ R131, R70, R0.reuse, -R49.reuse ;  /* 0x0000000046837223 */ /* 0x180fe20000010831 */
[----:B------:R-:W-:-:S04]  /*6d10*/  FFMA.FTZ R86, R86, R0, -R49 ;  /* 0x0000000056567223 */ /* 0x000fc80000010831 */
[----:B------:R-:W3:Y:S01]  /*6d20*/  MUFU.EX2 R125, R125 ;  /* 0x0000007d007d7308 */ /* 0x000ee20000000800 */
[----:B-1----:R-:W-:-:S07]  /*6d30*/  FADD.FTZ R34, R150, R27 ;  /* 0x0000001b96227221 */ /* 0x002fce0000010000 */
[----:B------:R-:W1:Y:S01]  /*6d40*/  MUFU.EX2 R12, R12 ;  /* 0x0000000c000c7308 */ /* 0x000e620000000800 */
[----:B0-----:R-:W-:-:S07]  /*6d50*/  FADD.FTZ R3, R151, R4 ;  /* 0x0000000497037221 */ /* 0x001fce0000010000 */
[----:B------:R-:W0:Y:S01]  /*6d60*/  MUFU.EX2 R144, R144 ;  /* 0x0000009000907308 */ /* 0x000e220000000800 */
[----:B---3--:R-:W-:-:S07]  /*6d70*/  FADD.FTZ R27, R125, R34 ;  /* 0x000000227d1b7221 */ /* 0x008fce0000010000 */
[----:B------:R-:W3:Y:S01]  /*6d80*/  MUFU.EX2 R145, R145 ;  /* 0x0000009100917308 */ /* 0x000ee20000000800 */
[----:B-1----:R-:W-:-:S07]  /*6d90*/  FADD.FTZ R4, R12, R3 ;  /* 0x000000030c047221 */ /* 0x002fce0000010000 */
[----:B------:R-:W1:Y:S01]  /*6da0*/  MUFU.EX2 R123, R123 ;  /* 0x0000007b007b7308 */ /* 0x000e620000000800 */
[----:B0-----:R-:W-:-:S07]  /*6db0*/  FADD.FTZ R34, R144, R27 ;  /* 0x0000001b90227221 */ /* 0x001fce0000010000 */
[----:B------:R-:W0:Y:S01]  /*6dc0*/  MUFU.EX2 R14, R14 ;  /* 0x0000000e000e7308 */ /* 0x000e220000000800 */
[----:B---3--:R-:W-:-:S07]  /*6dd0*/  FADD.FTZ R3, R145, R4 ;  /* 0x0000000491037221 */ /* 0x008fce0000010000 */
[----:B------:R-:W3:Y:S01]  /*6de0*/  MUFU.EX2 R146, R146 ;  /* 0x0000009200927308 */ /* 0x000ee20000000800 */
[----:B-1----:R-:W-:Y:S01]  /*6df0*/  FADD.FTZ R27, R123, R34 ;  /* 0x000000227b1b7221 */ /* 0x002fe20000010000 */
[----:B------:R-:W-:-:S06]  /*6e00*/  FFMA.FTZ R34, R67, R0, -R49 ;  /* 0x0000000043227223 */ /* 0x000fcc0000010831 */
        /* <DEDUP_REMOVED lines=15> */
[----:B---3--:R-:W-:Y:S01]  /*6f00*/  FADD.FTZ R27, R41, R36 ;  /* 0x00000024291b7221 */ /* 0x008fe20000010000 */
[----:B------:R-:W-:-:S06]  /*6f10*/  FFMA.FTZ R36, R71, R0, -R49 ;  /* 0x0000000047247223 */ /* 0x000fcc0000010831 */
[----:B------:R-:W3:Y:S01]  /*6f20*/  MUFU.EX2 R143, R143 ;  /* 0x0000008f008f7308 */ /* 0x000ee20000000800 */
[----:B-1----:R-:W-:-:S07]  /*6f30*/  FADD.FTZ R4, R20, R3 ;  /* 0x0000000314047221 */ /* 0x002fce0000010000 */
[----:B------:R-:W1:Y:S01]  /*6f40*/  MUFU.EX2 R37, R37 ;  /* 0x0000002500257308 */ /* 0x000e620000000800 */
[----:B0-----:R-:W-:Y:S01]  /*6f50*/  FADD.FTZ R38, R142, R27 ;  /* 0x0000001b8e267221 */ /* 0x001fe20000010000 */
[----:B------:R-:W-:-:S06]  /*6f60*/  FFMA.FTZ R27, R74, R0, -R49 ;  /* 0x000000004a1b7223 */ /* 0x000fcc0000010831 */
        /* <DEDUP_REMOVED lines=48> */
[-CC-:B------:R-:W-:Y:S01]  /*7270*/  FFMA.FTZ R42, R83, R0.reuse, -R49.reuse ;  /* 0x00000000532a7223 */ /* 0x180fe20000010831 */
[----:B------:R-:W-:-:S05]  /*7280*/  FFMA.FTZ R49, R87, R0, -R49 ;  /* 0x0000000057317223 */ /* 0x000fca0000010831 */
        /* <DEDUP_REMOVED lines=38> */
[----:B0-----:R-:W-:-:S03]  /*74f0*/  FADD.FTZ R4, R45, R4 ;  /* 0x000000042d047221 */ /* 0x001fc60000010000 */
[----:B---3--:R-:W-:Y:S01]  /*7500*/  FADD.FTZ R3, R49, R3 ;  /* 0x0000000331037221 */ /* 0x008fe20000010000 */
[----:B------:R-:W-:Y:S06]  /*7510*/  @!P0 BRA `(.L_x_2193) ;  /* 0x0000000000048947 */ /* 0x000fec0003800000 */
[----:B------:R-:W-:Y:S01]  /*7520*/  BPT.TRAP 0x1 ;  /* 0x000000040000795c */ /* 0x000fe20000300000 */
.L_x_2193:
        /* <DEDUP_REMOVED lines=76> */
[----:B------:R-:W-:Y:S06]  /*79f0*/  @P1 BRA `(.L_x_2194) ;  /* 0xffffffe000e41947 */ /* 0x000fec000383ffff */
.L_x_2183:
[----:B------:R-:W-:Y:S06]  /*7a00*/  BAR.ARV 0x8, 0x200 ;  /* 0x0208000000007b1d */ /* 0x000fec0000002000 */
[----:B------:R-:W-:Y:S05]  /*7a10*/  @!P0 BRA `(.L_x_2195) ;  /* 0x0000000000048947 */ /* 0x000fea0003800000 */
[----:B------:R-:W-:Y:S01]  /*7a20*/  BPT.TRAP 0x1 ;  /* 0x000000040000795c */ /* 0x000fe20000300000 */
.L_x_2195:
[----:B------:R-:W-:Y:S01]  /*7a30*/  ULEA UR7, UR4, UR42, 0x3 ;  /* 0x0000002a04077291 */ /* 0x000fe2000f8e183f */
[----:B------:R-:W-:-:S05]  /*7a40*/  IMAD.U32 R5, RZ, RZ, UR5 ;  /* 0x00000005ff057e24 */ /* 0x000fca000f8e00ff */
[----:B------:R-:W-:-:S04]  /*7a50*/  SHF.L.U32 R5, R5, 0x1f, RZ ;  /* 0x0000001f05057819 */ /* 0x000fc800000006ff */
[----:B------:R0:W1:Y:S01]  /*7a60*/  SYNCS.PHASECHK.TRANS64.TRYWAIT P1, [UR7+0x16850], R5 ;  /* 0x01685005ff0075a7 */ /* 0x0000620008020147 */
[----:B------:R-:W-:Y:S05]  /*7a70*/  @!P0 BRA `(.L_x_2196) ;  /* 0x0000000000048947 */ /* 0x000fea0003800000 */
[----:B------:R-:W-:Y:S01]  /*7a80*/  BPT.TRAP 0x1 ;  /* 0x000000040000795c */ /* 0x000fe20000300000 */
.L_x_2196:
[----:B-1----:R-:W-:Y:S05]  /*7a90*/  @P1 BRA `(.L_x_2197) ;  /* 0x0000000000081947 */ /* 0x002fea0003800000 */
[----:B------:R-:W1:Y:S02]  /*7aa0*/  SYNCS.PHASECHK.TRANS64.TRYWAIT P1, [UR7+0x16850], R5 ;  /* 0x01685005ff0075a7 */ /* 0x000e640008020147 */
[----:B-1----:R-:W-:Y:S05]  /*7ab0*/  @!P1 BRA `(.L_x_2198) ;  /* 0x00000058003c9947 */ /* 0x002fea0003800000 */
.L_x_2197:
[----:B------:R-:W-:Y:S01]  /*7ac0*/  UIADD3 UR42, UR42, 0x400, URZ ;  /* 0x000004002a2a7890 */ /* 0x000fe2000fffe03f */
[----:B------:R-:W-:Y:S01]  /*7ad0*/  WARPGROUP.ARRIVE ;  /* 0x00000000000079c5 */ /* 0x000fe20000000000 */
[----:B------:R-:W-:Y:S01]  /*7ae0*/  UMOV UR11, 0x40000040 ;  /* 0x40000040000b7882 */ /* 0x000fe20000000000 */
[----:B01----:R-:W0:Y:S01]  /*7af0*/  SHFL.BFLY PT, R5, R4, 0x2, 0x1f ;  /* 0x0c401f0004057f89 */ /* 0x003e2200000e0000 */
[----:B------:R-:W-:-:S03]  /*7b00*/  USHF.R.U32.HI UR42, URZ, 0x4, UR42 ;  /* 0x000000043f2a7899 */ /* 0x000fc6000801162a */
[----:B------:R-:W1:Y:S01]  /*7b10*/  SHFL.BFLY PT, R6, R3, 0x2, 0x1f ;  /* 0x0c401f0003067f89 */ /* 0x000e6200000e0000 */
[----:B------:R-:W-:-:S04]  /*7b20*/  ULOP3.LUT UR42, UR42, 0x3fff, URZ, 0xc0, !UPT ;  /* 0x00003fff2a2a7892 */ /* 0x000fc8000f8ec03f */
[----:B------:R-:W-:-:S04]  /*7b30*/  ULEA UR4, UR4, UR42, 0xa ;  /* 0x0000002a04047291 */ /* 0x000fc8000f8e503f */
[----:B------:R-:W-:-:S03]  /*7b40*/  UIADD3 UR6, UR4, 0x80, URZ ;  /* 0x0000008004067890 */ /* 0x000fc6000fffe03f */
[----:B------:R-:W-:Y:S02]  /*7b50*/  UMOV UR10, UR4 ;  /* 0x00000004000a7c82 */ /* 0x000fe40008000000 */
[----:B------:R-:W-:Y:S01]  /*7b60*/  HGMMA.64x64x16.F32.BF16 R88, R148, gdesc[UR8].tnspB, R88, gsb0 ;  /* 0x40e0000894587df0 */ /* 0x000fe20008001858 */
[----:B------:R-:W-:Y:S01]  /*7b70*/  UMOV UR11, 0x40000040 ;  /* 0x40000040000b7882 */ /* 0x000fe20000000000 */
[----:B------:R-:W-:Y:S01]  /*7b80*/  UMOV UR10, UR6 ;  /* 0x00000006000a7c82 */ /* 0x000fe20008000000 */
[----:B------:R-:W-:Y:S01]  /*7b90*/  UIADD3 UR6, UR4, 0x100, URZ ;  /* 0x0000010004067890 */ /* 0x000fe2000fffe03f */
[----:B0-----:R-:W-:Y:S01]  /*7ba0*/  FADD.FTZ R5, R5, R4 ;  /* 0x0000000405057221 */ /* 0x001fe20000010000 */
[----:B------:R-:W-:Y:S02]  /*7bb0*/  IMAD.MOV.U32 R4, RZ, RZ, -0x800000 ;  /* 0xff800000ff047424 */ /* 0x000fe400078e00ff */
[----:B-1----:R-:W-:Y:S01]  /*7bc0*/  FADD.FTZ R7, R6, R3 ;  /* 0x0000000306077221 */ /* 0x002fe20000010000 */
[----:B------:R-:W-:Y:S01]  /*7bd0*/  IMAD.MOV.U32 R3, RZ, RZ, -0x800000 ;  /* 0xff800000ff037424 */ /* 0x000fe200078e00ff */
[----:B------:R-:W0:Y:S04]  /*7be0*/  SHFL.BFLY PT, R6, R5, 0x1, 0x1f ;  /* 0x0c201f0005067f89 */ /* 0x000e2800000e0000 */
[----:B------:R-:W1:Y:S01]  /*7bf0*/  SHFL.BFLY PT, R8, R7, 0x1, 0x1f ;  /* 0x0c201f0007087f89 */ /* 0x000e6200000e0000 */
[----:B0-----:R-:W-:Y:S01]  /*7c00*/  FADD.FTZ R10, R5, R6 ;  /* 0x00000006050a7221 */ /* 0x001fe20000010000 */
[----:B-1----:R-:W-:-:S04]  /*7c10*/  FADD.FTZ R12, R7, R8 ;  /* 0x00000008070c7221 */ /* 0x002fc80000010000 */
[----:B------:R-:W-:Y:S02]  /*7c20*/  FSETP.NE.FTZ.AND P1, PT, R10, RZ, PT ;  /* 0x000000ff0a00720b */ /* 0x000fe40003f35000 */
[----:B------:R-:W-:Y:S02]  /*7c30*/  CS2R R6, SRZ ;  /* 0x0000000000067805 */ /* 0x000fe4000001ff00 */
[----:B------:R-:W-:-:S09]  /*7c40*/  FSETP.NE.FTZ.AND P2, PT, R12, RZ, PT ;  /* 0x000000ff0c00720b */ /* 0x000fd20003f55000 */
[----:B------:R-:W0:Y:S01]  /*7c50*/  @P1 MUFU.LG2 R8, R10 ;  /* 0x0000000a00081308 */ /* 0x000e220000000c00 */
[----:B------:R-:W-:-:S03]  /*7c60*/  @P1 FMUL.FTZ R5, R0, 0.69314718246459960938 ;  /* 0x3f31721800051820 */ /* 0x000fc60000410000 */
[----:B------:R-:W-:-:S04]  /*7c70*/  @P2 FMUL.FTZ R13, R0, 0.69314718246459960938 ;  /* 0x3f317218000d2820 */ /* 0x000fc80000410000 */
[----:B--2---:R-:W1:Y:S08]  /*7c80*/  @P2 MUFU.LG2 R9, R12 ;  /* 0x0000000c00092308 */ /* 0x004e700000000c00 */
        /* <DEDUP_REMOVED lines=47> */
.L_x_2199:
        /* <DEDUP_REMOVED lines=36> */
.L_x_2163:
        /* <DEDUP_REMOVED lines=17> */
[----:B------:R-:W-:Y:S01]  /*82d0*/  IADD3 R23, R22, -R7, RZ ;  /* 0x8000000716177210 */ /* 0x000fe20007ffe0ff */
[----:B------:R-:W3:Y:S01]  /*82e0*/  LDC.64 R10, c[0x0][0xbd8] ;  /* 0x0002f600ff0a7b82 */ /* 0x000ee20000000a00 */
[----:B------:R-:W-:Y:S01]  /*82f0*/  LOP3.LUT R9, R5, 0xfffffffc, RZ, 0xc0, !PT ;  /* 0xfffffffc05097812 */ /* 0x000fe200078ec0ff */
[----:B------:R-:W-:Y:S01]  /*8300*/  IMAD.HI R2, R0, 0x55555556, RZ ;  /* 0x5555555600027827 */ /* 0x000fe200078e02ff */
[----:B------:R-:W-:Y:S01]  /*8310*/  SHF.R.S32.HI R6, RZ, 0x1f, R23 ;  /* 0x0000001fff067819 */ /* 0x000fe20000011417 */
[----:B------:R-:W-:Y:S02]  /*8320*/  UIADD3 UR6, UR5, UR6, URZ ;  /* 0x0000000605067290 */ /* 0x000fe4000fffe03f */
[----:B------:R-:W-:Y:S01]  /*8330*/  IMAD.IADD R22, R22, 0x1, -R9 ;  /* 0x0000000116167824 */ /* 0x000fe200078e0a09 */
[----:B------:R-:W-:Y:S01]  /*8340*/  LEA.HI R24, R6, R23, RZ, 0x2 ;  /* 0x0000001706187211 */ /* 0x000fe200078f10ff */
[----:B------:R-:W4:Y:S01]  /*8350*/  S2UR UR11, SR_CTAID.Y ;  /* 0x00000000000b79c3 */ /* 0x000f220000002600 */
[----:B0-----:R-:W-:Y:S01]  /*8360*/  ISETP.NE.AND P0, PT, R17, 0x1, PT ;  /* 0x000000011100780c */ /* 0x001fe20003f05270 */
[----:B------:R-:W-:Y:S01]  /*8370*/  ULDC.64 UR8, c[0x0][0xb38] ;  /* 0x0002ce0000087ab9 */ /* 0x000fe20000000a00 */
[--C-:B------:R-:W-:Y:S01]  /*8380*/  SHF.R.S32.HI R7, RZ, 0x2, R24.reuse ;  /* 0x00000002ff077819 */ /* 0x100fe20000011418 */
[----:B------:R-:W-:Y:S01]  /*8390*/  UIMAD UR7, UR7, UR8, URZ ;  /* 0x00000008070772a4 */ /* 0x000fe2000f8e023f */
[----:B------:R-:W-:-:S02]  /*83a0*/  SHF.R.S32.HI R8, RZ, 0x1f, R24 ;  /* 0x0000001fff087819 */ /* 0x000fc40000011418 */
[----:B------:R-:W-:Y:S01]  /*83b0*/  LEA.HI R5, R2, R2, RZ, 0x1 ;  /* 0x0000000202057211 */ /* 0x000fe200078f08ff */
[----:B------:R-:W4:Y:S01]  /*83c0*/  LDC R21, c[0x0][0xc50] ;  /* 0x00031400ff157b82 */ /* 0x000f220000000800 */
[----:B------:R-:W-:Y:S01]  /*83d0*/  LEA.HI R8, R8, R7, RZ, 0x3 ;  /* 0x0000000708087211 */ /* 0x000fe200078f18ff */
[----:B--2---:R-:W-:Y:S01]  /*83e0*/  USHF.R.S32.HI UR10, URZ, 0x1f, UR12 ;  /* 0x0000001f3f0a7899 */ /* 0x004fe2000801140c */
[----:B------:R-:W-:Y:S01]  /*83f0*/  LEA.HI R6, R6, R23, RZ, 0x5 ;  /* 0x0000001706067211 */ /* 0x000fe200078f28ff */
[----:B------:R-:W-:Y:S01]  /*8400*/  IMAD R9, R5, -0x3, R0 ;  /* 0xfffffffd05097824 */ /* 0x000fe200078e0200 */
[----:B------:R-:W-:Y:S02]  /*8410*/  LOP3.LUT R8, R8, 0xfffffff8, RZ, 0xc0, !PT ;  /* 0xfffffff808087812 */ /* 0x000fe400078ec0ff */
[----:B------:R-:W-:Y:S01]  /*8420*/  SHF.R.S32.HI R5, RZ, 0x5, R6 ;  /* 0x00000005ff057819 */ /* 0x000fe20000011406 */
[----:B------:R-:W0:Y:S01]  /*8430*/  LDC.64 R14, c[0x0][0xb40] ;  /* 0x0002d000ff0e7b82 */ /* 0x000e220000000a00 */
[----:B------:R-:W-:Y:S01]  /*8440*/  LEA.HI R2, R22, R22, RZ, 0x1 ;  /* 0x0000001616027211 */ /* 0x000fe200078f08ff */
[----:B------:R-:W-:Y:S01]  /*8450*/  IMAD.IADD R0, R7, 0x1, -R8 ;  /* 0x0000000107007824 */ /* 0x000fe200078e0a08 */
[----:B------:R-:W-:Y:S01]  /*8460*/  LOP3.LUT R24, R24, 0x7ffffffc, RZ, 0xc0, !PT ;  /* 0x7ffffffc18187812 */ /* 0x000fe200078ec0ff */
[----:B------:R-:W-:Y:S01]  /*8470*/  IMAD.U32 R6, RZ, RZ, UR4 ;  /* 0x00000004ff067e24 */ /* 0x000fe2000f8e00ff */
[----:B------:R-:W-:Y:S01]  /*8480*/  LOP3.LUT R7, R2, 0x1ffffffe, RZ, 0xc0, !PT ;  /* 0x1ffffffe02077812 */ /* 0x000fe200078ec0ff */
[----:B------:R-:W-:-:S02]  /*8490*/  IMAD R0, R5, 0x10, R0 ;  /* 0x0000001005007824 */ /* 0x000fc400078e0200 */
[----:B------:R-:W2:Y:S01]  /*84a0*/  @P0 LDC R5, c[0x0][0xbec] ;  /* 0x0002fb00ff050b82 */ /* 0x000ea20000000800 */
[----:B---3--:R-:W-:Y:S02]  /*84b0*/  IMAD R8, R10, UR10, RZ ;  /* 0x0000000a0a087c24 */ /* 0x008fe4000f8e02ff */
[----:B------:R-:W-:Y:S02]  /*84c0*/  IMAD.IADD R25, R22, 0x1, -R7 ;  /* 0x0000000116197824 */ /* 0x000fe400078e0a07 */
[----:B------:R-:W-:Y:S02]  /*84d0*/  IMAD R0, R9, 0x40, R0 ;  /* 0x0000004009007824 */ /* 0x000fe400078e0200 */
[----:B------:R-:W-:Y:S01]  /*84e0*/  IMAD.U32 R7, RZ, RZ, UR5 ;  /* 0x00000005ff077e24 */ /* 0x000fe2000f8e00ff */
[----:B------:R-:W3:Y:S01]  /*84f0*/  @P0 LDC R13, c[0x0][0xbf0] ;  /* 0x0002fc00ff0d0b82 */ /* 0x000ee20000000800 */
[----:B------:R-:W-:Y:S01]  /*8500*/  IMAD.U32 R7, RZ, RZ, UR6 ;  /* 0x00000006ff077e24 */ /* 0x000fe2000f8e00ff */
[----:B------:R-:W-:Y:S01]  /*8510*/  UIMAD.WIDE.U32 UR4, UR36, UR8, URZ ;  /* 0x00000008240472a5 */ /* 0x000fe2000f8e003f */
[----:B------:R-:W-:Y:S01]  /*8520*/  IMAD R2, R25, 0x8, R0 ;  /* 0x0000000819027824 */ /* 0x000fe200078e0200 */
[----:B------:R-:W-:Y:S01]  /*8530*/  UIMAD UR6, UR36, UR9, UR7 ;  /* 0x00000009240672a4 */ /* 0x000fe2000f8e0207 */
[----:B------:R-:W-:-:S02]  /*8540*/  IMAD.WIDE.U32 R6, R10, UR12, R6 ;  /* 0x0000000c0a067c25 */ /* 0x000fc4000f8e0006 */
[----:B------:R-:W-:Y:S01]  /*8550*/  ULDC.64 UR8, c[0x0][0xb28] ;  /* 0x0002ca0000087ab9 */ /* 0x000fe20000000a00 */
[----:B------:R-:W5:Y:S01]  /*8560*/  @P0 LDC R27, c[0x0][0xbec] ;  /* 0x0002fb00ff1b0b82 */ /* 0x000f620000000800 */
[----:B-1----:R-:W-:Y:S01]  /*8570*/  IMAD R2, R19, 0xc0, R2 ;  /* 0x000000c013027824 */ /* 0x002fe200078e0202 */
[----:B------:R-:W-:Y:S01]  /*8580*/  UIADD3 UR6, UR5, UR6, URZ ;  /* 0x0000000605067290 */ /* 0x000fe2000fffe03f */
[----:B------:R-:W-:Y:S01]  /*8590*/  IMAD R11, R11, UR12, R8 ;  /* 0x0000000c0b0b7c24 */ /* 0x000fe2000f8e0208 */
[----:B------:R-:W-:Y:S01]  /*85a0*/  MOV R8, UR4 ;  /* 0x0000000400087c02 */ /* 0x000fe20008000f00 */
[----:B------:R-:W-:Y:S01]  /*85b0*/  IMAD.U32 R9, RZ, RZ, UR5 ;  /* 0x00000005ff097e24 */ /* 0x000fe2000f8e00ff */
[----:B------:R-:W-:Y:S01]  /*85c0*/  ULDC.64 UR4, c[0x0][0xbe0] ;  /* 0x0002f80000047ab9 */ /* 0x000fe20000000a00 */
[----:B0-----:R-:W-:Y:S01]  /*85d0*/  IMAD R12, R14, UR10, RZ ;  /* 0x0000000a0e0c7c24 */ /* 0x001fe2000f8e02ff */
[----:B------:R-:W0:Y:S01]  /*85e0*/  @P0 LDC R18, c[0x0][0xbf0] ;  /* 0x0002fc00ff120b82 */ /* 0x000e220000000800 */
[----:B--2---:R-:W-:-:S04]  /*85f0*/  @P0 IMAD.HI.U32 R10, R2, R5, RZ ;  /* 0x00000005020a0227 */ /* 0x004fc800078e00ff */
[----:B----4-:R-:W-:Y:S02]  /*8600*/  IMAD R21, R21, R16, UR11 ;  /* 0x0000000b15157e24 */ /* 0x010fe4000f8e0210 */
[----:B------:R-:W-:Y:S01]  /*8610*/  IMAD.U32 R9, RZ, RZ, UR6 ;  /* 0x00000006ff097e24 */ /* 0x000fe2000f8e00ff */
[----:B------:R-:W-:Y:S01]  /*8620*/  ULDC.64 UR6, c[0x0][0xb48] ;  /* 0x0002d20000067ab9 */ /* 0x000fe20000000a00 */
[----:B------:R-:W-:Y:S01]  /*8630*/  IMAD.MOV.U32 R5, RZ, RZ, R2 ;  /* 0x000000ffff057224 */ /* 0x000fe200078e0002 */
[----:B---3--:R-:W-:Y:S01]  /*8640*/  @P0 SHF.R.U32.HI R5, RZ, R13, R10 ;  /* 0x0000000dff050219 */ /* 0x008fe2000001160a */
[----:B------:R-:W-:Y:S01]  /*8650*/  IMAD R13, R15, UR12, R12 ;  /* 0x0000000c0f0d7c24 */ /* 0x000fe2000f8e020c */
[----:B------:R-:W-:Y:S01]  /*8660*/  SHF.R.S32.HI R12, RZ, 0x1f, R21 ;  /* 0x0000001fff0c7819 */ /* 0x000fe20000011415 */
[----:B------:R-:W-:-:S04]  /*8670*/  IMAD.WIDE.U32 R8, R14, UR12, R8 ;  /* 0x0000000c0e087c25 */ /* 0x000fc8000f8e0008 */
[----:B------:R-:W-:Y:S02]  /*8680*/  IMAD.IADD R7, R7, 0x1, R11 ;  /* 0x0000000107077824 */ /* 0x000fe400078e020b */
[----:B-----5:R-:W-:-:S04]  /*8690*/  @P0 IMAD.HI.U32 R27, R2, R27, RZ ;  /* 0x0000001b021b0227 */ /* 0x020fc800078e00ff */
[----:B------:R-:W-:Y:S02]  /*86a0*/  IMAD.IADD R9, R9, 0x1, R13 ;  /* 0x0000000109097824 */ /* 0x000fe400078e020d */
[----:B------:R-:W-:Y:S02]  /*86b0*/  IMAD R13, R12, UR6, RZ ;  /* 0x000000060c0d7c24 */ /* 0x000fe4000f8e02ff */
[----:B------:R-:W-:-:S04]  /*86c0*/  IMAD.WIDE.U32 R6, R21, UR4, R6 ;  /* 0x0000000415067c25 */ /* 0x000fc8000f8e0006 */
[----:B------:R-:W-:Y:S01]  /*86d0*/  IMAD.MOV.U32 R11, RZ, RZ, R2 ;  /* 0x000000ffff0b7224 */ /* 0x000fe200078e0002 */
[----:B0-----:R-:W-:Y:S01]  /*86e0*/  @P0 SHF.R.U32.HI R11, RZ, R18, R27 ;  /* 0x00000012ff0b0219 */ /* 0x001fe2000001161b */
[----:B------:R-:W-:Y:S01]  /*86f0*/  IMAD R10, R12, UR4, RZ ;  /* 0x000000040c0a7c24 */ /* 0x000fe2000f8e02ff */
[----:B------:R-:W-:Y:S01]  /*8700*/  BAR.SYNC.DEFER_BLOCKING 0x1, 0x180 ;  /* 0x0046000000007b1d */ /* 0x000fe20000010000 */
[C---:B------:R-:W-:Y:S01]  /*8710*/  IMAD R15, R21.reuse, UR7, R13 ;  /* 0x00000007150f7c24 */ /* 0x040fe2000f8e020d */
[--C-:B------:R-:W-:Y:S01]  /*8720*/  SHF.R.S32.HI R13, RZ, 0x1f, R5.reuse ;  /* 0x0000001fff0d7819 */ /* 0x100fe20000011405 */
[----:B------:R-:W-:Y:S01]  /*8730*/  IMAD R12, R21, UR5, R10 ;  /* 0x00000005150c7c24 */ /* 0x000fe2000f8e020a */
[----:B------:R-:W-:Y:S01]  /*8740*/  IADD3 R6, P0, R5, R6, RZ ;  /* 0x0000000605067210 */ /* 0x000fe20007f1e0ff */
[----:B------:R-:W-:Y:S01]  /*8750*/  IMAD.MOV R5, RZ, RZ, -R5 ;  /* 0x000000ffff057224 */ /* 0x000fe200078e0a05 */
        /* <DEDUP_REMOVED lines=9> */
[----:B------:R-:W-:Y:S01]  /*87f0*/  IMAD R10, R10, UR4, RZ ;  /* 0x000000040a0a7c24 */ /* 0x000fe2000f8e02ff */
[----:B------:R-:W-:Y:S01]  /*8800*/  IADD3 R9, R9, R15, RZ ;  /* 0x0000000f09097210 */ /* 0x000fe20007ffe0ff */
[----:B------:R-:W-:-:S04]  /*8810*/  IMAD.WIDE.U32 R6, R5, UR6, R6 ;  /* 0x0000000605067c25 */ /* 0x000fc8000f8e0006 */
[C---:B------:R-:W-:Y:S01]  /*8820*/  IMAD R15, R11.reuse, UR5, R10 ;  /* 0x000000050b0f7c24 */ /* 0x040fe2000f8e020a */
[----:B------:R-:W0:Y:S01]  /*8830*/  S2UR UR5, SR_CgaCtaId ;  /* 0x00000000000579c3 */ /* 0x000e220000008800 */
[----:B------:R-:W-:Y:S01]  /*8840*/  SHF.R.S32.HI R10, RZ, 0x1f, R13 ;  /* 0x0000001fff0a7819 */ /* 0x000fe2000001140d */
[----:B------:R-:W-:Y:S02]  /*8850*/  IMAD R2, R2, UR6, RZ ;  /* 0x0000000602027c24 */ /* 0x000fe4000f8e02ff */
[----:B------:R-:W-:Y:S01]  /*8860*/  IMAD.WIDE.U32 R8, R11, UR4, R8 ;  /* 0x000000040b087c25 */ /* 0x000fe2000f8e0008 */
[----:B------:R-:W-:-:S03]  /*8870*/  UMOV UR4, 0x400 ;  /* 0x0000040000047882 */ /* 0x000fc60000000000 */
[----:B------:R-:W-:Y:S01]  /*8880*/  IMAD R11, R5, UR7, R2 ;  /* 0x00000007050b7c24 */ /* 0x000fe2000f8e0202 */
[----:B------:R-:W-:Y:S01]  /*8890*/  ULDC.64 UR6, c[0x0][0xba8] ;  /* 0x0002ea0000067ab9 */ /* 0x000fe20000000a00 */
        /* <DEDUP_REMOVED lines=8> */
[----:B------:R-:W-:-:S02]  /*8920*/  LEA.HI.X R10, R6, UR7, R7, 0x2, P0 ;  /* 0x00000007060a7c11 */ /* 0x000fc400080f1407 */
[----:B------:R-:W-:Y:S01]  /*8930*/  IMAD.IADD R5, R9, 0x1, R5 ;  /* 0x0000000109057824 */ /* 0x000fe200078e0205 */
[C---:B------:R-:W-:Y:S01]  /*8940*/  LEA R18, P1, R8.reuse, UR8, 0x2 ;  /* 0x0000000808127c11 */ /* 0x040fe2000f8210ff */
[----:B------:R-:W-:Y:S01]  /*8950*/  SHFL.IDX PT, R6, R2, RZ, 0x1c1f ;  /* 0x001c1fff02067589 */ /* 0x000fe200000e0000 */
[----:B------:R-:W-:Y:S01]  /*8960*/  IMAD R0, R19, 0xc0, R0 ;  /* 0x000000c013007824 */ /* 0x000fe200078e0200 */
[----:B0-----:R-:W-:Y:S01]  /*8970*/  ULEA UR4, UR5, UR4, 0x18 ;  /* 0x0000000405047291 */ /* 0x001fe2000f8ec03f */
[----:B------:R-:W-:Y:S01]  /*8980*/  LEA.HI.X R20, R8, UR9, R5, 0x2, P1 ;  /* 0x0000000908147c11 */ /* 0x000fe200088f1405 */
[----:B------:R-:W0:Y:S01]  /*8990*/  SHFL.IDX PT, R7, R10, RZ, 0x1c1f ;  /* 0x001c1fff0a077589 */ /* 0x000e2200000e0000 */
[----:B------:R-:W-:Y:S01]  /*89a0*/  IMAD R17, R17, UR6, RZ ;  /* 0x0000000611117c24 */ /* 0x000fe2000f8e02ff */
[C---:B------:R-:W-:Y:S01]  /*89b0*/  LOP3.LUT P0, RZ, R23.reuse, 0x3, RZ, 0xc0, !PT ;  /* 0x0000000317ff7812 */ /* 0x040fe2000780c0ff */
[C---:B------:R-:W-:Y:S01]  /*89c0*/  VIADD R16, R0.reuse, 0x8 ;  /* 0x0000000800107836 */ /* 0x040fe20000000000 */
[----:B------:R-:W-:Y:S01]  /*89d0*/  SHFL.IDX PT, R8, R2, 0x1, 0x1c1f ;  /* 0x003c1f0002087f89 */ /* 0x000fe200000e0000 */
[----:B------:R-:W-:Y:S01]  /*89e0*/  UIADD3 UR4, UR4, 0x16820, URZ ;  /* 0x0001682004047890 */ /* 0x000fe2000fffe03f */
[-C--:B------:R-:W-:Y:S01]  /*89f0*/  ISETP.GE.OR P1, PT, R0, R17.reuse, P0 ;  /* 0x000000110000720c */ /* 0x080fe20000726670 */
[----:B------:R-:W-:Y:S01]  /*8a00*/  IMAD.IADD R19, R23, 0x1, -R24 ;  /* 0x0000000117137824 */ /* 0x000fe200078e0a18 */
[----:B------:R-:W1:Y:S01]  /*8a10*/  SHFL.IDX PT, R9, R10, 0x1, 0x1c1f ;  /* 0x003c1f000a097f89 */ /* 0x000e6200000e0000 */
[-C--:B------:R-:W-:Y:S01]  /*8a20*/  ISETP.GE.OR P0, PT, R16, R17.reuse, P0 ;  /* 0x000000111000720c */ /* 0x080fe20000706670 */
[----:B------:R-:W-:Y:S01]  /*8a30*/  UPRMT UR4, URZ, 0x654, UR4 ;  /* 0x000006543f047896 */ /* 0x000fe20008000004 */
[----:B------:R-:W-:Y:S01]  /*8a40*/  ISETP.GE.AND P2, PT, R0, R17, PT ;  /* 0x000000110000720c */ /* 0x000fe20003f46270 */
[----:B------:R2:W3:Y:S01]  /*8a50*/  SHFL.IDX PT, R14, R18, RZ, 0x1c1f ;  /* 0x001c1fff120e7589 */ /* 0x0004e200000e0000 */
[----:B------:R-:W-:-:S03]  /*8a60*/  IMAD.SHL.U32 R19, R19, 0x2, RZ ;  /* 0x0000000213137824 */ /* 0x000fc600078e00ff */
[----:B------:R2:W4:Y:S03]  /*8a70*/  SHFL.IDX PT, R15, R20, RZ, 0x1c1f ;  /* 0x001c1fff140f7589 */ /* 0x00052600000e0000 */
[----:B------:R-:W-:Y:S01]  /*8a80*/  SYNCS.ARRIVE.TRANS64.RED.A1T0 RZ, [UR4], RZ ;  /* 0x000000ffffff79a7 */ /* 0x000fe20008100404 */
[----:B0-----:R2:W-:Y:S04]  /*8a90*/  @!P1 ST.E desc[UR38][R6.64], R4 ;  /* 0x0000000406009985 */ /* 0x0015e8000c101926 */
[----:B-1----:R2:W-:Y:S01]  /*8aa0*/  @!P0 ST.E desc[UR38][R8.64], R3 ;  /* 0x0000000308008985 */ /* 0x0025e2000c101926 */
[----:B------:R-:W-:Y:S05]  /*8ab0*/  @P2 BRA `(.L_x_2202) ;  /* 0x0000000000b82947 */ /* 0x000fea0003800000 */
[----:B------:R-:W-:Y:S01]  /*8ac0*/  ULDC UR4, c[0x0][0xac8] ;  /* 0x0002b20000047ab9 */ /* 0x000fe20000000800 */
[C---:B------:R-:W-:Y:S01]  /*8ad0*/  VIADD R0, R19.reuse, 0x8 ;  /* 0x0000000813007836 */ /* 0x040fe20000000000 */
[C---:B------:R-:W-:Y:S01]  /*8ae0*/  ISETP.GE.AND P0, PT, R19.reuse, UR4, PT ;  /* 0x0000000413007c0c */ /* 0x040fe2000bf06270 */
[C---:B--2---:R-:W-:Y:S01]  /*8af0*/  VIADD R4, R19.reuse, 0x10 ;  /* 0x0000001013047836 */ /* 0x044fe20000000000 */
[C---:B------:R-:W-:Y:S01]  /*8b00*/  IADD3 R6, R19.reuse, 0x20, RZ ;  /* 0x0000002013067810 */ /* 0x040fe20007ffe0ff */
[C---:B------:R-:W-:Y:S02]  /*8b10*/  VIADD R5, R19.reuse, 0x18 ;  /* 0x0000001813057836 */ /* 0x040fe40000000000 */
[C---:B------:R-:W-:Y:S01]  /*8b20*/  VIADD R7, R19.reuse, 0x28 ;  /* 0x0000002813077836 */ /* 0x040fe20000000000 */
[----:B------:R-:W-:Y:S01]  /*8b30*/  ISETP.GE.AND P1, PT, R4, UR4, PT ;  /* 0x0000000404007c0c */ /* 0x000fe2000bf26270 */
[----:B------:R-:W-:Y:S01]  /*8b40*/  VIADD R9, R19, 0x30 ;  /* 0x0000003013097836 */ /* 0x000fe20000000000 */
[----:B------:R-:W-:Y:S01]  /*8b50*/  ISETP.GE.AND P2, PT, R5, UR4, PT ;  /* 0x0000000405007c0c */ /* 0x000fe2000bf46270 */
[----:B------:R-:W-:Y:S01]  /*8b60*/  VIADD R11, R19, 0x38 ;  /* 0x00000038130b7836 */ /* 0x000fe20000000000 */
[----:B------:R-:W-:-:S02]  /*8b70*/  ISETP.GE.AND P3, PT, R6, UR4, PT ;  /* 0x0000000406007c0c */ /* 0x000fc4000bf66270 */
[----:B------:R-:W-:Y:S01]  /*8b80*/  ISETP.GE.AND P4, PT, R7, UR4, PT ;  /* 0x0000000407007c0c */ /* 0x000fe2000bf86270 */
[----:B---34-:R-:W-:Y:S01]  /*8b90*/  @!P0 IMAD.WIDE R2, R19, 0x4, R14 ;  /* 0x0000000413028825 */ /* 0x018fe200078e020e */
[----:B------:R-:W-:Y:S02]  /*8ba0*/  ISETP.GE.AND P5, PT, R9, UR4, PT ;  /* 0x0000000409007c0c */ /* 0x000fe4000bfa6270 */
[----:B------:R-:W-:Y:S02]  /*8bb0*/  ISETP.GE.AND P6, PT, R11, UR4, PT ;  /* 0x000000040b007c0c */ /* 0x000fe4000bfc6270 */
[----:B------:R0:W-:Y:S01]  /*8bc0*/  @!P0 ST.E.64 desc[UR38][R2.64], R88 ;  /* 0x0000005802008985 */ /* 0x0001e2000c101b26 */
[----:B------:R-:W-:Y:S02]  /*8bd0*/  ISETP.GE.AND P0, PT, R0, UR4, PT ;  /* 0x0000000400007c0c */ /* 0x000fe4000bf06270 */
[----:B------:R-:W-:Y:S02]  /*8be0*/  @!P1 LEA.HI R4, R4, R4, RZ, 0x1 ;  /* 0x0000000404049211 */ /* 0x000fe400078f08ff */
[----:B------:R-:W-:-:S02]  /*8bf0*/  @!P3 LEA.HI R6, R6, R6, RZ, 0x1 ;  /* 0x000000060606b211 */ /* 0x000fc400078f08ff */
[----:B------:R-:W-:Y:S02]  /*8c00*/  @!P4 LEA.HI R8, R7, R7, RZ, 0x1 ;  /* 0x000000070708c211 */ /* 0x000fe400078f08ff */
[----:B------:R-:W-:Y:S02]  /*8c10*/  @!P5 LEA.HI R10, R9, R9, RZ, 0x1 ;  /* 0x00000009090ad211 */ /* 0x000fe400078f08ff */
[----:B------:R-:W-:Y:S02]  /*8c20*/  @!P6 LEA.HI R12, R11, R11, RZ, 0x1 ;  /* 0x0000000b0b0ce211 */ /* 0x000fe400078f08ff */
[----:B------:R-:W-:Y:S02]  /*8c30*/  @!P3 LOP3.LUT R9, R6, 0xfffffffe, RZ, 0xc0, !PT ;  /* 0xfffffffe0609b812 */ /* 0x000fe400078ec0ff */
[----:B------:R-:W-:Y:S02]  /*8c40*/  @!P0 LEA.HI R0, R0, R0, RZ, 0x1 ;  /* 0x0000000000008211 */ /* 0x000fe400078f08ff */
[----:B0-----:R-:W-:-:S02]  /*8c50*/  @!P2 LEA.HI R2, R5, R5, RZ, 0x1 ;  /* 0x000000050502a211 */ /* 0x001fc400078f08ff */
[----:B------:R-:W-:Y:S02]  /*8c60*/  @!P0 LOP3.LUT R3, R0, 0xfffffffe, RZ, 0xc0, !PT ;  /* 0xfffffffe00038812 */ /* 0x000fe400078ec0ff */
[----:B------:R-:W-:Y:S02]  /*8c70*/  @!P1 LOP3.LUT R5, R4, 0xfffffffe, RZ, 0xc0, !PT ;  /* 0xfffffffe04059812 */ /* 0x000fe400078ec0ff */
[----:B------:R-:W-:Y:S01]  /*8c80*/  @!P2 LOP3.LUT R7, R2, 0xfffffffe, RZ, 0xc0, !PT ;  /* 0xfffffffe0207a812 */ /* 0x000fe200078ec0ff */
[--C-:B------:R-:W-:Y:S01]  /*8c90*/  @!P0 IMAD.WIDE R2, R3, 0x4, R14.reuse ;  /* 0x0000000403028825 */ /* 0x100fe200078e020e */
[----:B------:R-:W-:Y:S02]  /*8ca0*/  @!P4 LOP3.LUT R11, R8, 0xfffffffe, RZ, 0xc0, !PT ;  /* 0xfffffffe080bc812 */ /* 0x000fe400078ec0ff */
[----:B------:R-:W-:Y:S01]  /*8cb0*/  @!P5 LOP3.LUT R13, R10, 0xfffffffe, RZ, 0xc0, !PT ;  /* 0xfffffffe0a0dd812 */ /* 0x000fe200078ec0ff */
[--C-:B------:R-:W-:Y:S01]  /*8cc0*/  @!P1 IMAD.WIDE R4, R5, 0x4, R14.reuse ;  /* 0x0000000405049825 */ /* 0x100fe200078e020e */
[----:B------:R-:W-:Y:S01]  /*8cd0*/  @!P6 LOP3.LUT R21, R12, 0xfffffffe, RZ, 0xc0, !PT ;  /* 0xfffffffe0c15e812 */ /* 0x000fe200078ec0ff */
        /* <DEDUP_REMOVED lines=8> */
[----:B------:R0:W-:Y:S02]  /*8d60*/  @!P4 ST.E.64 desc[UR38][R10.64], R108 ;  /* 0x0000006c0a00c985 */ /* 0x0001e4000c101b26 */
[----:B------:R-:W-:Y:S02]  /*8d70*/  @!P6 IMAD.WIDE R14, R21, 0x4, R14 ;  /* 0x00000004150ee825 */ /* 0x000fe400078e020e */
[----:B------:R0:W-:Y:S04]  /*8d80*/  @!P5 ST.E.64 desc[UR38][R12.64], R112 ;  /* 0x000000700c00d985 */ /* 0x0001e8000c101b26 */
[----:B------:R0:W-:Y:S02]  /*8d90*/  @!P6 ST.E.64 desc[UR38][R14.64], R116 ;  /* 0x000000740e00e985 */ /* 0x0001e4000c101b26 */
.L_x_2202:
[----:B------:R-:W-:Y:S05]  /*8da0*/  BSYNC B0 ;  /* 0x0000000000007941 */ /* 0x000fea0003800000 */
.L_x_2201:
        /* <DEDUP_REMOVED lines=18> */
[C---:B01----:R-:W-:Y:S01]  /*8ed0*/  @!P0 IMAD.WIDE R2, R19.reuse, 0x4, R12 ;  /* 0x0000000413028825 */ /* 0x043fe200078e020c */
[----:B------:R-:W-:Y:S02]  /*8ee0*/  IADD3 R19, R19, 0x38, RZ ;  /* 0x0000003813137810 */ /* 0x000fe40007ffe0ff */
[----:B------:R-:W-:Y:S02]  /*8ef0*/  @!P1 LEA.HI R0, R0, R0, RZ, 0x1 ;  /* 0x0000000000009211 */ /* 0x000fe400078f08ff */
[----:B------:R-:W-:Y:S01]  /*8f00*/  @!P2 LEA.HI R6, R6, R6, RZ, 0x1 ;  /* 0x000000060606a211 */ /* 0x000fe200078f08ff */
[----:B------:R0:W-:Y:S01]  /*8f10*/  @!P0 ST.E.64 desc[UR38][R2.64], R90 ;  /* 0x0000005a02008985 */ /* 0x0001e2000c101b26 */
[----:B------:R-:W-:-:S02]  /*8f20*/  @!P1 LOP3.LUT R5, R0, 0xfffffffe, RZ, 0xc0, !PT ;  /* 0xfffffffe00059812 */ /* 0x000fc400078ec0ff */
[----:B------:R-:W-:Y:S02]  /*8f30*/  @!P3 LEA.HI R0, R7, R7, RZ, 0x1 ;  /* 0x000000070700b211 */ /* 0x000fe400078f08ff */
[----:B------:R-:W-:Y:S01]  /*8f40*/  @!P4 LEA.HI R8, R8, R8, RZ, 0x1 ;  /* 0x000000080808c211 */ /* 0x000fe200078f08ff */
[----:B------:R-:W-:Y:S01]  /*8f50*/  @!P1 IMAD.WIDE R4, R5, 0x4, R12 ;  /* 0x0000000405049825 */ /* 0x000fe200078e020c */
[----:B------:R-:W-:Y:S02]  /*8f60*/  @!P5 LEA.HI R10, R9, R9, RZ, 0x1 ;  /* 0x00000009090ad211 */ /* 0x000fe400078f08ff */
[----:B---3--:R-:W-:Y:S02]  /*8f70*/  @!P6 LEA.HI R14, R11, R11, RZ, 0x1 ;  /* 0x0000000b0b0ee211 */ /* 0x008fe400078f08ff */
[----:B------:R-:W-:Y:S01]  /*8f80*/  @!P2 LOP3.LUT R7, R6, 0xfffffffe, RZ, 0xc0, !PT ;  /* 0xfffffffe0607a812 */ /* 0x000fe200078ec0ff */
[----:B------:R1:W-:Y:S01]  /*8f90*/  @!P1 ST.E.64 desc[UR38][R4.64], R94 ;  /* 0x0000005e04009985 */ /* 0x0003e2000c101b26 */
[----:B------:R-:W-:-:S02]  /*8fa0*/  @!P3 LOP3.LUT R9, R0, 0xfffffffe, RZ, 0xc0, !PT ;  /* 0xfffffffe0009b812 */ /* 0x000fc400078ec0ff */
[----:B------:R-:W-:Y:S01]  /*8fb0*/  @!P4 LOP3.LUT R11, R8, 0xfffffffe, RZ, 0xc0, !PT ;  /* 0xfffffffe080bc812 */ /* 0x000fe200078ec0ff */
[--C-:B0-----:R-:W-:Y:S01]  /*8fc0*/  @!P2 IMAD.WIDE R2, R7, 0x4, R12.reuse ;  /* 0x000000040702a825 */ /* 0x101fe200078e020c */
[----:B----4-:R-:W-:Y:S02]  /*8fd0*/  @!P5 LOP3.LUT R15, R10, 0xfffffffe, RZ, 0xc0, !PT ;  /* 0xfffffffe0a0fd812 */ /* 0x010fe400078ec0ff */
        /* <DEDUP_REMOVED lines=17> */
.L_x_2200:
        /* <DEDUP_REMOVED lines=53> */
[----:B------:R-:W-:Y:S02]  /*9440*/  LEA R4, P0, R2, UR4, 0x2 ;  /* 0x0000000402047c11 */ /* 0x000fe4000f8010ff */
[----:B------:R-:W-:-:S04]  /*9450*/  IADD3 R3, R3, R5, RZ ;  /* 0x0000000503037210 */ /* 0x000fc80007ffe0ff */
[----:B------:R-:W-:Y:S01]  /*9460*/  LEA.HI.X R5, R2, UR5, R3, 0x2, P0 ;  /* 0x0000000502057c11 */ /* 0x000fe200080f1403 */
[----:B------:R-:W-:-:S05]  /*9470*/  IMAD.MOV.U32 R3, RZ, RZ, -0x800000 ;  /* 0xff800000ff037424 */ /* 0x000fca00078e00ff */
[----:B------:R0:W-:Y:S01]  /*9480*/  STG.E desc[UR38][R4.64], R3 ;  /* 0x0000000304007986 */ /* 0x0001e2000c101926 */
[----:B------:R-:W-:Y:S05]  /*9490*/  BRA `(.L_x_2161) ;  /* 0x0000003c002c7947 */ /* 0x000fea0003800000 */
.L_x_2159:
        /* <DEDUP_REMOVED lines=18> */
.L_x_2203:
[----:B------:R-:W-:Y:S01]  /*95c0*/  ULDC UR45, c[0x0][0xc50] ;  /* 0x00031400002d7ab9 */ /* 0x000fe20000000800 */
[----:B------:R-:W-:Y:S01]  /*95d0*/  UMOV UR42, UR6 ;  /* 0x00000006002a7c82 */ /* 0x000fe20008000000 */
[----:B------:R-:W-:-:S11]  /*95e0*/  UISETP.NE.AND UP0, UPT, UR45, 0x1, UPT ;  /* 0x000000012d00788c */ /* 0x000fd6000bf05270 */
[----:B------:R-:W-:Y:S01]  /*95f0*/  @UP0 ULDC UR4, c[0x0][0xc54] ;  /* 0x0003150000040ab9 */ /* 0x000fe20000000800 */
[----:B------:R-:W-:Y:S01]  /*9600*/  @UP0 ULDC UR7, c[0x0][0xc58] ;  /* 0x0003160000070ab9 */ /* 0x000fe20000000800 */
[----:B------:R-:W-:-:S04]  /*9610*/  UIMAD.WIDE.U32 UR4, UR6, UR4, URZ ;  /* 0x00000004060472a5 */ /* 0x000fc8000f8e003f */
[----:B------:R-:W-:-:S12]  /*9620*/  @UP0 USHF.R.U32.HI UR42, URZ, UR7, UR5 ;  /* 0x000000073f2a0299 */ /* 0x000fd80008011605 */
.L_x_2204:
        /* <DEDUP_REMOVED lines=8> */
[----:B------:R-:W-:Y:S01]  /*96b0*/  ULDC UR6, c[0x0][0x448] ;  /* 0x0001120000067ab9 */ /* 0x000fe20000000800 */
[----:B------:R-:W-:Y:S01]  /*96c0*/  ULDC.64 UR4, c[0x0][0x418] ;  /* 0x0001060000047ab9 */ /* 0x000fe20000000a00 */
[----:B------:R-:W-:-:S05]  /*96d0*/  IMAD.MOV.U32 R19, RZ, RZ, RZ ;  /* 0x000000ffff137224 */ /* 0x000fca00078e00ff */
[----:B------:R-:W1:Y:S01]  /*96e0*/  S2UR UR49, SR_CTAID.X ;  /* 0x00000000003179c3 */ /* 0x000e620000002500 */
[----:B------:R-:W-:Y:S02]  /*96f0*/  UISETP.NE.AND UP1, UPT, UR6, 0x1, UPT ;  /* 0x000000010600788c */ /* 0x000fe4000bf25270 */
[----:B------:R-:W-:Y:S01]  /*9700*/  UISETP.NE.U32.AND UP0, UPT, UR4, URZ, UPT ;  /* 0x0000003f0400728c */ /* 0x000fe2000bf05070 */
[----:B------:R-:W-:Y:S02]  /*9710*/  UMOV UR6, 0xc0 ;  /* 0x000000c000067882 */ /* 0x000fe40000000000 */
[----:B------:R-:W-:Y:S01]  /*9720*/  ULDC UR4, c[0x0][0x424] ;  /* 0x0001090000047ab9 */ /* 0x000fe20000000800 */
[----:B------:R-:W-:Y:S01]  /*9730*/  UISETP.NE.AND.EX UP0, UPT, UR5, URZ, UPT, UP0 ;  /* 0x0000003f0500728c */ /* 0x000fe2000bf05300 */
[----:B------:R-:W-:Y:S01]  /*9740*/  ULDC UR7, c[0x0][0x2f0] ;  /* 0x0000bc0000077ab9 */ /* 0x000fe20000000800 */
[----:B------:R-:W-:Y:S02]  /*9750*/  ULDC UR8, c[0x0][0x288] ;  /* 0x0000a20000087ab9 */ /* 0x000fe40000000800 */
[----:B------:R-:W-:Y:S01]  /*9760*/  USEL UR43, UR4, 0x1, UP0 ;  /* 0x00000001042b7887 */ /* 0x000fe20008000000 */
[----:B------:R-:W-:Y:S01]  /*9770*/  @UP1 ULDC UR5, c[0x0][0x44c] ;  /* 0x0001130000051ab9 */ /* 0x000fe20000000800 */
[----:B0-----:R-:W-:-:S04]  /*9780*/  ISETP.NE.U32.AND P0, PT, R2, RZ, PT ;  /* 0x000000ff0200720c */ /* 0x001fc80003f05070 */
[----:B------:R-:W-:Y:S01]  /*9790*/  ISETP.NE.AND.EX P0, PT, R3, RZ, PT, P0 ;  /* 0x000000ff0300720c */ /* 0x000fe20003f05300 */
[----:B-1----:R-:W-:Y:S02]  /*97a0*/  UIMAD UR6, UR49, UR6, 0xbf ;  /* 0x000000bf310674a4 */ /* 0x002fe4000f8e0206 */
[----:B------:R-:W-:Y:S02]  /*97b0*/  UIMAD UR43, UR43, UR7, URZ ;  /* 0x000000072b2b72a4 */ /* 0x000fe4000f8e023f */
[----:B------:R-:W-:Y:S01]  /*97c0*/  UIMAD.WIDE.U32 UR4, UR6, UR5, URZ ;  /* 0x00000005060472a5 */ /* 0x000fe2000f8e003f */
[----:B------:R-:W-:-:S03]  /*97d0*/  @UP1 ULDC UR7, c[0x0][0x450] ;  /* 0x0001140000071ab9 */ /* 0x000fc60000000800 */
[----:B------:R-:W-:-:S04]  /*97e0*/  @UP1 USHF.R.U32.HI UR6, URZ, UR7, UR5 ;  /* 0x000000073f061299 */ /* 0x000fc80008011605 */
[----:B------:R-:W0:Y:S01]  /*97f0*/  @P0 LDC.64 R2, c[0x0][0xa28] ;  /* 0x00028a00ff020b82 */ /* 0x000e220000000a00 */
[----:B------:R-:W-:Y:S02]  /*9800*/  UIADD3 UR5, UR43, 0x80, -UR8 ;  /* 0x000000802b057890 */ /* 0x000fe4000fffe808 */
[----:B------:R-:W-:Y:S02]  /*9810*/  UIADD3 UR4, UR43, 0x7f, URZ ;  /* 0x0000007f2b047890 */ /* 0x000fe4000fffe03f */
[----:B------:R-:W-:Y:S02]  /*9820*/  UIADD3 UR6, UR5, UR6, URZ ;  /* 0x0000000605067290 */ /* 0x000fe4000fffe03f */
[----:B------:R-:W-:Y:S02]  /*9830*/  USHF.R.S32.HI UR5, URZ, 0x1f, UR4 ;  /* 0x0000001f3f057899 */ /* 0x000fe40008011404 */
[----:B------:R-:W-:Y:S02]  /*9840*/  USHF.R.S32.HI UR7, URZ, 0x1f, UR6 ;  /* 0x0000001f3f077899 */ /* 0x000fe40008011406 */
[----:B------:R-:W-:-:S02]  /*9850*/  ULEA.HI UR5, UR5, UR4, URZ, 0x7 ;  /* 0x0000000405057291 */ /* 0x000fc4000f8f383f */
[----:B------:R-:W-:Y:S02]  /*9860*/  ULEA.HI UR7, UR7, UR6, URZ, 0x7 ;  /* 0x0000000607077291 */ /* 0x000fe4000f8f383f */
[----:B------:R-:W-:Y:S02]  /*9870*/  USHF.R.S32.HI UR44, URZ, 0x7, UR5 ;  /* 0x000000073f2c7899 */ /* 0x000fe40008011405 */
[----:B------:R-:W-:-:S04]  /*9880*/  USHF.R.S32.HI UR46, URZ, 0x7, UR7 ;  /* 0x000000073f2e7899 */ /* 0x000fc80008011407 */
[----:B------:R-:W-:Y:S02]  /*9890*/  UISETP.LT.AND UP0, UPT, UR44, UR46, UPT ;  /* 0x0000002e2c00728c */ /* 0x000fe4000bf01270 */
[----:B------:R-:W-:Y:S01]  /*98a0*/  UP2UR UR50, UPR, URZ, 0x2 ;  /* 0x000000023f327883 */ /* 0x000fe20008000000 */
[----:B0-----:R-:W-:Y:S01]  /*98b0*/  @P0 IMAD.WIDE R2, R24, 0x4, R2 ;  /* 0x0000000418020825 */ /* 0x001fe200078e0202 */
[----:B------:R-:W-:-:S04]  /*98c0*/  USEL UR11, UR44, UR46, UP0 ;  /* 0x0000002e2c0b7287 */ /* 0x000fc80008000000 */
[----:B------:R-:W-:Y:S01]  /*98d0*/  UISETP.GE.AND UP1, UPT, UR11, 0x1, UPT ;  /* 0x000000010b00788c */ /* 0x000fe2000bf26270 */
[----:B------:R0:W5:Y:S01]  /*98e0*/  @P0 LDG.E R19, desc[UR38][R2.64] ;  /* 0x0000002602130981 */ /* 0x000162000c1e1900 */
[----:B------:R-:W-:Y:S02]  /*98f0*/  USHF.R.U32.HI UR9, URZ, 0x10, UR45 ;  /* 0x000000103f097899 */ /* 0x000fe4000801162d */
[----:B------:R-:W-:Y:S02]  /*9900*/  ULOP3.LUT UR45, UR45, 0xffff, URZ, 0xc0, !UPT ;  /* 0x0000ffff2d2d7892 */ /* 0x000fe4000f8ec03f */
[----:B------:R-:W-:Y:S01]  /*9910*/  PLOP3.LUT P0, PT, PT, PT, UP1, 0x80, 0x0 ;  /* 0x000000000000781c */ /* 0x000fe20003f0f018 */
[----:B------:R-:W-:Y:S01]  /*9920*/  UISETP.NE.AND UP0, UPT, UR9, URZ, UPT ;  /* 0x0000003f0900728c */ /* 0x000fe2000bf05270 */
[----:B------:R-:W-:-:S10]  /*9930*/  UMOV UR41, URZ ;  /* 0x0000003f00297c82 */ /* 0x000fd40008000000 */
[----:B------:R-:W-:Y:S01]  /*9940*/  @!UP0 ULDC UR9, c[0x0][0x9f0] ;  /* 0x00027c0000098ab9 */ /* 0x000fe20000000800 */
[----:B0-----:R-:W-:Y:S05]  /*9950*/  @!P0 BRA `(.L_x_2206) ;  /* 0x0000000000788947 */ /* 0x001fea0003800000 */
[----:B------:R-:W-:Y:S01]  /*9960*/  IABS R2, UR9 ;  /* 0x0000000900027c13 */ /* 0x000fe20008000000 */
[----:B------:R-:W-:Y:S02]  /*9970*/  UIADD3 UR6, UR9, -0x1, UR11 ;  /* 0xffffffff09067890 */ /* 0x000fe4000fffe00b */
[----:B------:R-:W-:Y:S01]  /*9980*/  IABS R5, UR9 ;  /* 0x0000000900057c13 */ /* 0x000fe20008000000 */
[----:B------:R-:W-:Y:S01]  /*9990*/  UMOV UR4, URZ ;  /* 0x0000003f00047c82 */ /* 0x000fe20008000000 */
[----:B------:R-:W-:Y:S02]  /*99a0*/  R2UR UR10, R2 ;  /* 0x00000000020a72ca */ /* 0x000fe400000e0000 */
[----:B------:R-:W-:Y:S01]  /*99b0*/  IABS R4, UR6 ;  /* 0x0000000600047c13 */ /* 0x000fe20008000000 */
[----:B------:R-:W-:-:S03]  /*99c0*/  ULOP3.LUT UR6, UR6, UR9, URZ, 0x3c, !UPT ;  /* 0x0000000906067292 */ /* 0x000fc6000f8e3c3f */
[----:B------:R-:W-:-:S07]  /*99d0*/  R2UR UR8, R4 ;  /* 0x00000000040872ca */ /* 0x000fce00000e0000 */
        /* <DEDUP_REMOVED lines=22> */
.L_x_2206:
[----:B------:R-:W-:Y:S02]  /*9b40*/  UIMAD UR51, UR45, UR41, URZ ;  /* 0x000000292d3372a4 */ /* 0x000fe4000f8e023f */
[----:B------:R-:W-:Y:S02]  /*9b50*/  IMAD.U32 R3, RZ, RZ, UR41 ;  /* 0x00000029ff037e24 */ /* 0x000fe4000f8e00ff */
[----:B------:R-:W-:Y:S02]  /*9b60*/  IMAD.MOV.U32 R10, RZ, RZ, 0x1 ;  /* 0x00000001ff0a7424 */ /* 0x000fe400078e00ff */
[----:B------:R-:W-:-:S05]  /*9b70*/  IMAD.U32 R2, RZ, RZ, UR51 ;  /* 0x00000033ff027e24 */ /* 0x000fca000f8e00ff */
[----:B------:R-:W-:-:S04]  /*9b80*/  VIADDMNMX R2, R2, R3, UR11, PT ;  /* 0x0000000b02027e46 */ /* 0x000fc8000b800103 */
[----:B------:R-:W-:Y:S02]  /*9b90*/  R2UR UR52, R2 ;  /* 0x00000000023472ca */ /* 0x000fe400000e0000 */
[----:B------:R-:W-:-:S11]  /*9ba0*/  MOV R2, RZ ;  /* 0x000000ff00027202 */ /* 0x000fd60000000f00 */
        /* <DEDUP_REMOVED lines=14> */
[----:B------:R-:W-:Y:S01]  /*9c90*/  MOV R12, 0x1 ;  /* 0x00000001000c7802 */ /* 0x000fe20000000f00 */
        /* <DEDUP_REMOVED lines=8> */
[----:B------:R-:W-:-:S07]  /*9d20*/  IMAD.MOV.U32 R13, RZ, RZ, RZ ;  /* 0x000000ffff0d7224 */ /* 0x000fce00078e00ff */
[----:B------:R-:W-:-:S07]  /*9d30*/  LEPC R20, `(.L_x_2207) ;  /* 0x000000001014794e */ /* 0x000fce0000000000 */
[----:B0----5:R-:W-:Y:S05]  /*9d40*/  CALL.ABS.NOINC R2 ;  /* 0x0000000002007343 */ /* 0x021fea0003c00000 */
.L_x_2207:
        /* <DEDUP_REMOVED lines=20> */
.L_x_2209:
[----:B------:R0:W1:Y:S01]  /*9e90*/  LDC.64 R2, c[0x4][R16] ;  /* 0x0100000010027b82 */ /* 0x0000620000000a00 */
[----:B------:R-:W-:Y:S01]  /*9ea0*/  ULDC.64 UR4, c[0x4][0x88] ;  /* 0x0100220000047ab9 */ /* 0x000fe20000000a00 */
[----:B------:R-:W-:Y:S01]  /*9eb0*/  ULDC.64 UR6, c[0x4][0x90] ;  /* 0x0100240000067ab9 */ /* 0x000fe20000000a00 */
[----:B------:R-:W-:Y:S01]  /*9ec0*/  IMAD.U32 R4, RZ, RZ, UR4 ;  /* 0x00000004ff047e24 */ /* 0x000fe2000f8e00ff */
[----:B------:R-:W-:Y:S01]  /*9ed0*/  MOV R12, 0x1 ;  /* 0x00000001000c7802 */ /* 0x000fe20000000f00 */
[----:B------:R-:W-:Y:S01]  /*9ee0*/  IMAD.U32 R5, RZ, RZ, UR5 ;  /* 0x00000005ff057e24 */ /* 0x000fe2000f8e00ff */
[----:B------:R-:W-:Y:S01]  /*9ef0*/  ULDC.64 UR4, c[0x4][0x18] ;  /* 0x0100060000047ab9 */ /* 0x000fe20000000a00 */
[----:B------:R-:W-:Y:S02]  /*9f00*/  IMAD.U32 R6, RZ, RZ, UR6 ;  /* 0x00000006ff067e24 */ /* 0x000fe4000f8e00ff */
[----:B------:R-:W-:Y:S02]  /*9f10*/  IMAD.U32 R7, RZ, RZ, UR7 ;  /* 0x00000007ff077e24 */ /* 0x000fe4000f8e00ff */
[----:B------:R-:W-:-:S02]  /*9f20*/  IMAD.U32 R10, RZ, RZ, UR4 ;  /* 0x00000004ff0a7e24 */ /* 0x000fc4000f8e00ff */
[----:B------:R-:W-:Y:S02]  /*9f30*/  IMAD.U32 R11, RZ, RZ, UR5 ;  /* 0x00000005ff0b7e24 */ /* 0x000fe4000f8e00ff */
[----:B------:R-:W-:Y:S02]  /*9f40*/  IMAD.MOV.U32 R8, RZ, RZ, 0x70 ;  /* 0x00000070ff087424 */ /* 0x000fe400078e00ff */
[----:B0-----:R-:W-:-:S07]  /*9f50*/  IMAD.MOV.U32 R13, RZ, RZ, RZ ;  /* 0x000000ffff0d7224 */ /* 0x001fce00078e00ff */
[----:B------:R-:W-:-:S07]  /*9f60*/  LEPC R20, `(.L_x_2208) ;  /* 0x000000001014794e */ /* 0x000fce0000000000 */
[----:B-1----:R-:W-:Y:S05]  /*9f70*/  CALL.ABS.NOINC R2 ;  /* 0x0000000002007343 */ /* 0x002fea0003c00000 */
.L_x_2208:
        /* <DEDUP_REMOVED lines=8> */
[----:B------:R-:W-:Y:S01]  /*a000*/  LOP3.LUT R9, R22, 0x7f, RZ, 0xc0, !PT ;  /* 0x0000007f16097812 */ /* 0x000fe200078ec0ff */
[----:B------:R-:W-:Y:S01]  /*a010*/  IMAD.U32 R0, RZ, RZ, UR52 ;  /* 0x00000034ff007e24 */ /* 0x000fe2000f8e00ff */
[----:B-1----:R-:W-:Y:S01]  /*a020*/  ISETP.NE.AND P1, PT, R16, 0x1, PT ;  /* 0x000000011000780c */ /* 0x002fe20003f25270 */
[----:B------:R-:W-:Y:S01]  /*a030*/  IMAD.SHL.U32 R23, R22, 0x10, RZ ;  /* 0x0000001016177824 */ /* 0x000fe200078e00ff */
[----:B------:R-:W-:Y:S01]  /*a040*/  SHF.R.U32.HI R4, RZ, 0x3, R9 ;  /* 0x00000003ff047819 */ /* 0x000fe20000011609 */
[----:B------:R-:W-:Y:S02]  /*a050*/  VIADD R0, R0, 0xffffffff ;  /* 0xffffffff00007836 */ /* 0x000fe40000000000 */
[----:B------:R-:W-:Y:S01]  /*a060*/  IMAD.MOV.U32 R6, RZ, RZ, RZ ;  /* 0x000000ffff067224 */ /* 0x000fe200078e00ff */
[----:B------:R-:W-:Y:S01]  /*a070*/  LOP3.LUT R23, R23, 0x70, RZ, 0xc0, !PT ;  /* 0x0000007017177812 */ /* 0x000fe200078ec0ff */
[----:B------:R-:W-:-:S04]  /*a080*/  IMAD R4, R0, 0x80, R4 ;  /* 0x0000008000047824 */ /* 0x000fc800078e0204 */
[----:B------:R-:W-:Y:S02]  /*a090*/  IMAD.IADD R4, R23, 0x1, R4 ;  /* 0x0000000117047824 */ /* 0x000fe400078e0204 */
[----:B0-----:R-:W0:Y:S02]  /*a0a0*/  @P1 LDC R2, c[0x0][0x434] ;  /* 0x00010d00ff021b82 */ /* 0x001e240000000800 */
[C---:B-----5:R-:W-:Y:S01]  /*a0b0*/  IMAD.IADD R7, R4.reuse, 0x1, R19 ;  /* 0x0000000104077824 */ /* 0x060fe200078e0213 */
[----:B------:R-:W-:-:S04]  /*a0c0*/  ISETP.GE.AND P0, PT, R4, UR43, PT ;  /* 0x0000002b04007c0c */ /* 0x000fc8000bf06270 */
[----:B------:R-:W-:Y:S01]  /*a0d0*/  MOV R8, R7 ;  /* 0x0000000700087202 */ /* 0x000fe20000000f00 */
[----:B------:R-:W1:Y:S08]  /*a0e0*/  @P1 LDC R3, c[0x0][0x438] ;  /* 0x00010e00ff031b82 */ /* 0x000e700000000800 */
[----:B------:R-:W3:Y:S08]  /*a0f0*/  @!P0 LDC.64 R10, c[0x0][0x428] ;  /* 0x00010a00ff0a8b82 */ /* 0x000ef00000000a00 */
[----:B------:R-:W4:Y:S01]  /*a100*/  @!P0 LDC.64 R4, c[0x0][0x418] ;  /* 0x00010600ff048b82 */ /* 0x000f220000000a00 */
[----:B0-----:R-:W-:-:S05]  /*a110*/  @P1 IMAD.HI.U32 R2, R7, R2, RZ ;  /* 0x0000000207021227 */ /* 0x001fca00078e00ff */
[----:B-1----:R-:W-:-:S04]  /*a120*/  @P1 SHF.R.U32.HI R8, RZ, R3, R2 ;  /* 0x00000003ff081219 */ /* 0x002fc80000011602 */
[----:B------:R-:W-:Y:S02]  /*a130*/  @!P0 SHF.R.S32.HI R3, RZ, 0x1f, R8 ;  /* 0x0000001fff038819 */ /* 0x000fe40000011408 */
[----:B--2---:R-:W-:-:S05]  /*a140*/  SHF.R.S32.HI R29, RZ, 0x1f, R28 ;  /* 0x0000001fff1d7819 */ /* 0x004fca000001141c */
[----:B---3--:R-:W-:-:S04]  /*a150*/  @!P0 IMAD R2, R29, R10, RZ ;  /* 0x0000000a1d028224 */ /* 0x008fc800078e02ff */
[----:B------:R-:W-:Y:S02]  /*a160*/  @!P0 IMAD R11, R28, R11, R2 ;  /* 0x0000000b1c0b8224 */ /* 0x000fe400078e0202 */
[----:B------:R-:W-:-:S04]  /*a170*/  @!P0 IMAD.MOV.U32 R2, RZ, RZ, R8 ;  /* 0x000000ffff028224 */ /* 0x000fc800078e0008 */
[----:B------:R-:W-:-:S04]  /*a180*/  @!P0 IMAD.WIDE.U32 R2, R28, R10, R2 ;  /* 0x0000000a1c028225 */ /* 0x000fc800078e0002 */
[----:B------:R-:W-:Y:S01]  /*a190*/  @!P0 IMAD.IADD R3, R3, 0x1, R11 ;  /* 0x0000000103038824 */ /* 0x000fe200078e020b */
[----:B----4-:R-:W-:-:S04]  /*a1a0*/  @!P0 LEA R4, P1, R2, R4, 0x2 ;  /* 0x0000000402048211 */ /* 0x010fc800078210ff */
[----:B------:R-:W-:-:S05]  /*a1b0*/  @!P0 LEA.HI.X R5, R2, R5, R3, 0x2, P1 ;  /* 0x0000000502058211 */ /* 0x000fca00008f1403 */
[----:B------:R0:W5:Y:S01]  /*a1c0*/  @!P0 LDG.E R6, desc[UR38][R4.64] ;  /* 0x0000002604068981 */ /* 0x000162000c1e1900 */
[----:B------:R-:W-:-:S03]  /*a1d0*/  UMOV UR4, 0xffffffff ;  /* 0xffffffff00047882 */ /* 0x000fc60000000000 */
[----:B------:R-:W-:Y:S05]  /*a1e0*/  BRA.DIV UR4, `(.L_x_2210) ;  /* 0x0000003204887947 */ /* 0x000fea000b800000 */
.L_x_2250:
[----:B------:R-:W-:Y:S01]  /*a1f0*/  ULOP3.LUT UR4, UR40, 0x2, URZ, 0xfc, !UPT ;  /* 0x0000000228047892 */ /* 0x000fe2000f8efc3f */
[----:B------:R-:W-:Y:S02]  /*a200*/  IMAD.MOV R2, RZ, RZ, -R8 ;  /* 0x000000ffff027224 */ /* 0x000fe400078e0a08 */
[----:B------:R-:W-:Y:S02]  /*a210*/  IMAD.U32 R27, RZ, RZ, UR42 ;  /* 0x0000002aff1b7e24 */ /* 0x000fe4000f8e00ff */
[----:B0-----:R-:W-:Y:S02]  /*a220*/  IMAD.SHL.U32 R4, R22, 0x8, RZ ;  /* 0x0000000816047824 */ /* 0x001fe400078e00ff */
[----:B------:R-:W-:Y:S01]  /*a230*/  IMAD.U32 R3, RZ, RZ, UR4 ;  /* 0x00000004ff037e24 */ /* 0x000fe2000f8e00ff */
[----:B------:R-:W-:Y:S01]  /*a240*/  SHF.R.S32.HI R27, RZ, 0x1f, R27 ;  /* 0x0000001fff1b7819 */ /* 0x000fe2000001141b */
[----:B------:R-:W-:Y:S01]  /*a250*/  IMAD R7, R16, R2, R7 ;  /* 0x0000000210077224 */ /* 0x000fe200078e0207 */
[----:B------:R-:W-:Y:S01]  /*a260*/  LOP3.LUT R16, R4, 0x38, RZ, 0xc0, !PT ;  /* 0x0000003804107812 */ /* 0x000fe200078ec0ff */
[----:B------:R-:W-:Y:S01]  /*a270*/  IMAD.MOV.U32 R26, RZ, RZ, R0 ;  /* 0x000000ffff1a7224 */ /* 0x000fe200078e0000 */
[----:B------:R-:W-:-:S13]  /*a280*/  ISETP.NE.AND P0, PT, R3, 0x3, PT ;  /* 0x000000030300780c */ /* 0x000fda0003f05270 */
[----:B------:R-:W-:Y:S05]  /*a290*/  @!P0 BRA `(.L_x_2211) ;  /* 0x0000000000048947 */ /* 0x000fea0003800000 */
[----:B------:R-:W-:Y:S01]  /*a2a0*/  BPT.TRAP 0x1 ;  /* 0x000000040000795c */ /* 0x000fe20000300000 */
.L_x_2211:
[----:B------:R-:W-:Y:S01]  /*a2b0*/  IMAD.MOV.U32 R10, RZ, RZ, 0x1 ;  /* 0x00000001ff0a7424 */ /* 0x000fe200078e00ff */
[----:B------:R-:W-:Y:S01]  /*a2c0*/  SHF.R.S32.HI R8, RZ, 0x1f, R7 ;  /* 0x0000001fff087819 */ /* 0x000fe20000011407 */
[----:B------:R-:W-:Y:S01]  /*a2d0*/  ULDC.64 UR4, c[0x0][0x328] ;  /* 0x0000ca0000047ab9 */ /* 0x000fe20000000a00 */
[----:B------:R-:W-:Y:S02]  /*a2e0*/  R2UR UR6, R27 ;  /* 0x000000001b0672ca */ /* 0x000fe400000e0000 */
[----:B------:R-:W-:Y:S01]  /*a2f0*/  SHF.L.U32 R10, R10, 0x1f, RZ ;  /* 0x0000001f0a0a7819 */ /* 0x000fe200000006ff */
[----:B------:R-:W-:-:S03]  /*a300*/  IMAD R2, R8, UR4, RZ ;  /* 0x0000000408027c24 */ /* 0x000fc6000f8e02ff */
[----:B------:R-:W0:Y:S01]  /*a310*/  SYNCS.PHASECHK.TRANS64.TRYWAIT P0, [UR47+0x16840], R10 ;  /* 0x0168400aff0075a7 */ /* 0x000e22000800016f */
[C---:B------:R-:W-:Y:S02]  /*a320*/  IMAD R5, R7.reuse, UR5, R2 ;  /* 0x0000000507057c24 */ /* 0x040fe4000f8e0202 */
[----:B------:R-:W-:Y:S01]  /*a330*/  IMAD.WIDE.U32 R2, R7, UR4, RZ ;  /* 0x0000000407027c25 */ /* 0x000fe2000f8e00ff */
[----:B------:R-:W-:-:S04]  /*a340*/  ULDC.64 UR4, c[0x0][0x338] ;  /* 0x0000ce0000047ab9 */ /* 0x000fc80000000a00 */
[----:B------:R-:W-:Y:S02]  /*a350*/  IADD3 R3, R3, R5, RZ ;  /* 0x0000000503037210 */ /* 0x000fe40007ffe0ff */
[----:B-----5:R-:W-:Y:S01]  /*a360*/  SHF.R.S32.HI R5, RZ, 0x1f, R6 ;  /* 0x0000001fff057819 */ /* 0x020fe20000011406 */
[----:B------:R-:W-:-:S04]  /*a370*/  IMAD.WIDE.U32 R2, R6, UR4, R2 ;  /* 0x0000000406027c25 */ /* 0x000fc8000f8e0002 */
[----:B------:R-:W-:-:S04]  /*a380*/  IMAD R11, R5, UR4, RZ ;  /* 0x00000004050b7c24 */ /* 0x000fc8000f8e02ff */
        /* <DEDUP_REMOVED lines=12> */
.L_x_2251:
[----:B------:R-:W-:Y:S01]  /*a450*/  ULDC.64 UR4, c[0x0][0x300] ;  /* 0x0000c00000047ab9 */ /* 0x000fe20000000a00 */
[----:B------:R-:W-:Y:S01]  /*a460*/  R2UR UR6, R27 ;  /* 0x000000001b0672ca */ /* 0x000fe200000e0000 */
[----:B------:R-:W-:Y:S01]  /*a470*/  IMAD R8, R8, UR4, RZ ;  /* 0x0000000408087c24 */ /* 0x000fe2000f8e02ff */
[----:B------:R-:W-:Y:S01]  /*a480*/  SHF.R.U32.HI R12, RZ, 0x3, R9 ;  /* 0x00000003ff0c7819 */ /* 0x000fe20000011609 */
[----:B0-----:R-:W-:-:S04]  /*a490*/  IMAD.WIDE.U32 R2, R7, UR4, RZ ;  /* 0x0000000407027c25 */ /* 0x001fc8000f8e00ff */
[----:B------:R-:W-:Y:S01]  /*a4a0*/  IMAD R11, R7, UR5, R8 ;  /* 0x00000005070b7c24 */ /* 0x000fe2000f8e0208 */
[----:B------:R-:W-:Y:S01]  /*a4b0*/  ULDC.64 UR4, c[0x0][0x310] ;  /* 0x0000c40000047ab9 */ /* 0x000fe20000000a00 */
[----:B------:R-:W-:Y:S02]  /*a4c0*/  IMAD.MOV.U32 R7, RZ, RZ, -0x80 ;  /* 0xffffff80ff077424 */ /* 0x000fe400078e00ff */
[----:B------:R-:W-:Y:S02]  /*a4d0*/  IMAD.IADD R3, R3, 0x1, R11 ;  /* 0x0000000103037824 */ /* 0x000fe400078e020b */
[----:B------:R-:W-:Y:S02]  /*a4e0*/  IMAD R5, R5, UR4, RZ ;  /* 0x0000000405057c24 */ /* 0x000fe4000f8e02ff */
[----:B------:R-:W-:-:S04]  /*a4f0*/  IMAD.WIDE.U32 R2, R6, UR4, R2 ;  /* 0x0000000406027c25 */ /* 0x000fc8000f8e0002 */
[----:B------:R-:W-:Y:S01]  /*a500*/  IMAD R5, R6, UR5, R5 ;  /* 0x0000000506057c24 */ /* 0x000fe2000f8e0205 */
[----:B------:R-:W-:Y:S01]  /*a510*/  ULDC.64 UR4, c[0x0][0x308] ;  /* 0x0000c20000047ab9 */ /* 0x000fe20000000a00 */
[----:B------:R-:W-:Y:S02]  /*a520*/  IMAD R6, R0, R7, UR43 ;  /* 0x0000002b00067e24 */ /* 0x000fe4000f8e0207 */
[----:B------:R-:W-:Y:S02]  /*a530*/  IMAD.IADD R3, R3, 0x1, R5 ;  /* 0x0000000103037824 */ /* 0x000fe400078e0205 */
[----:B------:R-:W-:Y:S01]  /*a540*/  IMAD.U32 R5, RZ, RZ, UR4 ;  /* 0x00000004ff057e24 */ /* 0x000fe2000f8e00ff */
[----:B------:R-:W-:-:S03]  /*a550*/  UIMAD UR4, UR6, UR4, URZ ;  /* 0x00000004060472a4 */ /* 0x000fc6000f8e023f */
[----:B------:R-:W-:Y:S01]  /*a560*/  IMAD.WIDE.U32 R2, R5, UR42, R2 ;  /* 0x0000002a05027c25 */ /* 0x000fe2000f8e0002 */
[----:B------:R-:W-:Y:S01]  /*a570*/  UIMAD UR4, UR42, UR5, UR4 ;  /* 0x000000052a0472a4 */ /* 0x000fe2000f8e0204 */
[----:B------:R-:W-:Y:S01]  /*a580*/  LOP3.LUT R5, R4, 0x1c0, RZ, 0xc0, !PT ;  /* 0x000001c004057812 */ /* 0x000fe200078ec0ff */
[----:B------:R-:W-:Y:S02]  /*a590*/  ULDC.64 UR6, c[0x0][0x2e8] ;  /* 0x0000ba0000067ab9 */ /* 0x000fe40000000a00 */
[----:B------:R-:W-:Y:S02]  /*a5a0*/  LEA R0, P0, R2, UR6, 0x1 ;  /* 0x0000000602007c11 */ /* 0x000fe4000f8008ff */
[----:B------:R-:W-:Y:S01]  /*a5b0*/  IADD3 R3, R3, UR4, RZ ;  /* 0x0000000403037c10 */ /* 0x000fe2000fffe0ff */
[----:B------:R-:W-:Y:S01]  /*a5c0*/  ULDC UR4, c[0x0][0x2f4] ;  /* 0x0000bd0000047ab9 */ /* 0x000fe20000000800 */
[----:B------:R-:W-:Y:S02]  /*a5d0*/  LOP3.LUT R5, R5, 0x38, R4, 0xf8, !PT ;  /* 0x0000003805057812 */ /* 0x000fe400078ef804 */
[----:B------:R-:W-:Y:S01]  /*a5e0*/  ISETP.GE.AND P3, PT, R16, UR4, PT ;  /* 0x0000000410007c0c */ /* 0x000fe2000bf66270 */
[----:B------:R-:W-:Y:S01]  /*a5f0*/  UMOV UR4, 0xffffffff ;  /* 0xffffffff00047882 */ /* 0x000fe20000000000 */
[----:B------:R-:W-:-:S02]  /*a600*/  LEA.HI.X R4, R2, UR7, R3, 0x1, P0 ;  /* 0x0000000702047c11 */ /* 0x000fc400080f0c03 */
[----:B------:R-:W-:Y:S02]  /*a610*/  P2R R2, PR, RZ, 0x8 ;  /* 0x00000008ff027803 */ /* 0x000fe40000000000 */
[----:B------:R-:W-:Y:S01]  /*a620*/  LOP3.LUT R3, R5, 0x38, R22, 0x78, !PT ;  /* 0x0000003805037812 */ /* 0x000fe200078e7816 */
[----:B------:R-:W-:Y:S02]  /*a630*/  IMAD.IADD R5, R6, 0x1, -R12 ;  /* 0x0000000106057824 */ /* 0x000fe400078e0a0c */
[----:B------:R0:W-:Y:S01]  /*a640*/  STL [R1], R2 ;  /* 0x0000000201007387 */ /* 0x0001e20000100800 */
[----:B------:R-:W-:Y:S02]  /*a650*/  IMAD.SHL.U32 R22, R9, 0x8, RZ ;  /* 0x0000000809167824 */ /* 0x000fe400078e00ff */
[----:B------:R-:W-:-:S03]  /*a660*/  ISETP.GE.AND P0, PT, R5, 0x1, PT ;  /* 0x000000010500780c */ /* 0x000fc60003f06270 */
[----:B------:R-:W-:Y:S01]  /*a670*/  LOP3.LUT R22, R3, 0x200, R22, 0xf8, !PT ;  /* 0x0000020003167812 */ /* 0x000fe200078ef816 */
[----:B------:R-:W-:Y:S09]  /*a680*/  BRA.DIV UR4, `(.L_x_2213) ;  /* 0x0000002e04987947 */ /* 0x000ff2000b800000 */
[----:B------:R-:W1:Y:S01]  /*a690*/  SHFL.IDX PT, R14, R0, RZ, 0x181f ;  /* 0x00181fff000e7589 */ /* 0x000e6200000e0000 */
[----:B------:R-:W-:-:S03]  /*a6a0*/  @P0 LEA R7, R22, UR47, 0x1 ;  /* 0x0000002f16070c11 */ /* 0x000fc6000f8e08ff */
[----:B0-----:R-:W0:Y:S04]  /*a6b0*/  SHFL.IDX PT, R2, R4, RZ, 0x181f ;  /* 0x00181fff04027589 */ /* 0x001e2800000e0000 */
[----:B------:R-:W-:Y:S04]  /*a6c0*/  SHFL.IDX PT, R8, R4, 0x1, 0x181f ;  /* 0x00381f0004087f89 */ /* 0x000fe800000e0000 */
[----:B------:R-:W-:Y:S04]  /*a6d0*/  SHFL.IDX PT, R9, R0, 0x2, 0x181f ;  /* 0x00581f0000097f89 */ /* 0x000fe800000e0000 */
[----:B------:R-:W-:Y:S01]  /*a6e0*/  SHFL.IDX PT, R6, R4, 0x2, 0x181f ;  /* 0x00581f0004067f89 */ /* 0x000fe200000e0000 */
[----:B-1----:R-:W-:-:S05]  /*a6f0*/  @P0 LEA R14, P1, R16, R14, 0x1 ;  /* 0x0000000e100e0211 */ /* 0x002fca00078208ff */
[----:B0-----:R-:W-:Y:S01]  /*a700*/  @P0 IMAD.X R3, RZ, RZ, R2, P1 ;  /* 0x000000ffff030224 */ /* 0x001fe200008e0602 */
[C---:B------:R-:W-:Y:S01]  /*a710*/  ISETP.GE.AND P1, PT, R5.reuse, 0x21, PT ;  /* 0x000000210500780c */ /* 0x040fe20003f26270 */
[----:B------:R-:W-:Y:S02]  /*a720*/  @P0 IMAD.MOV.U32 R2, RZ, RZ, R14 ;  /* 0x000000ffff020224 */ /* 0x000fe400078e000e */
[----:B------:R-:W0:Y:S04]  /*a730*/  SHFL.IDX PT, R14, R0, 0x1, 0x181f ;  /* 0x00381f00000e7f89 */ /* 0x000e2800000e0000 */
[----:B------:R1:W-:Y:S01]  /*a740*/  @P0 LDGSTS.E.BYPASS.LTC128B.128 [R7+0xe400], desc[UR38][R2.64], !P3 ;  /* 0x0e40000002070fae */ /* 0x0003e2000d901d66 */
[----:B------:R-:W-:-:S05]  /*a750*/  ISETP.GE.AND P0, PT, R5, 0x11, PT ;  /* 0x000000110500780c */ /* 0x000fca0003f06270 */
[C---:B------:R-:W-:Y:S01]  /*a760*/  @P1 LEA R25, R22.reuse, UR47, 0x1 ;  /* 0x0000002f16191c11 */ /* 0x040fe2000f8e08ff */
[----:B-1----:R-:W-:Y:S07]  /*a770*/  SHFL.IDX PT, R7, R4, 0x3, 0x181f ;  /* 0x00781f0004077f89 */ /* 0x002fee00000e0000 */
[----:B------:R-:W-:Y:S02]  /*a780*/  @P0 LEA R21, R22, UR47, 0x1 ;  /* 0x0000002f16150c11 */ /* 0x000fe4000f8e08ff */
[----:B0-----:R-:W-:-:S02]  /*a790*/  @P0 LEA R2, P2, R16, R14, 0x1 ;  /* 0x0000000e10020211 */ /* 0x001fc400078408ff */
[----:B------:R-:W0:Y:S03]  /*a7a0*/  SHFL.IDX PT, R14, R0, 0x3, 0x181f ;  /* 0x00781f00000e7f89 */ /* 0x000e2600000e0000 */
[----:B------:R-:W-:-:S05]  /*a7b0*/  @P0 IMAD.X R3, RZ, RZ, R8, P2 ;  /* 0x000000ffff030224 */ /* 0x000fca00010e0608 */
[----:B------:R1:W-:Y:S02]  /*a7c0*/  @P0 LDGSTS.E.BYPASS.LTC128B.128 [R21+0xec00], desc[UR38][R2.64], !P3 ;  /* 0x0ec0000002150fae */ /* 0x0003e4000d901d66 */
[----:B-1----:R-:W-:Y:S02]  /*a7d0*/  @P1 LEA R2, P0, R16, R9, 0x1 ;  /* 0x0000000910021211 */ /* 0x002fe400078008ff */
[----:B------:R-:W1:Y:S03]  /*a7e0*/  SHFL.IDX PT, R9, R0, 0x4, 0x181f ;  /* 0x00981f0000097f89 */ /* 0x000e6600000e0000 */
        /* <DEDUP_REMOVED lines=9> */
[----:B------:R-:W-:Y:S02]  /*a880*/  @P0 IMAD.X R3, RZ, RZ, R7, P2 ;  /* 0x000000ffff030224 */ /* 0x000fe400010e0607 */
[----:B------:R-:W3:Y:S04]  /*a890*/  SHFL.IDX PT, R7, R4, 0x5, 0x181f ;  /* 0x00b81f0004077f89 */ /* 0x000ee800000e0000 */
[----:B------:R1:W-:Y:S02]  /*a8a0*/  @P0 LDGSTS.E.BYPASS.LTC128B.128 [R21+0xfc00], desc[UR38][R2.64], !P3 ;  /* 0x0fc0000002150fae */ /* 0x0003e4000d901d66 */
[----:B-1----:R-:W-:-:S02]  /*a8b0*/  @P1 LEA R2, P0, R16, R9, 0x1 ;  /* 0x0000000910021211 */ /* 0x002fc400078008ff */
[----:B------:R-:W1:Y:S03]  /*a8c0*/  SHFL.IDX PT, R9, R0, 0x6, 0x181f ;  /* 0x00d81f0000097f89 */ /* 0x000e6600000e0000 */
[----:B--2---:R-:W-:Y:S01]  /*a8d0*/  @P1 IMAD.X R3, RZ, RZ, R6, P0 ;  /* 0x000000ffff031224 */ /* 0x004fe200000e0606 */
[C---:B------:R-:W-:Y:S01]  /*a8e0*/  ISETP.GE.AND P0, PT, R5.reuse, 0x51, PT ;  /* 0x000000510500780c */ /* 0x040fe20003f06270 */
[----:B------:R-:W2:Y:S04]  /*a8f0*/  SHFL.IDX PT, R6, R4, 0x6, 0x181f ;  /* 0x00d81f0004067f89 */ /* 0x000ea800000e0000 */
[----:B------:R0:W-:Y:S01]  /*a900*/  @P1 LDGSTS.E.BYPASS.LTC128B.128 [R25+0x10400], desc[UR38][R2.64], !P3 ;  /* 0x1040000002191fae */ /* 0x0001e2000d901d66 */
[----:B------:R-:W-:-:S03]  /*a910*/  ISETP.GE.AND P1, PT, R5, 0x61, PT ;  /* 0x000000610500780c */ /* 0x000fc60003f26270 */
[----:B------:R-:W4:Y:S04]  /*a920*/  SHFL.IDX PT, R4, R4, 0x7, 0x181f ;  /* 0x00f81f0004047f89 */ /* 0x000f2800000e0000 */
[----:B0-----:R-:W-:Y:S02]  /*a930*/  @P0 LEA R2, P2, R16, R14, 0x1 ;  /* 0x0000000e10020211 */ /* 0x001fe400078408ff */
[----:B------:R0:W0:Y:S02]  /*a940*/  SHFL.IDX PT, R14, R0, 0x7, 0x181f ;  /* 0x00f81f00000e7f89 */ /* 0x00002400000e0000 */
[----:B---3--:R-:W-:Y:S02]  /*a950*/  @P0 IADD3.X R3, RZ, R7, RZ, P2, !PT ;  /* 0x00000007ff030210 */ /* 0x008fe400017fe4ff */
[----:B------:R-:W-:-:S05]  /*a960*/  @P0 LEA R7, R22, UR47, 0x1 ;  /* 0x0000002f16070c11 */ /* 0x000fca000f8e08ff */
[----:B------:R1:W-:Y:S02]  /*a970*/  @P0 LDGSTS.E.BYPASS.LTC128B.128 [R7+0x10c00], desc[UR38][R2.64], !P3 ;  /* 0x10c0000002070fae */ /* 0x0003e4000d901d66 */
[----:B-1----:R-:W-:Y:S02]  /*a980*/  @P1 LEA R2, P0, R16, R9, 0x1 ;  /* 0x0000000910021211 */ /* 0x002fe400078008ff */
[----:B------:R-:W-:-:S03]  /*a990*/  @P1 LEA R9, R22, UR47, 0x1 ;  /* 0x0000002f16091c11 */ /* 0x000fc6000f8e08ff */
[----:B--2---:R-:W-:-:S05]  /*a9a0*/  @P1 IMAD.X R3, RZ, RZ, R6, P0 ;  /* 0x000000ffff031224 */ /* 0x004fca00000e0606 */
[----:B0---4-:R1:W-:Y:S03]  /*a9b0*/  @P1 LDGSTS.E.BYPASS.LTC128B.128 [R9+0x11400], desc[UR38][R2.64], !P3 ;  /* 0x1140000002091fae */ /* 0x0113e6000d901d66 */
.L_x_2269:
        /* <DEDUP_REMOVED lines=17> */
.L_x_2214:
        /* <DEDUP_REMOVED lines=30> */
.L_x_2215:
[----:B------:R-:W-:Y:S01]  /*acb0*/  IMAD.U32 R4, RZ, RZ, UR36 ;  /* 0x00000024ff047e24 */ /* 0x000fe2000f8e00ff */
[----:B------:R-:W-:Y:S01]  /*acc0*/  ULDC.64 UR4, c[0x0][0x2e0] ;  /* 0x0000b80000047ab9 */ /* 0x000fe20000000a00 */
[----:B------:R-:W-:Y:S01]  /*acd0*/  IMAD.U32 R3, RZ, RZ, UR48 ;  /* 0x00000030ff037e24 */ /* 0x000fe2000f8e00ff */
[----:B------:R-:W-:Y:S01]  /*ace0*/  UISETP.NE.AND UP0, UPT, UR50, URZ, UPT ;  /* 0x0000003f3200728c */ /* 0x000fe2000bf05270 */
[----:B------:R-:W-:Y:S01]  /*acf0*/  IMAD R25, R25, UR4, RZ ;  /* 0x0000000419197c24 */ /* 0x000fe2000f8e02ff */
[----:B------:R-:W0:Y:S01]  /*ad00*/  LDC R9, c[0x0][0x448] ;  /* 0x00011200ff097b82 */ /* 0x000e220000000800 */
[----:B------:R-:W-:Y:S02]  /*ad10*/  IMAD.MOV.U32 R2, RZ, RZ, R4 ;  /* 0x000000ffff027224 */ /* 0x000fe400078e0004 */
[C---:B------:R-:W-:Y:S01]  /*ad20*/  IMAD R25, R24.reuse, UR5, R25 ;  /* 0x0000000518197c24 */ /* 0x040fe2000f8e0219 */
[----:B------:R-:W-:Y:S01]  /*ad30*/  PLOP3.LUT P0, PT, PT, PT, UP0, 0x80, 0x0 ;  /* 0x000000000000781c */ /* 0x000fe20003f0f008 */
[----:B------:R-:W-:Y:S01]  /*ad40*/  IMAD.WIDE.U32 R2, R24, UR4, R2 ;  /* 0x0000000418027c25 */ /* 0x000fe2000f8e0002 */
[----:B------:R-:W-:Y:S01]  /*ad50*/  PLOP3.LUT P1, PT, PT, PT, UP0, 0x80, 0x0 ;  /* 0x000000000000781c */ /* 0x000fe20003f2f008 */
[----:B------:R-:W1:Y:S01]  /*ad60*/  S2R R24, SR_TID.X ;  /* 0x0000000000187919 */ /* 0x000e620000002100 */
[----:B------:R-:W-:Y:S01]  /*ad70*/  PLOP3.LUT P2, PT, PT, PT, UP0, 0x80, 0x0 ;  /* 0x000000000000781c */ /* 0x000fe20003f4f008 */
[----:B------:R-:W-:Y:S01]  /*ad80*/  IMAD.U32 R5, RZ, RZ, UR37 ;  /* 0x00000025ff057e24 */ /* 0x000fe2000f8e00ff */
[----:B------:R-:W-:Y:S01]  /*ad90*/  @UP0 ULDC UR4, c[0x0][0x44c] ;  /* 0x0001130000040ab9 */ /* 0x000fe20000000800 */
[----:B------:R-:W-:Y:S01]  /*ada0*/  IMAD.U32 R5, RZ, RZ, UR49 ;  /* 0x00000031ff057e24 */ /* 0x000fe2000f8e00ff */
[----:B------:R-:W-:Y:S01]  /*adb0*/  @UP0 ULDC UR5, c[0x0][0x450] ;  /* 0x0001140000050ab9 */ /* 0x000fe20000000800 */
[----:B------:R-:W-:Y:S01]  /*adc0*/  IMAD.IADD R3, R3, 0x1, R25 ;  /* 0x0000000103037824 */ /* 0x000fe200078e0219 */
[----:B-1----:R-:W-:-:S04]  /*add0*/  LOP3.LUT R24, R24, 0x7f, RZ, 0xc0, !PT ;  /* 0x0000007f18187812 */ /* 0x002fc800078ec0ff */
[----:B------:R-:W-:-:S04]  /*ade0*/  SHF.R.U32.HI R24, RZ, 0x3, R24 ;  /* 0x00000003ff187819 */ /* 0x000fc80000011618 */
[----:B------:R-:W-:-:S05]  /*adf0*/  IADD3 R0, R23, R24, RZ ;  /* 0x0000001817007210 */ /* 0x000fca0007ffe0ff */
[----:B------:R-:W-:-:S04]  /*ae00*/  IMAD R4, R5, 0xc0, R0 ;  /* 0x000000c005047824 */ /* 0x000fc800078e0200 */
[C---:B------:R-:W-:Y:S01]  /*ae10*/  @P0 IMAD.HI.U32 R0, R4.reuse, UR4, RZ ;  /* 0x0000000404000c27 */ /* 0x040fe2000f8e00ff */
[----:B------:R-:W-:Y:S01]  /*ae20*/  PLOP3.LUT P0, PT, PT, PT, UP0, 0x80, 0x0 ;  /* 0x000000000000781c */ /* 0x000fe20003f0f008 */
[----:B------:R-:W-:Y:S02]  /*ae30*/  @UP0 ULDC UR4, c[0x0][0x44c] ;  /* 0x0001130000040ab9 */ /* 0x000fe40000000800 */
[----:B------:R-:W-:Y:S01]  /*ae40*/  IMAD.MOV.U32 R5, RZ, RZ, R4 ;  /* 0x000000ffff057224 */ /* 0x000fe200078e0004 */
[----:B------:R-:W-:Y:S01]  /*ae50*/  @P1 SHF.R.U32.HI R5, RZ, UR5, R0 ;  /* 0x00000005ff051c19 */ /* 0x000fe20008011600 */
[----:B------:R-:W-:-:S04]  /*ae60*/  VIADD R0, R4, 0x80 ;  /* 0x0000008004007836 */ /* 0x000fc80000000000 */
[----:B------:R-:W-:Y:S02]  /*ae70*/  IMAD.MOV R15, RZ, RZ, -R5 ;  /* 0x000000ffff0f7224 */ /* 0x000fe400078e0a05 */
[----:B------:R-:W-:Y:S01]  /*ae80*/  @P2 IMAD.HI.U32 R6, R0, UR4, RZ ;  /* 0x0000000400062c27 */ /* 0x000fe2000f8e00ff */
[----:B------:R-:W-:-:S03]  /*ae90*/  @UP0 ULDC UR4, c[0x0][0x450] ;  /* 0x0001140000040ab9 */ /* 0x000fc60000000800 */
[----:B0-----:R-:W-:Y:S01]  /*aea0*/  IMAD R15, R9, R15, R4 ;  /* 0x0000000f090f7224 */ /* 0x001fe200078e0204 */
[----:B------:R-:W-:Y:S01]  /*aeb0*/  SHF.R.S32.HI R4, RZ, 0x1f, R5 ;  /* 0x0000001fff047819 */ /* 0x000fe20000011405 */
[----:B------:R-:W-:Y:S01]  /*aec0*/  IMAD.MOV.U32 R11, RZ, RZ, R0 ;  /* 0x000000ffff0b7224 */ /* 0x000fe200078e0000 */
[----:B------:R-:W-:Y:S01]  /*aed0*/  @P0 SHF.R.U32.HI R11, RZ, UR4, R6 ;  /* 0x00000004ff0b0c19 */ /* 0x000fe20008011606 */
[----:B------:R-:W-:Y:S02]  /*aee0*/  ULDC.64 UR4, c[0x0][0x2d0] ;  /* 0x0000b40000047ab9 */ /* 0x000fe40000000a00 */
[----:B------:R-:W-:Y:S01]  /*aef0*/  IMAD R6, R4, UR4, RZ ;  /* 0x0000000404067c24 */ /* 0x000fe2000f8e02ff */
[--C-:B------:R-:W-:Y:S01]  /*af00*/  SHF.R.S32.HI R4, RZ, 0x1f, R11.reuse ;  /* 0x0000001fff047819 */ /* 0x100fe2000001140b */
[----:B------:R-:W-:Y:S02]  /*af10*/  IMAD.MOV R8, RZ, RZ, -R11 ;  /* 0x000000ffff087224 */ /* 0x000fe400078e0a0b */
[----:B------:R-:W-:-:S02]  /*af20*/  IMAD R13, R5, UR5, R6 ;  /* 0x00000005050d7c24 */ /* 0x000fc4000f8e0206 */
[----:B------:R-:W-:Y:S02]  /*af30*/  IMAD R10, R4, UR4, RZ ;  /* 0x00000004040a7c24 */ /* 0x000fe4000f8e02ff */
[----:B------:R-:W-:-:S04]  /*af40*/  IMAD.WIDE.U32 R6, R11, UR4, R2 ;  /* 0x000000040b067c25 */ /* 0x000fc8000f8e0002 */
[----:B------:R-:W-:Y:S02]  /*af50*/  IMAD R21, R11, UR5, R10 ;  /* 0x000000050b157c24 */ /* 0x000fe4000f8e020a */
[----:B------:R-:W-:Y:S01]  /*af60*/  IMAD R11, R9, R8, R0 ;  /* 0x00000008090b7224 */ /* 0x000fe200078e0200 */
[----:B------:R-:W-:Y:S01]  /*af70*/  SHF.R.S32.HI R0, RZ, 0x1f, R15 ;  /* 0x0000001fff007819 */ /* 0x000fe2000001140f */
[----:B------:R-:W-:Y:S01]  /*af80*/  IMAD.WIDE.U32 R4, R5, UR4, R2 ;  /* 0x0000000405047c25 */ /* 0x000fe2000f8e0002 */
[----:B------:R-:W-:-:S03]  /*af90*/  ULDC.64 UR4, c[0x0][0x2c8] ;  /* 0x0000b20000047ab9 */ /* 0x000fc60000000a00 */
[----:B------:R-:W-:Y:S02]  /*afa0*/  IMAD R0, R0, UR4, RZ ;  /* 0x0000000400007c24 */ /* 0x000fe4000f8e02ff */
[----:B------:R-:W-:Y:S02]  /*afb0*/  IMAD.IADD R3, R5, 0x1, R13 ;  /* 0x0000000105037824 */ /* 0x000fe400078e020d */
[----:B------:R-:W-:Y:S02]  /*afc0*/  IMAD.MOV.U32 R2, RZ, RZ, R4 ;  /* 0x000000ffff027224 */ /* 0x000fe400078e0004 */
[C---:B------:R-:W-:Y:S01]  /*afd0*/  IMAD R13, R15.reuse, UR5, R0 ;  /* 0x000000050f0d7c24 */ /* 0x040fe2000f8e0200 */
[----:B------:R-:W-:Y:S01]  /*afe0*/  SHF.R.S32.HI R0, RZ, 0x1f, R11 ;  /* 0x0000001fff007819 */ /* 0x000fe2000001140b */
[----:B------:R-:W-:Y:S01]  /*aff0*/  IMAD.WIDE.U32 R4, R15, UR4, R2 ;  /* 0x000000040f047c25 */ /* 0x000fe2000f8e0002 */
[----:B------:R-:W-:-:S03]  /*b000*/  IADD3 R3, R7, R21, RZ ;  /* 0x0000001507037210 */ /* 0x000fc60007ffe0ff */
        /* <DEDUP_REMOVED lines=15> */
[----:B------:R-:W0:Y:S01]  /*b100*/  SHFL.IDX PT, R14, R7, RZ, 0x181f ;  /* 0x00181fff070e7589 */ /* 0x000e2200000e0000 */
[----:B------:R-:W-:Y:S01]  /*b110*/  IMAD.U32 R5, RZ, RZ, UR49 ;  /* 0x00000031ff057e24 */ /* 0x000fe2000f8e00ff */
[----:B------:R-:W-:Y:S02]  /*b120*/  ULDC UR4, c[0x0][0x288] ;  /* 0x0000a20000047ab9 */ /* 0x000fe40000000800 */
[----:B------:R-:W1:Y:S01]  /*b130*/  SHFL.IDX PT, R2, R8, RZ, 0x181f ;  /* 0x00181fff08027589 */ /* 0x000e6200000e0000 */
[----:B------:R-:W-:Y:S02]  /*b140*/  IMAD R4, R9, UR4, RZ ;  /* 0x0000000409047c24 */ /* 0x000fe4000f8e02ff */
[----:B------:R-:W-:Y:S01]  /*b150*/  IMAD R5, R5, 0xc0, R24 ;  /* 0x000000c005057824 */ /* 0x000fe200078e0218 */
[----:B------:R-:W2:Y:S03]  /*b160*/  SHFL.IDX PT, R21, R7, 0x1, 0x181f ;  /* 0x00381f0007157f89 */ /* 0x000ea600000e0000 */
[C---:B------:R-:W-:Y:S01]  /*b170*/  VIADD R9, R5.reuse, 0x10 ;  /* 0x0000001005097836 */ /* 0x040fe20000000000 */
[C---:B------:R-:W-:Y:S01]  /*b180*/  ISETP.GE.AND P1, PT, R5.reuse, R4, PT ;  /* 0x000000040500720c */ /* 0x040fe20003f26270 */
[----:B------:R-:W3:Y:S01]  /*b190*/  SHFL.IDX PT, R10, R8, 0x1, 0x181f ;  /* 0x00381f00080a7f89 */ /* 0x000ee200000e0000 */
[----:B------:R-:W-:-:S02]  /*b1a0*/  VIADD R11, R5, 0x20 ;  /* 0x00000020050b7836 */ /* 0x000fc40000000000 */
[----:B------:R-:W-:Y:S02]  /*b1b0*/  ISETP.GE.AND P3, PT, R9, R4, PT ;  /* 0x000000040900720c */ /* 0x000fe40003f66270 */
[----:B------:R-:W-:Y:S07]  /*b1c0*/  SHFL.IDX PT, R9, R8, 0x2, 0x181f ;  /* 0x00581f0008097f89 */ /* 0x000fee00000e0000 */
[----:B0-----:R-:W-:Y:S02]  /*b1d0*/  @!P1 LEA R14, P2, R16, R14, 0x1 ;  /* 0x0000000e100e9211 */ /* 0x001fe400078408ff */
[----:B------:R-:W-:-:S03]  /*b1e0*/  @!P1 LEA R25, R22, UR47, 0x1 ;  /* 0x0000002f16199c11 */ /* 0x000fc6000f8e08ff */
[----:B-1----:R-:W-:Y:S02]  /*b1f0*/  @!P1 IMAD.X R3, RZ, RZ, R2, P2 ;  /* 0x000000ffff039224 */ /* 0x002fe400010e0602 */
[----:B------:R-:W-:Y:S02]  /*b200*/  @!P1 IMAD.MOV.U32 R2, RZ, RZ, R14 ;  /* 0x000000ffff029224 */ /* 0x000fe400078e000e */
[----:B------:R-:W0:Y:S04]  /*b210*/  SHFL.IDX PT, R14, R7, 0x2, 0x181f ;  /* 0x00581f00070e7f89 */ /* 0x000e2800000e0000 */
[----:B------:R2:W-:Y:S01]  /*b220*/  @!P1 LDGSTS.E.BYPASS.LTC128B.128 [R25+0x8400], desc[UR38][R2.64], !P0 ;  /* 0x0840000002199fae */ /* 0x0005e2000c101d66 */
[----:B------:R-:W-:Y:S01]  /*b230*/  ISETP.GE.AND P1, PT, R11, R4, PT ;  /* 0x000000040b00720c */ /* 0x000fe20003f26270 */
[----:B------:R-:W-:Y:S01]  /*b240*/  VIADD R11, R5, 0x40 ;  /* 0x00000040050b7836 */ /* 0x000fe20000000000 */
[----:B--2---:R-:W-:-:S02]  /*b250*/  @!P3 LEA R2, P2, R16, R21, 0x1 ;  /* 0x000000151002b211 */ /* 0x004fc400078408ff */
[----:B------:R-:W-:Y:S01]  /*b260*/  @!P3 LEA R25, R22, UR47, 0x1 ;  /* 0x0000002f1619bc11 */ /* 0x000fe2000f8e08ff */
[----:B------:R-:W1:Y:S01]  /*b270*/  SHFL.IDX PT, R21, R7, 0x3, 0x181f ;  /* 0x00781f0007157f89 */ /* 0x000e6200000e0000 */
[----:B---3--:R-:W-:-:S07]  /*b280*/  @!P3 IADD3.X R3, RZ, R10, RZ, P2, !PT ;  /* 0x0000000aff03b210 */ /* 0x008fce00017fe4ff */
[----:B------:R-:W-:Y:S01]  /*b290*/  @!P1 LEA R20, R22, UR47, 0x1 ;  /* 0x0000002f16149c11 */ /* 0x000fe2000f8e08ff */
[----:B------:R-:W2:Y:S04]  /*b2a0*/  SHFL.IDX PT, R10, R8, 0x3, 0x181f ;  /* 0x00781f00080a7f89 */ /* 0x000ea800000e0000 */
[----:B------:R0:W-:Y:S02]  /*b2b0*/  @!P3 LDGSTS.E.BYPASS.LTC128B.128 [R25+0x8c00], desc[UR38][R2.64], !P0 ;  /* 0x08c000000219bfae */ /* 0x0001e4000c101d66 */
[----:B0-----:R-:W-:Y:S02]  /*b2c0*/  @!P1 LEA R2, P2, R16, R14, 0x1 ;  /* 0x0000000e10029211 */ /* 0x001fe400078408ff */
[----:B------:R-:W0:Y:S03]  /*b2d0*/  SHFL.IDX PT, R14, R7, 0x4, 0x181f ;  /* 0x00981f00070e7f89 */ /* 0x000e2600000e0000 */
[----:B------:R-:W-:-:S02]  /*b2e0*/  @!P1 IMAD.X R3, RZ, RZ, R9, P2 ;  /* 0x000000ffff039224 */ /* 0x000fc400010e0609 */
[----:B------:R-:W-:-:S03]  /*b2f0*/  VIADD R9, R5, 0x30 ;  /* 0x0000003005097836 */ /* 0x000fc60000000000 */
[----:B------:R3:W-:Y:S01]  /*b300*/  @!P1 LDGSTS.E.BYPASS.LTC128B.128 [R20+0x9400], desc[UR38][R2.64], !P0 ;  /* 0x0940000002149fae */ /* 0x0007e2000c101d66 */
[-C--:B------:R-:W-:Y:S01]  /*b310*/  ISETP.GE.AND P1, PT, R11, R4.reuse, PT ;  /* 0x000000040b00720c */ /* 0x080fe20003f26270 */
[----:B------:R-:W-:Y:S01]  /*b320*/  VIADD R11, R5, 0x60 ;  /* 0x00000060050b7836 */ /* 0x000fe20000000000 */
[----:B------:R-:W-:Y:S02]  /*b330*/  ISETP.GE.AND P3, PT, R9, R4, PT ;  /* 0x000000040900720c */ /* 0x000fe40003f66270 */
[----:B------:R-:W4:Y:S09]  /*b340*/  SHFL.IDX PT, R9, R8, 0x4, 0x181f ;  /* 0x00981f0008097f89 */ /* 0x000f3200000e0000 */
[----:B---3--:R-:W-:-:S02]  /*b350*/  @!P1 LEA R20, R22, UR47, 0x1 ;  /* 0x0000002f16149c11 */ /* 0x008fc4000f8e08ff */
[----:B-1----:R-:W-:Y:S02]  /*b360*/  @!P3 LEA R2, P2, R16, R21, 0x1 ;  /* 0x000000151002b211 */ /* 0x002fe400078408ff */
[----:B------:R-:W-:Y:S01]  /*b370*/  @!P3 LEA R25, R22, UR47, 0x1 ;  /* 0x0000002f1619bc11 */ /* 0x000fe2000f8e08ff */
[----:B------:R-:W1:Y:S02]  /*b380*/  SHFL.IDX PT, R21, R7, 0x5, 0x181f ;  /* 0x00b81f0007157f89 */ /* 0x000e6400000e0000 */
[----:B--2---:R-:W-:Y:S02]  /*b390*/  @!P3 IMAD.X R3, RZ, RZ, R10, P2 ;  /* 0x000000ffff03b224 */ /* 0x004fe400010e060a */
[----:B------:R-:W2:Y:S04]  /*b3a0*/  SHFL.IDX PT, R10, R8, 0x5, 0x181f ;  /* 0x00b81f00080a7f89 */ /* 0x000ea800000e0000 */
[----:B------:R0:W-:Y:S02]  /*b3b0*/  @!P3 LDGSTS.E.BYPASS.LTC128B.128 [R25+0x9c00], desc[UR38][R2.64], !P0 ;  /* 0x09c000000219bfae */ /* 0x0001e4000c101d66 */
[----:B0-----:R-:W-:-:S02]  /*b3c0*/  @!P1 LEA R2, P2, R16, R14, 0x1 ;  /* 0x0000000e10029211 */ /* 0x001fc400078408ff */
[----:B------:R-:W0:Y:S03]  /*b3d0*/  SHFL.IDX PT, R14, R7, 0x6, 0x181f ;  /* 0x00d81f00070e7f89 */ /* 0x000e2600000e0000 */
[----:B----4-:R-:W-:Y:S02]  /*b3e0*/  @!P1 IMAD.X R3, RZ, RZ, R9, P2 ;  /* 0x000000ffff039224 */ /* 0x010fe400010e0609 */
        /* <DEDUP_REMOVED lines=14> */
[----:B------:R0:W1:Y:S02]  /*b4d0*/  SHFL.IDX PT, R14, R7, 0x7, 0x181f ;  /* 0x00f81f00070e7f89 */ /* 0x00006400000e0000 */
[----:B---3--:R-:W-:Y:S01]  /*b4e0*/  @!P1 IADD3.X R3, RZ, R9, RZ, P2, !PT ;  /* 0x00000009ff039210 */ /* 0x008fe200017fe4ff */
[----:B------:R-:W-:-:S04]  /*b4f0*/  VIADD R9, R5, 0x70 ;  /* 0x0000007005097836 */ /* 0x000fc80000000000 */
[----:B------:R1:W-:Y:S01]  /*b500*/  @!P1 LDGSTS.E.BYPASS.LTC128B.128 [R10+0xb400], desc[UR38][R2.64], !P0 ;  /* 0x0b400000020a9fae */ /* 0x0003e2000c101d66 */
[-C--:B------:R-:W-:Y:S01]  /*b510*/  ISETP.GE.AND P3, PT, R9, R4.reuse, PT ;  /* 0x000000040900720c */ /* 0x080fe20003f66270 */
[----:B0-----:R-:W-:Y:S01]  /*b520*/  VIADD R7, R5, 0x90 ;  /* 0x0000009005077836 */ /* 0x001fe20000000000 */
[----:B------:R-:W-:Y:S01]  /*b530*/  ISETP.GE.AND P1, PT, R11, R4, PT ;  /* 0x000000040b00720c */ /* 0x000fe20003f26270 */
[----:B------:R-:W0:Y:S01]  /*b540*/  SHFL.IDX PT, R9, R6, RZ, 0x181f ;  /* 0x00181fff06097589 */ /* 0x000e2200000e0000 */
[----:B------:R-:W-:-:S09]  /*b550*/  VIADD R11, R5, 0xa0 ;  /* 0x000000a0050b7836 */ /* 0x000fd20000000000 */
[----:B------:R-:W-:Y:S02]  /*b560*/  @!P3 LEA R25, R22, UR47, 0x1 ;  /* 0x0000002f1619bc11 */ /* 0x000fe4000f8e08ff */
[----:B-1----:R-:W-:Y:S02]  /*b570*/  @!P3 LEA R2, P2, R16, R14, 0x1 ;  /* 0x0000000e1002b211 */ /* 0x002fe400078408ff */
[----:B------:R-:W-:Y:S03]  /*b580*/  SHFL.IDX PT, R14, R0, 0x2, 0x181f ;  /* 0x00581f00000e7f89 */ /* 0x000fe600000e0000 */
[----:B------:R-:W-:Y:S02]  /*b590*/  @!P3 IMAD.X R3, RZ, RZ, R8, P2 ;  /* 0x000000ffff03b224 */ /* 0x000fe400010e0608 */
        /* <DEDUP_REMOVED lines=20> */
.L_x_2294:
[----:B------:R-:W-:Y:S01]  /*b6e0*/  IADD3 R5, R5, 0xb0, RZ ;  /* 0x000000b005057810 */ /* 0x000fe20007ffe0ff */
        /* <DEDUP_REMOVED lines=17> */
.L_x_2295:
[----:B------:R-:W-:Y:S01]  /*b800*/  UIADD3 UR4, UR52, -0x2, URZ ;  /* 0xfffffffe34047890 */ /* 0x000fe2000fffe03f */
[----:B------:R-:W-:Y:S02]  /*b810*/  IMAD.MOV.U32 R24, RZ, RZ, 0x1 ;  /* 0x00000001ff187424 */ /* 0x000fe400078e00ff */
[----:B------:R-:W-:Y:S01]  /*b820*/  IMAD.MOV.U32 R20, RZ, RZ, RZ ;  /* 0x000000ffff147224 */ /* 0x000fe200078e00ff */
[----:B------:R-:W-:-:S06]  /*b830*/  UISETP.GE.AND UP0, UPT, UR4, UR51, UPT ;  /* 0x000000330400728c */ /* 0x000fcc000bf06270 */
[----:B------:R-:W-:-:S13]  /*b840*/  PLOP3.LUT P0, PT, PT, PT, UP0, 0x80, 0x0 ;  /* 0x000000000000781c */ /* 0x000fda0003f0f008 */
[----:B------:R-:W-:Y:S05]  /*b850*/  @!P0 BRA `(.L_x_2218) ;  /* 0x0000000c00fc8947 */ /* 0x000fea0003800000 */
[----:B------:R-:W1:Y:S01]  /*b860*/  S2R R2, SR_TID.X ;  /* 0x0000000000027919 */ /* 0x000e620000002100 */
[----:B------:R-:W-:Y:S01]  /*b870*/  UIADD3 UR4, UR45, 0x1, URZ ;  /* 0x000000012d047890 */ /* 0x000fe2000fffe03f */
[----:B0-----:R-:W-:Y:S01]  /*b880*/  LOP3.LUT R0, RZ, UR44, RZ, 0x33, !PT ;  /* 0x0000002cff007c12 */ /* 0x001fe2000f8e33ff */
[----:B------:R-:W-:Y:S01]  /*b890*/  ULOP3.LUT UR5, URZ, UR46, URZ, 0x33, !UPT ;  /* 0x0000002e3f057292 */ /* 0x000fe2000f8e333f */
[----:B------:R-:W-:Y:S01]  /*b8a0*/  IMAD.SHL.U32 R4, R16, 0x2, RZ ;  /* 0x0000000210047824 */ /* 0x000fe200078e00ff */
[----:B------:R-:W-:Y:S01]  /*b8b0*/  UIMAD UR4, UR4, UR41, URZ ;  /* 0x00000029040472a4 */ /* 0x000fe2000f8e023f */
[----:B------:R-:W-:Y:S01]  /*b8c0*/  BSSY B0, `(.L_x_2218) ;  /* 0x00000f8000007945 */ /* 0x000fe20003800000 */
[----:B------:R-:W-:Y:S01]  /*b8d0*/  IMAD.MOV.U32 R21, RZ, RZ, 0x1 ;  /* 0x00000001ff157424 */ /* 0x000fe200078e00ff */
[----:B------:R-:W-:-:S03]  /*b8e0*/  MOV R8, RZ ;  /* 0x000000ff00087202 */ /* 0x000fc60000000f00 */
[----:B------:R-:W-:Y:S01]  /*b8f0*/  LOP3.LUT R3, RZ, UR4, RZ, 0x33, !PT ;  /* 0x00000004ff037c12 */ /* 0x000fe2000f8e33ff */
[----:B------:R-:W-:Y:S02]  /*b900*/  ULDC UR4, c[0x0][0x2f4] ;  /* 0x0000bd0000047ab9 */ /* 0x000fe40000000800 */
[----:B------:R-:W-:Y:S02]  /*b910*/  ISETP.GE.AND P1, PT, R16, UR4, PT ;  /* 0x0000000410007c0c */ /* 0x000fe4000bf26270 */
[----:B------:R-:W-:-:S04]  /*b920*/  VIMNMX3 R3, R0, UR5, R3, !PT ;  /* 0x0000000500037c0f */ /* 0x000fc8000f800103 */
        /* <DEDUP_REMOVED lines=9> */
.L_x_2231:
[----:B------:R-:W0:Y:S01]  /*b9c0*/  LDC R2, c[0x0][0x430] ;  /* 0x00010c00ff027b82 */ /* 0x000e220000000800 */
[----:B------:R-:W-:Y:S01]  /*b9d0*/  IMAD.MOV.U32 R9, RZ, RZ, R0 ;  /* 0x000000ffff097224 */ /* 0x000fe200078e0000 */
[----:B------:R-:W-:Y:S01]  /*b9e0*/  ULDC.64 UR4, c[0x0][0x428] ;  /* 0x00010a0000047ab9 */ /* 0x000fe20000000a00 */
[----:B0-----:R-:W-:-:S13]  /*b9f0*/  ISETP.NE.AND P0, PT, R2, 0x1, PT ;  /* 0x000000010200780c */ /* 0x001fda0003f05270 */
[----:B------:R-:W0:Y:S08]  /*ba00*/  @P0 LDC R3, c[0x0][0x434] ;  /* 0x00010d00ff030b82 */ /* 0x000e300000000800 */
[----:B------:R-:W1:Y:S01]  /*ba10*/  @P0 LDC R5, c[0x0][0x438] ;  /* 0x00010e00ff050b82 */ /* 0x000e620000000800 */
[----:B0-----:R-:W-:-:S05]  /*ba20*/  @P0 IMAD.HI.U32 R2, R0, R3, RZ ;  /* 0x0000000300020227 */ /* 0x001fca00078e00ff */
[----:B-1----:R-:W-:Y:S01]  /*ba30*/  @P0 SHF.R.U32.HI R9, RZ, R5, R2 ;  /* 0x00000005ff090219 */ /* 0x002fe20000011602 */
[----:B------:R-:W-:-:S03]  /*ba40*/  IMAD R5, R29, UR4, RZ ;  /* 0x000000041d057c24 */ /* 0x000fc6000f8e02ff */
[--C-:B------:R-:W-:Y:S01]  /*ba50*/  SHF.R.S32.HI R3, RZ, 0x1f, R9.reuse ;  /* 0x0000001fff037819 */ /* 0x100fe20000011409 */
[----:B------:R-:W-:Y:S02]  /*ba60*/  IMAD.MOV.U32 R2, RZ, RZ, R9 ;  /* 0x000000ffff027224 */ /* 0x000fe400078e0009 */
[C---:B------:R-:W-:Y:S02]  /*ba70*/  IMAD R5, R28.reuse, UR5, R5 ;  /* 0x000000051c057c24 */ /* 0x040fe4000f8e0205 */
[----:B------:R-:W-:Y:S01]  /*ba80*/  IMAD.WIDE.U32 R2, R28, UR4, R2 ;  /* 0x000000041c027c25 */ /* 0x000fe2000f8e0002 */
[----:B------:R-:W-:-:S03]  /*ba90*/  ULDC.64 UR4, c[0x0][0x418] ;  /* 0x0001060000047ab9 */ /* 0x000fc60000000a00 */
[----:B------:R-:W-:Y:S01]  /*baa0*/  IMAD.IADD R3, R5, 0x1, R3 ;  /* 0x0000000105037824 */ /* 0x000fe200078e0203 */
[----:B------:R-:W-:-:S04]  /*bab0*/  LEA R6, P0, R2, UR4, 0x2 ;  /* 0x0000000402067c11 */ /* 0x000fc8000f8010ff */
[----:B------:R-:W-:-:S05]  /*bac0*/  LEA.HI.X R7, R2, UR5, R3, 0x2, P0 ;  /* 0x0000000502077c11 */ /* 0x000fca00080f1403 */
[----:B------:R-:W2:Y:S01]  /*bad0*/  LDG.E R5, desc[UR38][R6.64] ;  /* 0x0000002606057981 */ /* 0x000ea2000c1e1900 */
[----:B------:R-:W-:Y:S01]  /*bae0*/  ULOP3.LUT UR6, UR40, 0x2, URZ, 0xfc, !UPT ;  /* 0x0000000228067892 */ /* 0x000fe2000f8efc3f */
[----:B------:R-:W-:-:S05]  /*baf0*/  VIADD R20, R8, 0x1 ;  /* 0x0000000108147836 */ /* 0x000fca0000000000 */
[----:B------:R-:W-:Y:S01]  /*bb00*/  IMAD.U32 R10, RZ, RZ, UR6 ;  /* 0x00000006ff0a7e24 */ /* 0x000fe2000f8e00ff */
[----:B------:R-:W-:-:S04]  /*bb10*/  ISETP.NE.AND P0, PT, R20, 0x2, PT ;  /* 0x000000021400780c */ /* 0x000fc80003f05270 */
[----:B------:R-:W-:Y:S02]  /*bb20*/  ISETP.NE.AND P2, PT, R10, 0x3, PT ;  /* 0x000000030a00780c */ /* 0x000fe40003f45270 */
[----:B------:R-:W-:Y:S02]  /*bb30*/  SEL R24, RZ, 0x1, P0 ;  /* 0x00000001ff187807 */ /* 0x000fe40000000000 */
[----:B------:R-:W-:Y:S02]  /*bb40*/  SEL R20, R20, RZ, P0 ;  /* 0x000000ff14147207 */ /* 0x000fe40000000000 */
[----:B------:R-:W-:Y:S02]  /*bb50*/  LOP3.LUT R24, R21, R24, RZ, 0x3c, !PT ;  /* 0x0000001815187212 */ /* 0x000fe400078e3cff */
[----:B--2---:R-:W-:-:S05]  /*bb60*/  SHF.R.S32.HI R25, RZ, 0x1f, R5 ;  /* 0x0000001fff197819 */ /* 0x004fca0000011405 */
[----:B------:R-:W-:Y:S05]  /*bb70*/  @!P2 BRA `(.L_x_2219) ;  /* 0x000000000004a947 */ /* 0x000fea0003800000 */
[----:B------:R-:W-:Y:S01]  /*bb80*/  BPT.TRAP 0x1 ;  /* 0x000000040000795c */ /* 0x000fe20000300000 */
.L_x_2219:
[----:B------:R-:W-:Y:S01]  /*bb90*/  LEA R7, R20, UR47, 0x3 ;  /* 0x0000002f14077c11 */ /* 0x000fe2000f8e18ff */
[----:B------:R-:W-:Y:S01]  /*bba0*/  BSSY B1, `(.L_x_2220) ;  /* 0x0000004000017945 */ /* 0x000fe20003800000 */
[----:B------:R-:W-:-:S04]  /*bbb0*/  SHF.L.U32 R2, R24, 0x1f, RZ ;  /* 0x0000001f18027819 */ /* 0x000fc800000006ff */
[----:B------:R-:W0:Y:S02]  /*bbc0*/  SYNCS.PHASECHK.TRANS64.TRYWAIT P0, [R7+URZ+0x16840], R2 ;  /* 0x01684002070075a7 */ /* 0x000e24000800017f */
[----:B0-----:R-:W-:Y:S05]  /*bbd0*/  @!P0 BRA `(.L_x_2221) ;  /* 0x0000003000448947 */ /* 0x001fea0003800000 */
.L_x_2296:
[----:B------:R-:W-:Y:S05]  /*bbe0*/  BSYNC B1 ;  /* 0x0000000000017941 */ /* 0x000fea0003800000 */
.L_x_2220:
[----:B------:R-:W2:Y:S01]  /*bbf0*/  LDL R3, [R1] ;  /* 0x0000000001037983 */ /* 0x000ea20000100800 */
[----:B------:R-:W-:Y:S01]  /*bc00*/  ULDC UR4, c[0x0][0x430] ;  /* 0x00010c0000047ab9 */ /* 0x000fe20000000800 */
[----:B------:R-:W-:Y:S01]  /*bc10*/  R2UR UR6, R27 ;  /* 0x000000001b0672ca */ /* 0x000fe200000e0000 */
[----:B------:R-:W-:-:S06]  /*bc20*/  UIADD3 UR4, -UR4, URZ, URZ ;  /* 0x0000003f04047290 */ /* 0x000fcc000fffe13f */
[----:B------:R-:W-:Y:S01]  /*bc30*/  IMAD R6, R9, UR4, R0 ;  /* 0x0000000409067c24 */ /* 0x000fe2000f8e0200 */
[----:B------:R-:W-:-:S04]  /*bc40*/  ULDC.64 UR4, c[0x0][0x300] ;  /* 0x0000c00000047ab9 */ /* 0x000fc80000000a00 */
[----:B------:R-:W-:Y:S02]  /*bc50*/  SHF.R.S32.HI R23, RZ, 0x1f, R6 ;  /* 0x0000001fff177819 */ /* 0x000fe40000011406 */
[----:B--2---:R-:W-:-:S03]  /*bc60*/  ISETP.NE.AND P2, PT, R3, RZ, PT ;  /* 0x000000ff0300720c */ /* 0x004fc60003f45270 */
        /* <DEDUP_REMOVED lines=9> */
[----:B------:R-:W-:Y:S01]  /*bd00*/  IMAD.IADD R3, R3, 0x1, R9 ;  /* 0x0000000103037824 */ /* 0x000fe200078e0209 */
[----:B------:R-:W-:Y:S01]  /*bd10*/  MOV R9, UR4 ;  /* 0x0000000400097c02 */ /* 0x000fe20008000f00 */
[----:B------:R-:W-:-:S03]  /*bd20*/  UIMAD UR4, UR6, UR4, URZ ;  /* 0x00000004060472a4 */ /* 0x000fc6000f8e023f */
[----:B------:R-:W-:Y:S01]  /*bd30*/  ULDC.64 UR6, c[0x0][0x2e8] ;  /* 0x0000ba0000067ab9 */ /* 0x000fe20000000a00 */
[----:B------:R-:W-:Y:S02]  /*bd40*/  UIMAD UR4, UR42, UR5, UR4 ;  /* 0x000000052a0472a4 */ /* 0x000fe4000f8e0204 */
[----:B------:R-:W-:-:S04]  /*bd50*/  IMAD.WIDE.U32 R2, R9, UR42, R2 ;  /* 0x0000002a09027c25 */ /* 0x000fc8000f8e0002 */
[----:B------:R-:W-:Y:S01]  /*bd60*/  IMAD R9, R20, 0x2000, R22 ;  /* 0x0000200014097824 */ /* 0x000fe200078e0216 */
[----:B------:R-:W-:Y:S01]  /*bd70*/  LEA R10, P0, R2, UR6, 0x1 ;  /* 0x00000006020a7c11 */ /* 0x000fe2000f8008ff */
        /* <DEDUP_REMOVED lines=38> */
[----:B------:R-:W1:Y:S04]  /*bfe0*/  SHFL.IDX PT, R3, R19, 0x6, 0x181f ;  /* 0x00d81f0013037f89 */ /* 0x000e6800000e0000 */
[----:B------:R-:W2:Y:S01]  /*bff0*/  SHFL.IDX PT, R19, R19, 0x7, 0x181f ;  /* 0x00f81f0013137f89 */ /* 0x000ea200000e0000 */
[----:B0-----:R-:W-:-:S05]  /*c000*/  IADD3 R2, P0, R2, R11, RZ ;  /* 0x0000000b02027210 */ /* 0x001fca0007f1e0ff */
[----:B-1----:R-:W-:-:S05]  /*c010*/  IMAD.X R3, RZ, RZ, R3, P0 ;  /* 0x000000ffff037224 */ /* 0x002fca00000e0603 */
[----:B--2---:R0:W-:Y:S03]  /*c020*/  LDGSTS.E.BYPASS.LTC128B.128 [R9+0x11400], desc[UR38][R2.64], !P2 ;  /* 0x1140000002097fae */ /* 0x0041e6000d101d66 */
.L_x_2314:
        /* <DEDUP_REMOVED lines=9> */
.L_x_2223:
        /* <DEDUP_REMOVED lines=12> */
.L_x_2224:
[----:B------:R0:W-:Y:S01]  /*c180*/  SYNCS.ARRIVE.TRANS64.A1T0 RZ, [R7+URZ+0x16830], RZ ;  /* 0x016830ff07ff79a7 */ /* 0x0001e2000810003f */
[----:B------:R-:W-:Y:S05]  /*c190*/  @!P3 BRA `(.L_x_2225) ;  /* 0x000000000004b947 */ /* 0x000fea0003800000 */
[----:B------:R-:W-:Y:S01]  /*c1a0*/  BPT.TRAP 0x1 ;  /* 0x000000040000795c */ /* 0x000fe20000300000 */
.L_x_2225:
[----:B------:R-:W-:Y:S01]  /*c1b0*/  SHF.L.U32 R2, R21, 0x1f, RZ ;  /* 0x0000001f15027819 */ /* 0x000fe200000006ff */
[----:B------:R-:W-:Y:S01]  /*c1c0*/  BSSY B1, `(.L_x_2226) ;  /* 0x0000004000017945 */ /* 0x000fe20003800000 */
[----:B0-----:R-:W-:-:S04]  /*c1d0*/  LEA R7, R8, UR47, 0x3 ;  /* 0x0000002f08077c11 */ /* 0x001fc8000f8e18ff */
[----:B------:R-:W0:Y:S02]  /*c1e0*/  SYNCS.PHASECHK.TRANS64.TRYWAIT P0, [R7+URZ+0x16860], R2 ;  /* 0x01686002070075a7 */ /* 0x000e24000800017f */
[----:B0-----:R-:W-:Y:S05]  /*c1f0*/  @!P0 BRA `(.L_x_2227) ;  /* 0x0000003400308947 */ /* 0x001fea0003800000 */
.L_x_2315:
[----:B------:R-:W-:Y:S05]  /*c200*/  BSYNC B1 ;  /* 0x0000000000017941 */ /* 0x000fea0003800000 */
.L_x_2226:
        /* <DEDUP_REMOVED lines=24> */
[----:B------:R-:W2:Y:S02]  /*c390*/  SHFL.IDX PT, R12, R17, 0x4, 0x181f ;  /* 0x00981f00110c7f89 */ /* 0x000ea400000e0000 */
[----:B-----5:R-:W-:Y:S02]  /*c3a0*/  IADD3.X R3, RZ, R10, RZ, P2, !PT ;  /* 0x0000000aff037210 */ /* 0x020fe400017fe4ff */
[----:B------:R-:W3:Y:S05]  /*c3b0*/  SHFL.IDX PT, R10, R18, 0x4, 0x181f ;  /* 0x00981f00120a7f89 */ /* 0x000eea00000e0000 */
        /* <DEDUP_REMOVED lines=22> */
.L_x_2333:
        /* <DEDUP_REMOVED lines=19> */
.L_x_2229:
        /* <DEDUP_REMOVED lines=12> */
.L_x_2230:
[----:B------:R-:W-:Y:S01]  /*c710*/  R2UR UR4, R27 ;  /* 0x000000001b0472ca */ /* 0x000fe200000e0000 */
[----:B------:R-:W-:Y:S01]  /*c720*/  ULDC.64 UR6, c[0x0][0x330] ;  /* 0x0000cc0000067ab9 */ /* 0x000fe20000000a00 */
[----:B------:R-:W-:Y:S01]  /*c730*/  VIADD R26, R26, 0xffffffff ;  /* 0xffffffff1a1a7836 */ /* 0x000fe20000000000 */
[----:B------:R-:W-:Y:S01]  /*c740*/  MOV R3, UR6 ;  /* 0x0000000600037c02 */ /* 0x000fe20008000f00 */
[----:B------:R-:W-:Y:S01]  /*c750*/  IMAD.MOV.U32 R18, RZ, RZ, R2 ;  /* 0x000000ffff127224 */ /* 0x000fe200078e0002 */
[----:B------:R0:W-:Y:S01]  /*c760*/  SYNCS.ARRIVE.TRANS64.A1T0 RZ, [R7+URZ+0x16850], RZ ;  /* 0x016850ff07ff79a7 */ /* 0x0001e2000810003f */
[----:B------:R-:W-:Y:S01]  /*c770*/  VIADD R4, R4, 0x80 ;  /* 0x0000008004047836 */ /* 0x000fe20000000000 */
[----:B------:R-:W-:Y:S01]  /*c780*/  ISETP.GT.AND P0, PT, R26, UR51, PT ;  /* 0x000000331a007c0c */ /* 0x000fe2000bf04270 */
[----:B------:R-:W-:-:S04]  /*c790*/  IMAD.WIDE.U32 R18, R3, UR42, R18 ;  /* 0x0000002a03127c25 */ /* 0x000fc8000f8e0012 */
[----:B------:R-:W-:Y:S01]  /*c7a0*/  VIADD R0, R0, 0xffffff80 ;  /* 0xffffff8000007836 */ /* 0x000fe20000000000 */
        /* <DEDUP_REMOVED lines=10> */
.L_x_2218:
[----:B------:R-:W-:-:S06]  /*c850*/  ULOP3.LUT UR4, UR40, 0x2, URZ, 0xfc, !UPT ;  /* 0x0000000228047892 */ /* 0x000fcc000f8efc3f */
[----:B0-----:R-:W-:-:S05]  /*c860*/  IMAD.U32 R0, RZ, RZ, UR4 ;  /* 0x00000004ff007e24 */ /* 0x001fca000f8e00ff */
[----:B------:R-:W-:-:S13]  /*c870*/  ISETP.NE.AND P0, PT, R0, 0x3, PT ;  /* 0x000000030000780c */ /* 0x000fda0003f05270 */
[----:B------:R-:W-:Y:S05]  /*c880*/  @!P0 BRA `(.L_x_2232) ;  /* 0x0000000000048947 */ /* 0x000fea0003800000 */
[----:B------:R-:W-:Y:S01]  /*c890*/  BPT.TRAP 0x1 ;  /* 0x000000040000795c */ /* 0x000fe20000300000 */
.L_x_2232:
        /* <DEDUP_REMOVED lines=12> */
.L_x_2334:
[----:B------:R-:W-:Y:S05]  /*c960*/  BSYNC B0 ;  /* 0x0000000000007941 */ /* 0x000fea0003800000 */
.L_x_2233:
        /* <DEDUP_REMOVED lines=22> */
[----:B------:R-:W1:Y:S01]  /*cad0*/  SHFL.IDX PT, R22, R18, 0x4, 0x181f ;  /* 0x00981f0012167f89 */ /* 0x000e6200000e0000 */
[----:B----4-:R-:W-:-:S03]  /*cae0*/  IMAD.X R7, RZ, RZ, R7, P4 ;  /* 0x000000ffff077224 */ /* 0x010fc600020e0607 */
[----:B------:R-:W2:Y:S01]  /*caf0*/  SHFL.IDX PT, R25, R17, 0x5, 0x181f ;  /* 0x00b81f0011197f89 */ /* 0x000ea200000e0000 */
[----:B-----5:R-:W-:-:S03]  /*cb00*/  IMAD.X R3, RZ, RZ, R19, P5 ;  /* 0x000000ffff037224 */ /* 0x020fc600028e0613 */
[----:B------:R-:W-:Y:S04]  /*cb10*/  SHFL.IDX PT, R27, R17, 0x6, 0x181f ;  /* 0x00d81f00111b7f89 */ /* 0x000fe800000e0000 */
[----:B------:R0:W-:Y:S01]  /*cb20*/  LDGSTS.E.BYPASS.LTC128B.128 [R4+0x400], desc[UR38][R8.64], !P3 ;  /* 0x0040000008047fae */ /* 0x0001e2000d901d66 */
[----:B------:R-:W-:-:S03]  /*cb30*/  ISETP.LT.OR P3, PT, R5, 0x41, P0 ;  /* 0x000000410500780c */ /* 0x000fc60000761670 */
[----:B------:R-:W3:Y:S04]  /*cb40*/  SHFL.IDX PT, R19, R18, 0x5, 0x181f ;  /* 0x00b81f0012137f89 */ /* 0x000ee800000e0000 */
[----:B------:R2:W-:Y:S04]  /*cb50*/  LDGSTS.E.BYPASS.LTC128B.128 [R4+0xc00], desc[UR38][R6.64], !P2 ;  /* 0x00c0000006047fae */ /* 0x0005e8000d101d66 */
[----:B------:R-:W4:Y:S01]  /*cb60*/  SHFL.IDX PT, R21, R18, 0x6, 0x181f ;  /* 0x00d81f0012157f89 */ /* 0x000f2200000e0000 */
[----:B0-----:R-:W-:-:S03]  /*cb70*/  IADD3 R8, P5, R23, R16, RZ ;  /* 0x0000001017087210 */ /* 0x001fc60007fbe0ff */
[----:B------:R0:W-:Y:S01]  /*cb80*/  LDGSTS.E.BYPASS.LTC128B.128 [R4+0x1400], desc[UR38][R2.64], !P1 ;  /* 0x0140000002047fae */ /* 0x0001e2000c901d66 */
[----:B------:R-:W-:Y:S01]  /*cb90*/  ISETP.LT.OR P1, PT, R5, 0x31, P0 ;  /* 0x000000310500780c */ /* 0x000fe20000721670 */
[----:B-1----:R-:W-:Y:S01]  /*cba0*/  IMAD.X R9, RZ, RZ, R22, P5 ;  /* 0x000000ffff097224 */ /* 0x002fe200028e0616 */
[-C--:B--2---:R-:W-:Y:S01]  /*cbb0*/  IADD3 R6, P4, R25, R16.reuse, RZ ;  /* 0x0000001019067210 */ /* 0x084fe20007f9e0ff */
[----:B------:R-:W1:Y:S01]  /*cbc0*/  SHFL.IDX PT, R18, R18, 0x7, 0x181f ;  /* 0x00f81f0012127f89 */ /* 0x000e6200000e0000 */
[----:B0-----:R-:W-:Y:S02]  /*cbd0*/  IADD3 R2, P2, R14, R16, RZ ;  /* 0x000000100e027210 */ /* 0x001fe40007f5e0ff */
[----:B---3--:R-:W-:Y:S01]  /*cbe0*/  IADD3.X R7, RZ, R19, RZ, P4, !PT ;  /* 0x00000013ff077210 */ /* 0x008fe200027fe4ff */
[----:B------:R0:W2:Y:S02]  /*cbf0*/  SHFL.IDX PT, R14, R17, 0x7, 0x181f ;  /* 0x00f81f00110e7f89 */ /* 0x0000a400000e0000 */
[----:B------:R-:W-:Y:S01]  /*cc00*/  IMAD.X R3, RZ, RZ, R10, P2 ;  /* 0x000000ffff037224 */ /* 0x000fe200010e060a */
[----:B------:R-:W-:Y:S01]  /*cc10*/  ISETP.LT.OR P2, PT, R5, 0x51, P0 ;  /* 0x000000510500780c */ /* 0x000fe20000741670 */
[----:B------:R-:W-:-:S03]  /*cc20*/  IMAD.MOV.U32 R10, RZ, RZ, RZ ;  /* 0x000000ffff0a7224 */ /* 0x000fc600078e00ff */
[----:B------:R3:W-:Y:S01]  /*cc30*/  LDGSTS.E.BYPASS.LTC128B.128 [R4+0x1c00], desc[UR38][R2.64], !P1 ;  /* 0x01c0000002047fae */ /* 0x0007e2000c901d66 */
[----:B------:R-:W-:-:S03]  /*cc40*/  ISETP.LT.OR P1, PT, R5, 0x61, P0 ;  /* 0x000000610500780c */ /* 0x000fc60000721670 */
[----:B------:R0:W-:Y:S05]  /*cc50*/  LDGSTS.E.BYPASS.LTC128B.128 [R4+0x2400], desc[UR38][R8.64], !P3 ;  /* 0x0240000008047fae */ /* 0x0001ea000d901d66 */
[----:B------:R0:W-:Y:S01]  /*cc60*/  LDGSTS.E.BYPASS.LTC128B.128 [R4+0x2c00], desc[UR38][R6.64], !P2 ;  /* 0x02c0000006047fae */ /* 0x0001e2000d101d66 */
[----:B---3--:R-:W-:-:S05]  /*cc70*/  IADD3 R2, P5, R27, R16, RZ ;  /* 0x000000101b027210 */ /* 0x008fca0007fbe0ff */
[----:B----4-:R-:W-:-:S05]  /*cc80*/  IMAD.X R3, RZ, RZ, R21, P5 ;  /* 0x000000ffff037224 */ /* 0x010fca00028e0615 */
[----:B-12---:R0:W-:Y:S03]  /*cc90*/  LDGSTS.E.BYPASS.LTC128B.128 [R4+0x3400], desc[UR38][R2.64], !P1 ;  /* 0x0340000002047fae */ /* 0x0061e6000c901d66 */
.L_x_2352:
        /* <DEDUP_REMOVED lines=9> */
.L_x_2236:
        /* <DEDUP_REMOVED lines=12> */
.L_x_2237:
[----:B------:R-:W-:Y:S01]  /*cdf0*/  VIADD R2, R20, 0x1 ;  /* 0x0000000114027836 */ /* 0x000fe20000000000 */
[----:B------:R0:W-:Y:S04]  /*ce00*/  SYNCS.ARRIVE.TRANS64.A1T0 RZ, [R0+URZ+0x16850], RZ ;  /* 0x016850ff00ff79a7 */ /* 0x0001e8000810003f */
[----:B------:R-:W-:-:S04]  /*ce10*/  ISETP.NE.AND P0, PT, R2, 0x2, PT ;  /* 0x000000020200780c */ /* 0x000fc80003f05270 */
[----:B------:R-:W-:Y:S02]  /*ce20*/  SEL R3, RZ, 0x1, P0 ;  /* 0x00000001ff037807 */ /* 0x000fe40000000000 */
[----:B------:R-:W-:Y:S02]  /*ce30*/  SEL R2, R2, RZ, P0 ;  /* 0x000000ff02027207 */ /* 0x000fe40000000000 */
[----:B0-----:R-:W-:-:S07]  /*ce40*/  LOP3.LUT R0, R24, R3, RZ, 0x3c, !PT ;  /* 0x0000000318007212 */ /* 0x001fce00078e3cff */
.L_x_2205:
[----:B------:R-:W0:Y:S01]  /*ce50*/  S2R R4, SR_CgaCtaId ;  /* 0x0000000000047919 */ /* 0x000e220000008800 */
[----:B------:R-:W-:Y:S02]  /*ce60*/  MOV R3, 0x400 ;  /* 0x0000040000037802 */ /* 0x000fe40000000f00 */
[----:B------:R-:W-:Y:S02]  /*ce70*/  SHF.L.U32 R10, R10, 0x1f, RZ ;  /* 0x0000001f0a0a7819 */ /* 0x000fe400000006ff */
[----:B0-----:R-:W-:-:S04]  /*ce80*/  LEA R7, R4, R3, 0x18 ;  /* 0x0000000304077211 */ /* 0x001fc800078ec0ff */
[----:B------:R-:W0:Y:S02]  /*ce90*/  SYNCS.PHASECHK.TRANS64.TRYWAIT P0, [R7+URZ+0x16820], R10 ;  /* 0x0168200a070075a7 */ /* 0x000e24000800017f */
[----:B0-----:R-:W-:Y:S05]  /*cea0*/  @!P0 BRA `(.L_x_2238) ;  /* 0x0000003800bc8947 */ /* 0x001fea0003800000 */
.L_x_2353:
[----:B------:R-:W-:-:S03]  /*ceb0*/  UMOV UR4, 0xffffffff ;  /* 0xffffffff00047882 */ /* 0x000fc60000000000 */
[----:B------:R-:W-:Y:S05]  /*cec0*/  BRA.DIV UR4, `(.L_x_2239) ;  /* 0x0000003a04c87947 */ /* 0x000fea000b800000 */
[----:B------:R-:W1:Y:S02]  /*ced0*/  S2R R3, SR_TID.X ;  /* 0x0000000000037919 */ /* 0x000e640000002100 */
[----:B-1----:R-:W-:-:S04]  /*cee0*/  SHF.R.U32.HI R3, RZ, 0x5, R3 ;  /* 0x00000005ff037819 */ /* 0x002fc80000011603 */
[----:B------:R-:W-:-:S05]  /*cef0*/  LOP3.LUT R3, R3, 0x3, RZ, 0xc0, !PT ;  /* 0x0000000303037812 */ /* 0x000fca00078ec0ff */
[----:B------:R1:W2:Y:S02]  /*cf00*/  SHFL.IDX PT, R14, R3, RZ, 0x1f ;  /* 0x00001fff030e7589 */ /* 0x0002a400000e0000 */
.L_x_2356:
[----:B--2---:R-:W-:-:S13]  /*cf10*/  ISETP.NE.AND P0, PT, R14, RZ, PT ;  /* 0x000000ff0e00720c */ /* 0x004fda0003f05270 */
[----:B------:R-:W-:Y:S05]  /*cf20*/  @P0 BRA `(.L_x_2161) ;  /* 0x0000000000880947 */ /* 0x000fea0003800000 */
[----:B------:R-:W-:-:S03]  /*cf30*/  UMOV UR4, 0xffffffff ;  /* 0xffffffff00047882 */ /* 0x000fc60000000000 */
[----:B------:R-:W-:Y:S05]  /*cf40*/  BRA.DIV UR4, `(.L_x_2240) ;  /* 0x0000003a04dc7947 */ /* 0x000fea000b800000 */
[----:B------:R-:W-:-:S13]  /*cf50*/  ELECT P6, URZ, PT ;  /* 0x00000000003f782f */ /* 0x000fda00038c0000 */
.L_x_2359:
[----:B------:R-:W-:Y:S05]  /*cf60*/  @!P6 BRA `(.L_x_2161) ;  /* 0x000000000078e947 */ /* 0x000fea0003800000 */
[----:B------:R-:W-:-:S06]  /*cf70*/  ULOP3.LUT UR4, UR40, 0x2, URZ, 0xfc, !UPT ;  /* 0x0000000228047892 */ /* 0x000fcc000f8efc3f */
[----:B-1----:R-:W-:-:S05]  /*cf80*/  IMAD.U32 R3, RZ, RZ, UR4 ;  /* 0x00000004ff037e24 */ /* 0x002fca000f8e00ff */
[----:B------:R-:W-:-:S13]  /*cf90*/  ISETP.NE.AND P0, PT, R3, 0x3, PT ;  /* 0x000000030300780c */ /* 0x000fda0003f05270 */
[----:B------:R-:W-:Y:S05]  /*cfa0*/  @!P0 BRA `(.L_x_2241) ;  /* 0x0000000000048947 */ /* 0x000fea0003800000 */
[----:B------:R-:W-:Y:S01]  /*cfb0*/  BPT.TRAP 0x1 ;  /* 0x000000040000795c */ /* 0x000fe20000300000 */
.L_x_2241:
[----:B------:R-:W-:Y:S01]  /*cfc0*/  IMAD R5, R2, 0x8, R7 ;  /* 0x0000000802057824 */ /* 0x000fe200078e0207 */
[----:B------:R-:W-:Y:S01]  /*cfd0*/  SHF.L.U32 R4, R0, 0x1f, RZ ;  /* 0x0000001f00047819 */ /* 0x000fe200000006ff */
[----:B------:R-:W-:-:S03]  /*cfe0*/  VIADD R2, R2, 0x1 ;  /* 0x0000000102027836 */ /* 0x000fc60000000000 */
[----:B------:R-:W1:Y:S02]  /*cff0*/  SYNCS.PHASECHK.TRANS64.TRYWAIT P1, [R5+URZ+0x16840], R4 ;  /* 0x01684004050075a7 */ /* 0x000e64000802017f */
[----:B------:R-:W-:-:S04]  /*d000*/  ISETP.NE.AND P2, PT, R2, 0x2, PT ;  /* 0x000000020200780c */ /* 0x000fc80003f45270 */
[----:B------:R-:W-:Y:S01]  /*d010*/  SEL R3, RZ, 0x1, P2 ;  /* 0x00000001ff037807 */ /* 0x000fe20001000000 */
[----:B-1----:R-:W-:Y:S08]  /*d020*/  @!P1 BRA `(.L_x_2242) ;  /* 0x0000003800c49947 */ /* 0x002ff00003800000 */
.L_x_2360:
[----:B------:R-:W-:Y:S02]  /*d030*/  SEL R2, R2, RZ, P2 ;  /* 0x000000ff02027207 */ /* 0x000fe40001000000 */
[----:B------:R-:W-:Y:S01]  /*d040*/  LOP3.LUT R0, R0, R3, RZ, 0x3c, !PT ;  /* 0x0000000300007212 */ /* 0x000fe200078e3cff */
[----:B------:R-:W-:Y:S06]  /*d050*/  @!P0 BRA `(.L_x_2243) ;  /* 0x0000000000048947 */ /* 0x000fec0003800000 */
[----:B------:R-:W-:Y:S01]  /*d060*/  BPT.TRAP 0x1 ;  /* 0x000000040000795c */ /* 0x000fe20000300000 */
.L_x_2243:
[----:B------:R-:W-:Y:S02]  /*d070*/  LEA R3, R2, R7, 0x3 ;  /* 0x0000000702037211 */ /* 0x000fe400078e18ff */
[----:B------:R-:W-:-:S04]  /*d080*/  SHF.L.U32 R0, R0, 0x1f, RZ ;  /* 0x0000001f00007819 */ /* 0x000fc800000006ff */
[----:B------:R-:W2:Y:S02]  /*d090*/  SYNCS.PHASECHK.TRANS64.TRYWAIT P1, [R3+URZ+0x16840], R0 ;  /* 0x01684000030075a7 */ /* 0x000ea4000802017f */
[----:B--2---:R-:W-:Y:S05]  /*d0a0*/  @!P1 BRA `(.L_x_2244) ;  /* 0x0000003800b89947 */ /* 0x004fea0003800000 */
.L_x_2361:
[----:B------:R-:W-:Y:S05]  /*d0b0*/  @!P0 BRA `(.L_x_2245) ;  /* 0x0000000000048947 */ /* 0x000fea0003800000 */
[----:B------:R-:W-:Y:S01]  /*d0c0*/  BPT.TRAP 0x1 ;  /* 0x000000040000795c */ /* 0x000fe20000300000 */
.L_x_2245:
[----:B------:R-:W3:Y:S02]  /*d0d0*/  SYNCS.PHASECHK.TRANS64.TRYWAIT P1, [R5+URZ+0x16860], R4 ;  /* 0x01686004050075a7 */ /* 0x000ee4000802017f */
[----:B---3--:R-:W-:Y:S05]  /*d0e0*/  @!P1 BRA `(.L_x_2246) ;  /* 0x0000003800bc9947 */ /* 0x008fea0003800000 */
.L_x_2362:
[----:B------:R-:W-:Y:S05]  /*d0f0*/  @!P0 BRA `(.L_x_2247) ;  /* 0x0000000000048947 */ /* 0x000fea0003800000 */
[----:B------:R-:W-:Y:S01]  /*d100*/  BPT.TRAP 0x1 ;  /* 0x000000040000795c */ /* 0x000fe20000300000 */
.L_x_2247:
[----:B----4-:R4:W0:Y:S02]  /*d110*/  SYNCS.PHASECHK.TRANS64.TRYWAIT P0, [R3+URZ+0x16860], R0 ;  /* 0x01686000030075a7 */ /* 0x010824000800017f */
[----:B0-----:R-:W-:Y:S05]  /*d120*/  @!P0 NANOSLEEP.SYNCS 0x989680 ;  /* 0x009896800000895d */ /* 0x001fea0003900000 */
[----:B------:R-:W0:Y:S02]  /*d130*/  @!P0 SYNCS.PHASECHK.TRANS64 P0, [R3+URZ+0x16860], R0 ;  /* 0x01686000030085a7 */ /* 0x000e24000800007f */
[----:B0-----:R-:W-:Y:S05]  /*d140*/  @!P0 BRA `(.L_x_2247) ;  /* 0xfffffffc00f08947 */ /* 0x001fea000383ffff */
.L_x_2161:
[----:B------:R-:W-:Y:S05]  /*d150*/  BSYNC B6 ;  /* 0x0000000000067941 */ /* 0x000fea0003800000 */
.L_x_2158:
[----:B------:R-:W-:Y:S05]  /*d160*/  EXIT ;  /* 0x000000000000794d */ /* 0x000fea0003800000 */
.L_x_2165:
[----:B0-----:R-:W-:-:S04]  /*d170*/  IMAD.U32 R3, RZ, RZ, UR42 ;  /* 0x0000002aff037e24 */ /* 0x001fc8000f8e00ff */
[----:B------:R0:W1:Y:S03]  /*d180*/  SYNCS.PHASECHK.TRANS64.TRYWAIT P0, [R3+URZ+0x16800], R0 ;  /* 0x01680000030075a7 */ /* 0x000066000800017f */
[----:B-1----:R-:W-:Y:S05]  /*d190*/  @!P0 NANOSLEEP.SYNCS 0x989680 ;  /* 0x009896800000895d */ /* 0x002fea0003900000 */
[----:B------:R-:W1:Y:S02]  /*d1a0*/  @!P0 SYNCS.PHASECHK.TRANS64 P0, [R3+URZ+0x16800], R0 ;  /* 0x01680000030085a7 */ /* 0x000e64000800007f */
[----:B-1----:R-:W-:Y:S05]  /*d1b0*/  @!P0 BRA `(.L_x_2165) ;  /* 0xfffffffc00ec8947 */ /* 0x002fea000383ffff */
[----:B------:R-:W-:Y:S05]  /*d1c0*/  BRA `(.L_x_2248) ;  /* 0xffffff40002c7947 */ /* 0x000fea000383ffff */
.L_x_2169:
[----:B0-----:R-:W-:-:S04]  /*d1d0*/  IMAD.U32 R3, RZ, RZ, UR42 ;  /* 0x0000002aff037e24 */ /* 0x001fc8000f8e00ff */
[----:B------:R0:W2:Y:S03]  /*d1e0*/  SYNCS.PHASECHK.TRANS64.TRYWAIT P1, [R3+URZ+0x16830], R0 ;  /* 0x01683000030075a7 */ /* 0x0000a6000802017f */
[----:B--2---:R-:W-:Y:S05]  /*d1f0*/  @!P1 NANOSLEEP.SYNCS 0x989680 ;  /* 0x009896800000995d */ /* 0x004fea0003900000 */
[----:B------:R-:W2:Y:S02]  /*d200*/  @!P1 SYNCS.PHASECHK.TRANS64 P1, [R3+URZ+0x16830], R0 ;  /* 0x01683000030095a7 */ /* 0x000ea4000802007f */
[----:B--2---:R-:W-:Y:S05]  /*d210*/  @!P1 BRA `(.L_x_2169) ;  /* 0xfffffffc00ec9947 */ /* 0x004fea000383ffff */
[----:B------:R-:W-:Y:S05]  /*d220*/  BRA `(.L_x_2168) ;  /* 0xffffff4000487947 */ /* 0x000fea000383ffff */
.L_x_2175:
[----:B-1----:R-:W-:-:S04]  /*d230*/  IMAD.U32 R11, RZ, RZ, UR4 ;  /* 0x00000004ff0b7e24 */ /* 0x002fc8000f8e00ff */
[----:B------:R1:W2:Y:S03]  /*d240*/  SYNCS.PHASECHK.TRANS64.TRYWAIT P1, [R11+URZ+0x16830], R0 ;  /* 0x016830000b0075a7 */ /* 0x0002a6000802017f */
[----:B--2---:R-:W-:Y:S05]  /*d250*/  @!P1 NANOSLEEP.SYNCS 0x989680 ;  /* 0x009896800000995d */ /* 0x004fea0003900000 */
[----:B------:R-:W2:Y:S02]  /*d260*/  @!P1 SYNCS.PHASECHK.TRANS64 P1, [R11+URZ+0x16830], R0 ;  /* 0x016830000b0095a7 */ /* 0x000ea4000802007f */
[----:B--2---:R-:W-:Y:S05]  /*d270*/  @!P1 BRA `(.L_x_2175) ;  /* 0xfffffffc00ec9947 */ /* 0x004fea000383ffff */
[----:B------:R-:W-:Y:S05]  /*d280*/  BRA `(.L_x_2172) ;  /* 0xffffff64003c7947 */ /* 0x000fea000383ffff */
.L_x_2179:
[----:B-1----:R-:W-:-:S04]  /*d290*/  IMAD.U32 R11, RZ, RZ, UR10 ;  /* 0x0000000aff0b7e24 */ /* 0x002fc8000f8e00ff */
[----:B------:R1:W2:Y:S03]  /*d2a0*/  SYNCS.PHASECHK.TRANS64.TRYWAIT P1, [R11+URZ+0x16850], R0 ;  /* 0x016850000b0075a7 */ /* 0x0002a6000802017f */
[----:B--2---:R-:W-:Y:S05]  /*d2b0*/  @!P1 NANOSLEEP.SYNCS 0x989680 ;  /* 0x009896800000995d */ /* 0x004fea0003900000 */
[----:B------:R-:W2:Y:S02]  /*d2c0*/  @!P1 SYNCS.PHASECHK.TRANS64 P1, [R11+URZ+0x16850], R0 ;  /* 0x016850000b0095a7 */ /* 0x000ea4000802007f */
[----:B--2---:R-:W-:Y:S05]  /*d2d0*/  @!P1 BRA `(.L_x_2179) ;  /* 0xfffffffc00ec9947 */ /* 0x004fea000383ffff */
[----:B------:R-:W-:Y:S05]  /*d2e0*/  BRA `(.L_x_2176) ;  /* 0xffffff6400c07947 */ /* 0x000fea000383ffff */
.L_x_2187:
[----:B-1----:R-:W-:-:S04]  /*d2f0*/  IMAD.U32 R11, RZ, RZ, UR10 ;  /* 0x0000000aff0b7e24 */ /* 0x002fc8000f8e00ff */
[----:B------:R1:W2:Y:S03]  /*d300*/  SYNCS.PHASECHK.TRANS64.TRYWAIT P1, [R11+URZ+0x16830], R0 ;  /* 0x016830000b0075a7 */ /* 0x0002a6000802017f */
[----:B--2---:R-:W-:Y:S05]  /*d310*/  @!P1 NANOSLEEP.SYNCS 0x989680 ;  /* 0x009896800000995d */ /* 0x004fea0003900000 */
[----:B------:R-:W2:Y:S02]  /*d320*/  @!P1 SYNCS.PHASECHK.TRANS64 P1, [R11+URZ+0x16830], R0 ;  /* 0x016830000b0095a7 */ /* 0x000ea4000802007f */
[----:B--2---:R-:W-:Y:S05]  /*d330*/  @!P1 BRA `(.L_x_2187) ;  /* 0xfffffffc00ec9947 */ /* 0x004fea000383ffff */
[----:B------:R-:W-:Y:S05]  /*d340*/  BRA `(.L_x_2184) ;  /* 0xffffff8800d87947 */ /* 0x000fea000383ffff */
.L_x_2191:
[----:B-1----:R-:W-:-:S04]  /*d350*/  IMAD.U32 R11, RZ, RZ, UR10 ;  /* 0x0000000aff0b7e24 */ /* 0x002fc8000f8e00ff */
[----:B------:R1:W2:Y:S03]  /*d360*/  SYNCS.PHASECHK.TRANS64.TRYWAIT P1, [R11+URZ+0x16850], R0 ;  /* 0x016850000b0075a7 */ /* 0x0002a6000802017f */
[----:B--2---:R-:W-:Y:S05]  /*d370*/  @!P1 NANOSLEEP.SYNCS 0x989680 ;  /* 0x009896800000995d */ /* 0x004fea0003900000 */
[----:B------:R-:W2:Y:S02]  /*d380*/  @!P1 SYNCS.PHASECHK.TRANS64 P1, [R11+URZ+0x16850], R0 ;  /* 0x016850000b0095a7 */ /* 0x000ea4000802007f */
[----:B--2---:R-:W-:Y:S05]  /*d390*/  @!P1 BRA `(.L_x_2191) ;  /* 0xfffffffc00ec9947 */ /* 0x004fea000383ffff */
[----:B------:R-:W-:Y:S05]  /*d3a0*/  BRA `(.L_x_2188) ;  /* 0xffffff8c004c7947 */ /* 0x000fea000383ffff */
.L_x_2198:
[----:B-1----:R-:W-:-:S04]  /*d3b0*/  IMAD.U32 R6, RZ, RZ, UR7 ;  /* 0x00000007ff067e24 */ /* 0x002fc8000f8e00ff */
[----:B------:R1:W3:Y:S03]  /*d3c0*/  SYNCS.PHASECHK.TRANS64.TRYWAIT P1, [R6+URZ+0x16850], R5 ;  /* 0x01685005060075a7 */ /* 0x0002e6000802017f */
[----:B---3--:R-:W-:Y:S05]  /*d3d0*/  @!P1 NANOSLEEP.SYNCS 0x989680 ;  /* 0x009896800000995d */ /* 0x008fea0003900000 */
[----:B------:R-:W3:Y:S02]  /*d3e0*/  @!P1 SYNCS.PHASECHK.TRANS64 P1, [R6+URZ+0x16850], R5 ;  /* 0x01685005060095a7 */ /* 0x000ee4000802007f */
[----:B---3--:R-:W-:Y:S05]  /*d3f0*/  @!P1 BRA `(.L_x_2198) ;  /* 0xfffffffc00ec9947 */ /* 0x008fea000383ffff */
[----:B------:R-:W-:Y:S05]  /*d400*/  BRA `(.L_x_2197) ;  /* 0xffffffa400ac7947 */ /* 0x000fea000383ffff */
.L_x_2210:
[----:B------:R-:W-:Y:S01]  /*d410*/  IMAD.MOV.U32 R13, RZ, RZ, R17 ;  /* 0x000000ffff0d7224 */ /* 0x000fe200078e0011 */
[----:B------:R-:W-:Y:S01]  /*d420*/  MOV R12, RZ ;  /* 0x000000ff000c7202 */ /* 0x000fe20000000f00 */
[----:B------:R-:W-:Y:S02]  /*d430*/  IMAD.MOV.U32 R11, RZ, RZ, 0x1f ;  /* 0x0000001fff0b7424 */ /* 0x000fe400078e00ff */
[----:B------:R-:W-:-:S07]  /*d440*/  IMAD.MOV.U32 R15, RZ, RZ, -0x1 ;  /* 0xffffffffff0f7424 */ /* 0x000fce00078e00ff */
[----:B0----5:R-:W-:Y:S05]  /*d450*/  WARPSYNC.COLLECTIVE R15, `(.L_x_2249) ;  /* 0x000000000f087348 */ /* 0x021fea0003c00000 */
[----:B------:R1:W2:Y:S02]  /*d460*/  SHFL.IDX P6, R14, R13, R12, R11 ;  /* 0x0000000c0d0e7389 */ /* 0x0002a400000c000b */
[----:B012--5:R-:W-:Y:S01]  /*d470*/  ENDCOLLECTIVE ;  /* 0x000000000000791b */ /* 0x027fe20003800000 */
.L_x_2249:
[----:B------:R-:W-:Y:S05]  /*d480*/  BRA `(.L_x_2250) ;  /* 0xffffffcc00587947 */ /* 0x000fea000383ffff */
.L_x_2212:
[----:B0-----:R-:W-:-:S04]  /*d490*/  IMAD.U32 R3, RZ, RZ, UR47 ;  /* 0x0000002fff037e24 */ /* 0x001fc8000f8e00ff */
[----:B------:R0:W1:Y:S03]  /*d4a0*/  SYNCS.PHASECHK.TRANS64.TRYWAIT P0, [R3+URZ+0x16840], R10 ;  /* 0x0168400a030075a7 */ /* 0x000066000800017f */
[----:B-1----:R-:W-:Y:S05]  /*d4b0*/  @!P0 NANOSLEEP.SYNCS 0x989680 ;  /* 0x009896800000895d */ /* 0x002fea0003900000 */
[----:B------:R-:W1:Y:S02]  /*d4c0*/  @!P0 SYNCS.PHASECHK.TRANS64 P0, [R3+URZ+0x16840], R10 ;  /* 0x0168400a030085a7 */ /* 0x000e64000800007f */
[----:B-1----:R-:W-:Y:S05]  /*d4d0*/  @!P0 BRA `(.L_x_2212) ;  /* 0xfffffffc00ec8947 */ /* 0x002fea000383ffff */
[----:B------:R-:W-:Y:S05]  /*d4e0*/  BRA `(.L_x_2251) ;  /* 0xffffffcc00d87947 */ /* 0x000fea000383ffff */
.L_x_2213:
        /* <DEDUP_REMOVED lines=8> */
.L_x_2253:
[----:B------:R-:W-:Y:S05]  /*d570*/  BSYNC B0 ;  /* 0x0000000000007941 */ /* 0x000fea0003800000 */
.L_x_2252:
[----:B------:R-:W-:Y:S01]  /*d580*/  MOV R13, R0 ;  /* 0x00000000000d7202 */ /* 0x000fe20000000f00 */
[----:B------:R-:W-:Y:S01]  /*d590*/  IMAD.MOV.U32 R12, RZ, RZ, RZ ;  /* 0x000000ffff0c7224 */ /* 0x000fe200078e00ff */
[----:B------:R-:W-:Y:S01]  /*d5a0*/  @P0 LEA R7, R22, UR47, 0x1 ;  /* 0x0000002f16070c11 */ /* 0x000fe2000f8e08ff */
[----:B------:R-:W-:Y:S02]  /*d5b0*/  IMAD.MOV.U32 R11, RZ, RZ, 0x181f ;  /* 0x0000181fff0b7424 */ /* 0x000fe400078e00ff */
[----:B------:R-:W-:Y:S02]  /*d5c0*/  IMAD.MOV.U32 R15, RZ, RZ, -0x1 ;  /* 0xffffffffff0f7424 */ /* 0x000fe400078e00ff */
[----:B------:R-:W-:-:S07]  /*d5d0*/  IMAD.MOV.U32 R2, RZ, RZ, R14 ;  /* 0x000000ffff027224 */ /* 0x000fce00078e000e */
[----:B------:R-:W-:Y:S05]  /*d5e0*/  WARPSYNC.COLLECTIVE R15, `(.L_x_2254) ;  /* 0x000000000f087348 */ /* 0x000fea0003c00000 */
[----:B------:R0:W1:Y:S02]  /*d5f0*/  SHFL.IDX P6, R14, R13, R12, R11 ;  /* 0x0000000c0d0e7389 */ /* 0x00006400000c000b */
[----:B01----:R-:W-:Y:S01]  /*d600*/  ENDCOLLECTIVE ;  /* 0x000000000000791b */ /* 0x003fe20003800000 */
.L_x_2254:
        /* <DEDUP_REMOVED lines=9> */
.L_x_2255:
[----:B------:R-:W-:Y:S01]  /*d6a0*/  @!PT LDS RZ, [RZ] ;  /* 0x00000000fffff984 */ /* 0x000fe20000000800 */
[----:B------:R-:W-:Y:S01]  /*d6b0*/  @!PT LDS RZ, [RZ] ;  /* 0x00000000fffff984 */ /* 0x000fe20000000800 */
[----:B------:R-:W-:Y:S01]  /*d6c0*/  @!PT LDS RZ, [RZ] ;  /* 0x00000000fffff984 */ /* 0x000fe20000000800 */
[----:B------:R0:W-:Y:S01]  /*d6d0*/  @P0 LDGSTS.E.BYPASS.LTC128B.128 [R7+0xe400], desc[UR38][R2.64], !P3 ;  /* 0x0e40000002070fae */ /* 0x0001e2000d901d66 */
[----:B------:R-:W-:Y:S02]  /*d6e0*/  ISETP.GE.AND P0, PT, R5, 0x11, PT ;  /* 0x000000110500780c */ /* 0x000fe40003f06270 */
[----:B------:R-:W-:Y:S02]  /*d6f0*/  @P1 LEA R25, R22, UR47, 0x1 ;  /* 0x0000002f16191c11 */ /* 0x000fe4000f8e08ff */
[----:B------:R-:W-:-:S09]  /*d700*/  MOV R13, R0 ;  /* 0x00000000000d7202 */ /* 0x000fd20000000f00 */
[----:B------:R-:W-:Y:S01]  /*d710*/  @P0 LEA R21, R22, UR47, 0x1 ;  /* 0x0000002f16150c11 */ /* 0x000fe2000f8e08ff */
[----:B0-----:R-:W-:-:S07]  /*d720*/  IMAD.MOV.U32 R8, RZ, RZ, R14 ;  /* 0x000000ffff087224 */ /* 0x001fce00078e000e */
[----:B------:R-:W-:Y:S05]  /*d730*/  WARPSYNC.COLLECTIVE R15, `(.L_x_2256) ;  /* 0x000000000f087348 */ /* 0x000fea0003c00000 */
[----:B------:R0:W1:Y:S02]  /*d740*/  SHFL.IDX P6, R14, R13, R12, R11 ;  /* 0x0000000c0d0e7389 */ /* 0x00006400000c000b */
[----:B01----:R-:W-:Y:S01]  /*d750*/  ENDCOLLECTIVE ;  /* 0x000000000000791b */ /* 0x003fe20003800000 */
.L_x_2256:
[----:B------:R-:W-:Y:S02]  /*d760*/  IMAD.MOV.U32 R13, RZ, RZ, R4 ;  /* 0x000000ffff0d7224 */ /* 0x000fe400078e0004 */
[----:B------:R-:W-:Y:S01]  /*d770*/  IMAD.MOV.U32 R12, RZ, RZ, 0x2 ;  /* 0x00000002ff0c7424 */ /* 0x000fe200078e00ff */
[----:B------:R-:W-:-:S13]  /*d780*/  @P0 LEA R2, P2, R16, R14, 0x1 ;  /* 0x0000000e10020211 */ /* 0x000fda00078408ff */
[----:B------:R-:W-:Y:S05]  /*d790*/  WARPSYNC.COLLECTIVE R15, `(.L_x_2257) ;  /* 0x000000000f087348 */ /* 0x000fea0003c00000 */
[----:B------:R0:W1:Y:S02]  /*d7a0*/  SHFL.IDX P6, R14, R13, R12, R11 ;  /* 0x0000000c0d0e7389 */ /* 0x00006400000c000b */
[----:B01----:R-:W-:Y:S01]  /*d7b0*/  ENDCOLLECTIVE ;  /* 0x000000000000791b */ /* 0x003fe20003800000 */
.L_x_2257:
        /* <DEDUP_REMOVED lines=10> */
.L_x_2258:
[----:B------:R-:W-:Y:S01]  /*d860*/  IMAD.MOV.U32 R13, RZ, RZ, R4 ;  /* 0x000000ffff0d7224 */ /* 0x000fe200078e0004 */
[----:B------:R-:W-:Y:S01]  /*d870*/  MOV R12, 0x3 ;  /* 0x00000003000c7802 */ /* 0x000fe20000000f00 */
[----:B------:R-:W-:-:S07]  /*d880*/  IMAD.MOV.U32 R9, RZ, RZ, R14 ;  /* 0x000000ffff097224 */ /* 0x000fce00078e000e */
[----:B------:R-:W-:Y:S05]  /*d890*/  WARPSYNC.COLLECTIVE R15, `(.L_x_2259) ;  /* 0x000000000f087348 */ /* 0x000fea0003c00000 */
[----:B------:R0:W1:Y:S02]  /*d8a0*/  SHFL.IDX P6, R14, R13, R12, R11 ;  /* 0x0000000c0d0e7389 */ /* 0x00006400000c000b */
[----:B01----:R-:W-:Y:S01]  /*d8b0*/  ENDCOLLECTIVE ;  /* 0x000000000000791b */ /* 0x003fe20003800000 */
.L_x_2259:
        /* <DEDUP_REMOVED lines=14> */
.L_x_2260:
[----:B------:R-:W-:Y:S01]  /*d9a0*/  @P1 LEA R25, R22, UR47, 0x1 ;  /* 0x0000002f16191c11 */ /* 0x000fe2000f8e08ff */
[----:B------:R-:W-:Y:S02]  /*d9b0*/  IMAD.MOV.U32 R13, RZ, RZ, R4 ;  /* 0x000000ffff0d7224 */ /* 0x000fe400078e0004 */
[----:B------:R-:W-:Y:S01]  /*d9c0*/  IMAD.MOV.U32 R12, RZ, RZ, 0x4 ;  /* 0x00000004ff0c7424 */ /* 0x000fe200078e00ff */
[----:B------:R-:W-:-:S13]  /*d9d0*/  @P0 LEA R2, P2, R16, R14, 0x1 ;  /* 0x0000000e10020211 */ /* 0x000fda00078408ff */
[----:B------:R-:W-:Y:S05]  /*d9e0*/  WARPSYNC.COLLECTIVE R15, `(.L_x_2261) ;  /* 0x000000000f087348 */ /* 0x000fea0003c00000 */
[----:B------:R0:W1:Y:S02]  /*d9f0*/  SHFL.IDX P6, R14, R13, R12, R11 ;  /* 0x0000000c0d0e7389 */ /* 0x00006400000c000b */
[----:B01----:R-:W-:Y:S01]  /*da00*/  ENDCOLLECTIVE ;  /* 0x000000000000791b */ /* 0x003fe20003800000 */
.L_x_2261:
        /* <DEDUP_REMOVED lines=10> */
.L_x_2262:
[----:B------:R-:W-:Y:S02]  /*dab0*/  IMAD.MOV.U32 R13, RZ, RZ, R4 ;  /* 0x000000ffff0d7224 */ /* 0x000fe400078e0004 */
[----:B------:R-:W-:Y:S02]  /*dac0*/  IMAD.MOV.U32 R12, RZ, RZ, 0x5 ;  /* 0x00000005ff0c7424 */ /* 0x000fe400078e00ff */
[----:B------:R-:W-:-:S07]  /*dad0*/  IMAD.MOV.U32 R9, RZ, RZ, R14 ;  /* 0x000000ffff097224 */ /* 0x000fce00078e000e */
[----:B------:R-:W-:Y:S05]  /*dae0*/  WARPSYNC.COLLECTIVE R15, `(.L_x_2263) ;  /* 0x000000000f087348 */ /* 0x000fea0003c00000 */
[----:B------:R0:W1:Y:S02]  /*daf0*/  SHFL.IDX P6, R14, R13, R12, R11 ;  /* 0x0000000c0d0e7389 */ /* 0x00006400000c000b */
[----:B01----:R-:W-:Y:S01]  /*db00*/  ENDCOLLECTIVE ;  /* 0x000000000000791b */ /* 0x003fe20003800000 */
.L_x_2263:
[----:B------:R-:W-:-:S04]  /*db10*/  @P1 LEA R2, P0, R16, R9, 0x1 ;  /* 0x0000000910021211 */ /* 0x000fc800078008ff */
[----:B------:R-:W-:Y:S02]  /*db20*/  @P1 IADD3.X R3, RZ, R6, RZ, P0, !PT ;  /* 0x00000006ff031210 */ /* 0x000fe400007fe4ff */
[----:B------:R-:W-:-:S03]  /*db30*/  ISETP.GE.AND P0, PT, R5, 0x51, PT ;  /* 0x000000510500780c */ /* 0x000fc60003f06270 */
[----:B------:R-:W-:Y:S01]  /*db40*/  @!PT LDS RZ, [RZ] ;  /* 0x00000000fffff984 */ /* 0x000fe20000000800 */
[----:B------:R-:W-:Y:S01]  /*db50*/  @!PT LDS RZ, [RZ] ;  /* 0x00000000fffff984 */ /* 0x000fe20000000800 */
[----:B------:R-:W-:Y:S01]  /*db60*/  @!PT LDS RZ, [RZ] ;  /* 0x00000000fffff984 */ /* 0x000fe20000000800 */
[----:B------:R0:W-:Y:S01]  /*db70*/  @P1 LDGSTS.E.BYPASS.LTC128B.128 [R25+0x10400], desc[UR38][R2.64], !P3 ;  /* 0x1040000002191fae */ /* 0x0001e2000d901d66 */
[----:B------:R-:W-:Y:S01]  /*db80*/  ISETP.GE.AND P1, PT, R5, 0x61, PT ;  /* 0x000000610500780c */ /* 0x000fe20003f26270 */
[----:B------:R-:W-:Y:S02]  /*db90*/  IMAD.MOV.U32 R13, RZ, RZ, R0 ;  /* 0x000000ffff0d7224 */ /* 0x000fe400078e0000 */
[----:B------:R-:W-:-:S10]  /*dba0*/  IMAD.MOV.U32 R7, RZ, RZ, R14 ;  /* 0x000000ffff077224 */ /* 0x000fd400078e000e */
[----:B0-----:R-:W-:Y:S05]  /*dbb0*/  WARPSYNC.COLLECTIVE R15, `(.L_x_2264) ;  /* 0x000000000f087348 */ /* 0x001fea0003c00000 */
[----:B------:R1:W2:Y:S02]  /*dbc0*/  SHFL.IDX P6, R14, R13, R12, R11 ;  /* 0x0000000c0d0e7389 */ /* 0x0002a400000c000b */
[----:B012---:R-:W-:Y:S01]  /*dbd0*/  ENDCOLLECTIVE ;  /* 0x000000000000791b */ /* 0x007fe20003800000 */
.L_x_2264:
[----:B------:R-:W-:Y:S02]  /*dbe0*/  IMAD.MOV.U32 R13, RZ, RZ, R4 ;  /* 0x000000ffff0d7224 */ /* 0x000fe400078e0004 */
[----:B------:R-:W-:Y:S01]  /*dbf0*/  IMAD.MOV.U32 R12, RZ, RZ, 0x6 ;  /* 0x00000006ff0c7424 */ /* 0x000fe200078e00ff */
[----:B------:R-:W-:-:S13]  /*dc00*/  @P0 LEA R2, P2, R16, R14, 0x1 ;  /* 0x0000000e10020211 */ /* 0x000fda00078408ff */
[----:B------:R-:W-:Y:S05]  /*dc10*/  WARPSYNC.COLLECTIVE R15, `(.L_x_2265) ;  /* 0x000000000f087348 */ /* 0x000fea0003c00000 */
[----:B------:R0:W1:Y:S02]  /*dc20*/  SHFL.IDX P6, R14, R13, R12, R11 ;  /* 0x0000000c0d0e7389 */ /* 0x00006400000c000b */
[----:B01----:R-:W-:Y:S01]  /*dc30*/  ENDCOLLECTIVE ;  /* 0x000000000000791b */ /* 0x003fe20003800000 */
.L_x_2265:
        /* <DEDUP_REMOVED lines=11> */
.L_x_2266:
[----:B------:R-:W-:Y:S02]  /*dcf0*/  IMAD.MOV.U32 R13, RZ, RZ, R4 ;  /* 0x000000ffff0d7224 */ /* 0x000fe400078e0004 */
[----:B------:R-:W-:Y:S02]  /*dd00*/  IMAD.MOV.U32 R12, RZ, RZ, 0x7 ;  /* 0x00000007ff0c7424 */ /* 0x000fe400078e00ff */
[----:B------:R-:W-:-:S07]  /*dd10*/  IMAD.MOV.U32 R9, RZ, RZ, R14 ;  /* 0x000000ffff097224 */ /* 0x000fce00078e000e */
[----:B------:R-:W-:Y:S05]  /*dd20*/  WARPSYNC.COLLECTIVE R15, `(.L_x_2267) ;  /* 0x000000000f087348 */ /* 0x000fea0003c00000 */
[----:B------:R0:W1:Y:S02]  /*dd30*/  SHFL.IDX P6, R14, R13, R12, R11 ;  /* 0x0000000c0d0e7389 */ /* 0x00006400000c000b */
[----:B01----:R-:W-:Y:S01]  /*dd40*/  ENDCOLLECTIVE ;  /* 0x000000000000791b */ /* 0x003fe20003800000 */
.L_x_2267:
        /* <DEDUP_REMOVED lines=12> */
.L_x_2268:
[----:B------:R-:W-:Y:S05]  /*de10*/  BRA `(.L_x_2269) ;  /* 0xffffffc800e87947 */ /* 0x000fea000383ffff */
.L_x_2216:
[----:B------:R-:W-:Y:S01]  /*de20*/  IMAD.MOV.U32 R13, RZ, RZ, R8 ;  /* 0x000000ffff0d7224 */ /* 0x000fe200078e0008 */
[----:B------:R-:W-:Y:S01]  /*de30*/  MOV R11, 0x181f ;  /* 0x0000181f000b7802 */ /* 0x000fe20000000f00 */
[----:B------:R-:W-:Y:S02]  /*de40*/  IMAD.MOV.U32 R12, RZ, RZ, RZ ;  /* 0x000000ffff0c7224 */ /* 0x000fe400078e00ff */
[----:B------:R-:W-:Y:S02]  /*de50*/  IMAD.MOV.U32 R15, RZ, RZ, -0x1 ;  /* 0xffffffffff0f7424 */ /* 0x000fe400078e00ff */
[----:B------:R-:W-:-:S07]  /*de60*/  IMAD.U32 R5, RZ, RZ, UR49 ;  /* 0x00000031ff057e24 */ /* 0x000fce000f8e00ff */
[----:B------:R-:W-:Y:S05]  /*de70*/  WARPSYNC.COLLECTIVE R15, `(.L_x_2270) ;  /* 0x000000000f087348 */ /* 0x000fea0003c00000 */
[----:B------:R0:W1:Y:S02]  /*de80*/  SHFL.IDX P6, R14, R13, R12, R11 ;  /* 0x0000000c0d0e7389 */ /* 0x00006400000c000b */
[----:B01----:R-:W-:Y:S01]  /*de90*/  ENDCOLLECTIVE ;  /* 0x000000000000791b */ /* 0x003fe20003800000 */
.L_x_2270:
[----:B------:R-:W-:Y:S02]  /*dea0*/  IMAD R5, R5, 0xc0, R24 ;  /* 0x000000c005057824 */ /* 0x000fe400078e0218 */
[----:B------:R-:W-:Y:S02]  /*deb0*/  IMAD.MOV.U32 R13, RZ, RZ, R7 ;  /* 0x000000ffff0d7224 */ /* 0x000fe400078e0007 */
[----:B------:R-:W-:-:S07]  /*dec0*/  IMAD.MOV.U32 R2, RZ, RZ, R14 ;  /* 0x000000ffff027224 */ /* 0x000fce00078e000e */
[----:B------:R-:W-:Y:S05]  /*ded0*/  WARPSYNC.COLLECTIVE R15, `(.L_x_2271) ;  /* 0x000000000f087348 */ /* 0x000fea0003c00000 */
[----:B------:R0:W1:Y:S02]  /*dee0*/  SHFL.IDX P6, R14, R13, R12, R11 ;  /* 0x0000000c0d0e7389 */ /* 0x00006400000c000b */
[----:B01----:R-:W-:Y:S01]  /*def0*/  ENDCOLLECTIVE ;  /* 0x000000000000791b */ /* 0x003fe20003800000 */
.L_x_2271:
[----:B------:R-:W-:Y:S02]  /*df00*/  ULDC UR4, c[0x0][0x288] ;  /* 0x0000a20000047ab9 */ /* 0x000fe40000000800 */
[----:B------:R-:W-:Y:S02]  /*df10*/  IMAD R4, R9, UR4, RZ ;  /* 0x0000000409047c24 */ /* 0x000fe4000f8e02ff */
[----:B------:R-:W-:-:S03]  /*df20*/  VIADD R9, R5, 0x10 ;  /* 0x0000001005097836 */ /* 0x000fc60000000000 */
[----:B------:R-:W-:Y:S01]  /*df30*/  ISETP.GE.AND P1, PT, R5, R4, PT ;  /* 0x000000040500720c */ /* 0x000fe20003f26270 */
[----:B------:R-:W-:Y:S01]  /*df40*/  IMAD.MOV.U32 R13, RZ, RZ, R8 ;  /* 0x000000ffff0d7224 */ /* 0x000fe200078e0008 */
[----:B------:R-:W-:-:S11]  /*df50*/  MOV R12, 0x1 ;  /* 0x00000001000c7802 */ /* 0x000fd60000000f00 */
[----:B------:R-:W-:Y:S02]  /*df60*/  @!P1 LEA R25, R22, UR47, 0x1 ;  /* 0x0000002f16199c11 */ /* 0x000fe4000f8e08ff */
[----:B------:R-:W-:-:S05]  /*df70*/  @!P1 LEA R14, P2, R16, R14, 0x1 ;  /* 0x0000000e100e9211 */ /* 0x000fca00078408ff */
[----:B------:R-:W-:Y:S02]  /*df80*/  @!P1 IMAD.X R3, RZ, RZ, R2, P2 ;  /* 0x000000ffff039224 */ /* 0x000fe400010e0602 */
[----:B------:R-:W-:-:S07]  /*df90*/  @!P1 IMAD.MOV.U32 R2, RZ, RZ, R14 ;  /* 0x000000ffff029224 */ /* 0x000fce00078e000e */
[----:B------:R-:W-:Y:S05]  /*dfa0*/  WARPSYNC.COLLECTIVE R15, `(.L_x_2272) ;  /* 0x000000000f087348 */ /* 0x000fea0003c00000 */
[----:B------:R0:W1:Y:S02]  /*dfb0*/  SHFL.IDX P6, R14, R13, R12, R11 ;  /* 0x0000000c0d0e7389 */ /* 0x00006400000c000b */
[----:B01----:R-:W-:Y:S01]  /*dfc0*/  ENDCOLLECTIVE ;  /* 0x000000000000791b */ /* 0x003fe20003800000 */
.L_x_2272:
        /* <DEDUP_REMOVED lines=12> */
.L_x_2273:
[----:B------:R-:W-:Y:S02]  /*e090*/  IMAD.MOV.U32 R13, RZ, RZ, R8 ;  /* 0x000000ffff0d7224 */ /* 0x000fe400078e0008 */
[----:B------:R-:W-:Y:S02]  /*e0a0*/  IMAD.MOV.U32 R12, RZ, RZ, 0x2 ;  /* 0x00000002ff0c7424 */ /* 0x000fe400078e00ff */
[----:B------:R-:W-:-:S07]  /*e0b0*/  IMAD.MOV.U32 R21, RZ, RZ, R14 ;  /* 0x000000ffff157224 */ /* 0x000fce00078e000e */
[----:B------:R-:W-:Y:S05]  /*e0c0*/  WARPSYNC.COLLECTIVE R15, `(.L_x_2274) ;  /* 0x000000000f087348 */ /* 0x000fea0003c00000 */
[----:B------:R0:W1:Y:S02]  /*e0d0*/  SHFL.IDX P6, R14, R13, R12, R11 ;  /* 0x0000000c0d0e7389 */ /* 0x00006400000c000b */
[----:B01----:R-:W-:Y:S01]  /*e0e0*/  ENDCOLLECTIVE ;  /* 0x000000000000791b */ /* 0x003fe20003800000 */
.L_x_2274:
[----:B------:R-:W-:-:S05]  /*e0f0*/  @!P1 LEA R2, P2, R16, R21, 0x1 ;  /* 0x0000001510029211 */ /* 0x000fca00078408ff */
[----:B------:R-:W-:-:S05]  /*e100*/  @!P1 IMAD.X R3, RZ, RZ, R10, P2 ;  /* 0x000000ffff039224 */ /* 0x000fca00010e060a */
[----:B------:R-:W-:Y:S01]  /*e110*/  @!PT LDS RZ, [RZ] ;  /* 0x00000000fffff984 */ /* 0x000fe20000000800 */
[----:B------:R-:W-:Y:S01]  /*e120*/  @!PT LDS RZ, [RZ] ;  /* 0x00000000fffff984 */ /* 0x000fe20000000800 */
[----:B------:R-:W-:Y:S01]  /*e130*/  @!PT LDS RZ, [RZ] ;  /* 0x00000000fffff984 */ /* 0x000fe20000000800 */
[----:B------:R0:W-:Y:S01]  /*e140*/  @!P1 LDGSTS.E.BYPASS.LTC128B.128 [R25+0x8c00], desc[UR38][R2.64], !P0 ;  /* 0x08c0000002199fae */ /* 0x0001e2000c101d66 */
[----:B------:R-:W-:Y:S02]  /*e150*/  MOV R13, R7 ;  /* 0x00000007000d7202 */ /* 0x000fe40000000f00 */
[----:B------:R-:W-:Y:S01]  /*e160*/  ISETP.GE.AND P1, PT, R9, R4, PT ;  /* 0x000000040900720c */ /* 0x000fe20003f26270 */
[----:B------:R-:W-:-:S12]  /*e170*/  IMAD.MOV.U32 R9, RZ, RZ, R14 ;  /* 0x000000ffff097224 */ /* 0x000fd800078e000e */
[----:B0-----:R-:W-:Y:S05]  /*e180*/  WARPSYNC.COLLECTIVE R15, `(.L_x_2275) ;  /* 0x000000000f087348 */ /* 0x001fea0003c00000 */
[----:B------:R1:W2:Y:S02]  /*e190*/  SHFL.IDX P6, R14, R13, R12, R11 ;  /* 0x0000000c0d0e7389 */ /* 0x0002a400000c000b */
[----:B012---:R-:W-:Y:S01]  /*e1a0*/  ENDCOLLECTIVE ;  /* 0x000000000000791b */ /* 0x007fe20003800000 */
.L_x_2275:
[----:B------:R-:W-:Y:S01]  /*e1b0*/  @!P1 LEA R20, R22, UR47, 0x1 ;  /* 0x0000002f16149c11 */ /* 0x000fe2000f8e08ff */
[----:B------:R-:W-:Y:S02]  /*e1c0*/  IMAD.MOV.U32 R13, RZ, RZ, R8 ;  /* 0x000000ffff0d7224 */ /* 0x000fe400078e0008 */
[----:B------:R-:W-:Y:S01]  /*e1d0*/  IMAD.MOV.U32 R12, RZ, RZ, 0x3 ;  /* 0x00000003ff0c7424 */ /* 0x000fe200078e00ff */
[----:B------:R-:W-:-:S13]  /*e1e0*/  @!P1 LEA R2, P2, R16, R14, 0x1 ;  /* 0x0000000e10029211 */ /* 0x000fda00078408ff */
[----:B------:R-:W-:Y:S05]  /*e1f0*/  WARPSYNC.COLLECTIVE R15, `(.L_x_2276) ;  /* 0x000000000f087348 */ /* 0x000fea0003c00000 */
[----:B------:R0:W1:Y:S02]  /*e200*/  SHFL.IDX P6, R14, R13, R12, R11 ;  /* 0x0000000c0d0e7389 */ /* 0x00006400000c000b */
[----:B01----:R-:W-:Y:S01]  /*e210*/  ENDCOLLECTIVE ;  /* 0x000000000000791b */ /* 0x003fe20003800000 */
.L_x_2276:
        /* <DEDUP_REMOVED lines=14> */
.L_x_2277:
[----:B------:R-:W-:Y:S02]  /*e300*/  IMAD.MOV.U32 R13, RZ, RZ, R8 ;  /* 0x000000ffff0d7224 */ /* 0x000fe400078e0008 */
[----:B------:R-:W-:Y:S02]  /*e310*/  IMAD.MOV.U32 R12, RZ, RZ, 0x4 ;  /* 0x00000004ff0c7424 */ /* 0x000fe400078e00ff */
[----:B------:R-:W-:-:S07]  /*e320*/  IMAD.MOV.U32 R21, RZ, RZ, R14 ;  /* 0x000000ffff157224 */ /* 0x000fce00078e000e */
[----:B------:R-:W-:Y:S05]  /*e330*/  WARPSYNC.COLLECTIVE R15, `(.L_x_2278) ;  /* 0x000000000f087348 */ /* 0x000fea0003c00000 */
[----:B------:R0:W1:Y:S02]  /*e340*/  SHFL.IDX P6, R14, R13, R12, R11 ;  /* 0x0000000c0d0e7389 */ /* 0x00006400000c000b */
[----:B01----:R-:W-:Y:S01]  /*e350*/  ENDCOLLECTIVE ;  /* 0x000000000000791b */ /* 0x003fe20003800000 */
.L_x_2278:
        /* <DEDUP_REMOVED lines=12> */
.L_x_2279:
[----:B------:R-:W-:Y:S01]  /*e420*/  @!P1 LEA R20, R22, UR47, 0x1 ;  /* 0x0000002f16149c11 */ /* 0x000fe2000f8e08ff */
[----:B------:R-:W-:Y:S02]  /*e430*/  IMAD.MOV.U32 R13, RZ, RZ, R8 ;  /* 0x000000ffff0d7224 */ /* 0x000fe400078e0008 */
[----:B------:R-:W-:Y:S01]  /*e440*/  IMAD.MOV.U32 R12, RZ, RZ, 0x5 ;  /* 0x00000005ff0c7424 */ /* 0x000fe200078e00ff */
[----:B------:R-:W-:-:S13]  /*e450*/  @!P1 LEA R2, P2, R16, R14, 0x1 ;  /* 0x0000000e10029211 */ /* 0x000fda00078408ff */
[----:B------:R-:W-:Y:S05]  /*e460*/  WARPSYNC.COLLECTIVE R15, `(.L_x_2280) ;  /* 0x000000000f087348 */ /* 0x000fea0003c00000 */
[----:B------:R0:W1:Y:S02]  /*e470*/  SHFL.IDX P6, R14, R13, R12, R11 ;  /* 0x0000000c0d0e7389 */ /* 0x00006400000c000b */
[----:B01----:R-:W-:Y:S01]  /*e480*/  ENDCOLLECTIVE ;  /* 0x000000000000791b */ /* 0x003fe20003800000 */
.L_x_2280:
[----:B------:R-:W-:Y:S02]  /*e490*/  @!P1 IMAD.X R3, RZ, RZ, R9, P2 ;  /* 0x000000ffff039224 */ /* 0x000fe400010e0609 */
[----:B------:R-:W-:-:S03]  /*e4a0*/  VIADD R9, R5, 0x50 ;  /* 0x0000005005097836 */ /* 0x000fc60000000000 */
[----:B------:R-:W-:Y:S01]  /*e4b0*/  @!PT LDS RZ, [RZ] ;  /* 0x00000000fffff984 */ /* 0x000fe20000000800 */
[----:B------:R-:W-:Y:S01]  /*e4c0*/  @!PT LDS RZ, [RZ] ;  /* 0x00000000fffff984 */ /* 0x000fe20000000800 */
[----:B------:R-:W-:Y:S01]  /*e4d0*/  @!PT LDS RZ, [RZ] ;  /* 0x00000000fffff984 */ /* 0x000fe20000000800 */
[----:B------:R0:W-:Y:S02]  /*e4e0*/  @!P1 LDGSTS.E.BYPASS.LTC128B.128 [R20+0xa400], desc[UR38][R2.64], !P0 ;  /* 0x0a40000002149fae */ /* 0x0001e4000c101d66 */
[----:B------:R-:W-:Y:S01]  /*e4f0*/  ISETP.GE.AND P1, PT, R9, R4, PT ;  /* 0x000000040900720c */ /* 0x000fe20003f26270 */
[----:B------:R-:W-:Y:S02]  /*e500*/  VIADD R9, R5, 0x60 ;  /* 0x0000006005097836 */ /* 0x000fe40000000000 */
[----:B------:R-:W-:-:S10]  /*e510*/  IMAD.MOV.U32 R13, RZ, RZ, R7 ;  /* 0x000000ffff0d7224 */ /* 0x000fd400078e0007 */
[----:B------:R-:W-:Y:S02]  /*e520*/  @!P1 LEA R25, R22, UR47, 0x1 ;  /* 0x0000002f16199c11 */ /* 0x000fe4000f8e08ff */
[----:B0-----:R-:W-:-:S07]  /*e530*/  MOV R10, R14 ;  /* 0x0000000e000a7202 */ /* 0x001fce0000000f00 */
[----:B------:R-:W-:Y:S05]  /*e540*/  WARPSYNC.COLLECTIVE R15, `(.L_x_2281) ;  /* 0x000000000f087348 */ /* 0x000fea0003c00000 */
[----:B------:R0:W1:Y:S02]  /*e550*/  SHFL.IDX P6, R14, R13, R12, R11 ;  /* 0x0000000c0d0e7389 */ /* 0x00006400000c000b */
[----:B01----:R-:W-:Y:S01]  /*e560*/  ENDCOLLECTIVE ;  /* 0x000000000000791b */ /* 0x003fe20003800000 */
.L_x_2281:
[----:B------:R-:W-:Y:S02]  /*e570*/  IMAD.MOV.U32 R13, RZ, RZ, R8 ;  /* 0x000000ffff0d7224 */ /* 0x000fe400078e0008 */
[----:B------:R-:W-:Y:S02]  /*e580*/  IMAD.MOV.U32 R12, RZ, RZ, 0x6 ;  /* 0x00000006ff0c7424 */ /* 0x000fe400078e00ff */
[----:B------:R-:W-:-:S07]  /*e590*/  IMAD.MOV.U32 R21, RZ, RZ, R14 ;  /* 0x000000ffff157224 */ /* 0x000fce00078e000e */
[----:B------:R-:W-:Y:S05]  /*e5a0*/  WARPSYNC.COLLECTIVE R15, `(.L_x_2282) ;  /* 0x000000000f087348 */ /* 0x000fea0003c00000 */
[----:B------:R0:W1:Y:S02]  /*e5b0*/  SHFL.IDX P6, R14, R13, R12, R11 ;  /* 0x0000000c0d0e7389 */ /* 0x00006400000c000b */
[----:B01----:R-:W-:Y:S01]  /*e5c0*/  ENDCOLLECTIVE ;  /* 0x000000000000791b */ /* 0x003fe20003800000 */
.L_x_2282:
        /* <DEDUP_REMOVED lines=12> */
.L_x_2283:
[----:B------:R-:W-:Y:S01]  /*e690*/  @!P1 LEA R10, R22, UR47, 0x1 ;  /* 0x0000002f160a9c11 */ /* 0x000fe2000f8e08ff */
[----:B------:R-:W-:Y:S02]  /*e6a0*/  IMAD.MOV.U32 R13, RZ, RZ, R8 ;  /* 0x000000ffff0d7224 */ /* 0x000fe400078e0008 */
[----:B------:R-:W-:Y:S01]  /*e6b0*/  IMAD.MOV.U32 R12, RZ, RZ, 0x7 ;  /* 0x00000007ff0c7424 */ /* 0x000fe200078e00ff */
[----:B------:R-:W-:-:S13]  /*e6c0*/  @!P1 LEA R2, P2, R16, R14, 0x1 ;  /* 0x0000000e10029211 */ /* 0x000fda00078408ff */
[----:B------:R-:W-:Y:S05]  /*e6d0*/  WARPSYNC.COLLECTIVE R15, `(.L_x_2284) ;  /* 0x000000000f087348 */ /* 0x000fea0003c00000 */
[----:B------:R0:W1:Y:S02]  /*e6e0*/  SHFL.IDX P6, R14, R13, R12, R11 ;  /* 0x0000000c0d0e7389 */ /* 0x00006400000c000b */
[----:B01----:R-:W-:Y:S01]  /*e6f0*/  ENDCOLLECTIVE ;  /* 0x000000000000791b */ /* 0x003fe20003800000 */
.L_x_2284:
[----:B------:R-:W-:-:S05]  /*e700*/  @!P1 IADD3.X R3, RZ, R9, RZ, P2, !PT ;  /* 0x00000009ff039210 */ /* 0x000fca00017fe4ff */
[----:B------:R-:W-:Y:S01]  /*e710*/  @!PT LDS RZ, [RZ] ;  /* 0x00000000fffff984 */ /* 0x000fe20000000800 */
[----:B------:R-:W-:Y:S01]  /*e720*/  @!PT LDS RZ, [RZ] ;  /* 0x00000000fffff984 */ /* 0x000fe20000000800 */
[----:B------:R-:W-:Y:S01]  /*e730*/  @!PT LDS RZ, [RZ] ;  /* 0x00000000fffff984 */ /* 0x000fe20000000800 */
[----:B------:R0:W-:Y:S01]  /*e740*/  @!P1 LDGSTS.E.BYPASS.LTC128B.128 [R10+0xb400], desc[UR38][R2.64], !P0 ;  /* 0x0b400000020a9fae */ /* 0x0001e2000c101d66 */
[----:B------:R-:W-:Y:S02]  /*e750*/  IMAD.MOV.U32 R13, RZ, RZ, R7 ;  /* 0x000000ffff0d7224 */ /* 0x000fe400078e0007 */
[C---:B------:R-:W-:Y:S02]  /*e760*/  VIADD R7, R5.reuse, 0x80 ;  /* 0x0000008005077836 */ /* 0x040fe40000000000 */
[----:B0-----:R-:W-:Y:S02]  /*e770*/  VIADD R3, R5, 0x70 ;  /* 0x0000007005037836 */ /* 0x001fe40000000000 */
[----:B------:R-:W-:-:S03]  /*e780*/  IMAD.MOV.U32 R8, RZ, RZ, R14 ;  /* 0x000000ffff087224 */ /* 0x000fc600078e000e */
[----:B------:R-:W-:-:S13]  /*e790*/  ISETP.GE.AND P1, PT, R3, R4, PT ;  /* 0x000000040300720c */ /* 0x000fda0003f26270 */
[----:B------:R-:W-:Y:S05]  /*e7a0*/  WARPSYNC.COLLECTIVE R15, `(.L_x_2285) ;  /* 0x000000000f087348 */ /* 0x000fea0003c00000 */
[----:B------:R0:W1:Y:S02]  /*e7b0*/  SHFL.IDX P6, R14, R13, R12, R11 ;  /* 0x0000000c0d0e7389 */ /* 0x00006400000c000b */
[----:B01----:R-:W-:Y:S01]  /*e7c0*/  ENDCOLLECTIVE ;  /* 0x000000000000791b */ /* 0x003fe20003800000 */
.L_x_2285:
[----:B------:R-:W-:Y:S01]  /*e7d0*/  @!P1 LEA R25, R22, UR47, 0x1 ;  /* 0x0000002f16199c11 */ /* 0x000fe2000f8e08ff */
[----:B------:R-:W-:Y:S01]  /*e7e0*/  IMAD.MOV.U32 R13, RZ, RZ, R6 ;  /* 0x000000ffff0d7224 */ /* 0x000fe200078e0006 */
[----:B------:R-:W-:Y:S02]  /*e7f0*/  MOV R12, RZ ;  /* 0x000000ff000c7202 */ /* 0x000fe40000000f00 */
[----:B------:R-:W-:-:S13]  /*e800*/  @!P1 LEA R2, P2, R16, R14, 0x1 ;  /* 0x0000000e10029211 */ /* 0x000fda00078408ff */
[----:B------:R-:W-:Y:S05]  /*e810*/  WARPSYNC.COLLECTIVE R15, `(.L_x_2286) ;  /* 0x000000000f087348 */ /* 0x000fea0003c00000 */
[----:B------:R0:W1:Y:S02]  /*e820*/  SHFL.IDX P6, R14, R13, R12, R11 ;  /* 0x0000000c0d0e7389 */ /* 0x00006400000c000b */
[----:B01----:R-:W-:Y:S01]  /*e830*/  ENDCOLLECTIVE ;  /* 0x000000000000791b */ /* 0x003fe20003800000 */
.L_x_2286:
        /* <DEDUP_REMOVED lines=12> */
.L_x_2287:
[----:B------:R-:W-:Y:S02]  /*e900*/  IMAD.MOV.U32 R13, RZ, RZ, R6 ;  /* 0x000000ffff0d7224 */ /* 0x000fe400078e0006 */
[----:B------:R-:W-:Y:S02]  /*e910*/  IMAD.MOV.U32 R12, RZ, RZ, 0x1 ;  /* 0x00000001ff0c7424 */ /* 0x000fe400078e00ff */
[----:B------:R-:W-:-:S07]  /*e920*/  IMAD.MOV.U32 R21, RZ, RZ, R14 ;  /* 0x000000ffff157224 */ /* 0x000fce00078e000e */
[----:B------:R-:W-:Y:S05]  /*e930*/  WARPSYNC.COLLECTIVE R15, `(.L_x_2288) ;  /* 0x000000000f087348 */ /* 0x000fea0003c00000 */
[----:B------:R0:W1:Y:S02]  /*e940*/  SHFL.IDX P6, R14, R13, R12, R11 ;  /* 0x0000000c0d0e7389 */ /* 0x00006400000c000b */
[----:B01----:R-:W-:Y:S01]  /*e950*/  ENDCOLLECTIVE ;  /* 0x000000000000791b */ /* 0x003fe20003800000 */
.L_x_2288:
[----:B------:R-:W-:Y:S02]  /*e960*/  @!P1 LEA R2, P2, R16, R21, 0x1 ;  /* 0x0000001510029211 */ /* 0x000fe400078408ff */
[----:B------:R-:W-:-:S03]  /*e970*/  @!P1 LEA R21, R22, UR47, 0x1 ;  /* 0x0000002f16159c11 */ /* 0x000fc6000f8e08ff */
        /* <DEDUP_REMOVED lines=11> */
.L_x_2289:
[----:B------:R-:W-:Y:S02]  /*ea30*/  IMAD.MOV.U32 R13, RZ, RZ, R6 ;  /* 0x000000ffff0d7224 */ /* 0x000fe400078e0006 */
[----:B------:R-:W-:Y:S02]  /*ea40*/  IMAD.MOV.U32 R12, RZ, RZ, 0x2 ;  /* 0x00000002ff0c7424 */ /* 0x000fe400078e00ff */
[----:B------:R-:W-:-:S07]  /*ea50*/  IMAD.MOV.U32 R9, RZ, RZ, R14 ;  /* 0x000000ffff097224 */ /* 0x000fce00078e000e */
[----:B------:R-:W-:Y:S05]  /*ea60*/  WARPSYNC.COLLECTIVE R15, `(.L_x_2290) ;  /* 0x000000000f087348 */ /* 0x000fea0003c00000 */
[----:B------:R0:W1:Y:S02]  /*ea70*/  SHFL.IDX P6, R14, R13, R12, R11 ;  /* 0x0000000c0d0e7389 */ /* 0x00006400000c000b */
[----:B01----:R-:W-:Y:S01]  /*ea80*/  ENDCOLLECTIVE ;  /* 0x000000000000791b */ /* 0x003fe20003800000 */
.L_x_2290:
        /* <DEDUP_REMOVED lines=12> */
.L_x_2291:
        /* <DEDUP_REMOVED lines=8> */
.L_x_2292:
        /* <DEDUP_REMOVED lines=11> */
.L_x_2293:
[----:B------:R-:W-:Y:S05]  /*ec80*/  BRA `(.L_x_2294) ;  /* 0xffffffc800947947 */ /* 0x000fea000383ffff */
.L_x_2217:
[----:B0-----:R-:W-:-:S04]  /*ec90*/  IMAD.U32 R3, RZ, RZ, UR47 ;  /* 0x0000002fff037e24 */ /* 0x001fc8000f8e00ff */
[----:B------:R0:W1:Y:S03]  /*eca0*/  SYNCS.PHASECHK.TRANS64.TRYWAIT P0, [R3+URZ+0x16820], R0 ;  /* 0x01682000030075a7 */ /* 0x000066000800017f */
[----:B-1----:R-:W-:Y:S05]  /*ecb0*/  @!P0 NANOSLEEP.SYNCS 0x989680 ;  /* 0x009896800000895d */ /* 0x002fea0003900000 */
[----:B------:R-:W1:Y:S02]  /*ecc0*/  @!P0 SYNCS.PHASECHK.TRANS64 P0, [R3+URZ+0x16820], R0 ;  /* 0x01682000030085a7 */ /* 0x000e64000800007f */
[----:B-1----:R-:W-:Y:S05]  /*ecd0*/  @!P0 BRA `(.L_x_2217) ;  /* 0xfffffffc00ec8947 */ /* 0x002fea000383ffff */
[----:B------:R-:W-:Y:S05]  /*ece0*/  BRA `(.L_x_2295) ;  /* 0xffffffc800c47947 */ /* 0x000fea000383ffff */
.L_x_2221:
[----:B0-----:R0:W1:Y:S02]  /*ecf0*/  SYNCS.PHASECHK.TRANS64.TRYWAIT P0, [R7+URZ+0x16840], R2 ;  /* 0x01684002070075a7 */ /* 0x001064000800017f */
[----:B-1----:R-:W-:Y:S05]  /*ed00*/  @!P0 NANOSLEEP.SYNCS 0x989680 ;  /* 0x009896800000895d */ /* 0x002fea0003900000 */
[----:B------:R-:W1:Y:S02]  /*ed10*/  @!P0 SYNCS.PHASECHK.TRANS64 P0, [R7+URZ+0x16840], R2 ;  /* 0x01684002070085a7 */ /* 0x000e64000800007f */
[----:B-1----:R-:W-:Y:S05]  /*ed20*/  @!P0 BRA `(.L_x_2221) ;  /* 0xfffffffc00f08947 */ /* 0x002fea000383ffff */
[----:B------:R-:W-:Y:S05]  /*ed30*/  BRA `(.L_x_2296) ;  /* 0xffffffcc00a87947 */ /* 0x000fea000383ffff */
.L_x_2222:
        /* <DEDUP_REMOVED lines=8> */
.L_x_2298:
[----:B------:R-:W-:Y:S05]  /*edc0*/  BSYNC B1 ;  /* 0x0000000000017941 */ /* 0x000fea0003800000 */
.L_x_2297:
[----:B------:R-:W-:Y:S01]  /*edd0*/  IMAD.MOV.U32 R13, RZ, RZ, R10 ;  /* 0x000000ffff0d7224 */ /* 0x000fe200078e000a */
[----:B------:R-:W-:Y:S01]  /*ede0*/  MOV R3, R14 ;  /* 0x0000000e00037202 */ /* 0x000fe20000000f00 */
[----:B------:R-:W-:Y:S01]  /*edf0*/  IMAD.MOV.U32 R12, RZ, RZ, RZ ;  /* 0x000000ffff0c7224 */ /* 0x000fe200078e00ff */
[----:B------:R-:W-:Y:S01]  /*ee00*/  LEA R9, R9, UR47, 0x1 ;  /* 0x0000002f09097c11 */ /* 0x000fe2000f8e08ff */
[----:B------:R-:W-:Y:S02]  /*ee10*/  IMAD.MOV.U32 R11, RZ, RZ, 0x181f ;  /* 0x0000181fff0b7424 */ /* 0x000fe400078e00ff */
[----:B------:R-:W-:-:S07]  /*ee20*/  IMAD.MOV.U32 R15, RZ, RZ, -0x1 ;  /* 0xffffffffff0f7424 */ /* 0x000fce00078e00ff */
[----:B------:R-:W-:Y:S05]  /*ee30*/  WARPSYNC.COLLECTIVE R15, `(.L_x_2299) ;  /* 0x000000000f087348 */ /* 0x000fea0003c00000 */
[----:B------:R0:W1:Y:S02]  /*ee40*/  SHFL.IDX P6, R14, R13, R12, R11 ;  /* 0x0000000c0d0e7389 */ /* 0x00006400000c000b */
[----:B01----:R-:W-:Y:S01]  /*ee50*/  ENDCOLLECTIVE ;  /* 0x000000000000791b */ /* 0x003fe20003800000 */
.L_x_2299:
        /* <DEDUP_REMOVED lines=10> */
.L_x_2300:
        /* <DEDUP_REMOVED lines=9> */
.L_x_2301:
[----:B------:R-:W-:Y:S02]  /*ef90*/  IMAD.SHL.U32 R15, R16, 0x2, RZ ;  /* 0x00000002100f7824 */ /* 0x000fe400078e00ff */
        /* <DEDUP_REMOVED lines=9> */
.L_x_2302:
        /* <DEDUP_REMOVED lines=9> */
.L_x_2303:
        /* <DEDUP_REMOVED lines=10> */
.L_x_2304:
        /* <DEDUP_REMOVED lines=9> */
.L_x_2305:
        /* <DEDUP_REMOVED lines=10> */
.L_x_2306:
        /* <DEDUP_REMOVED lines=9> */
.L_x_2307:
        /* <DEDUP_REMOVED lines=10> */
.L_x_2308:
        /* <DEDUP_REMOVED lines=9> */
.L_x_2309:
[----:B------:R-:W-:Y:S01]  /*f450*/  SHF.L.U32 R15, R16, 0x1, RZ ;  /* 0x00000001100f7819 */ /* 0x000fe200000006ff */
        /* <DEDUP_REMOVED lines=9> */
.L_x_2310:
        /* <DEDUP_REMOVED lines=9> */
.L_x_2311:
        /* <DEDUP_REMOVED lines=10> */
.L_x_2312:
        /* <DEDUP_REMOVED lines=9> */
.L_x_2313:
[----:B------:R-:W-:Y:S05]  /*f6b0*/  BRA `(.L_x_2314) ;  /* 0xffffffc8005c7947 */ /* 0x000fea000383ffff */
.L_x_2227:
[----:B0-----:R0:W1:Y:S02]  /*f6c0*/  SYNCS.PHASECHK.TRANS64.TRYWAIT P0, [R7+URZ+0x16860], R2 ;  /* 0x01686002070075a7 */ /* 0x001064000800017f */
[----:B-1----:R-:W-:Y:S05]  /*f6d0*/  @!P0 NANOSLEEP.SYNCS 0x989680 ;  /* 0x009896800000895d */ /* 0x002fea0003900000 */
[----:B------:R-:W1:Y:S02]  /*f6e0*/  @!P0 SYNCS.PHASECHK.TRANS64 P0, [R7+URZ+0x16860], R2 ;  /* 0x01686002070085a7 */ /* 0x000e64000800007f */
[----:B-1----:R-:W-:Y:S05]  /*f6f0*/  @!P0 BRA `(.L_x_2227) ;  /* 0xfffffffc00f08947 */ /* 0x002fea000383ffff */
[----:B------:R-:W-:Y:S05]  /*f700*/  BRA `(.L_x_2315) ;  /* 0xffffffc800bc7947 */ /* 0x000fea000383ffff */
.L_x_2228:
        /* <DEDUP_REMOVED lines=8> */
.L_x_2317:
[----:B------:R-:W-:Y:S05]  /*f790*/  BSYNC B1 ;  /* 0x0000000000017941 */ /* 0x000fea0003800000 */
.L_x_2316:
        /* <DEDUP_REMOVED lines=10> */
.L_x_2318:
[----:B------:R-:W-:Y:S01]  /*f840*/  IMAD.MOV.U32 R13, RZ, RZ, R18 ;  /* 0x000000ffff0d7224 */ /* 0x000fe200078e0012 */
[----:B------:R-:W-:Y:S02]  /*f850*/  MOV R12, 0x1 ;  /* 0x00000001000c7802 */ /* 0x000fe40000000f00 */
[----:B------:R-:W-:-:S13]  /*f860*/  IADD3 R2, P0, R14, R19, RZ ;  /* 0x000000130e027210 */ /* 0x000fda0007f1e0ff */
[----:B------:R-:W-:Y:S05]  /*f870*/  WARPSYNC.COLLECTIVE R15, `(.L_x_2319) ;  /* 0x000000000f087348 */ /* 0x000fea0003c00000 */
[----:B------:R0:W1:Y:S02]  /*f880*/  SHFL.IDX P6, R14, R13, R12, R11 ;  /* 0x0000000c0d0e7389 */ /* 0x00006400000c000b */
[----:B01----:R-:W-:Y:S01]  /*f890*/  ENDCOLLECTIVE ;  /* 0x000000000000791b */ /* 0x003fe20003800000 */
.L_x_2319:
        /* <DEDUP_REMOVED lines=11> */
.L_x_2320:
        /* <DEDUP_REMOVED lines=9> */
.L_x_2321:
        /* <DEDUP_REMOVED lines=10> */
.L_x_2322:
        /* <DEDUP_REMOVED lines=8> */
.L_x_2323:
        /* <DEDUP_REMOVED lines=10> */
.L_x_2324:
[----:B------:R-:W-:Y:S01]  /*fba0*/  MOV R13, R18 ;  /* 0x00000012000d7202 */ /* 0x000fe20000000f00 */
        /* <DEDUP_REMOVED lines=8> */
.L_x_2325:
        /* <DEDUP_REMOVED lines=10> */
.L_x_2326:
        /* <DEDUP_REMOVED lines=8> */
.L_x_2327:
        /* <DEDUP_REMOVED lines=10> */
.L_x_2328:
        /* <DEDUP_REMOVED lines=9> */
.L_x_2329:
        /* <DEDUP_REMOVED lines=10> */
.L_x_2330:
[----:B------:R-:W-:Y:S01]  /*ff20*/  IMAD.MOV.U32 R13, RZ, RZ, R18 ;  /* 0x000000ffff0d7224 */ /* 0x000fe200078e0012 */
[----:B------:R-:W-:-:S04]  /*ff30*/  MOV R12, R14 ;  /* 0x0000000e000c7202 */ /* 0x000fc80000000f00 */
[----:B------:R-:W-:Y:S01]  /*ff40*/  IADD3 R2, P0, R12, R19, RZ ;  /* 0x000000130c027210 */ /* 0x000fe20007f1e0ff */
[----:B------:R-:W-:-:S04]  /*ff50*/  IMAD.MOV.U32 R12, RZ, RZ, 0x7 ;  /* 0x00000007ff0c7424 */ /* 0x000fc800078e00ff */
[----:B------:R-:W-:-:S08]  /*ff60*/  IMAD.X R3, RZ, RZ, R10, P0 ;  /* 0x000000ffff037224 */ /* 0x000fd000000e060a */
[----:B------:R-:W-:Y:S05]  /*ff70*/  WARPSYNC.COLLECTIVE R15, `(.L_x_2331) ;  /* 0x000000000f087348 */ /* 0x000fea0003c00000 */
[----:B------:R0:W1:Y:S02]  /*ff80*/  SHFL.IDX P6, R14, R13, R12, R11 ;  /* 0x0000000c0d0e7389 */ /* 0x00006400000c000b */
[----:B01----:R-:W-:Y:S01]  /*ff90*/  ENDCOLLECTIVE ;  /* 0x000000000000791b */ /* 0x003fe20003800000 */
.L_x_2331:
        /* <DEDUP_REMOVED lines=9> */
.L_x_2332:
[----:B------:R-:W-:Y:S05]  /*10030*/  BRA `(.L_x_2333) ;  /* 0xffffffc400387947 */ /* 0x000fea000383ffff */
.L_x_2234:
[----:B0-----:R0:W1:Y:S02]  /*10040*/  SYNCS.PHASECHK.TRANS64.TRYWAIT P0, [R0+URZ+0x16860], R3 ;  /* 0x01686003000075a7 */ /* 0x001064000800017f */
[----:B-1----:R-:W-:Y:S05]  /*10050*/  @!P0 NANOSLEEP.SYNCS 0x989680 ;  /* 0x009896800000895d */ /* 0x002fea0003900000 */
[----:B------:R-:W1:Y:S02]  /*10060*/  @!P0 SYNCS.PHASECHK.TRANS64 P0, [R0+URZ+0x16860], R3 ;  /* 0x01686003000085a7 */ /* 0x000e64000800007f */
[----:B-1----:R-:W-:Y:S05]  /*10070*/  @!P0 BRA `(.L_x_2234) ;  /* 0xfffffffc00f08947 */ /* 0x002fea000383ffff */
[----:B------:R-:W-:Y:S05]  /*10080*/  BRA `(.L_x_2334) ;  /* 0xffffffc800347947 */ /* 0x000fea000383ffff */
.L_x_2235:
        /* <DEDUP_REMOVED lines=8> */
.L_x_2336:
[----:B------:R-:W-:Y:S05]  /*10110*/  BSYNC B0 ;  /* 0x0000000000007941 */ /* 0x000fea0003800000 */
.L_x_2335:
        /* <DEDUP_REMOVED lines=11> */
.L_x_2337:
[----:B------:R-:W-:Y:S01]  /*101d0*/  IMAD.MOV.U32 R13, RZ, RZ, R18 ;  /* 0x000000ffff0d7224 */ /* 0x000fe200078e0012 */
[----:B------:R-:W-:Y:S02]  /*101e0*/  MOV R12, 0x1 ;  /* 0x00000001000c7802 */ /* 0x000fe40000000f00 */
[----:B------:R-:W-:-:S13]  /*101f0*/  IADD3 R2, P1, R14, R16, RZ ;  /* 0x000000100e027210 */ /* 0x000fda0007f3e0ff */
[----:B------:R-:W-:Y:S05]  /*10200*/  WARPSYNC.COLLECTIVE R15, `(.L_x_2338) ;  /* 0x000000000f087348 */ /* 0x000fea0003c00000 */
[----:B------:R0:W1:Y:S02]  /*10210*/  SHFL.IDX P6, R14, R13, R12, R11 ;  /* 0x0000000c0d0e7389 */ /* 0x00006400000c000b */
[----:B01----:R-:W-:Y:S01]  /*10220*/  ENDCOLLECTIVE ;  /* 0x000000000000791b */ /* 0x003fe20003800000 */
.L_x_2338:
        /* <DEDUP_REMOVED lines=11> */
.L_x_2339:
[----:B------:R-:W-:Y:S02]  /*102e0*/  IMAD.MOV.U32 R13, RZ, RZ, R18 ;  /* 0x000000ffff0d7224 */ /* 0x000fe400078e0012 */
[----:B------:R-:W-:Y:S02]  /*102f0*/  IMAD.MOV.U32 R12, RZ, RZ, 0x2 ;  /* 0x00000002ff0c7424 */ /* 0x000fe400078e00ff */
[----:B------:R-:W-:-:S07]  /*10300*/  IMAD.MOV.U32 R9, RZ, RZ, R14 ;  /* 0x000000ffff097224 */ /* 0x000fce00078e000e */
[----:B------:R-:W-:Y:S05]  /*10310*/  WARPSYNC.COLLECTIVE R15, `(.L_x_2340) ;  /* 0x000000000f087348 */ /* 0x000fea0003c00000 */
[----:B------:R0:W1:Y:S02]  /*10320*/  SHFL.IDX P6, R14, R13, R12, R11 ;  /* 0x0000000c0d0e7389 */ /* 0x00006400000c000b */
[----:B01----:R-:W-:Y:S01]  /*10330*/  ENDCOLLECTIVE ;  /* 0x000000000000791b */ /* 0x003fe20003800000 */
.L_x_2340:
        /* <DEDUP_REMOVED lines=12> */
.L_x_2341:
[----:B------:R-:W-:Y:S02]  /*10400*/  IMAD.MOV.U32 R13, RZ, RZ, R18 ;  /* 0x000000ffff0d7224 */ /* 0x000fe400078e0012 */
[----:B------:R-:W-:Y:S01]  /*10410*/  IMAD.MOV.U32 R12, RZ, RZ, 0x3 ;  /* 0x00000003ff0c7424 */ /* 0x000fe200078e00ff */
[----:B------:R-:W-:-:S07]  /*10420*/  MOV R21, R14 ;  /* 0x0000000e00157202 */ /* 0x000fce0000000f00 */
[----:B------:R-:W-:Y:S05]  /*10430*/  WARPSYNC.COLLECTIVE R15, `(.L_x_2342) ;  /* 0x000000000f087348 */ /* 0x000fea0003c00000 */
[----:B------:R0:W1:Y:S02]  /*10440*/  SHFL.IDX P6, R14, R13, R12, R11 ;  /* 0x0000000c0d0e7389 */ /* 0x00006400000c000b */
[----:B01----:R-:W-:Y:S01]  /*10450*/  ENDCOLLECTIVE ;  /* 0x000000000000791b */ /* 0x003fe20003800000 */
.L_x_2342:
        /* <DEDUP_REMOVED lines=12> */
.L_x_2343:
[----:B------:R-:W-:Y:S02]  /*10520*/  IMAD.MOV.U32 R13, RZ, RZ, R18 ;  /* 0x000000ffff0d7224 */ /* 0x000fe400078e0012 */
[----:B------:R-:W-:Y:S01]  /*10530*/  IMAD.MOV.U32 R12, RZ, RZ, 0x4 ;  /* 0x00000004ff0c7424 */ /* 0x000fe200078e00ff */
[----:B------:R-:W-:-:S13]  /*10540*/  IADD3 R2, P1, R14, R16, RZ ;  /* 0x000000100e027210 */ /* 0x000fda0007f3e0ff */
[----:B------:R-:W-:Y:S05]  /*10550*/  WARPSYNC.COLLECTIVE R15, `(.L_x_2344) ;  /* 0x000000000f087348 */ /* 0x000fea0003c00000 */
[----:B------:R0:W1:Y:S02]  /*10560*/  SHFL.IDX P6, R14, R13, R12, R11 ;  /* 0x0000000c0d0e7389 */ /* 0x00006400000c000b */
[----:B01----:R-:W-:Y:S01]  /*10570*/  ENDCOLLECTIVE ;  /* 0x000000000000791b */ /* 0x003fe20003800000 */
.L_x_2344:
[----:B------:R-:W-:Y:S02]  /*10580*/  IMAD.X R3, RZ, RZ, R10, P1 ;  /* 0x000000ffff037224 */ /* 0x000fe400008e060a */
[----:B------:R-:W-:-:S03]  /*10590*/  IMAD.MOV.U32 R10, RZ, RZ, RZ ;  /* 0x000000ffff0a7224 */ /* 0x000fc600078e00ff */
        /* <DEDUP_REMOVED lines=10> */
.L_x_2345:
[----:B------:R-:W-:Y:S02]  /*10640*/  IMAD.MOV.U32 R13, RZ, RZ, R18 ;  /* 0x000000ffff0d7224 */ /* 0x000fe400078e0012 */
[----:B------:R-:W-:Y:S02]  /*10650*/  IMAD.MOV.U32 R12, RZ, RZ, 0x5 ;  /* 0x00000005ff0c7424 */ /* 0x000fe400078e00ff */
[----:B------:R-:W-:-:S07]  /*10660*/  IMAD.MOV.U32 R23, RZ, RZ, R14 ;  /* 0x000000ffff177224 */ /* 0x000fce00078e000e */
[----:B------:R-:W-:Y:S05]  /*10670*/  WARPSYNC.COLLECTIVE R15, `(.L_x_2346) ;  /* 0x000000000f087348 */ /* 0x000fea0003c00000 */
[----:B------:R0:W1:Y:S02]  /*10680*/  SHFL.IDX P6, R14, R13, R12, R11 ;  /* 0x0000000c0d0e7389 */ /* 0x00006400000c000b */
[----:B01----:R-:W-:Y:S01]  /*10690*/  ENDCOLLECTIVE ;  /* 0x000000000000791b */ /* 0x003fe20003800000 */
.L_x_2346:
        /* <DEDUP_REMOVED lines=12> */
.L_x_2347:
[----:B------:R-:W-:Y:S02]  /*10760*/  IMAD.MOV.U32 R13, RZ, RZ, R18 ;  /* 0x000000ffff0d7224 */ /* 0x000fe400078e0012 */
[----:B------:R-:W-:Y:S02]  /*10770*/  IMAD.MOV.U32 R12, RZ, RZ, 0x6 ;  /* 0x00000006ff0c7424 */ /* 0x000fe400078e00ff */
[----:B------:R-:W-:-:S07]  /*10780*/  IMAD.MOV.U32 R25, RZ, RZ, R14 ;  /* 0x000000ffff197224 */ /* 0x000fce00078e000e */
[----:B------:R-:W-:Y:S05]  /*10790*/  WARPSYNC.COLLECTIVE R15, `(.L_x_2348) ;  /* 0x000000000f087348 */ /* 0x000fea0003c00000 */
[----:B------:R0:W1:Y:S02]  /*107a0*/  SHFL.IDX P6, R14, R13, R12, R11 ;  /* 0x0000000c0d0e7389 */ /* 0x00006400000c000b */
[----:B01----:R-:W-:Y:S01]  /*107b0*/  ENDCOLLECTIVE ;  /* 0x000000000000791b */ /* 0x003fe20003800000 */
.L_x_2348:
        /* <DEDUP_REMOVED lines=12> */
.L_x_2349:
[----:B------:R-:W-:Y:S02]  /*10880*/  IMAD.MOV.U32 R13, RZ, RZ, R18 ;  /* 0x000000ffff0d7224 */ /* 0x000fe400078e0012 */
[----:B------:R-:W-:Y:S02]  /*10890*/  IMAD.MOV.U32 R12, RZ, RZ, 0x7 ;  /* 0x00000007ff0c7424 */ /* 0x000fe400078e00ff */
[----:B------:R-:W-:-:S07]  /*108a0*/  IMAD.MOV.U32 R27, RZ, RZ, R14 ;  /* 0x000000ffff1b7224 */ /* 0x000fce00078e000e */
[----:B------:R-:W-:Y:S05]  /*108b0*/  WARPSYNC.COLLECTIVE R15, `(.L_x_2350) ;  /* 0x000000000f087348 */ /* 0x000fea0003c00000 */
[----:B------:R0:W1:Y:S02]  /*108c0*/  SHFL.IDX P6, R14, R13, R12, R11 ;  /* 0x0000000c0d0e7389 */ /* 0x00006400000c000b */
[----:B01----:R-:W-:Y:S01]  /*108d0*/  ENDCOLLECTIVE ;  /* 0x000000000000791b */ /* 0x003fe20003800000 */
.L_x_2350:
[----:B------:R-:W-:-:S05]  /*108e0*/  IADD3 R2, P1, R27, R16, RZ ;  /* 0x000000101b027210 */ /* 0x000fca0007f3e0ff */
[----:B------:R-:W-:-:S05]  /*108f0*/  IMAD.X R3, RZ, RZ, R21, P1 ;  /* 0x000000ffff037224 */ /* 0x000fca00008e0615 */
[----:B------:R-:W-:Y:S01]  /*10900*/  @!PT LDS RZ, [RZ] ;  /* 0x00000000fffff984 */ /* 0x000fe20000000800 */
[----:B------:R-:W-:Y:S01]  /*10910*/  @!PT LDS RZ, [RZ] ;  /* 0x00000000fffff984 */ /* 0x000fe20000000800 */
[----:B------:R-:W-:Y:S01]  /*10920*/  @!PT LDS RZ, [RZ] ;  /* 0x00000000fffff984 */ /* 0x000fe20000000800 */
[----:B------:R0:W-:Y:S01]  /*10930*/  LDGSTS.E.BYPASS.LTC128B.128 [R4+0x3400], desc[UR38][R2.64], !P2 ;  /* 0x0340000002047fae */ /* 0x0001e2000d101d66 */
[----:B------:R-:W-:Y:S01]  /*10940*/  IMAD.MOV.U32 R13, RZ, RZ, R17 ;  /* 0x000000ffff0d7224 */ /* 0x000fe200078e0011 */
[----:B------:R-:W-:-:S07]  /*10950*/  MOV R18, R14 ;  /* 0x0000000e00127202 */ /* 0x000fce0000000f00 */
[----:B0-----:R-:W-:Y:S05]  /*10960*/  WARPSYNC.COLLECTIVE R15, `(.L_x_2351) ;  /* 0x000000000f087348 */ /* 0x001fea0003c00000 */
[----:B------:R1:W2:Y:S02]  /*10970*/  SHFL.IDX P6, R14, R13, R12, R11 ;  /* 0x0000000c0d0e7389 */ /* 0x0002a400000c000b */
[----:B012---:R-:W-:Y:S01]  /*10980*/  ENDCOLLECTIVE ;  /* 0x000000000000791b */ /* 0x007fe20003800000 */
.L_x_2351:
[----:B------:R-:W-:Y:S05]  /*10990*/  BRA `(.L_x_2352) ;  /* 0xffffffc000c07947 */ /* 0x000fea000383ffff */
.L_x_2238:
[----:B0-----:R0:W1:Y:S02]  /*109a0*/  SYNCS.PHASECHK.TRANS64.TRYWAIT P0, [R7+URZ+0x16820], R10 ;  /* 0x0168200a070075a7 */ /* 0x001064000800017f */
[----:B-1----:R-:W-:Y:S05]  /*109b0*/  @!P0 NANOSLEEP.SYNCS 0x989680 ;  /* 0x009896800000895d */ /* 0x002fea0003900000 */
[----:B------:R-:W1:Y:S02]  /*109c0*/  @!P0 SYNCS.PHASECHK.TRANS64 P0, [R7+URZ+0x16820], R10 ;  /* 0x0168200a070085a7 */ /* 0x000e64000800007f */
[----:B-1----:R-:W-:Y:S05]  /*109d0*/  @!P0 BRA `(.L_x_2238) ;  /* 0xfffffffc00f08947 */ /* 0x002fea000383ffff */
[----:B------:R-:W-:Y:S05]  /*109e0*/  BRA `(.L_x_2353) ;  /* 0xffffffc400307947 */ /* 0x000fea000383ffff */
.L_x_2239:
        /* <DEDUP_REMOVED lines=11> */
.L_x_2355:
[----:B------:R-:W-:Y:S05]  /*10aa0*/  BSYNC B0 ;  /* 0x0000000000007941 */ /* 0x000fea0003800000 */
.L_x_2354:
[----:B------:R-:W-:Y:S05]  /*10ab0*/  BRA `(.L_x_2356) ;  /* 0xffffffc400147947 */ /* 0x000fea000383ffff */
.L_x_2240:
[----:B------:R-:W-:Y:S01]  /*10ac0*/  BSSY B0, `(.L_x_2357) ;  /* 0x0000006000007945 */ /* 0x000fe20003800000 */
[----:B------:R-:W-:-:S07]  /*10ad0*/  IMAD.MOV.U32 R15, RZ, RZ, -0x1 ;  /* 0xffffffffff0f7424 */ /* 0x000fce00078e00ff */
[----:B01---5:R-:W-:Y:S05]  /*10ae0*/  WARPSYNC.COLLECTIVE R15, `(.L_x_2358) ;  /* 0x000000000f0c7348 */ /* 0x023fea0003c00000 */
[----:B------:R-:W-:Y:S02]  /*10af0*/  ELECT P6, UR62, PT ;  /* 0x00000000003e782f */ /* 0x000fe400038c0000 */
[----:B------:R-:W-:Y:S01]  /*10b00*/  MOV R14, UR62 ;  /* 0x0000003e000e7c02 */ /* 0x000fe20008000f00 */
[----:B01---5:R-:W-:Y:S10]  /*10b10*/  ENDCOLLECTIVE ;  /* 0x000000000000791b */ /* 0x023ff40003800000 */
.L_x_2358:
[----:B------:R-:W-:Y:S05]  /*10b20*/  BSYNC B0 ;  /* 0x0000000000007941 */ /* 0x000fea0003800000 */
.L_x_2357:
[----:B------:R-:W-:Y:S05]  /*10b30*/  BRA `(.L_x_2359) ;  /* 0xffffffc400087947 */ /* 0x000fea000383ffff */
.L_x_2242:
[----:B-1----:R1:W2:Y:S02]  /*10b40*/  SYNCS.PHASECHK.TRANS64.TRYWAIT P1, [R5+URZ+0x16840], R4 ;  /* 0x01684004050075a7 */ /* 0x0022a4000802017f */
[----:B--2---:R-:W-:Y:S05]  /*10b50*/  @!P1 NANOSLEEP.SYNCS 0x989680 ;  /* 0x009896800000995d */ /* 0x004fea0003900000 */
[----:B------:R-:W2:Y:S02]  /*10b60*/  @!P1 SYNCS.PHASECHK.TRANS64 P1, [R5+URZ+0x16840], R4 ;  /* 0x01684004050095a7 */ /* 0x000ea4000802007f */
[----:B--2---:R-:W-:Y:S05]  /*10b70*/  @!P1 BRA `(.L_x_2242) ;  /* 0xfffffffc00f09947 */ /* 0x004fea000383ffff */
[----:B------:R-:W-:Y:S05]  /*10b80*/  BRA `(.L_x_2360) ;  /* 0xffffffc400287947 */ /* 0x000fea000383ffff */
.L_x_2244:
[----:B--2---:R2:W3:Y:S02]  /*10b90*/  SYNCS.PHASECHK.TRANS64.TRYWAIT P1, [R3+URZ+0x16840], R0 ;  /* 0x01684000030075a7 */ /* 0x0044e4000802017f */
[----:B---3--:R-:W-:Y:S05]  /*10ba0*/  @!P1 NANOSLEEP.SYNCS 0x989680 ;  /* 0x009896800000995d */ /* 0x008fea0003900000 */
[----:B------:R-:W3:Y:S02]  /*10bb0*/  @!P1 SYNCS.PHASECHK.TRANS64 P1, [R3+URZ+0x16840], R0 ;  /* 0x01684000030095a7 */ /* 0x000ee4000802007f */
[----:B---3--:R-:W-:Y:S05]  /*10bc0*/  @!P1 BRA `(.L_x_2244) ;  /* 0xfffffffc00f09947 */ /* 0x008fea000383ffff */
[----:B------:R-:W-:Y:S05]  /*10bd0*/  BRA `(.L_x_2361) ;  /* 0xffffffc400347947 */ /* 0x000fea000383ffff */
.L_x_2246:
[----:B---3--:R3:W4:Y:S02]  /*10be0*/  SYNCS.PHASECHK.TRANS64.TRYWAIT P1, [R5+URZ+0x16860], R4 ;  /* 0x01686004050075a7 */ /* 0x008724000802017f */
[----:B----4-:R-:W-:Y:S05]  /*10bf0*/  @!P1 NANOSLEEP.SYNCS 0x989680 ;  /* 0x009896800000995d */ /* 0x010fea0003900000 */
[----:B------:R-:W4:Y:S02]  /*10c00*/  @!P1 SYNCS.PHASECHK.TRANS64 P1, [R5+URZ+0x16860], R4 ;  /* 0x01686004050095a7 */ /* 0x000f24000802007f */
[----:B----4-:R-:W-:Y:S05]  /*10c10*/  @!P1 BRA `(.L_x_2246) ;  /* 0xfffffffc00f09947 */ /* 0x010fea000383ffff */
[----:B------:R-:W-:Y:S05]  /*10c20*/  BRA `(.L_x_2362) ;  /* 0xffffffc400307947 */ /* 0x000fea000383ffff */
.L_x_2363:
        /* <DEDUP_REMOVED lines=13> */
.L_x_3172:


//--------------------- .text._ZN7cutlass13device_kernelIN5flash11enable_sm90INS1_16FlashAttnFwdSm90INS1_25CollectiveMainloopFwdSm90ILi2EN4cute5tupleIJNS5_1CILi1EEES8_S8_EEENS6_IJNS7_ILi192EEENS7_ILi128EEENS7_ILi64EEEEEELi64ENS_10bfloat16_tEfNS_4arch4Sm90ELb1ELb0ELb0ELb1ELb1ELb0ELb0ELb1ELb1ELb1ELb1ELb0EEENS1_21CollectiveEpilogueFwdINS6_IJSA_SC_SB_EEES9_SE_SG_Li384ELb1ELb1ELb1ELb0EEENS1_36VarlenDynamicPersistentTileSchedulerILi192ELi128ELi384ELi128ELb1ELb1ELb1ELb1ELb1ELb1EEEEEEEEEvNT_6ParamsE --------------------------
	.section	.text._ZN7cutlass13device_kernelIN5flash11enable_sm90INS1_16FlashAttnFwdSm90INS1_25CollectiveMainloopFwdSm90ILi2EN4cute5tupleIJNS5_1CILi1EEES8_S8_EEENS6_IJNS7_ILi192EEENS7_ILi128EEENS7_ILi64EEEEEELi64ENS_10bfloat16_tEfNS_4arch4Sm90ELb1ELb0ELb0ELb1ELb1ELb0ELb0ELb1ELb1ELb1ELb1ELb0EEENS1_21CollectiveEpilogueFwdINS6_IJSA_SC_SB_EEES9_SE_SG_Li384ELb1ELb1ELb1ELb0EEENS1_36VarlenDynamicPersistentTileSchedulerILi192ELi128ELi384ELi128ELb1ELb1ELb1ELb1ELb1ELb1EEEEEEEEEvNT_6ParamsE,"ax",@progbits
	.align	128
.text._ZN7cutlass13device_kernelIN5flash11enable_sm90INS1_16FlashAttnFwdSm90INS1_25CollectiveMainloopFwdSm90ILi2EN4cute5tupleIJNS5_1CILi1EEES8_S8_EEENS6_IJNS7_ILi192EEENS7_ILi128EEENS7_ILi64EEEEEELi64ENS_10bfloat16_tEfNS_4arch4Sm90ELb1ELb0ELb0ELb1ELb1ELb0ELb0ELb1ELb1ELb1ELb1ELb0EEENS1_21CollectiveEpilogueFwdINS6_IJSA_SC_SB_EEES9_SE_SG_Li384ELb1ELb1ELb1ELb0EEENS1_36VarlenDynamicPersistentTileSchedulerILi192ELi128ELi384ELi128ELb1ELb1ELb1ELb1ELb1ELb1EEEEEEEEEvNT_6ParamsE:
        .type           _ZN7cutlass13device_kernelIN5flash11enable_sm90INS1_16FlashAttnFwdSm90INS1_25CollectiveMainloopFwdSm90ILi2EN4cute5tupleIJNS5_1CILi1EEES8_S8_EEENS6_IJNS7_ILi192EEENS7_ILi128EEENS7_ILi64EEEEEELi64ENS_10bfloat16_tEfNS_4arch4Sm90ELb1ELb0ELb0ELb1ELb1ELb0ELb0ELb1ELb1ELb1ELb1ELb0EEENS1_21CollectiveEpilogueFwdINS6_IJSA_SC_SB_EEES9_SE_SG_Li384ELb1ELb1ELb1ELb0EEENS1_36VarlenDynamicPersistentTileSchedulerILi192ELi128ELi384ELi128ELb1ELb1ELb1ELb1ELb1ELb1EEEEEEEEEvNT_6ParamsE,@function
        .size           _ZN7cutlass13device_kernelIN5flash11enable_sm90INS1_16FlashAttnFwdSm90INS1_25CollectiveMainloopFwdSm90ILi2EN4cute5tupleIJNS5_1CILi1EEES8_S8_EEENS6_IJNS7_ILi192EEENS7_ILi128EEENS7_ILi64EEEEEELi64ENS_10bfloat16_tEfNS_4arch4Sm90ELb1ELb0ELb0ELb1ELb1ELb0ELb0ELb1ELb1ELb1ELb1ELb0EEENS1_21CollectiveEpilogueFwdINS6_IJSA_SC_SB_EEES9_SE_SG_Li384ELb1ELb1ELb1ELb0EEENS1_36VarlenDynamicPersistentTileSchedulerILi192ELi128ELi384ELi128ELb1ELb1ELb1ELb1ELb1ELb1EEEEEEEEEvNT_6ParamsE,(.L_x_3173 - _ZN7cutlass13device_kernelIN5flash11enable_sm90INS1_16FlashAttnFwdSm90INS1_25CollectiveMainloopFwdSm90ILi2EN4cute5tupleIJNS5_1CILi1EEES8_S8_EEENS6_IJNS7_ILi192EEENS7_ILi128EEENS7_ILi64EEEEEELi64ENS_10bfloat16_tEfNS_4arch4Sm90ELb1ELb0ELb0ELb1ELb1ELb0ELb0ELb1ELb1ELb1ELb1ELb0EEENS1_21CollectiveEpilogueFwdINS6_IJSA_SC_SB_EEES9_SE_SG_Li384ELb1ELb1ELb1ELb0EEENS1_36VarlenDynamicPersistentTileSchedulerILi192ELi128ELi384ELi128ELb1ELb1ELb1ELb1ELb1ELb1EEEEEEEEEvNT_6ParamsE)
        .other          _ZN7cutlass13device_kernelIN5flash11enable_sm90INS1_16FlashAttnFwdSm90INS1_25CollectiveMainloopFwdSm90ILi2EN4cute5tupleIJNS5_1CILi1EEES8_S8_EEENS6_IJNS7_ILi192EEENS7_ILi128EEENS7_ILi64EEEEEELi64ENS_10bfloat16_tEfNS_4arch4Sm90ELb1ELb0ELb0ELb1ELb1ELb0ELb0ELb1ELb1ELb1ELb1ELb0EEENS1_21CollectiveEpilogueFwdINS6_IJSA_SC_SB_EEES9_SE_SG_Li384ELb1ELb1ELb1ELb0EEENS1_36VarlenDynamicPersistentTileSchedulerILi192ELi128ELi384ELi128ELb1ELb1ELb1ELb1ELb1ELb1EEEEEEEEEvNT_6ParamsE,@"STO_CUDA_ENTRY STV_DEFAULT"
_ZN7cutlass13device_kernelIN5flash11enable_sm90INS1_16FlashAttnFwdSm90INS1_25CollectiveMainloopFwdSm90ILi2EN4cute5tupleIJNS5_1CILi1EEES8_S8_EEENS6_IJNS7_ILi192EEENS7_ILi128EEENS7_ILi64EEEEEELi64ENS_10bfloat16_tEfNS_4arch4Sm90ELb1ELb0ELb0ELb1ELb1ELb0ELb0ELb1ELb1ELb1ELb1ELb0EEENS1_21CollectiveEpilogueFwdINS6_IJSA_SC_SB_EEES9_SE_SG_Li384ELb1ELb1ELb1ELb0EEENS1_36VarlenDynamicPersistentTileSchedulerILi192ELi128ELi384ELi128ELb1ELb1ELb1ELb1ELb1ELb1EEEEEEEEEvNT_6ParamsE:
        /* <DEDUP_REMOVED lines=45> */
.L_x_2364:
        /* <DEDUP_REMOVED lines=22> */
.L_x_2365:
        /* <DEDUP_REMOVED lines=18> */
.L_x_2366:
        /* <DEDUP_REMOVED lines=22> */
.L_x_2367:
        /* <DEDUP_REMOVED lines=23> */
.L_x_2368:
        /* <DEDUP_REMOVED lines=8> */
.L_x_2370:
        /* <DEDUP_REMOVED lines=25> */
[----:B------:R-:W-:Y:S02]  /*0a30*/  UMOV UR47, URZ ;  /* 0x0000003f002f7c82 */ /* 0x000fe40008000000 */
[CC--:B------:R-:W-:Y:S02]  /*0a40*/  LEA.HI R2, R0.reuse, R13.reuse, RZ, 0x7 ;  /* 0x0000000d00027211 */ /* 0x0c0fe400078f38ff */
[----:B------:R-:W-:-:S02]  /*0a50*/  LEA.HI R3, R0, R13, RZ, 0x4 ;  /* 0x0000000d00037211 */ /* 0x000fc400078f20ff */
[----:B------:R-:W-:Y:S02]  /*0a60*/  LOP3.LUT R4, R2, 0xffffff80, RZ, 0xc0, !PT ;  /* 0xffffff8002047812 */ /* 0x000fe400078ec0ff */
[----:B------:R-:W-:Y:S02]  /*0a70*/  SHF.R.S32.HI R14, RZ, 0x7, R2 ;  /* 0x00000007ff0e7819 */ /* 0x000fe40000011402 */
[----:B------:R-:W-:Y:S01]  /*0a80*/  SHF.R.S32.HI R6, RZ, 0x4, R3 ;  /* 0x00000004ff067819 */ /* 0x000fe20000011403 */
[----:B------:R-:W-:Y:S01]  /*0a90*/  IMAD.IADD R12, R13, 0x1, -R4 ;  /* 0x000000010d0c7824 */ /* 0x000fe200078e0a04 */
[-C--:B------:R-:W-:Y:S01]  /*0aa0*/  LEA.HI R4, R0, R13.reuse, RZ, 0x5 ;  /* 0x0000000d00047211 */ /* 0x080fe200078f28ff */
[----:B------:R-:W-:Y:S01]  /*0ab0*/  IMAD.HI R2, R14, 0x55555556, RZ ;  /* 0x555555560e027827 */ /* 0x000fe200078e02ff */
[----:B------:R-:W-:Y:S02]  /*0ac0*/  LEA.HI R11, R0, R13, RZ, 0x2 ;  /* 0x0000000d000b7211 */ /* 0x000fe400078f10ff */
[----:B------:R-:W-:Y:S01]  /*0ad0*/  SHF.R.S32.HI R7, RZ, 0x1f, R12 ;  /* 0x0000001fff077819 */ /* 0x000fe2000001140c */
[----:B------:R-:W-:Y:S01]  /*0ae0*/  IMAD.SHL.U32 R5, R4, 0x20, RZ ;  /* 0x0000002004057824 */ /* 0x000fe200078e00ff */
[----:B------:R-:W-:-:S02]  /*0af0*/  LOP3.LUT R4, R3, 0x3fffff0, RZ, 0xc0, !PT ;  /* 0x03fffff003047812 */ /* 0x000fc400078ec0ff */
[----:B------:R-:W-:Y:S02]  /*0b00*/  LEA.HI R8, R7, R12, RZ, 0x2 ;  /* 0x0000000c07087211 */ /* 0x000fe400078f10ff */
[----:B------:R-:W-:Y:S01]  /*0b10*/  LEA.HI R3, R3, R6, RZ, 0x1 ;  /* 0x0000000603037211 */ /* 0x000fe200078f08ff */
[----:B------:R-:W-:Y:S01]  /*0b20*/  IMAD.IADD R4, R13, 0x1, -R4 ;  /* 0x000000010d047824 */ /* 0x000fe200078e0a04 */
[--C-:B------:R-:W-:Y:S02]  /*0b30*/  SHF.R.S32.HI R9, RZ, 0x2, R8.reuse ;  /* 0x00000002ff097819 */ /* 0x100fe40000011408 */
[----:B------:R-:W-:Y:S02]  /*0b40*/  SHF.R.S32.HI R10, RZ, 0x1f, R8 ;  /* 0x0000001fff0a7819 */ /* 0x000fe40000011408 */
[----:B------:R-:W-:Y:S02]  /*0b50*/  LEA.HI R7, R7, R12, RZ, 0x5 ;  /* 0x0000000c07077211 */ /* 0x000fe400078f28ff */
[----:B------:R-:W-:-:S02]  /*0b60*/  LEA.HI R10, R10, R9, RZ, 0x3 ;  /* 0x000000090a0a7211 */ /* 0x000fc400078f18ff */
[----:B------:R-:W-:Y:S02]  /*0b70*/  LOP3.LUT R5, R5, 0xfffffc00, RZ, 0xc0, !PT ;  /* 0xfffffc0005057812 */ /* 0x000fe400078ec0ff */
[----:B------:R-:W-:Y:S02]  /*0b80*/  LOP3.LUT R10, R10, 0xfffffff8, RZ, 0xc0, !PT ;  /* 0xfffffff80a0a7812 */ /* 0x000fe400078ec0ff */
[----:B------:R-:W-:Y:S01]  /*0b90*/  LOP3.LUT R3, R3, 0x1ffffffe, RZ, 0xc0, !PT ;  /* 0x1ffffffe03037812 */ /* 0x000fe200078ec0ff */
[----:B------:R-:W-:Y:S01]  /*0ba0*/  IMAD R4, R4, 0x40, R5 ;  /* 0x0000004004047824 */ /* 0x000fe200078e0205 */
[----:B------:R-:W-:Y:S01]  /*0bb0*/  LEA.HI R2, R2, R2, RZ, 0x1 ;  /* 0x0000000202027211 */ /* 0x000fe200078f08ff */
[----:B------:R-:W-:Y:S01]  /*0bc0*/  IMAD.IADD R10, R9, 0x1, -R10 ;  /* 0x00000001090a7824 */ /* 0x000fe200078e0a0a */
[----:B------:R-:W-:Y:S01]  /*0bd0*/  SHF.R.S32.HI R7, RZ, 0x5, R7 ;  /* 0x00000005ff077819 */ /* 0x000fe20000011407 */
[----:B------:R-:W-:Y:S01]  /*0be0*/  IMAD.IADD R3, R6, 0x1, -R3 ;  /* 0x0000000106037824 */ /* 0x000fe200078e0a03 */
[----:B------:R-:W-:Y:S01]  /*0bf0*/  LOP3.LUT R11, R11, 0xfffffffc, RZ, 0xc0, !PT ;  /* 0xfffffffc0b0b7812 */ /* 0x000fe200078ec0ff */
[----:B------:R-:W-:Y:S01]  /*0c00*/  IMAD R2, R2, -0x3, R14 ;  /* 0xfffffffd02027824 */ /* 0x000fe200078e020e */
[----:B------:R-:W-:Y:S01]  /*0c10*/  LEA.HI R0, R0, R13, RZ, 0x3 ;  /* 0x0000000d00007211 */ /* 0x000fe200078f18ff */
[----:B------:R-:W-:Y:S01]  /*0c20*/  IMAD R7, R7, 0x10, R10 ;  /* 0x0000001007077824 */ /* 0x000fe200078e020a */
[----:B------:R-:W-:Y:S01]  /*0c30*/  LOP3.LUT R8, R8, 0x7ffffffc, RZ, 0xc0, !PT ;  /* 0x7ffffffc08087812 */ /* 0x000fe200078ec0ff */
[----:B------:R-:W-:Y:S01]  /*0c40*/  IMAD R3, R3, 0x8, R4 ;  /* 0x0000000803037824 */ /* 0x000fe200078e0204 */
[----:B------:R-:W-:Y:S01]  /*0c50*/  LOP3.LUT R18, R0, 0xfffffff8, RZ, 0xc0, !PT ;  /* 0xfffffff800127812 */ /* 0x000fe200078ec0ff */
[----:B------:R-:W-:Y:S01]  /*0c60*/  IMAD R5, R2, 0x40, R7 ;  /* 0x0000004002057824 */ /* 0x000fe200078e0207 */
[----:B------:R-:W-:Y:S01]  /*0c70*/  SHF.R.S32.HI R157, RZ, 0x3, R0 ;  /* 0x00000003ff9d7819 */ /* 0x000fe20000011400 */
[----:B------:R-:W-:Y:S01]  /*0c80*/  IMAD.IADD R11, R13, 0x1, -R11 ;  /* 0x000000010d0b7824 */ /* 0x000fe200078e0a0b */
[----:B------:R0:W-:Y:S01]  /*0c90*/  STL [R1+0x2c], R3 ;  /* 0x00002c0301007387 */ /* 0x0001e20000100800 */
[----:B------:R-:W-:-:S02]  /*0ca0*/  IMAD.IADD R8, R12, 0x1, -R8 ;  /* 0x000000010c087824 */ /* 0x000fc400078e0a08 */
[----:B------:R-:W-:Y:S01]  /*0cb0*/  IMAD.IADD R18, R13, 0x1, -R18 ;  /* 0x000000010d127824 */ /* 0x000fe200078e0a12 */
[----:B------:R1:W-:Y:S01]  /*0cc0*/  STL [R1+0x28], R5 ;  /* 0x0000280501007387 */ /* 0x0003e20000100800 */
[----:B------:R-:W-:Y:S02]  /*0cd0*/  IMAD.SHL.U32 R16, R8, 0x2, RZ ;  /* 0x0000000208107824 */ /* 0x000fe400078e00ff */
[----:B------:R-:W-:Y:S02]  /*0ce0*/  IMAD.SHL.U32 R19, R18, 0x8, RZ ;  /* 0x0000000812137824 */ /* 0x000fe400078e00ff */
[C---:B------:R-:W-:Y:S01]  /*0cf0*/  VIADD R156, R16.reuse, 0x8 ;  /* 0x00000008109c7836 */ /* 0x040fe20000000000 */
[----:B0-----:R-:W-:Y:S01]  /*0d00*/  LEA.HI R3, R11, R11, RZ, 0x1 ;  /* 0x0000000b0b037211 */ /* 0x001fe200078f08ff */
[C---:B------:R-:W-:Y:S01]  /*0d10*/  VIADD R155, R16.reuse, 0x10 ;  /* 0x00000010109b7836 */ /* 0x040fe20000000000 */
        /* <DEDUP_REMOVED lines=16> */
.L_x_2422:
[----:B01--4-:R-:W0:Y:S01]  /*0e20*/  LDC.64 R2, c[0x0][0xc88] ;  /* 0x00032200ff027b82 */ /* 0x013e220000000a00 */
[----:B------:R-:W-:Y:S01]  /*0e30*/  ULDC.64 UR8, c[0x0][0xa28] ;  /* 0x00028a0000087ab9 */ /* 0x000fe20000000a00 */
[----:B------:R-:W-:Y:S01]  /*0e40*/  ULDC.64 UR10, c[0x0][0xa18] ;  /* 0x00028600000a7ab9 */ /* 0x000fe20000000a00 */
[----:B------:R-:W-:Y:S01]  /*0e50*/  ULDC UR4, c[0x0][0x424] ;  /* 0x0001090000047ab9 */ /* 0x000fe20000000800 */
[----:B------:R-:W-:Y:S01]  /*0e60*/  ULDC UR7, c[0x0][0x2f0] ;  /* 0x0000bc0000077ab9 */ /* 0x000fe20000000800 */
[----:B0-----:R-:W-:-:S06]  /*0e70*/  IMAD.WIDE R2, R31, 0x4, R2 ;  /* 0x000000041f027825 */ /* 0x001fcc00078e0202 */
[----:B--2---:R-:W2:Y:S01]  /*0e80*/  LDG.E R2, desc[UR54][R2.64] ;  /* 0x0000003602027981 */ /* 0x004ea2000c1e1900 */
[----:B------:R-:W-:Y:S02]  /*0e90*/  UISETP.NE.U32.AND UP0, UPT, UR8, URZ, UPT ;  /* 0x0000003f0800728c */ /* 0x000fe4000bf05070 */
[----:B------:R-:W-:Y:S02]  /*0ea0*/  UISETP.NE.U32.AND UP1, UPT, UR10, URZ, UPT ;  /* 0x0000003f0a00728c */ /* 0x000fe4000bf25070 */
[----:B------:R-:W-:Y:S02]  /*0eb0*/  UISETP.NE.AND.EX UP0, UPT, UR9, URZ, UPT, UP0 ;  /* 0x0000003f0900728c */ /* 0x000fe4000bf05300 */
[----:B------:R-:W-:-:S04]  /*0ec0*/  UISETP.NE.AND.EX UP1, UPT, UR11, URZ, UPT, UP1 ;  /* 0x0000003f0b00728c */ /* 0x000fc8000bf25310 */
[----:B------:R-:W-:Y:S02]  /*0ed0*/  PLOP3.LUT P0, PT, PT, PT, UP0, 0x80, 0x0 ;  /* 0x000000000000781c */ /* 0x000fe40003f0f008 */
[----:B------:R-:W-:Y:S02]  /*0ee0*/  PLOP3.LUT P2, PT, PT, PT, UP1, 0x80, 0x0 ;  /* 0x000000000000781c */ /* 0x000fe40003f4f018 */
[----:B--2---:R-:W-:-:S13]  /*0ef0*/  R2UR UR37, R2 ;  /* 0x00000000022572ca */ /* 0x004fda00000e0000 */
[----:B------:R-:W-:Y:S02]  /*0f00*/  USHF.R.S32.HI UR38, URZ, 0x1f, UR37 ;  /* 0x0000001f3f267899 */ /* 0x000fe40008011425 */
[----:B------:R-:W-:-:S04]  /*0f10*/  @UP0 ULEA UR8, UP2, UR37, UR8, 0x2 ;  /* 0x0000000825080291 */ /* 0x000fc8000f84103f */
[----:B------:R-:W-:Y:S02]  /*0f20*/  @UP0 ULEA.HI.X UR9, UR37, UR9, UR38, 0x2, UP2 ;  /* 0x0000000925090291 */ /* 0x000fe400090f1426 */
[----:B------:R-:W-:Y:S01]  /*0f30*/  @UP1 ULEA UR10, UP0, UR37, UR10, 0x2 ;  /* 0x0000000a250a1291 */ /* 0x000fe2000f80103f */
[----:B------:R-:W-:-:S03]  /*0f40*/  IMAD.U32 R2, RZ, RZ, UR8 ;  /* 0x00000008ff027e24 */ /* 0x000fc6000f8e00ff */
[----:B------:R-:W-:Y:S01]  /*0f50*/  @UP1 ULEA.HI.X UR11, UR37, UR11, UR38, 0x2, UP0 ;  /* 0x0000000b250b1291 */ /* 0x000fe200080f1426 */
[----:B------:R-:W-:Y:S01]  /*0f60*/  IMAD.U32 R3, RZ, RZ, UR9 ;  /* 0x00000009ff037e24 */ /* 0x000fe2000f8e00ff */
[----:B------:R-:W-:Y:S01]  /*0f70*/  ULDC.64 UR8, c[0x0][0x418] ;  /* 0x0001060000087ab9 */ /* 0x000fe20000000a00 */
[----:B------:R-:W-:-:S03]  /*0f80*/  IMAD.U32 R4, RZ, RZ, UR10 ;  /* 0x0000000aff047e24 */ /* 0x000fc6000f8e00ff */
[----:B---3--:R-:W-:Y:S01]  /*0f90*/  MOV R5, UR11 ;  /* 0x0000000b00057c02 */ /* 0x008fe20008000f00 */
[----:B------:R-:W2:Y:S01]  /*0fa0*/  @P0 LDG.E R2, desc[UR54][R2.64] ;  /* 0x0000003602020981 */ /* 0x000ea2000c1e1900 */
[----:B------:R-:W-:Y:S01]  /*0fb0*/  UISETP.NE.U32.AND UP0, UPT, UR8, URZ, UPT ;  /* 0x0000003f0800728c */ /* 0x000fe2000bf05070 */
[----:B------:R-:W-:Y:S02]  /*0fc0*/  ULDC.64 UR10, c[0x0][0xa20] ;  /* 0x00028800000a7ab9 */ /* 0x000fe40000000a00 */
[----:B------:R-:W3:Y:S01]  /*0fd0*/  @P2 LDG.E R4, desc[UR54][R4.64] ;  /* 0x0000003604042981 */ /* 0x000ee2000c1e1900 */
[----:B------:R-:W-:Y:S01]  /*0fe0*/  UISETP.NE.AND.EX UP0, UPT, UR9, URZ, UPT, UP0 ;  /* 0x0000003f0900728c */ /* 0x000fe2000bf05300 */
[----:B------:R-:W-:Y:S01]  /*0ff0*/  ISETP.NE.U32.AND P1, PT, RZ, UR10, PT ;  /* 0x0000000aff007c0c */ /* 0x000fe2000bf25070 */
[----:B------:R-:W-:Y:S01]  /*1000*/  UMOV UR51, URZ ;  /* 0x0000003f00337c82 */ /* 0x000fe20008000000 */
[----:B------:R-:W-:Y:S02]  /*1010*/  ULOP3.LUT UR39, UR5, 0xffff, URZ, 0xc0, !UPT ;  /* 0x0000ffff05277892 */ /* 0x000fe4000f8ec03f */
[----:B------:R-:W-:Y:S01]  /*1020*/  USEL UR4, UR4, 0x1, UP0 ;  /* 0x0000000104047887 */ /* 0x000fe20008000000 */
[----:B------:R-:W-:-:S03]  /*1030*/  ISETP.NE.AND.EX P1, PT, RZ, UR11, PT, P1 ;  /* 0x0000000bff007c0c */ /* 0x000fc6000bf25310 */
[----:B------:R-:W-:Y:S01]  /*1040*/  UIMAD UR4, UR4, UR7, URZ ;  /* 0x00000007040472a4 */ /* 0x000fe2000f8e023f */
[----:B--2---:R-:W-:Y:S02]  /*1050*/  @P0 R2UR UR51, R2 ;  /* 0x00000000023302ca */ /* 0x004fe400000e0000 */
[----:B---3--:R-:W-:Y:S01]  /*1060*/  @P2 R2UR UR52, R4 ;  /* 0x00000000043422ca */ /* 0x008fe200000e0000 */
[----:B-----5:R-:W-:-:S14]  /*1070*/  @P2 BRA `(.L_x_2371) ;  /* 0x0000000000382947 */ /* 0x020fdc0003800000 */
        /* <DEDUP_REMOVED lines=14> */
.L_x_2371:
[----:B------:R-:W-:Y:S05]  /*1160*/  @!P1 BRA `(.L_x_2372) ;  /* 0x00000000001c9947 */ /* 0x000fea0003800000 */
[----:B------:R-:W-:-:S04]  /*1170*/  ULEA UR4, UP0, UR37, UR10, 0x2 ;  /* 0x0000000a25047291 */ /* 0x000fc8000f80103f */
[----:B------:R-:W-:Y:S02]  /*1180*/  ULEA.HI.X UR7, UR37, UR11, UR38, 0x2, UP0 ;  /* 0x0000000b25077291 */ /* 0x000fe400080f1426 */
[----:B------:R-:W-:-:S04]  /*1190*/  IMAD.U32 R2, RZ, RZ, UR4 ;  /* 0x00000004ff027e24 */ /* 0x000fc8000f8e00ff */
[----:B------:R-:W-:-:S05]  /*11a0*/  IMAD.U32 R3, RZ, RZ, UR7 ;  /* 0x00000007ff037e24 */ /* 0x000fca000f8e00ff */
[----:B------:R-:W2:Y:S02]  /*11b0*/  LDG.E R2, desc[UR54][R2.64] ;  /* 0x0000003602027981 */ /* 0x000ea4000c1e1900 */
[----:B--2---:R-:W-:Y:S01]  /*11c0*/  R2UR UR4, R2 ;  /* 0x00000000020472ca */ /* 0x004fe200000e0000 */
[----:B------:R-:W-:-:S14]  /*11d0*/  BRA `(.L_x_2373) ;  /* 0x0000000000347947 */ /* 0x000fdc0003800000 */
.L_x_2372:
        /* <DEDUP_REMOVED lines=13> */
.L_x_2373:
[----:B------:R-:W-:Y:S01]  /*12b0*/  ULDC UR7, c[0x0][0x448] ;  /* 0x0001120000077ab9 */ /* 0x000fe20000000800 */
[----:B------:R-:W-:Y:S02]  /*12c0*/  UIMAD UR40, UR6, 0xc0, URZ ;  /* 0x000000c0062878a4 */ /* 0x000fe4000f8e023f */
[----:B------:R-:W-:Y:S02]  /*12d0*/  UISETP.NE.AND UP0, UPT, UR7, 0x1, UPT ;  /* 0x000000010700788c */ /* 0x000fe4000bf05270 */
[----:B------:R-:W-:Y:S02]  /*12e0*/  UIADD3 UR8, UR40, 0xbf, URZ ;  /* 0x000000bf28087890 */ /* 0x000fe4000fffe03f */
[----:B------:R-:W-:Y:S02]  /*12f0*/  UIADD3 UR51, -UR51, UR4, URZ ;  /* 0x0000000433337290 */ /* 0x000fe4000fffe13f */
[----:B------:R-:W-:Y:S02]  /*1300*/  UP2UR UR53, UPR, URZ, 0x1 ;  /* 0x000000013f357883 */ /* 0x000fe40008000000 */
[----:B------:R-:W-:-:S03]  /*1310*/  UIADD3 UR9, UR51, 0x80, -UR52 ;  /* 0x0000008033097890 */ /* 0x000fc6000fffe834 */
[----:B------:R-:W-:Y:S01]  /*1320*/  @UP0 ULDC UR6, c[0x0][0x44c] ;  /* 0x0001130000060ab9 */ /* 0x000fe20000000800 */
[----:B------:R-:W-:Y:S01]  /*1330*/  @UP0 ULDC UR4, c[0x0][0x450] ;  /* 0x0001140000040ab9 */ /* 0x000fe20000000800 */
[----:B------:R-:W-:-:S04]  /*1340*/  UIMAD.WIDE.U32 UR6, UR8, UR6, URZ ;  /* 0x00000006080672a5 */ /* 0x000fc8000f8e003f */
[----:B------:R-:W-:Y:S02]  /*1350*/  @UP0 USHF.R.U32.HI UR8, URZ, UR4, UR7 ;  /* 0x000000043f080299 */ /* 0x000fe40008011607 */
[----:B------:R-:W-:Y:S02]  /*1360*/  UIADD3 UR4, UR51, 0x7f, URZ ;  /* 0x0000007f33047890 */ /* 0x000fe4000fffe03f */
[----:B------:R-:W-:Y:S02]  /*1370*/  UIADD3 UR8, UR9, UR8, URZ ;  /* 0x0000000809087290 */ /* 0x000fe4000fffe03f */
[----:B------:R-:W-:Y:S02]  /*1380*/  USHF.R.S32.HI UR6, URZ, 0x1f, UR4 ;  /* 0x0000001f3f067899 */ /* 0x000fe40008011404 */
[----:B------:R-:W-:Y:S02]  /*1390*/  USHF.R.S32.HI UR7, URZ, 0x1f, UR8 ;  /* 0x0000001f3f077899 */ /* 0x000fe40008011408 */
[----:B------:R-:W-:-:S02]  /*13a0*/  ULEA.HI UR6, UR6, UR4, URZ, 0x7 ;  /* 0x0000000406067291 */ /* 0x000fc4000f8f383f */
[----:B------:R-:W-:Y:S02]  /*13b0*/  ULEA.HI UR7, UR7, UR8, URZ, 0x7 ;  /* 0x0000000807077291 */ /* 0x000fe4000f8f383f */
[----:B------:R-:W-:Y:S02]  /*13c0*/  USHF.R.S32.HI UR6, URZ, 0x7, UR6 ;  /* 0x000000073f067899 */ /* 0x000fe40008011406 */
[----:B------:R-:W-:Y:S02]  /*13d0*/  USHF.R.S32.HI UR7, URZ, 0x7, UR7 ;  /* 0x000000073f077899 */ /* 0x000fe40008011407 */
[----:B------:R-:W-:Y:S02]  /*13e0*/  ULOP3.LUT UR4, UR5, 0xff000000, URZ, 0xc0, !UPT ;  /* 0xff00000005047892 */ /* 0x000fe4000f8ec03f */
[----:B------:R-:W-:Y:S02]  /*13f0*/  UISETP.LT.AND UP0, UPT, UR6, UR7, UPT ;  /* 0x000000070600728c */ /* 0x000fe4000bf01270 */
[----:B------:R-:W-:-:S02]  /*1400*/  ULOP3.LUT UR5, UR5, 0xff0000, URZ, 0xc0, !UPT ;  /* 0x00ff000005057892 */ /* 0x000fc4000f8ec03f */
[----:B------:R-:W-:Y:S02]  /*1410*/  USEL UR9, UR6, UR7, UP0 ;  /* 0x0000000706097287 */ /* 0x000fe40008000000 */
[----:B------:R-:W-:Y:S02]  /*1420*/  USHF.R.U32.HI UR4, URZ, 0x8, UR4 ;  /* 0x000000083f047899 */ /* 0x000fe40008011604 */
[----:B------:R-:W-:Y:S02]  /*1430*/  UISETP.GE.AND UP0, UPT, UR9, 0x1, UPT ;  /* 0x000000010900788c */ /* 0x000fe4000bf06270 */
        /* <DEDUP_REMOVED lines=8> */
[----:B------:R-:W-:-:S03]  /*14c0*/  USEL UR10, UR46, UR4, UP0 ;  /* 0x000000042e0a7287 */ /* 0x000fc60008000000 */
[----:B------:R-:W-:Y:S01]  /*14d0*/  UMOV UR4, URZ ;  /* 0x0000003f00047c82 */ /* 0x000fe20008000000 */
[----:B------:R-:W-:Y:S02]  /*14e0*/  UIADD3 UR6, UR10, -0x1, UR9 ;  /* 0xffffffff0a067890 */ /* 0x000fe4000fffe009 */
[----:B------:R-:W-:-:S04]  /*14f0*/  IMAD.U32 R3, RZ, RZ, UR10 ;  /* 0x0000000aff037e24 */ /* 0x000fc8000f8e00ff */
[----:B------:R-:W-:Y:S01]  /*1500*/  IMAD.U32 R4, RZ, RZ, UR6 ;  /* 0x00000006ff047e24 */ /* 0x000fe2000f8e00ff */
[-C--:B------:R-:W-:Y:S01]  /*1510*/  IABS R0, R3.reuse ;  /* 0x0000000300007213 */ /* 0x080fe20000000000 */
[----:B------:R-:W-:Y:S01]  /*1520*/  ULOP3.LUT UR6, UR6, UR10, URZ, 0x3c, !UPT ;  /* 0x0000000a06067292 */ /* 0x000fe2000f8e3c3f */
[----:B------:R-:W-:Y:S02]  /*1530*/  IABS R5, R3 ;  /* 0x0000000300057213 */ /* 0x000fe40000000000 */
        /* <DEDUP_REMOVED lines=26> */
.L_x_2374:
[----:B------:R-:W-:Y:S01]  /*16e0*/  UIMAD UR42, UR41, UR4, URZ ;  /* 0x00000004292a72a4 */ /* 0x000fe2000f8e023f */
[----:B------:R-:W-:Y:S01]  /*16f0*/  IMAD.U32 R0, RZ, RZ, UR9 ;  /* 0x00000009ff007e24 */ /* 0x000fe2000f8e00ff */
[----:B------:R-:W-:Y:S01]  /*1700*/  PLOP3.LUT P0, PT, PT, PT, PT, 0x80, 0x0 ;  /* 0x000000000000781c */ /* 0x000fe20003f0f070 */
[----:B------:R-:W-:Y:S01]  /*1710*/  IMAD.U32 R3, RZ, RZ, UR4 ;  /* 0x00000004ff037e24 */ /* 0x000fe2000f8e00ff */
[----:B------:R-:W-:Y:S01]  /*1720*/  CS2R R118, SRZ ;  /* 0x0000000000767805 */ /* 0x000fe2000001ff00 */
[----:B------:R-:W-:Y:S01]  /*1730*/  IMAD.MOV.U32 R20, RZ, RZ, RZ ;  /* 0x000000ffff147224 */ /* 0x000fe200078e00ff */
[----:B------:R-:W-:Y:S02]  /*1740*/  CS2R R116, SRZ ;  /* 0x0000000000747805 */ /* 0x000fe4000001ff00 */
[----:B------:R-:W-:Y:S02]  /*1750*/  CS2R R114, SRZ ;  /* 0x0000000000727805 */ /* 0x000fe4000001ff00 */
[----:B------:R-:W-:Y:S01]  /*1760*/  VIADDMNMX R0, R3, UR42, R0, PT ;  /* 0x0000002a03007c46 */ /* 0x000fe2000b800100 */
[----:B------:R-:W-:Y:S01]  /*1770*/  IMAD.MOV.U32 R3, RZ, RZ, RZ ;  /* 0x000000ffff037224 */ /* 0x000fe200078e00ff */
[----:B------:R-:W-:-:S02]  /*1780*/  CS2R R112, SRZ ;  /* 0x0000000000707805 */ /* 0x000fc4000001ff00 */
[----:B------:R-:W-:Y:S02]  /*1790*/  CS2R R110, SRZ ;  /* 0x00000000006e7805 */ /* 0x000fe4000001ff00 */
[----:B------:R-:W-:Y:S02]  /*17a0*/  R2UR UR56, R0 ;  /* 0x00000000003872ca */ /* 0x000fe400000e0000 */
        /* <DEDUP_REMOVED lines=10> */
[----:B------:R-:W-:Y:S01]  /*1850*/  CS2R R88, SRZ ;  /* 0x0000000000587805 */ /* 0x000fe2000001ff00 */
[----:B------:R-:W-:-:S06]  /*1860*/  UISETP.GT.AND UP0, UPT, UR56, UR42, UPT ;  /* 0x0000002a3800728c */ /* 0x000fcc000bf04270 */
[----:B------:R-:W-:-:S13]  /*1870*/  PLOP3.LUT P1, PT, PT, PT, UP0, 0x80, 0x0 ;  /* 0x000000000000781c */ /* 0x000fda0003f2f008 */
[----:B------:R-:W-:Y:S05]  /*1880*/  @!P1 BRA `(.L_x_2375) ;  /* 0x0000006c00fc9947 */ /* 0x000fea0003800000 */
[----:B------:R-:W0:Y:S01]  /*1890*/  S2R R2, SR_TID.X ;  /* 0x0000000000027919 */ /* 0x000e220000002100 */
[----:B------:R-:W1:Y:S01]  /*18a0*/  S2UR UR43, SR_CgaCtaId ;  /* 0x00000000002b79c3 */ /* 0x000e620000008800 */
[----:B------:R-:W-:Y:S02]  /*18b0*/  UMOV UR45, 0x400 ;  /* 0x00000400002d7882 */ /* 0x000fe40000000000 */
[----:B-1----:R-:W-:Y:S01]  /*18c0*/  ULEA UR45, UR43, UR45, 0x18 ;  /* 0x0000002d2b2d7291 */ /* 0x002fe2000f8ec03f */
[----:B0-----:R-:W-:-:S05]  /*18d0*/  VIADD R4, R2, 0xffffff80 ;  /* 0xffffff8002047836 */ /* 0x001fca0000000000 */
[----:B------:R-:W-:-:S04]  /*18e0*/  SHF.R.S32.HI R2, RZ, 0x1f, R4 ;  /* 0x0000001fff027819 */ /* 0x000fc80000011404 */
[----:B------:R-:W-:-:S04]  /*18f0*/  LEA.HI R2, R2, R4, RZ, 0x7 ;  /* 0x0000000402027211 */ /* 0x000fc800078f38ff */
[----:B------:R-:W-:-:S05]  /*1900*/  SHF.R.S32.HI R2, RZ, 0x7, R2 ;  /* 0x00000007ff027819 */ /* 0x000fca0000011402 */
        /* <DEDUP_REMOVED lines=28> */
.L_x_2376:
        /* <DEDUP_REMOVED lines=9> */
.L_x_2509:
[----:B------:R-:W-:Y:S05]  /*1b60*/  @!P0 BRA `(.L_x_2378) ;  /* 0x0000000000048947 */ /* 0x000fea0003800000 */
[----:B------:R-:W-:Y:S01]  /*1b70*/  BPT.TRAP 0x1 ;  /* 0x000000040000795c */ /* 0x000fe20000300000 */
.L_x_2378:
[----:B0-----:R-:W-:Y:S01]  /*1b80*/  IMAD.U32 R0, RZ, RZ, UR48 ;  /* 0x00000030ff007e24 */ /* 0x001fe2000f8e00ff */
[----:B------:R-:W-:-:S04]  /*1b90*/  MOV R3, UR47 ;  /* 0x0000002f00037c02 */ /* 0x000fc80008000f00 */
[----:B------:R-:W-:Y:S02]  /*1ba0*/  LEA R3, R3, UR45, 0x3 ;  /* 0x0000002d03037c11 */ /* 0x000fe4000f8e18ff */
[----:B------:R-:W-:-:S04]  /*1bb0*/  SHF.L.U32 R0, R0, 0x1f, RZ ;  /* 0x0000001f00007819 */ /* 0x000fc800000006ff */
[----:B------:R0:W1:Y:S01]  /*1bc0*/  SYNCS.PHASECHK.TRANS64.TRYWAIT P1, [R3+URZ+0x16830], R0 ;  /* 0x01683000030075a7 */ /* 0x000062000802017f */
[----:B------:R-:W-:Y:S05]  /*1bd0*/  @!P0 BRA `(.L_x_2379) ;  /* 0x0000000000048947 */ /* 0x000fea0003800000 */
[----:B------:R-:W-:Y:S01]  /*1be0*/  BPT.TRAP 0x1 ;  /* 0x000000040000795c */ /* 0x000fe20000300000 */
.L_x_2379:
[----:B-1----:R-:W-:Y:S05]  /*1bf0*/  @P1 BRA `(.L_x_2380) ;  /* 0x0000000000081947 */ /* 0x002fea0003800000 */
[----:B------:R-:W1:Y:S02]  /*1c00*/  SYNCS.PHASECHK.TRANS64.TRYWAIT P1, [R3+URZ+0x16830], R0 ;  /* 0x01683000030075a7 */ /* 0x000e64000802017f */
[----:B-1----:R-:W-:Y:S05]  /*1c10*/  @!P1 BRA `(.L_x_2381) ;  /* 0x000000f400d49947 */ /* 0x002fea0003800000 */
.L_x_2380:
        /* <DEDUP_REMOVED lines=35> */
.L_x_2382:
[----:B------:R-:W-:Y:S01]  /*1e50*/  UISETP.NE.AND UP0, UPT, UR53, URZ, UPT ;  /* 0x0000003f3500728c */ /* 0x000fe2000bf05270 */
[----:B------:R-:W-:Y:S01]  /*1e60*/  VIADD R6, R17, UR40 ;  /* 0x0000002811067c36 */ /* 0x000fe20008000000 */
[----:B------:R-:W-:Y:S01]  /*1e70*/  ULDC UR21, c[0x0][0x988] ;  /* 0x0002620000157ab9 */ /* 0x000fe20000000800 */
[----:B------:R-:W-:Y:S01]  /*1e80*/  IMAD.U32 R4, RZ, RZ, UR52 ;  /* 0x00000034ff047e24 */ /* 0x000fe2000f8e00ff */
[----:B------:R-:W-:Y:S01]  /*1e90*/  R2UR UR11, R3 ;  /* 0x00000000030b72ca */ /* 0x000fe200000e0000 */
[----:B------:R-:W-:Y:S01]  /*1ea0*/  UMOV UR10, UR40 ;  /* 0x00000028000a7c82 */ /* 0x000fe20008000000 */
[----:B------:R-:W-:Y:S01]  /*1eb0*/  PLOP3.LUT P1, PT, PT, PT, UP0, 0x80, 0x0 ;  /* 0x000000000000781c */ /* 0x000fe20003f2f008 */
[----:B------:R-:W-:Y:S01]  /*1ec0*/  UIADD3 UR24, UR56, -0x2, URZ ;  /* 0xfffffffe38187890 */ /* 0x000fe2000fffe03f */
[----:B------:R-:W-:Y:S02]  /*1ed0*/  PLOP3.LUT P2, PT, PT, PT, UP0, 0x80, 0x0 ;  /* 0x000000000000781c */ /* 0x000fe40003f4f008 */
[----:B------:R-:W-:-:S02]  /*1ee0*/  CS2R R118, SRZ ;  /* 0x0000000000767805 */ /* 0x000fc4000001ff00 */
[----:B------:R-:W-:Y:S01]  /*1ef0*/  CS2R R116, SRZ ;  /* 0x0000000000747805 */ /* 0x000fe2000001ff00 */
[----:B------:R-:W-:Y:S01]  /*1f00*/  @UP0 ULDC UR6, c[0x0][0x44c] ;  /* 0x0001130000060ab9 */ /* 0x000fe20000000800 */
[----:B------:R-:W-:Y:S01]  /*1f10*/  @UP0 ULDC UR14, c[0x0][0x450] ;  /* 0x00011400000e0ab9 */ /* 0x000fe20000000800 */
[----:B------:R-:W-:Y:S02]  /*1f20*/  CS2R R114, SRZ ;  /* 0x0000000000727805 */ /* 0x000fe4000001ff00 */
[----:B------:R-:W-:Y:S02]  /*1f30*/  CS2R R112, SRZ ;  /* 0x0000000000707805 */ /* 0x000fe4000001ff00 */
[----:B------:R-:W-:Y:S02]  /*1f40*/  CS2R R110, SRZ ;  /* 0x00000000006e7805 */ /* 0x000fe4000001ff00 */
[----:B------:R-:W-:Y:S02]  /*1f50*/  CS2R R108, SRZ ;  /* 0x00000000006c7805 */ /* 0x000fe4000001ff00 */
[----:B------:R-:W-:-:S02]  /*1f60*/  CS2R R106, SRZ ;  /* 0x00000000006a7805 */ /* 0x000fc4000001ff00 */
[----:B------:R-:W-:Y:S01]  /*1f70*/  CS2R R104, SRZ ;  /* 0x0000000000687805 */ /* 0x000fe2000001ff00 */
[----:B01----:R-:W-:Y:S01]  /*1f80*/  @P1 IMAD.HI.U32 R0, R6, UR6, RZ ;  /* 0x0000000606001c27 */ /* 0x003fe2000f8e00ff */
[----:B------:R-:W-:-:S04]  /*1f90*/  @UP0 ULDC UR6, c[0x0][0x450] ;  /* 0x0001140000060ab9 */ /* 0x000fc80000000800 */
[----:B------:R-:W-:Y:S01]  /*1fa0*/  @P2 SHF.R.U32.HI R6, RZ, UR6, R0 ;  /* 0x00000006ff062c19 */ /* 0x000fe20008011600 */
[----:B------:R-:W-:Y:S02]  /*1fb0*/  UMOV UR6, 0xffffff80 ;  /* 0xffffff8000067882 */ /* 0x000fe40000000000 */
[----:B------:R-:W-:Y:S02]  /*1fc0*/  UIMAD UR6, UR56, UR6, 0x80 ;  /* 0x00000080380674a4 */ /* 0x000fe4000f8e0206 */
[----:B------:R-:W0:Y:S04]  /*1fd0*/  SHFL.IDX PT, R0, R6, 0x1, 0x1c1f ;  /* 0x003c1f0006007f89 */ /* 0x000e2800000e0000 */
[----:B------:R-:W-:Y:S01]  /*1fe0*/  IMAD.U32 R5, RZ, RZ, UR6 ;  /* 0x00000006ff057e24 */ /* 0x000fe2000f8e00ff */
[----:B------:R-:W1:Y:S01]  /*1ff0*/  SHFL.IDX PT, R6, R6, RZ, 0x1c1f ;  /* 0x001c1fff06067589 */ /* 0x000e6200000e0000 */
[----:B------:R-:W-:-:S02]  /*2000*/  @UP0 ULDC UR6, c[0x0][0x44c] ;  /* 0x0001130000060ab9 */ /* 0x000fc40000000800 */
[----:B------:R-:W-:Y:S01]  /*2010*/  UIMAD.WIDE.U32 UR6, UR40, UR6, URZ ;  /* 0x00000006280672a5 */ /* 0x000fe2000f8e003f */
[C-C-:B------:R-:W-:Y:S01]  /*2020*/  IADD3 R97, -R16.reuse, 0x1, R5.reuse ;  /* 0x0000000110617810 */ /* 0x140fe20007ffe105 */
[----:B------:R-:W-:Y:S01]  /*2030*/  UIADD3 UR6, UR11, 0x16840, URZ ;  /* 0x000168400b067890 */ /* 0x000fe2000fffe03f */
[----:B------:R-:W-:Y:S01]  /*2040*/  IADD3 R2, -R16, UR51, R5 ;  /* 0x0000003310027c10 */ /* 0x000fe2000fffe105 */
[----:B------:R-:W-:Y:S01]  /*2050*/  @UP0 USHF.R.U32.HI UR10, URZ, UR14, UR7 ;  /* 0x0000000e3f0a0299 */ /* 0x000fe20008011607 */
[----:B------:R-:W-:Y:S01]  /*2060*/  IADD3 R97, -R4, UR51, R97 ;  /* 0x0000003304617c10 */ /* 0x000fe2000fffe161 */
[----:B------:R-:W-:Y:S02]  /*2070*/  UPRMT UR6, UR43, 0x654, UR6 ;  /* 0x000006542b067896 */ /* 0x000fe40008000006 */
[----:B------:R-:W-:-:S04]  /*2080*/  UIADD3 UR7, UR10, UR51, -UR52 ;  /* 0x000000330a077290 */ /* 0x000fc8000fffe834 */
[----:B------:R-:W-:-:S03]  /*2090*/  USHF.R.S32.HI UR10, URZ, 0x1f, UR7 ;  /* 0x0000001f3f0a7899 */ /* 0x000fc60008011407 */
[----:B------:R-:W-:Y:S01]  /*20a0*/  SYNCS.ARRIVE.TRANS64.RED.A1T0 RZ, [UR6], RZ ;  /* 0x000000ffffff79a7 */ /* 0x000fe20008100406 */
[----:B0-----:R-:W-:Y:S01]  /*20b0*/  VIADDMNMX R0, R0, R97, R2, PT ;  /* 0x0000006100007246 */ /* 0x001fe20003800102 */
[----:B------:R-:W-:-:S03]  /*20c0*/  ULEA.HI UR10, UR10, UR7, URZ, 0x7 ;  /* 0x000000070a0a7291 */ /* 0x000fc6000f8f383f */
[C---:B------:R-:W-:Y:S01]  /*20d0*/  ISETP.GT.AND P1, PT, R0.reuse, RZ, PT ;  /* 0x000000ff0000720c */ /* 0x040fe20003f24270 */
[----:B------:R-:W-:Y:S01]  /*20e0*/  USHF.R.S32.HI UR10, URZ, 0x7, UR10 ;  /* 0x000000073f0a7899 */ /* 0x000fe2000801140a */
[C---:B------:R-:W-:Y:S02]  /*20f0*/  ISETP.GT.AND P2, PT, R0.reuse, 0x1, PT ;  /* 0x000000010000780c */ /* 0x040fe40003f44270 */
[----:B------:R-:W-:Y:S01]  /*2100*/  ISETP.GT.AND P3, PT, R0, 0x8, PT ;  /* 0x000000080000780c */ /* 0x000fe20003f64270 */
[----:B------:R-:W-:Y:S01]  /*2110*/  UISETP.LT.AND UP0, UPT, UR42, UR10, UPT ;  /* 0x0000000a2a00728c */ /* 0x000fe2000bf01270 */
[----:B------:R-:W-:Y:S02]  /*2120*/  FSEL R101, R26, -INF , P1 ;  /* 0xff8000001a657808 */ /* 0x000fe40000800000 */
[----:B------:R-:W-:Y:S01]  /*2130*/  FSEL R99, R27, -INF , P2 ;  /* 0xff8000001b637808 */ /* 0x000fe20001000000 */
[----:B------:R-:W-:Y:S01]  /*2140*/  USEL UR22, UR42, UR10, !UP0 ;  /* 0x0000000a2a167287 */ /* 0x000fe2000c000000 */
[----:B------:R-:W-:-:S02]  /*2150*/  ISETP.GT.AND P1, PT, R0, 0x9, PT ;  /* 0x000000090000780c */ /* 0x000fc40003f24270 */
[----:B------:R-:W-:Y:S01]  /*2160*/  FSEL R95, R30, -INF , P3 ;  /* 0xff8000001e5f7808 */ /* 0x000fe20001800000 */
[----:B------:R-:W-:Y:S01]  /*2170*/  UISETP.GE.AND UP0, UPT, UR24, UR22, UPT ;  /* 0x000000161800728c */ /* 0x000fe2000bf06270 */
        /* <DEDUP_REMOVED lines=87> */
[----:B-1----:R-:W-:Y:S02]  /*26f0*/  VIADDMNMX R2, R6, R97, R2, PT ;  /* 0x0000006106027246 */ /* 0x002fe40003800102 */
[----:B------:R-:W-:-:S02]  /*2700*/  FMNMX.FTZ R8, R87, R0, !PT ;  /* 0x0000000057087209 */ /* 0x000fc40007810000 */
[C---:B------:R-:W-:Y:S02]  /*2710*/  ISETP.GT.AND P2, PT, R2.reuse, 0x1, PT ;  /* 0x000000010200780c */ /* 0x040fe40003f44270 */
[----:B------:R-:W-:Y:S01]  /*2720*/  ISETP.GT.AND P3, PT, R2, 0x8, PT ;  /* 0x000000080200780c */ /* 0x000fe20003f64270 */
[----:B------:R-:W0:Y:S01]  /*2730*/  SHFL.BFLY PT, R103, R8, 0x2, 0x1f ;  /* 0x0c401f0008677f89 */ /* 0x000e2200000e0000 */
[----:B------:R-:W-:Y:S02]  /*2740*/  FSEL R25, R25, -INF , P2 ;  /* 0xff80000019197808 */ /* 0x000fe40001000000 */
[----:B------:R-:W-:Y:S02]  /*2750*/  FSEL R28, R28, -INF , P3 ;  /* 0xff8000001c1c7808 */ /* 0x000fe40001800000 */
[----:B------:R-:W-:-:S04]  /*2760*/  ISETP.GT.AND P2, PT, R2, 0x10, PT ;  /* 0x000000100200780c */ /* 0x000fc80003f44270 */
[----:B------:R-:W-:Y:S02]  /*2770*/  FSEL R32, R32, -INF , P2 ;  /* 0xff80000020207808 */ /* 0x000fe40001000000 */
[----:B------:R-:W-:-:S04]  /*2780*/  ISETP.GT.AND P2, PT, R2, 0x18, PT ;  /* 0x000000180200780c */ /* 0x000fc80003f44270 */
[----:B------:R-:W-:Y:S02]  /*2790*/  FSEL R36, R36, -INF , P2 ;  /* 0xff80000024247808 */ /* 0x000fe40001000000 */
[----:B------:R-:W-:-:S04]  /*27a0*/  ISETP.GT.AND P2, PT, R2, 0x20, PT ;  /* 0x000000200200780c */ /* 0x000fc80003f44270 */
[----:B------:R-:W-:Y:S02]  /*27b0*/  FSEL R40, R40, -INF , P2 ;  /* 0xff80000028287808 */ /* 0x000fe40001000000 */
[----:B------:R-:W-:Y:S02]  /*27c0*/  ISETP.GT.AND P2, PT, R2, 0x28, PT ;  /* 0x000000280200780c */ /* 0x000fe40003f44270 */
[----:B0-----:R-:W-:Y:S02]  /*27d0*/  FMNMX.FTZ R103, R8, R103, !PT ;  /* 0x0000006708677209 */ /* 0x001fe40007810000 */
[----:B------:R-:W-:Y:S02]  /*27e0*/  FSEL R44, R44, -INF , P2 ;  /* 0xff8000002c2c7808 */ /* 0x000fe40001000000 */
[----:B------:R-:W-:Y:S01]  /*27f0*/  ISETP.GT.AND P2, PT, R2, 0x30, PT ;  /* 0x000000300200780c */ /* 0x000fe20003f44270 */
[----:B------:R-:W0:Y:S03]  /*2800*/  SHFL.BFLY PT, R0, R103, 0x1, 0x1f ;  /* 0x0c201f0067007f89 */ /* 0x000e2600000e0000 */
[----:B------:R-:W-:-:S02]  /*2810*/  FSEL R48, R48, -INF , P2 ;  /* 0xff80000030307808 */ /* 0x000fc40001000000 */
        /* <DEDUP_REMOVED lines=8> */
[----:B------:R-:W-:Y:S02]  /*28a0*/  CS2R R102, SRZ ;  /* 0x0000000000667805 */ /* 0x000fe4000001ff00 */
[----:B------:R-:W-:Y:S02]  /*28b0*/  FSEL R64, R64, -INF , P2 ;  /* 0xff80000040407808 */ /* 0x000fe40001000000 */
[C---:B------:R-:W-:Y:S01]  /*28c0*/  FSETP.NEU.FTZ.AND P1, PT, R0.reuse, -INF , PT ;  /* 0xff8000000000780b */ /* 0x040fe20003f3d000 */
[----:B------:R-:W-:Y:S01]  /*28d0*/  FMUL.FTZ R4, R0, UR21 ;  /* 0x0000001500047c20 */ /* 0x000fe20008410000 */
[----:B------:R-:W-:-:S04]  /*28e0*/  ISETP.GT.AND P2, PT, R2, 0x58, PT ;  /* 0x000000580200780c */ /* 0x000fc80003f44270 */
[----:B------:R-:W-:Y:S02]  /*28f0*/  FSEL R4, R4, RZ, P1 ;  /* 0x000000ff04047208 */ /* 0x000fe40000800000 */
[----:B------:R-:W-:Y:S02]  /*2900*/  ISETP.GT.AND P1, PT, R2, RZ, PT ;  /* 0x000000ff0200720c */ /* 0x000fe40003f24270 */
[----:B------:R-:W-:Y:S01]  /*2910*/  FSEL R68, R68, -INF , P2 ;  /* 0xff80000044447808 */ /* 0x000fe20001000000 */
[--C-:B------:R-:W-:Y:S01]  /*2920*/  FFMA.FTZ R151, R95, UR21, -R4.reuse ;  /* 0x000000155f977c23 */ /* 0x100fe20008010804 */
[----:B------:R-:W-:Y:S01]  /*2930*/  FSEL R24, R24, -INF , P1 ;  /* 0xff80000018187808 */ /* 0x000fe20000800000 */
[--C-:B------:R-:W-:Y:S01]  /*2940*/  FFMA.FTZ R145, R91, UR21, -R4.reuse ;  /* 0x000000155b917c23 */ /* 0x100fe20008010804 */
[----:B------:R-:W-:Y:S01]  /*2950*/  ISETP.GT.AND P1, PT, R2, 0x9, PT ;  /* 0x000000090200780c */ /* 0x000fe20003f24270 */
[--C-:B------:R-:W-:Y:S01]  /*2960*/  FFMA.FTZ R147, R35, UR21, -R4.reuse ;  /* 0x0000001523937c23 */ /* 0x100fe20008010804 */
[----:B------:R-:W-:Y:S01]  /*2970*/  FMNMX.FTZ R97, R24, R25, !PT ;  /* 0x0000001918617209 */ /* 0x000fe20007810000 */
[--C-:B------:R-:W-:Y:S01]  /*2980*/  FFMA.FTZ R141, R31, UR21, -R4.reuse ;  /* 0x000000151f8d7c23 */ /* 0x100fe20008010804 */
[----:B------:R-:W-:Y:S01]  /*2990*/  FSEL R29, R29, -INF , P1 ;  /* 0xff8000001d1d7808 */ /* 0x000fe20000800000 */
[--C-:B------:R-:W-:Y:S01]  /*29a0*/  FFMA.FTZ R143, R27, UR21, -R4.reuse ;  /* 0x000000151b8f7c23 */ /* 0x100fe20008010804 */
[----:B------:R-:W-:Y:S01]  /*29b0*/  FMNMX.FTZ R8, R28, R97, !PT ;  /* 0x000000611c087209 */ /* 0x000fe20007810000 */
        /* <DEDUP_REMOVED lines=18> */
[----:B------:R-:W-:Y:S01]  /*2ae0*/  MUFU.EX2 R149, R149 ;  /* 0x0000009500957308 */ /* 0x000fe20000000800 */
[----:B------:R-:W-:Y:S01]  /*2af0*/  FMNMX.FTZ R91, R37, R10, !PT ;  /* 0x0000000a255b7209 */ /* 0x000fe20007810000 */
[--C-:B------:R-:W-:Y:S01]  /*2b00*/  FFMA.FTZ R10, R89, UR21, -R4.reuse ;  /* 0x00000015590a7c23 */ /* 0x100fe20008010804 */
[----:B------:R-:W-:Y:S01]  /*2b10*/  FSEL R41, R41, -INF , P1 ;  /* 0xff80000029297808 */ /* 0x000fe20000800000 */
[--C-:B------:R-:W-:Y:S01]  /*2b20*/  FFMA.FTZ R131, R11, UR21, -R4.reuse ;  /* 0x000000150b837c23 */ /* 0x100fe20008010804 */
[----:B------:R-:W-:Y:S01]  /*2b30*/  FMNMX.FTZ R12, R40, R91, !PT ;  /* 0x0000005b280c7209 */ /* 0x000fe20007810000 */
[--C-:B------:R-:W-:Y:S01]  /*2b40*/  FFMA.FTZ R26, R47, UR21, -R4.reuse ;  /* 0x000000152f1a7c23 */ /* 0x100fe20008010804 */
[----:B------:R-:W-:Y:S01]  /*2b50*/  ISETP.GT.AND P1, PT, R2, 0x29, PT ;  /* 0x000000290200780c */ /* 0x000fe20003f24270 */
[----:B------:R-:W0:Y:S01]  /*2b60*/  MUFU.EX2 R6, R6 ;  /* 0x0000000600067308 */ /* 0x000e220000000800 */
        /* <DEDUP_REMOVED lines=27> */
[----:B------:R-:W-:Y:S01]  /*2d20*/  FFMA.FTZ R123, R86, UR21, -R4 ;  /* 0x00000015567b7c23 */ /* 0x000fe20008010804 */
[----:B------:R-:W-:-:S02]  /*2d30*/  FMNMX.FTZ R20, R56, R31, !PT ;  /* 0x0000001f38147209 */ /* 0x000fc40007810000 */
[----:B------:R-:W-:Y:S02]  /*2d40*/  CS2R R100, SRZ ;  /* 0x0000000000647805 */ /* 0x000fe4000001ff00 */
[----:B------:R-:W-:Y:S01]  /*2d50*/  ISETP.GT.AND P1, PT, R2, 0x49, PT ;  /* 0x000000490200780c */ /* 0x000fe20003f24270 */
[----:B------:R-:W-:Y:S01]  /*2d60*/  MUFU.EX2 R10, R10 ;  /* 0x0000000a000a7308 */ /* 0x000fe20000000800 */
[----:B------:R-:W-:Y:S02]  /*2d70*/  FMNMX.FTZ R31, R57, R20, !PT ;  /* 0x00000014391f7209 */ /* 0x000fe40007810000 */
[----:B------:R-:W-:Y:S02]  /*2d80*/  CS2R R98, SRZ ;  /* 0x0000000000627805 */ /* 0x000fe4000001ff00 */
[----:B------:R-:W-:Y:S02]  /*2d90*/  FSEL R61, R61, -INF , P1 ;  /* 0xff8000003d3d7808 */ /* 0x000fe40000800000 */
[----:B------:R-:W-:-:S02]  /*2da0*/  CS2R R96, SRZ ;  /* 0x0000000000607805 */ /* 0x000fc4000001ff00 */
[----:B------:R-:W-:Y:S02]  /*2db0*/  FMNMX.FTZ R20, R60, R31, !PT ;  /* 0x0000001f3c147209 */ /* 0x000fe40007810000 */
[----:B------:R-:W-:Y:S02]  /*2dc0*/  CS2R R94, SRZ ;  /* 0x00000000005e7805 */ /* 0x000fe4000001ff00 */
[----:B------:R-:W-:Y:S01]  /*2dd0*/  ISETP.GT.AND P1, PT, R2, 0x51, PT ;  /* 0x000000510200780c */ /* 0x000fe20003f24270 */
[----:B------:R-:W-:Y:S01]  /*2de0*/  MUFU.EX2 R147, R147 ;  /* 0x0000009300937308 */ /* 0x000fe20000000800 */
[----:B------:R-:W-:Y:S02]  /*2df0*/  FMNMX.FTZ R27, R61, R20, !PT ;  /* 0x000000143d1b7209 */ /* 0x000fe40007810000 */
[----:B------:R-:W-:Y:S02]  /*2e00*/  CS2R R92, SRZ ;  /* 0x00000000005c7805 */ /* 0x000fe4000001ff00 */
[----:B------:R-:W-:-:S02]  /*2e10*/  FSEL R65, R65, -INF , P1 ;  /* 0xff80000041417808 */ /* 0x000fc40000800000 */
[----:B------:R-:W-:Y:S02]  /*2e20*/  CS2R R90, SRZ ;  /* 0x00000000005a7805 */ /* 0x000fe4000001ff00 */
[----:B------:R-:W-:Y:S02]  /*2e30*/  FMNMX.FTZ R20, R64, R27, !PT ;  /* 0x0000001b40147209 */ /* 0x000fe40007810000 */
[----:B------:R-:W-:Y:S02]  /*2e40*/  CS2R R88, SRZ ;  /* 0x0000000000587805 */ /* 0x000fe4000001ff00 */
[C---:B------:R-:W-:Y:S01]  /*2e50*/  ISETP.GT.AND P1, PT, R2.reuse, 0x59, PT ;  /* 0x000000590200780c */ /* 0x040fe20003f24270 */
[----:B------:R-:W-:Y:S01]  /*2e60*/  MUFU.EX2 R12, R12 ;  /* 0x0000000c000c7308 */ /* 0x000fe20000000800 */
[----:B------:R-:W-:Y:S02]  /*2e70*/  FMNMX.FTZ R27, R65, R20, !PT ;  /* 0x00000014411b7209 */ /* 0x000fe40007810000 */
[----:B------:R-:W-:-:S02]  /*2e80*/  ISETP.GT.AND P2, PT, R2, 0x60, PT ;  /* 0x000000600200780c */ /* 0x000fc40003f44270 */
[----:B------:R-:W-:Y:S02]  /*2e90*/  FSEL R69, R69, -INF , P1 ;  /* 0xff80000045457808 */ /* 0x000fe40000800000 */
[----:B------:R-:W-:Y:S01]  /*2ea0*/  FMNMX.FTZ R20, R68, R27, !PT ;  /* 0x0000001b44147209 */ /* 0x000fe20007810000 */
[----:B------:R-:W-:Y:S01]  /*2eb0*/  MUFU.EX2 R141, R141 ;  /* 0x0000008d008d7308 */ /* 0x000fe20000000800 */
[----:B------:R-:W-:Y:S02]  /*2ec0*/  ISETP.GT.AND P1, PT, R2, 0x61, PT ;  /* 0x000000610200780c */ /* 0x000fe40003f24270 */
[----:B------:R-:W-:Y:S02]  /*2ed0*/  FSEL R72, R72, -INF , P2 ;  /* 0xff80000048487808 */ /* 0x000fe40001000000 */
[----:B------:R-:W-:Y:S01]  /*2ee0*/  FMNMX.FTZ R21, R69, R20, !PT ;  /* 0x0000001445157209 */ /* 0x000fe20007810000 */
[----:B------:R-:W-:Y:S01]  /*2ef0*/  FFMA.FTZ R20, R51, UR21, -R4 ;  /* 0x0000001533147c23 */ /* 0x000fe20008010804 */
[----:B------:R-:W-:Y:S01]  /*2f00*/  ISETP.GT.AND P2, PT, R2, 0x68, PT ;  /* 0x000000680200780c */ /* 0x000fe20003f44270 */
[----:B------:R-:W-:Y:S01]  /*2f10*/  MUFU.EX2 R14, R14 ;  /* 0x0000000e000e7308 */ /* 0x000fe20000000800 */
[----:B------:R-:W-:-:S02]  /*2f20*/  FSEL R73, R73, -INF , P1 ;  /* 0xff80000049497808 */ /* 0x000fc40000800000 */
[----:B------:R-:W-:Y:S02]  /*2f30*/  FMNMX.FTZ R30, R72, R21, !PT ;  /* 0x00000015481e7209 */ /* 0x000fe40007810000 */
[----:B------:R-:W-:Y:S02]  /*2f40*/  ISETP.GT.AND P1, PT, R2, 0x69, PT ;  /* 0x000000690200780c */ /* 0x000fe40003f24270 */
[----:B------:R-:W-:Y:S01]  /*2f50*/  FSEL R76, R76, -INF , P2 ;  /* 0xff8000004c4c7808 */ /* 0x000fe20001000000 */
[----:B------:R-:W-:Y:S01]  /*2f60*/  MUFU.EX2 R143, R143 ;  /* 0x0000008f008f7308 */ /* 0x000fe20000000800 */
[----:B------:R-:W-:Y:S02]  /*2f70*/  FMNMX.FTZ R21, R73, R30, !PT ;  /* 0x0000001e49157209 */ /* 0x000fe40007810000 */
[----:B------:R-:W-:Y:S02]  /*2f80*/  ISETP.GT.AND P2, PT, R2, 0x70, PT ;  /* 0x000000700200780c */ /* 0x000fe40003f44270 */
[----:B------:R-:W-:-:S02]  /*2f90*/  FSEL R77, R77, -INF , P1 ;  /* 0xff8000004d4d7808 */ /* 0x000fc40000800000 */
        /* <DEDUP_REMOVED lines=13> */
[----:B------:R-:W-:Y:S01]  /*3070*/  FMNMX.FTZ R15, R81, R34, !PT ;  /* 0x00000022510f7209 */ /* 0x000fe20007810000 */
[--C-:B------:R-:W-:Y:S01]  /*3080*/  FFMA.FTZ R34, R63, UR21, -R4.reuse ;  /* 0x000000153f227c23 */ /* 0x100fe20008010804 */
[----:B------:R-:W-:Y:S01]  /*3090*/  FSEL R85, R85, -INF , P1 ;  /* 0xff80000055557808 */ /* 0x000fe20000800000 */
[----:B------:R-:W-:Y:S01]  /*30a0*/  FFMA.FTZ R4, R87, UR21, -R4 ;  /* 0x0000001557047c23 */ /* 0x000fe20008010804 */
[----:B------:R-:W-:-:S03]  /*30b0*/  FMNMX.FTZ R2, R84, R15, !PT ;  /* 0x0000000f54027209 */ /* 0x000fc60007810000 */
[----:B------:R-:W-:Y:S01]  /*30c0*/  MUFU.EX2 R139, R139 ;  /* 0x0000008b008b7308 */ /* 0x000fe20000000800 */
[----:B------:R-:W-:-:S05]  /*30d0*/  FMNMX.FTZ R2, R85, R2, !PT ;  /* 0x0000000255027209 */ /* 0x000fca0007810000 */
[----:B------:R-:W1:Y:S02]  /*30e0*/  SHFL.BFLY PT, R13, R2, 0x2, 0x1f ;  /* 0x0c401f00020d7f89 */ /* 0x000e6400000e0000 */
[----:B------:R-:W-:Y:S08]  /*30f0*/  MUFU.EX2 R30, R30 ;  /* 0x0000001e001e7308 */ /* 0x000ff00000000800 */
[----:B------:R-:W-:Y:S08]  /*3100*/  MUFU.EX2 R133, R133 ;  /* 0x0000008500857308 */ /* 0x000ff00000000800 */
[----:B------:R-:W-:Y:S01]  /*3110*/  MUFU.EX2 R38, R38 ;  /* 0x0000002600267308 */ /* 0x000fe20000000800 */
[----:B-1----:R-:W-:-:S07]  /*3120*/  FMNMX.FTZ R13, R2, R13, !PT ;  /* 0x0000000d020d7209 */ /* 0x002fce0007810000 */
[----:B------:R-:W-:Y:S01]  /*3130*/  MUFU.EX2 R135, R135 ;  /* 0x0000008700877308 */ /* 0x000fe20000000800 */
[----:B------:R-:W1:Y:S07]  /*3140*/  SHFL.BFLY PT, R2, R13, 0x1, 0x1f ;  /* 0x0c201f000d027f89 */ /* 0x000e6e00000e0000 */
[----:B------:R-:W-:Y:S08]  /*3150*/  MUFU.EX2 R34, R34 ;  /* 0x0000002200227308 */ /* 0x000ff00000000800 */
[----:B------:R-:W-:Y:S08]  /*3160*/  MUFU.EX2 R129, R129 ;  /* 0x0000008100817308 */ /* 0x000ff00000000800 */
[----:B------:R-:W-:Y:S01]  /*3170*/  MUFU.EX2 R42, R42 ;  /* 0x0000002a002a7308 */ /* 0x000fe20000000800 */
[----:B-1----:R-:W-:-:S04]  /*3180*/  FMNMX.FTZ R2, R13, R2, !PT ;  /* 0x000000020d027209 */ /* 0x002fc80007810000 */
[C---:B------:R-:W-:Y:S01]  /*3190*/  FSETP.NEU.FTZ.AND P1, PT, R2.reuse, -INF , PT ;  /* 0xff8000000200780b */ /* 0x040fe20003f3d000 */
[----:B------:R-:W-:Y:S02]  /*31a0*/  FMUL.FTZ R9, R2, UR21 ;  /* 0x0000001502097c20 */ /* 0x000fe40008410000 */
[----:B------:R-:W-:Y:S03]  /*31b0*/  MUFU.EX2 R131, R131 ;  /* 0x0000008300837308 */ /* 0x000fe60000000800 */
[----:B------:R-:W-:Y:S02]  /*31c0*/  FSEL R9, R9, RZ, P1 ;  /* 0x000000ff09097208 */ /* 0x000fe40000800000 */
[----:B------:R-:W-:-:S03]  /*31d0*/  PLOP3.LUT P1, PT, PT, PT, UP0, 0x80, 0x0 ;  /* 0x000000000000781c */ /* 0x000fc60003f2f008 */
        /* <DEDUP_REMOVED lines=10> */
[----:B0-----:R-:W-:Y:S01]  /*3280*/  FADD.FTZ R24, R149, R6 ;  /* 0x0000000695187221 */ /* 0x001fe20000010000 */
        /* <DEDUP_REMOVED lines=12> */
[----:B------:R-:W-:Y:S01]  /*3350*/  F2FP.BF16.F32.PACK_AB R149, R6, R149 ;  /* 0x000000950695723e */ /* 0x000fe200000010ff */
[----:B------:R-:W1:Y:S01]  /*3360*/  MUFU.EX2 R150, R150 ;  /* 0x0000009600967308 */ /* 0x000e620000000800 */
[--C-:B------:R-:W-:Y:S01]  /*3370*/  FFMA.FTZ R31, R61, UR21, -R9.reuse ;  /* 0x000000153d1f7c23 */ /* 0x100fe20008010809 */
[--C-:B------:R-:W-:Y:S01]  /*3380*/  FFMA.FTZ R128, R64, UR21, -R9.reuse ;  /* 0x0000001540807c23 */ /* 0x100fe20008010809 */
[--C-:B------:R-:W-:Y:S01]  /*3390*/  FFMA.FTZ R3, R65, UR21, -R9.reuse ;  /* 0x0000001541037c23 */ /* 0x100fe20008010809 */
[--C-:B------:R-:W-:Y:S01]  /*33a0*/  FFMA.FTZ R130, R68, UR21, -R9.reuse ;  /* 0x0000001544827c23 */ /* 0x100fe20008010809 */
[--C-:B------:R-:W-:Y:S01]  /*33b0*/  FFMA.FTZ R124, R72, UR21, -R9.reuse ;  /* 0x00000015487c7c23 */ /* 0x100fe20008010809 */
[--C-:B------:R-:W-:Y:S01]  /*33c0*/  FFMA.FTZ R73, R73, UR21, -R9.reuse ;  /* 0x0000001549497c23 */ /* 0x100fe20008010809 */
[----:B------:R-:W-:Y:S01]  /*33d0*/  FFMA.FTZ R76, R76, UR21, -R9 ;  /* 0x000000154c4c7c23 */ /* 0x000fe20008010809 */
[----:B------:R-:W2:Y:S01]  /*33e0*/  MUFU.EX2 R7, R7 ;  /* 0x0000000700077308 */ /* 0x000ea20000000800 */
[----:B0-----:R-:W-:Y:S01]  /*33f0*/  FADD.FTZ R33, R148, R5 ;  /* 0x0000000594217221 */ /* 0x001fe20000010000 */
[----:B------:R-:W-:Y:S01]  /*3400*/  F2FP.BF16.F32.PACK_AB R148, R5, R148 ;  /* 0x000000940594723e */ /* 0x000fe200000010ff */
[--C-:B------:R-:W-:Y:S01]  /*3410*/  FFMA.FTZ R77, R77, UR21, -R9.reuse ;  /* 0x000000154d4d7c23 */ /* 0x100fe20008010809 */
[--C-:B------:R-:W-:Y:S01]  /*3420*/  FFMA.FTZ R80, R80, UR21, -R9.reuse ;  /* 0x0000001550507c23 */ /* 0x100fe20008010809 */
[--C-:B------:R-:W-:Y:S01]  /*3430*/  FFMA.FTZ R81, R81, UR21, -R9.reuse ;  /* 0x0000001551517c23 */ /* 0x100fe20008010809 */
[----:B------:R-:W-:-:S02]  /*3440*/  FFMA.FTZ R84, R84, UR21, -R9 ;  /* 0x0000001554547c23 */ /* 0x000fc40008010809 */
[----:B------:R-:W0:Y:S01]  /*3450*/  MUFU.EX2 R144, R144 ;  /* 0x0000009000907308 */ /* 0x000e220000000800 */
[----:B-1----:R-:W-:Y:S01]  /*3460*/  FADD.FTZ R28, R150, R33 ;  /* 0x00000021961c7221 */ /* 0x002fe20000010000 */
[----:B------:R-:W-:Y:S01]  /*3470*/  FADD.FTZ R33, R151, R24 ;  /* 0x0000001897217221 */ /* 0x000fe20000010000 */
[----:B------:R-:W-:-:S03]  /*3480*/  F2FP.BF16.F32.PACK_AB R151, R8, R151 ;  /* 0x000000970897723e */ /* 0x000fc600000010ff */
[----:B------:R-:W-:Y:S02]  /*3490*/  FADD.FTZ R24, R8, R33 ;  /* 0x0000002108187221 */ /* 0x000fe40000010000 */
[----:B------:R-:W1:Y:S01]  /*34a0*/  MUFU.EX2 R11, R11 ;  /* 0x0000000b000b7308 */ /* 0x000e620000000800 */
[----:B--2---:R-:W-:Y:S01]  /*34b0*/  FADD.FTZ R35, R7, R28 ;  /* 0x0000001c07237221 */ /* 0x004fe20000010000 */
[----:B------:R-:W-:Y:S01]  /*34c0*/  FADD.FTZ R33, R145, R24 ;  /* 0x0000001891217221 */ /* 0x000fe20000010000 */
[----:B------:R-:W-:Y:S02]  /*34d0*/  F2FP.BF16.F32.PACK_AB R150, R7, R150 ;  /* 0x000000960796723e */ /* 0x000fe400000010ff */
[C---:B------:R-:W-:Y:S01]  /*34e0*/  F2FP.BF16.F32.PACK_AB R145, R10.reuse, R145 ;  /* 0x000000910a91723e */ /* 0x040fe200000010ff */
[----:B------:R-:W-:Y:S01]  /*34f0*/  FADD.FTZ R24, R10, R33 ;  /* 0x000000210a187221 */ /* 0x000fe20000010000 */
[----:B------:R-:W-:Y:S01]  /*3500*/  FFMA.FTZ R33, R69, UR21, -R9 ;  /* 0x0000001545217c23 */ /* 0x000fe20008010809 */
[----:B------:R-:W2:Y:S01]  /*3510*/  MUFU.EX2 R146, R146 ;  /* 0x0000009200927308 */ /* 0x000ea20000000800 */
[----:B0-----:R-:W-:Y:S01]  /*3520*/  FADD.FTZ R28, R144, R35 ;  /* 0x00000023901c7221 */ /* 0x001fe20000010000 */
[----:B------:R-:W-:-:S06]  /*3530*/  FFMA.FTZ R9, R85, UR21, -R9 ;  /* 0x0000001555097c23 */ /* 0x000fcc0008010809 */
[----:B------:R-:W0:Y:S01]  /*3540*/  MUFU.EX2 R13, R13 ;  /* 0x0000000d000d7308 */ /* 0x000e220000000800 */
[C---:B-1----:R-:W-:Y:S01]  /*3550*/  FADD.FTZ R35, R11.reuse, R28 ;  /* 0x0000001c0b237221 */ /* 0x042fe20000010000 */
[----:B------:R-:W-:-:S06]  /*3560*/  F2FP.BF16.F32.PACK_AB R144, R11, R144 ;  /* 0x000000900b90723e */ /* 0x000fcc00000010ff */
[----:B------:R-:W1:Y:S01]  /*3570*/  MUFU.EX2 R140, R140 ;  /* 0x0000008c008c7308 */ /* 0x000e620000000800 */
[----:B--2---:R-:W-:Y:S01]  /*3580*/  FADD.FTZ R28, R146, R35 ;  /* 0x00000023921c7221 */ /* 0x004fe20000010000 */
[----:B------:R-:W-:Y:S01]  /*3590*/  FADD.FTZ R35, R147, R24 ;  /* 0x0000001893237221 */ /* 0x000fe20000010000 */
[----:B------:R-:W-:-:S03]  /*35a0*/  F2FP.BF16.F32.PACK_AB R147, R12, R147 ;  /* 0x000000930c93723e */ /* 0x000fc600000010ff */
[----:B------:R-:W-:Y:S02]  /*35b0*/  FADD.FTZ R24, R12, R35 ;  /* 0x000000230c187221 */ /* 0x000fe40000010000 */
[----:B------:R-:W2:Y:S01]  /*35c0*/  MUFU.EX2 R15, R15 ;  /* 0x0000000f000f7308 */ /* 0x000ea20000000800 */
[----:B0-----:R-:W-:Y:S01]  /*35d0*/  FADD.FTZ R37, R13, R28 ;  /* 0x0000001c0d257221 */ /* 0x001fe20000010000 */
[----:B------:R-:W-:Y:S01]  /*35e0*/  FADD.FTZ R35, R141, R24 ;  /* 0x000000188d237221 */ /* 0x000fe20000010000 */
[C---:B------:R-:W-:Y:S02]  /*35f0*/  F2FP.BF16.F32.PACK_AB R141, R14.reuse, R141 ;  /* 0x0000008d0e8d723e */ /* 0x040fe400000010ff */
[----:B------:R-:W-:Y:S01]  /*3600*/  F2FP.BF16.F32.PACK_AB R146, R13, R146 ;  /* 0x000000920d92723e */ /* 0x000fe200000010ff */
[----:B------:R-:W-:Y:S02]  /*3610*/  FADD.FTZ R24, R14, R35 ;  /* 0x000000230e187221 */ /* 0x000fe40000010000 */
        /* <DEDUP_REMOVED lines=10> */
[----:B------:R-:W-:Y:S02]  /*36c0*/  FADD.FTZ R6, R20, R35 ;  /* 0x0000002314067221 */ /* 0x000fe40000010000 */
[----:B------:R-:W2:Y:S01]  /*36d0*/  MUFU.EX2 R136, R136 ;  /* 0x0000008800887308 */ /* 0x000ea20000000800 */
[----:B0-----:R-:W-:Y:S01]  /*36e0*/  FADD.FTZ R28, R142, R37 ;  /* 0x000000258e1c7221 */ /* 0x001fe20000010000 */
[----:B------:R-:W-:Y:S01]  /*36f0*/  FADD.FTZ R35, R139, R6 ;  /* 0x000000068b237221 */ /* 0x000fe20000010000 */
[----:B------:R-:W-:-:S03]  /*3700*/  F2FP.BF16.F32.PACK_AB R139, R30, R139 ;  /* 0x0000008b1e8b723e */ /* 0x000fc600000010ff */
[----:B------:R-:W-:Y:S02]  /*3710*/  FADD.FTZ R6, R30, R35 ;  /* 0x000000231e067221 */ /* 0x000fe40000010000 */
[----:B------:R-:W0:Y:S01]  /*3720*/  MUFU.EX2 R25, R25 ;  /* 0x0000001900197308 */ /* 0x000e220000000800 */
[----:B-1----:R-:W-:Y:S01]  /*3730*/  FADD.FTZ R37, R21, R28 ;  /* 0x0000001c15257221 */ /* 0x002fe20000010000 */
[----:B------:R-:W-:Y:S01]  /*3740*/  FADD.FTZ R5, R133, R6 ;  /* 0x0000000685057221 */ /* 0x000fe20000010000 */
[----:B------:R-:W-:Y:S02]  /*3750*/  F2FP.BF16.F32.PACK_AB R142, R21, R142 ;  /* 0x0000008e158e723e */ /* 0x000fe400000010ff */
[C---:B------:R-:W-:Y:S01]  /*3760*/  F2FP.BF16.F32.PACK_AB R133, R38.reuse, R133 ;  /* 0x000000852685723e */ /* 0x040fe200000010ff */
[----:B------:R-:W-:Y:S02]  /*3770*/  FADD.FTZ R6, R38, R5 ;  /* 0x0000000526067221 */ /* 0x000fe40000010000 */
        /* <DEDUP_REMOVED lines=8> */
[----:B------:R-:W-:Y:S02]  /*3800*/  F2FP.BF16.F32.PACK_AB R136, R25, R136 ;  /* 0x000000881988723e */ /* 0x000fe400000010ff */
[C---:B------:R-:W-:Y:S01]  /*3810*/  F2FP.BF16.F32.PACK_AB R129, R42.reuse, R129 ;  /* 0x000000812a81723e */ /* 0x040fe200000010ff */
[----:B------:R-:W-:Y:S02]  /*3820*/  FADD.FTZ R6, R42, R5 ;  /* 0x000000052a067221 */ /* 0x000fe40000010000 */
        /* <DEDUP_REMOVED lines=60> */
[----:B------:R1:W2:Y:S01]  /*3bf0*/  MUFU.EX2 R6, R4 ;  /* 0x0000000400067308 */ /* 0x0002a20000000800 */
[----:B0-----:R-:W-:-:S04]  /*3c00*/  FADD.FTZ R10, R84, R5 ;  /* 0x00000005540a7221 */ /* 0x001fc80000010000 */
[C---:B-1----:R-:W-:Y:S01]  /*3c10*/  FADD.FTZ R4, R9.reuse, R10 ;  /* 0x0000000a09047221 */ /* 0x042fe20000010000 */
[----:B------:R-:W-:Y:S01]  /*3c20*/  F2FP.BF16.F32.PACK_AB R122, R9, R84 ;  /* 0x00000054097a723e */ /* 0x000fe200000010ff */
[C---:B--2---:R-:W-:Y:S01]  /*3c30*/  FADD.FTZ R3, R6.reuse, R3 ;  /* 0x0000000306037221 */ /* 0x044fe20000010000 */
[----:B------:R-:W-:Y:S01]  /*3c40*/  F2FP.BF16.F32.PACK_AB R123, R6, R123 ;  /* 0x0000007b067b723e */ /* 0x000fe200000010ff */
[----:B------:R-:W-:Y:S06]  /*3c50*/  @!P1 BRA `(.L_x_2383) ;  /* 0x0000002400bc9947 */ /* 0x000fec0003800000 */
[----:B------:R-:W-:Y:S01]  /*3c60*/  IMAD.MOV.U32 R5, RZ, RZ, R0 ;  /* 0x000000ffff057224 */ /* 0x000fe200078e0000 */
[----:B------:R-:W-:Y:S01]  /*3c70*/  UMOV UR25, UR48 ;  /* 0x0000003000197c82 */ /* 0x000fe20008000000 */
[----:B------:R-:W-:Y:S01]  /*3c80*/  IMAD.MOV.U32 R6, RZ, RZ, R2 ;  /* 0x000000ffff067224 */ /* 0x000fe200078e0002 */
[----:B------:R-:W-:Y:S01]  /*3c90*/  UMOV UR23, UR47 ;  /* 0x0000002f00177c82 */ /* 0x000fe20008000000 */
[----:B------:R-:W-:Y:S01]  /*3ca0*/  IMAD.MOV.U32 R119, RZ, RZ, RZ ;  /* 0x000000ffff777224 */ /* 0x000fe200078e00ff */
[----:B------:R-:W-:-:S06]  /*3cb0*/  ULDC UR21, c[0x0][0x988] ;  /* 0x0002620000157ab9 */ /* 0x000fcc0000000800 */
.L_x_2394:
[----:B------:R-:W-:Y:S01]  /*3cc0*/  ISETP.NE.AND P2, PT, RZ, UR44, PT ;  /* 0x0000002cff007c0c */ /* 0x000fe2000bf45270 */
[----:B------:R-:W-:-:S04]  /*3cd0*/  UISETP.NE.AND UP0, UPT, UR23, 0x1, UPT ;  /* 0x000000011700788c */ /* 0x000fc8000bf05270 */
[----:B------:R-:W-:-:S04]  /*3ce0*/  USEL UR48, URZ, 0x1, UP0 ;  /* 0x000000013f307887 */ /* 0x000fc80008000000 */
[----:B------:R-:W-:-:S04]  /*3cf0*/  ULOP3.LUT UR48, UR25, UR48, URZ, 0x3c, !UPT ;  /* 0x0000003019307292 */ /* 0x000fc8000f8e3c3f */
[----:B------:R-:W-:Y:S08]  /*3d00*/  @P2 BRA `(.L_x_2384) ;  /* 0x0000000000382947 */ /* 0x000ff00003800000 */
[----:B------:R-:W-:Y:S05]  /*3d10*/  @!P0 BRA `(.L_x_2385) ;  /* 0x0000000000048947 */ /* 0x000fea0003800000 */
[----:B------:R-:W-:Y:S01]  /*3d20*/  BPT.TRAP 0x1 ;  /* 0x000000040000795c */ /* 0x000fe20000300000 */
.L_x_2385:
        /* <DEDUP_REMOVED lines=9> */
.L_x_2386:
[----:B-1----:R-:W-:Y:S05]  /*3dc0*/  @P1 BRA `(.L_x_2384) ;  /* 0x0000000000081947 */ /* 0x002fea0003800000 */
[----:B------:R-:W1:Y:S02]  /*3dd0*/  SYNCS.PHASECHK.TRANS64.TRYWAIT P1, [UR6+0x16830], R0 ;  /* 0x01683000ff0075a7 */ /* 0x000e640008020146 */
[----:B-1----:R-:W-:Y:S05]  /*3de0*/  @!P1 BRA `(.L_x_2387) ;  /* 0x000000d400749947 */ /* 0x002fea0003800000 */
.L_x_2384:
[----:B------:R-:W2:Y:S01]  /*3df0*/  S2R R2, SR_TID.X ;  /* 0x0000000000027919 */ /* 0x000ea20000002100 */
        /* <DEDUP_REMOVED lines=11> */
[----:B--2---:R-:W-:-:S05]  /*3eb0*/  SHF.R.U32.HI R2, RZ, 0x7, R2 ;  /* 0x00000007ff027819 */ /* 0x004fca0000011602 */
[----:B01----:R-:W-:-:S05]  /*3ec0*/  VIADD R0, R2, 0x8 ;  /* 0x0000000802007836 */ /* 0x003fca0000000000 */
        /* <DEDUP_REMOVED lines=16> */
.L_x_2389:
[----:B------:R-:W-:Y:S01]  /*3fd0*/  ULEA UR6, UR23, UR45, 0x3 ;  /* 0x0000002d17067291 */ /* 0x000fe2000f8e183f */
[----:B------:R-:W-:-:S05]  /*3fe0*/  IMAD.U32 R0, RZ, RZ, UR25 ;  /* 0x00000019ff007e24 */ /* 0x000fca000f8e00ff */
[----:B------:R-:W-:-:S04]  /*3ff0*/  SHF.L.U32 R0, R0, 0x1f, RZ ;  /* 0x0000001f00007819 */ /* 0x000fc800000006ff */
[----:B------:R0:W1:Y:S01]  /*4000*/  SYNCS.PHASECHK.TRANS64.TRYWAIT P1, [UR6+0x16850], R0 ;  /* 0x01685000ff0075a7 */ /* 0x0000620008020146 */
[----:B------:R-:W-:Y:S05]  /*4010*/  @!P0 BRA `(.L_x_2390) ;  /* 0x0000000000048947 */ /* 0x000fea0003800000 */
[----:B------:R-:W-:Y:S01]  /*4020*/  BPT.TRAP 0x1 ;  /* 0x000000040000795c */ /* 0x000fe20000300000 */
.L_x_2390:
[----:B-1----:R-:W-:Y:S05]  /*4030*/  @P1 BRA `(.L_x_2388) ;  /* 0x0000000000081947 */ /* 0x002fea0003800000 */
[----:B------:R-:W1:Y:S02]  /*4040*/  SYNCS.PHASECHK.TRANS64.TRYWAIT P1, [UR6+0x16850], R0 ;  /* 0x01685000ff0075a7 */ /* 0x000e640008020146 */
[----:B-1----:R-:W-:Y:S05]  /*4050*/  @!P1 BRA `(.L_x_2391) ;  /* 0x000000d000f09947 */ /* 0x002fea0003800000 */
.L_x_2388:
        /* <DEDUP_REMOVED lines=52> */
.L_x_2392:
[----:B------:R-:W-:Y:S01]  /*43a0*/  UISETP.NE.AND UP0, UPT, UR53, URZ, UPT ;  /* 0x0000003f3500728c */ /* 0x000fe2000bf05270 */
[----:B------:R-:W-:Y:S02]  /*43b0*/  VIADD R2, R17, UR40 ;  /* 0x0000002811027c36 */ /* 0x000fe40008000000 */
        /* <DEDUP_REMOVED lines=10> */
[----:B------:R-:W-:Y:S01]  /*4460*/  IADD3 R0, R9, UR6, -R16 ;  /* 0x0000000609007c10 */ /* 0x000fe2000fffe810 */
[----:B------:R-:W-:-:S04]  /*4470*/  ULEA UR6, UR47, UR45, 0x3 ;  /* 0x0000002d2f067291 */ /* 0x000fc8000f8e183f */
[----:B------:R-:W-:Y:S01]  /*4480*/  VIADD R0, R0, -UR52 ;  /* 0x8000003400007c36 */ /* 0x000fe20008000000 */
[----:B------:R-:W-:-:S04]  /*4490*/  UIADD3 UR6, UR6, 0x16840, URZ ;  /* 0x0001684006067890 */ /* 0x000fc8000fffe03f */
[----:B------:R-:W-:-:S09]  /*44a0*/  UPRMT UR6, UR43, 0x654, UR6 ;  /* 0x000006542b067896 */ /* 0x000fd20008000006 */
[----:B------:R-:W-:Y:S01]  /*44b0*/  SYNCS.ARRIVE.TRANS64.RED.A1T0 RZ, [UR6], RZ ;  /* 0x000000ffffff79a7 */ /* 0x000fe20008100406 */
[----:B0-----:R-:W-:-:S05]  /*44c0*/  IMAD.IADD R7, R0, 0x1, R7 ;  /* 0x0000000100077824 */ /* 0x001fca00078e0207 */
[C---:B------:R-:W-:Y:S02]  /*44d0*/  ISETP.GT.AND P1, PT, R7.reuse, RZ, PT ;  /* 0x000000ff0700720c */ /* 0x040fe40003f24270 */
[C---:B------:R-:W-:Y:S02]  /*44e0*/  ISETP.GT.AND P2, PT, R7.reuse, 0x1, PT ;  /* 0x000000010700780c */ /* 0x040fe40003f44270 */
        /* <DEDUP_REMOVED lines=88> */
[----:B------:R-:W-:Y:S01]  /*4a70*/  ISETP.GT.AND P2, PT, R7, 0x79, PT ;  /* 0x000000790700780c */ /* 0x000fe20003f44270 */
[----:B------:R-:W0:Y:S01]  /*4a80*/  SHFL.IDX PT, R9, R2, 0x1, 0x1c1f ;  /* 0x003c1f0002097f89 */ /* 0x000e2200000e0000 */
[----:B------:R-:W-:Y:S02]  /*4a90*/  FSEL R84, R84, -INF , P1 ;  /* 0xff80000054547808 */ /* 0x000fe40000800000 */
[----:B------:R-:W-:Y:S02]  /*4aa0*/  FMNMX.FTZ R7, R81, R8, !PT ;  /* 0x0000000851077209 */ /* 0x000fe40007810000 */
[----:B------:R-:W-:Y:S02]  /*4ab0*/  FSEL R85, R85, -INF , P2 ;  /* 0xff80000055557808 */ /* 0x000fe40001000000 */
[----:B------:R-:W-:-:S04]  /*4ac0*/  FMNMX.FTZ R8, R84, R7, !PT ;  /* 0x0000000754087209 */ /* 0x000fc80007810000 */
[----:B------:R-:W-:-:S05]  /*4ad0*/  FMNMX.FTZ R8, R85, R8, !PT ;  /* 0x0000000855087209 */ /* 0x000fca0007810000 */
[----:B------:R-:W1:Y:S01]  /*4ae0*/  SHFL.BFLY PT, R7, R8, 0x2, 0x1f ;  /* 0x0c401f0008077f89 */ /* 0x000e6200000e0000 */
[----:B0-----:R-:W-:-:S05]  /*4af0*/  IMAD.IADD R0, R0, 0x1, R9 ;  /* 0x0000000100007824 */ /* 0x001fca00078e0209 */
[C---:B------:R-:W-:Y:S02]  /*4b00*/  ISETP.GT.AND P2, PT, R0.reuse, RZ, PT ;  /* 0x000000ff0000720c */ /* 0x040fe40003f44270 */
[----:B------:R-:W-:Y:S02]  /*4b10*/  ISETP.GT.AND P3, PT, R0, 0x1, PT ;  /* 0x000000010000780c */ /* 0x000fe40003f64270 */
[----:B------:R-:W-:Y:S02]  /*4b20*/  FSEL R26, R26, -INF , P2 ;  /* 0xff8000001a1a7808 */ /* 0x000fe40001000000 */
[C---:B------:R-:W-:Y:S02]  /*4b30*/  ISETP.GT.AND P2, PT, R0.reuse, 0x8, PT ;  /* 0x000000080000780c */ /* 0x040fe40003f44270 */
[----:B------:R-:W-:Y:S02]  /*4b40*/  FSEL R27, R27, -INF , P3 ;  /* 0xff8000001b1b7808 */ /* 0x000fe40001800000 */
[----:B------:R-:W-:-:S02]  /*4b50*/  ISETP.GT.AND P3, PT, R0, 0x9, PT ;  /* 0x000000090000780c */ /* 0x000fc40003f64270 */
[----:B-1----:R-:W-:Y:S02]  /*4b60*/  FMNMX.FTZ R10, R8, R7, !PT ;  /* 0x00000007080a7209 */ /* 0x002fe40007810000 */
[----:B------:R-:W-:Y:S02]  /*4b70*/  FSEL R30, R30, -INF , P2 ;  /* 0xff8000001e1e7808 */ /* 0x000fe40001000000 */
[C---:B------:R-:W-:Y:S01]  /*4b80*/  ISETP.GT.AND P2, PT, R0.reuse, 0x10, PT ;  /* 0x000000100000780c */ /* 0x040fe20003f44270 */
[----:B------:R-:W0:Y:S01]  /*4b90*/  SHFL.BFLY PT, R7, R10, 0x1, 0x1f ;  /* 0x0c201f000a077f89 */ /* 0x000e2200000e0000 */
[----:B------:R-:W-:Y:S02]  /*4ba0*/  FSEL R31, R31, -INF , P3 ;  /* 0xff8000001f1f7808 */ /* 0x000fe40001800000 */
[----:B------:R-:W-:Y:S02]  /*4bb0*/  ISETP.GT.AND P3, PT, R0, 0x11, PT ;  /* 0x000000110000780c */ /* 0x000fe40003f64270 */
[----:B------:R-:W-:-:S02]  /*4bc0*/  FSEL R34, R34, -INF , P2 ;  /* 0xff80000022227808 */ /* 0x000fc40001000000 */
[C---:B------:R-:W-:Y:S02]  /*4bd0*/  ISETP.GT.AND P2, PT, R0.reuse, 0x18, PT ;  /* 0x000000180000780c */ /* 0x040fe40003f44270 */
[----:B------:R-:W-:Y:S02]  /*4be0*/  FSEL R35, R35, -INF , P3 ;  /* 0xff80000023237808 */ /* 0x000fe40001800000 */
[----:B------:R-:W-:Y:S02]  /*4bf0*/  ISETP.GT.AND P3, PT, R0, 0x19, PT ;  /* 0x000000190000780c */ /* 0x000fe40003f64270 */
[----:B------:R-:W-:Y:S02]  /*4c00*/  FSEL R38, R38, -INF , P2 ;  /* 0xff80000026267808 */ /* 0x000fe40001000000 */
[----:B------:R-:W-:Y:S02]  /*4c10*/  ISETP.GT.AND P2, PT, R0, 0x20, PT ;  /* 0x000000200000780c */ /* 0x000fe40003f44270 */
[----:B------:R-:W-:-:S02]  /*4c20*/  FSEL R39, R39, -INF , P3 ;  /* 0xff80000027277808 */ /* 0x000fc40001800000 */
[----:B------:R-:W-:Y:S02]  /*4c30*/  ISETP.GT.AND P3, PT, R0, 0x21, PT ;  /* 0x000000210000780c */ /* 0x000fe40003f64270 */
[----:B------:R-:W-:Y:S02]  /*4c40*/  FSEL R42, R42, -INF , P2 ;  /* 0xff8000002a2a7808 */ /* 0x000fe40001000000 */
[----:B------:R-:W-:Y:S02]  /*4c50*/  ISETP.GT.AND P2, PT, R0, 0x28, PT ;  /* 0x000000280000780c */ /* 0x000fe40003f44270 */
[----:B0-----:R-:W-:Y:S02]  /*4c60*/  FMNMX.FTZ R2, R10, R7, !PT ;  /* 0x000000070a027209 */ /* 0x001fe40007810000 */
[----:B------:R-:W-:Y:S02]  /*4c70*/  FMNMX.FTZ R10, R26, R5, !PT ;  /* 0x000000051a0a7209 */ /* 0x000fe40007810000 */
[----:B------:R-:W-:Y:S01]  /*4c80*/  FSEL R43, R43, -INF , P3 ;  /* 0xff8000002b2b7808 */ /* 0x000fe20001800000 */
[----:B------:R-:W-:Y:S01]  /*4c90*/  FMUL.FTZ R7, R2, UR21 ;  /* 0x0000001502077c20 */ /* 0x000fe20008410000 */
[----:B------:R-:W-:-:S02]  /*4ca0*/  FMNMX.FTZ R11, R27, R10, !PT ;  /* 0x0000000a1b0b7209 */ /* 0x000fc40007810000 */
[----:B------:R-:W-:Y:S02]  /*4cb0*/  ISETP.GT.AND P3, PT, R0, 0x29, PT ;  /* 0x000000290000780c */ /* 0x000fe40003f64270 */
[----:B------:R-:W-:Y:S02]  /*4cc0*/  FMNMX.FTZ R10, R30, R11, !PT ;  /* 0x0000000b1e0a7209 */ /* 0x000fe40007810000 */
[----:B------:R-:W-:Y:S02]  /*4cd0*/  FSEL R46, R46, -INF , P2 ;  /* 0xff8000002e2e7808 */ /* 0x000fe40001000000 */
[----:B------:R-:W-:Y:S02]  /*4ce0*/  FMNMX.FTZ R11, R31, R10, !PT ;  /* 0x0000000a1f0b7209 */ /* 0x000fe40007810000 */
[----:B------:R-:W-:Y:S02]  /*4cf0*/  ISETP.GT.AND P2, PT, R0, 0x30, PT ;  /* 0x000000300000780c */ /* 0x000fe40003f44270 */
[----:B------:R-:W-:-:S02]  /*4d00*/  FMNMX.FTZ R10, R34, R11, !PT ;  /* 0x0000000b220a7209 */ /* 0x000fc40007810000 */
[----:B------:R-:W-:Y:S02]  /*4d10*/  FSEL R47, R47, -INF , P3 ;  /* 0xff8000002f2f7808 */ /* 0x000fe40001800000 */
[----:B------:R-:W-:Y:S02]  /*4d20*/  FMNMX.FTZ R11, R35, R10, !PT ;  /* 0x0000000a230b7209 */ /* 0x000fe40007810000 */
[----:B------:R-:W-:Y:S02]  /*4d30*/  ISETP.GT.AND P3, PT, R0, 0x31, PT ;  /* 0x000000310000780c */ /* 0x000fe40003f64270 */
[----:B------:R-:W-:Y:S02]  /*4d40*/  FMNMX.FTZ R12, R38, R11, !PT ;  /* 0x0000000b260c7209 */ /* 0x000fe40007810000 */
[----:B------:R-:W-:Y:S02]  /*4d50*/  FSEL R50, R50, -INF , P2 ;  /* 0xff80000032327808 */ /* 0x000fe40001000000 */
        /* <DEDUP_REMOVED lines=18> */
[----:B------:R-:W-:-:S02]  /*4e80*/  FSEL R59, R59, -INF , P3 ;  /* 0xff8000003b3b7808 */ /* 0x000fc40001800000 */
[----:B------:R-:W-:Y:S02]  /*4e90*/  FMNMX.FTZ R14, R58, R13, !PT ;  /* 0x0000000d3a0e7209 */ /* 0x000fe40007810000 */
[----:B------:R-:W-:Y:S02]  /*4ea0*/  ISETP.GT.AND P3, PT, R0, 0x49, PT ;  /* 0x000000490000780c */ /* 0x000fe40003f64270 */
        /* <DEDUP_REMOVED lines=38> */
[----:B------:R-:W-:Y:S02]  /*5110*/  FSEL R87, R87, -INF , P3 ;  /* 0xff80000057577808 */ /* 0x000fe40001800000 */
[----:B------:R-:W-:-:S02]  /*5120*/  FMNMX.FTZ R0, R86, R21, !PT ;  /* 0x0000001556007209 */ /* 0x000fc40007810000 */
[----:B------:R-:W-:Y:S02]  /*5130*/  FSETP.NEU.FTZ.AND P1, PT, R2, -INF , PT ;  /* 0xff8000000200780b */ /* 0x000fe40003f3d000 */
[----:B------:R-:W-:Y:S02]  /*5140*/  FMNMX.FTZ R0, R87, R0, !PT ;  /* 0x0000000057007209 */ /* 0x000fe40007810000 */
[----:B------:R-:W-:-:S03]  /*5150*/  FSEL R7, R7, RZ, P1 ;  /* 0x000000ff07077208 */ /* 0x000fc60000800000 */
[----:B------:R-:W0:Y:S02]  /*5160*/  SHFL.BFLY PT, R21, R0, 0x2, 0x1f ;  /* 0x0c401f0000157f89 */ /* 0x000e2400000e0000 */
[--C-:B------:R-:W-:Y:S01]  /*5170*/  FFMA.FTZ R33, R33, UR21, -R7.reuse ;  /* 0x0000001521217c23 */ /* 0x100fe20008010807 */
[--C-:B------:R-:W-:Y:S01]  /*5180*/  FFMA.FTZ R148, R24, UR21, -R7.reuse ;  /* 0x0000001518947c23 */ /* 0x100fe20008010807 */
[--C-:B------:R-:W-:Y:S01]  /*5190*/  FFMA.FTZ R8, R25, UR21, -R7.reuse ;  /* 0x0000001519087c23 */ /* 0x100fe20008010807 */
[--C-:B------:R-:W-:Y:S01]  /*51a0*/  FFMA.FTZ R11, R37, UR21, -R7.reuse ;  /* 0x00000015250b7c23 */ /* 0x100fe20008010807 */
[----:B------:R1:W-:Y:S01]  /*51b0*/  MUFU.EX2 R10, R33 ;  /* 0x00000021000a7308 */ /* 0x0003e20000000800 */
        /* <DEDUP_REMOVED lines=17> */
[----:B0-----:R-:W-:Y:S01]  /*52d0*/  FMNMX.FTZ R20, R0, R21, !PT ;  /* 0x0000001500147209 */ /* 0x001fe20007810000 */
[--C-:B------:R-:W-:Y:S01]  /*52e0*/  FFMA.FTZ R29, R61, UR21, -R7.reuse ;  /* 0x000000153d1d7c23 */ /* 0x100fe20008010807 */
[--C-:B------:R-:W-:Y:S01]  /*52f0*/  FFMA.FTZ R128, R64, UR21, -R7.reuse ;  /* 0x0000001540807c23 */ /* 0x100fe20008010807 */
[--C-:B------:R-:W-:Y:S01]  /*5300*/  FFMA.FTZ R28, R65, UR21, -R7.reuse ;  /* 0x00000015411c7c23 */ /* 0x100fe20008010807 */
[--C-:B------:R-:W-:Y:S01]  /*5310*/  FFMA.FTZ R130, R68, UR21, -R7.reuse ;  /* 0x0000001544827c23 */ /* 0x100fe20008010807 */
[----:B-1----:R-:W0:Y:S01]  /*5320*/  SHFL.BFLY PT, R33, R20, 0x1, 0x1f ;  /* 0x0c201f0014217f89 */ /* 0x002e2200000e0000 */
        /* <DEDUP_REMOVED lines=10> */
[----:B------:R-:W-:-:S06]  /*53d0*/  FFMA.FTZ R7, R85, UR21, -R7 ;  /* 0x0000001555077c23 */ /* 0x000fcc0008010807 */
[----:B------:R-:W-:Y:S01]  /*53e0*/  MUFU.EX2 R144, R144 ;  /* 0x0000009000907308 */ /* 0x000fe20000000800 */
[----:B0-----:R-:W-:-:S07]  /*53f0*/  FMNMX.FTZ R0, R20, R33, !PT ;  /* 0x0000002114007209 */ /* 0x001fce0007810000 */
[----:B------:R-:W-:Y:S01]  /*5400*/  MUFU.EX2 R146, R146 ;  /* 0x0000009200927308 */ /* 0x000fe20000000800 */
[C---:B------:R-:W-:Y:S01]  /*5410*/  FSETP.NEU.FTZ.AND P2, PT, R0.reuse, -INF , PT ;  /* 0xff8000000000780b */ /* 0x040fe20003f5d000 */
[----:B------:R-:W-:-:S06]  /*5420*/  FMUL.FTZ R33, R0, UR21 ;  /* 0x0000001500217c20 */ /* 0x000fcc0008410000 */
[----:B------:R-:W-:Y:S01]  /*5430*/  MUFU.EX2 R11, R11 ;  /* 0x0000000b000b7308 */ /* 0x000fe20000000800 */
[----:B------:R-:W-:-:S05]  /*5440*/  FSEL R33, R33, RZ, P2 ;  /* 0x000000ff21217208 */ /* 0x000fca0001000000 */
[--C-:B------:R-:W-:Y:S01]  /*5450*/  FFMA.FTZ R145, R34, UR21, -R33.reuse ;  /* 0x0000001522917c23 */ /* 0x100fe20008010821 */
[--C-:B------:R-:W-:Y:S01]  /*5460*/  FFMA.FTZ R34, R35, UR21, -R33.reuse ;  /* 0x0000001523227c23 */ /* 0x100fe20008010821 */
[----:B------:R-:W-:Y:S01]  /*5470*/  FSEL R35, R2, RZ, P1 ;  /* 0x000000ff02237208 */ /* 0x000fe20000800000 */
[--C-:B------:R-:W-:Y:S01]  /*5480*/  FFMA.FTZ R149, R26, UR21, -R33.reuse ;  /* 0x000000151a957c23 */ /* 0x100fe20008010821 */
[--C-:B------:R-:W-:Y:S01]  /*5490*/  FFMA.FTZ R37, R27, UR21, -R33.reuse ;  /* 0x000000151b257c23 */ /* 0x100fe20008010821 */
[--C-:B------:R-:W-:Y:S01]  /*54a0*/  FFMA.FTZ R151, R30, UR21, -R33.reuse ;  /* 0x000000151e977c23 */ /* 0x100fe20008010821 */
[--C-:B------:R-:W-:Y:S01]  /*54b0*/  FFMA.FTZ R36, R31, UR21, -R33.reuse ;  /* 0x000000151f247c23 */ /* 0x100fe20008010821 */
[----:B------:R-:W-:Y:S01]  /*54c0*/  FADD.FTZ R35, -R35, R6 ;  /* 0x0000000623237221 */ /* 0x000fe20000010100 */
[----:B------:R-:W-:Y:S01]  /*54d0*/  FSEL R6, R0, RZ, P2 ;  /* 0x000000ff00067208 */ /* 0x000fe20001000000 */
[----:B------:R-:W-:Y:S01]  /*54e0*/  MUFU.EX2 R149, R149 ;  /* 0x0000009500957308 */ /* 0x000fe20000000800 */
[--C-:B------:R-:W-:Y:S01]  /*54f0*/  FFMA.FTZ R31, R39, UR21, -R33.reuse ;  /* 0x00000015271f7c23 */ /* 0x100fe20008010821 */
[----:B------:R-:W-:Y:S01]  /*5500*/  FMUL.FTZ R35, R35, UR21 ;  /* 0x0000001523237c20 */ /* 0x000fe20008410000 */
[----:B------:R-:W-:Y:S01]  /*5510*/  FFMA.FTZ R147, R38, UR21, -R33 ;  /* 0x0000001526937c23 */ /* 0x000fe20008010821 */
[----:B------:R-:W-:Y:S01]  /*5520*/  FADD.FTZ R6, -R6, R5 ;  /* 0x0000000506067221 */ /* 0x000fe20000010100 */
[--C-:B------:R-:W-:Y:S01]  /*5530*/  FFMA.FTZ R141, R42, UR21, -R33.reuse ;  /* 0x000000152a8d7c23 */ /* 0x100fe20008010821 */
[--C-:B------:R-:W-:Y:S01]  /*5540*/  FFMA.FTZ R30, R43, UR21, -R33.reuse ;  /* 0x000000152b1e7c23 */ /* 0x100fe20008010821 */
[--C-:B------:R-:W-:Y:S01]  /*5550*/  FFMA.FTZ R143, R46, UR21, -R33.reuse ;  /* 0x000000152e8f7c23 */ /* 0x100fe20008010821 */
[----:B------:R-:W-:Y:S01]  /*5560*/  FMUL.FTZ R6, R6, UR21 ;  /* 0x0000001506067c20 */ /* 0x000fe20008410000 */
        /* <DEDUP_REMOVED lines=17> */
[----:B0-----:R-:W-:Y:S01]  /*5680*/  FFMA.FTZ R39, R5, R4, R148 ;  /* 0x0000000405277223 */ /* 0x001fe20000010094 */
[--C-:B------:R-:W-:Y:S01]  /*5690*/  FFMA.FTZ R121, R82, UR21, -R33.reuse ;  /* 0x0000001552797c23 */ /* 0x100fe20008010821 */
[----:B------:R-:W-:-:S02]  /*56a0*/  FFMA.FTZ R123, R86, UR21, -R33 ;  /* 0x00000015567b7c23 */ /* 0x000fc40008010821 */
[----:B------:R-:W-:-:S03]  /*56b0*/  FADD.FTZ R39, R8, R39 ;  /* 0x0000002708277221 */ /* 0x000fc60000010000 */
[----:B------:R-:W0:Y:S01]  /*56c0*/  MUFU.EX2 R151, R151 ;  /* 0x0000009700977308 */ /* 0x000e220000000800 */
[----:B-1----:R-:W-:Y:S01]  /*56d0*/  FFMA.FTZ R4, R6, R3, R149 ;  /* 0x0000000306047223 */ /* 0x002fe20000010095 */
[----:B------:R-:W-:Y:S01]  /*56e0*/  FADD.FTZ R38, R150, R39 ;  /* 0x0000002796267221 */ /* 0x000fe20000010000 */
[----:B------:R-:W-:-:S03]  /*56f0*/  FFMA.FTZ R39, R75, UR21, -R33 ;  /* 0x000000154b277c23 */ /* 0x000fc60008010821 */
[----:B------:R-:W-:Y:S02]  /*5700*/  FADD.FTZ R35, R9, R38 ;  /* 0x0000002609237221 */ /* 0x000fe40000010000 */
[----:B------:R-:W1:Y:S01]  /*5710*/  MUFU.EX2 R36, R36 ;  /* 0x0000002400247308 */ /* 0x000e620000000800 */
[----:B--2---:R-:W-:Y:S01]  /*5720*/  FADD.FTZ R4, R37, R4 ;  /* 0x0000000425047221 */ /* 0x004fe20000010000 */
[----:B------:R-:W-:-:S04]  /*5730*/  FADD.FTZ R35, R144, R35 ;  /* 0x0000002390237221 */ /* 0x000fc80000010000 */
[----:B------:R-:W-:Y:S02]  /*5740*/  FADD.FTZ R35, R10, R35 ;  /* 0x000000230a237221 */ /* 0x000fe40000010000 */
[----:B------:R-:W2:Y:S01]  /*5750*/  MUFU.EX2 R145, R145 ;  /* 0x0000009100917308 */ /* 0x000ea20000000800 */
[----:B0-----:R-:W-:Y:S01]  /*5760*/  FADD.FTZ R3, R151, R4 ;  /* 0x0000000497037221 */ /* 0x001fe20000010000 */
[----:B------:R-:W-:-:S06]  /*5770*/  FADD.FTZ R38, R146, R35 ;  /* 0x0000002392267221 */ /* 0x000fcc0000010000 */
[----:B------:R-:W0:Y:S01]  /*5780*/  MUFU.EX2 R34, R34 ;  /* 0x0000002200227308 */ /* 0x000e220000000800 */
[----:B-1----:R-:W-:-:S07]  /*5790*/  FADD.FTZ R4, R36, R3 ;  /* 0x0000000324047221 */ /* 0x002fce0000010000 */
[----:B------:R-:W1:Y:S01]  /*57a0*/  MUFU.EX2 R147, R147 ;  /* 0x0000009300937308 */ /* 0x000e620000000800 */
[----:B--2---:R-:W-:-:S07]  /*57b0*/  FADD.FTZ R3, R145, R4 ;  /* 0x0000000491037221 */ /* 0x004fce0000010000 */
[----:B------:R-:W2:Y:S01]  /*57c0*/  MUFU.EX2 R31, R31 ;  /* 0x0000001f001f7308 */ /* 0x000ea20000000800 */
[----:B0-----:R-:W-:Y:S01]  /*57d0*/  FADD.FTZ R4, R34, R3 ;  /* 0x0000000322047221 */ /* 0x001fe20000010000 */
[----:B------:R-:W-:-:S06]  /*57e0*/  FADD.FTZ R3, R11, R38 ;  /* 0x000000260b037221 */ /* 0x000fcc0000010000 */
[----:B------:R-:W0:Y:S01]  /*57f0*/  MUFU.EX2 R140, R140 ;  /* 0x0000008c008c7308 */ /* 0x000e220000000800 */
[----:B-1----:R-:W-:-:S07]  /*5800*/  FADD.FTZ R4, R147, R4 ;  /* 0x0000000493047221 */ /* 0x002fce0000010000 */
[----:B------:R-:W1:Y:S01]  /*5810*/  MUFU.EX2 R141, R141 ;  /* 0x0000008d008d7308 */ /* 0x000e620000000800 */
[----:B--2---:R-:W-:-:S07]  /*5820*/  FADD.FTZ R4, R31, R4 ;  /* 0x000000041f047221 */ /* 0x004fce0000010000 */
[----:B------:R2:W3:Y:S01]  /*5830*/  MUFU.EX2 R12, R41 ;  /* 0x00000029000c7308 */ /* 0x0004e20000000800 */
[----:B0-----:R-:W-:-:S07]  /*5840*/  FADD.FTZ R3, R140, R3 ;  /* 0x000000038c037221 */ /* 0x001fce0000010000 */
[----:B------:R-:W0:Y:S01]  /*5850*/  MUFU.EX2 R30, R30 ;  /* 0x0000001e001e7308 */ /* 0x000e220000000800 */
[----:B-1----:R-:W-:Y:S01]  /*5860*/  FADD.FTZ R35, R141, R4 ;  /* 0x000000048d237221 */ /* 0x002fe20000010000 */
[----:B--2---:R-:W-:-:S06]  /*5870*/  FFMA.FTZ R41, R67, UR21, -R33 ;  /* 0x0000001543297c23 */ /* 0x004fcc0008010821 */
[----:B------:R-:W1:Y:S01]  /*5880*/  MUFU.EX2 R142, R142 ;  /* 0x0000008e008e7308 */ /* 0x000e620000000800 */
[----:B---3--:R-:W-:-:S07]  /*5890*/  FADD.FTZ R3, R12, R3 ;  /* 0x000000030c037221 */ /* 0x008fce0000010000 */
        /* <DEDUP_REMOVED lines=24> */
[----:B------:R-:W-:-:S06]  /*5a20*/  FFMA.FTZ R38, R79, UR21, -R33 ;  /* 0x000000154f267c23 */ /* 0x000fcc0008010821 */
        /* <DEDUP_REMOVED lines=24> */
[--C-:B------:R-:W-:Y:S01]  /*5bb0*/  FFMA.FTZ R35, R83, UR21, -R33.reuse ;  /* 0x0000001553237c23 */ /* 0x100fe20008010821 */
[----:B------:R-:W-:-:S05]  /*5bc0*/  FFMA.FTZ R33, R87, UR21, -R33 ;  /* 0x0000001557217c23 */ /* 0x000fca0008010821 */
        /* <DEDUP_REMOVED lines=42> */
.L_x_2393:
[----:B------:R-:W-:Y:S01]  /*5e70*/  UISETP.GT.AND UP0, UPT, UR24, UR22, UPT ;  /* 0x000000161800728c */ /* 0x000fe2000bf04270 */
[-C--:B------:R-:W-:Y:S01]  /*5e80*/  FMUL.FTZ R88, R88, R5.reuse ;  /* 0x0000000558587220 */ /* 0x080fe20000410000 */
[----:B------:R-:W-:Y:S01]  /*5e90*/  ULEA UR6, UR23, UR45, 0x3 ;  /* 0x0000002d17067291 */ /* 0x000fe2000f8e183f */
[-C--:B------:R-:W-:Y:S01]  /*5ea0*/  FMUL.FTZ R89, R89, R5.reuse ;  /* 0x0000000559597220 */ /* 0x080fe20000410000 */
[----:B------:R-:W-:Y:S01]  /*5eb0*/  UIADD3 UR7, UR24, -0x1, URZ ;  /* 0xffffffff18077890 */ /* 0x000fe2000fffe03f */
[-C--:B------:R-:W-:Y:S01]  /*5ec0*/  FMUL.FTZ R92, R92, R5.reuse ;  /* 0x000000055c5c7220 */ /* 0x080fe20000410000 */
[----:B------:R-:W-:Y:S01]  /*5ed0*/  UIADD3 UR6, UR6, 0x16860, URZ ;  /* 0x0001686006067890 */ /* 0x000fe2000fffe03f */
[----:B------:R-:W-:Y:S01]  /*5ee0*/  PLOP3.LUT P1, PT, PT, PT, UP0, 0x80, 0x0 ;  /* 0x000000000000781c */ /* 0x000fe20003f2f008 */
[----:B------:R-:W-:Y:S01]  /*5ef0*/  UMOV UR25, UR48 ;  /* 0x0000003000197c82 */ /* 0x000fe20008000000 */
[----:B------:R-:W-:Y:S01]  /*5f00*/  UMOV UR23, UR47 ;  /* 0x0000002f00177c82 */ /* 0x000fe20008000000 */
[----:B------:R-:W-:Y:S01]  /*5f10*/  UPRMT UR6, UR43, 0x654, UR6 ;  /* 0x000006542b067896 */ /* 0x000fe20008000006 */
[-C--:B------:R-:W-:Y:S01]  /*5f20*/  FMUL.FTZ R93, R93, R5.reuse ;  /* 0x000000055d5d7220 */ /* 0x080fe20000410000 */
[----:B------:R-:W-:Y:S01]  /*5f30*/  UMOV UR24, UR7 ;  /* 0x0000000700187c82 */ /* 0x000fe20008000000 */
        /* <DEDUP_REMOVED lines=64> */
[----:B------:R-:W-:-:S05]  /*6340*/  UMOV UR24, UR7 ;  /* 0x0000000700187c82 */ /* 0x000fca0008000000 */
.L_x_2383:
[----:B------:R-:W-:-:S06]  /*6350*/  UISETP.GE.AND UP0, UPT, UR24, UR42, UPT ;  /* 0x0000002a1800728c */ /* 0x000fcc000bf06270 */
[----:B------:R-:W-:-:S13]  /*6360*/  PLOP3.LUT P1, PT, PT, PT, UP0, 0x80, 0x0 ;  /* 0x000000000000781c */ /* 0x000fda0003f2f008 */
[----:B------:R-:W-:Y:S05]  /*6370*/  @!P1 BRA `(.L_x_2395) ;  /* 0x0000001c00489947 */ /* 0x000fea0003800000 */
[----:B------:R-:W-:Y:S01]  /*6380*/  IMAD.MOV.U32 R5, RZ, RZ, R0 ;  /* 0x000000ffff057224 */ /* 0x000fe200078e0000 */
[----:B------:R-:W-:Y:S01]  /*6390*/  UMOV UR23, UR48 ;  /* 0x0000003000177c82 */ /* 0x000fe20008000000 */
[----:B------:R-:W-:Y:S01]  /*63a0*/  IMAD.MOV.U32 R6, RZ, RZ, R2 ;  /* 0x000000ffff067224 */ /* 0x000fe200078e0002 */
[----:B------:R-:W-:Y:S01]  /*63b0*/  UMOV UR22, UR47 ;  /* 0x0000002f00167c82 */ /* 0x000fe20008000000 */
[----:B------:R-:W-:-:S05]  /*63c0*/  ULDC UR21, c[0x0][0x988] ;  /* 0x0002620000157ab9 */ /* 0x000fca0000000800 */
.L_x_2406:
        /* <DEDUP_REMOVED lines=9> */
.L_x_2397:
[----:B------:R-:W-:Y:S01]  /*6460*/  ULEA UR6, UR47, UR45, 0x3 ;  /* 0x0000002d2f067291 */ /* 0x000fe2000f8e183f */
[----:B------:R-:W-:-:S05]  /*6470*/  IMAD.U32 R0, RZ, RZ, UR48 ;  /* 0x00000030ff007e24 */ /* 0x000fca000f8e00ff */
[----:B------:R-:W-:-:S04]  /*6480*/  SHF.L.U32 R0, R0, 0x1f, RZ ;  /* 0x0000001f00007819 */ /* 0x000fc800000006ff */
[----:B------:R0:W1:Y:S01]  /*6490*/  SYNCS.PHASECHK.TRANS64.TRYWAIT P1, [UR6+0x16830], R0 ;  /* 0x01683000ff0075a7 */ /* 0x0000620008020146 */
[----:B------:R-:W-:Y:S05]  /*64a0*/  @!P0 BRA `(.L_x_2398) ;  /* 0x0000000000048947 */ /* 0x000fea0003800000 */
[----:B------:R-:W-:Y:S01]  /*64b0*/  BPT.TRAP 0x1 ;  /* 0x000000040000795c */ /* 0x000fe20000300000 */
.L_x_2398:
[----:B-1----:R-:W-:Y:S05]  /*64c0*/  @P1 BRA `(.L_x_2396) ;  /* 0x0000000000081947 */ /* 0x002fea0003800000 */
[----:B------:R-:W1:Y:S02]  /*64d0*/  SYNCS.PHASECHK.TRANS64.TRYWAIT P1, [UR6+0x16830], R0 ;  /* 0x01683000ff0075a7 */ /* 0x000e640008020146 */
[----:B-1----:R-:W-:Y:S05]  /*64e0*/  @!P1 BRA `(.L_x_2399) ;  /* 0x000000ac00e49947 */ /* 0x002fea0003800000 */
.L_x_2396:
[----:B------:R-:W2:Y:S01]  /*64f0*/  S2R R2, SR_TID.X ;  /* 0x0000000000027919 */ /* 0x000ea20000002100 */
        /* <DEDUP_REMOVED lines=26> */
.L_x_2401:
[----:B------:R-:W-:Y:S01]  /*66a0*/  ULEA UR6, UR22, UR45, 0x3 ;  /* 0x0000002d16067291 */ /* 0x000fe2000f8e183f */
[----:B------:R-:W-:-:S05]  /*66b0*/  IMAD.U32 R0, RZ, RZ, UR23 ;  /* 0x00000017ff007e24 */ /* 0x000fca000f8e00ff */
[----:B------:R-:W-:-:S04]  /*66c0*/  SHF.L.U32 R0, R0, 0x1f, RZ ;  /* 0x0000001f00007819 */ /* 0x000fc800000006ff */
[----:B------:R0:W1:Y:S01]  /*66d0*/  SYNCS.PHASECHK.TRANS64.TRYWAIT P1, [UR6+0x16850], R0 ;  /* 0x01685000ff0075a7 */ /* 0x0000620008020146 */
[----:B------:R-:W-:Y:S05]  /*66e0*/  @!P0 BRA `(.L_x_2402) ;  /* 0x0000000000048947 */ /* 0x000fea0003800000 */
[----:B------:R-:W-:Y:S01]  /*66f0*/  BPT.TRAP 0x1 ;  /* 0x000000040000795c */ /* 0x000fe20000300000 */
.L_x_2402:
[----:B-1----:R-:W-:Y:S05]  /*6700*/  @P1 BRA `(.L_x_2400) ;  /* 0x0000000000081947 */ /* 0x002fea0003800000 */
[----:B------:R-:W1:Y:S02]  /*6710*/  SYNCS.PHASECHK.TRANS64.TRYWAIT P1, [UR6+0x16850], R0 ;  /* 0x01685000ff0075a7 */ /* 0x000e640008020146 */
[----:B-1----:R-:W-:Y:S05]  /*6720*/  @!P1 BRA `(.L_x_2403) ;  /* 0x000000ac006c9947 */ /* 0x002fea0003800000 */
.L_x_2400:
        /* <DEDUP_REMOVED lines=52> */
.L_x_2404:
        /* <DEDUP_REMOVED lines=76> */
[C---:B------:R-:W-:Y:S01]  /*6f30*/  FADD.FTZ R6, -R2.reuse, R6 ;  /* 0x0000000602067221 */ /* 0x040fe20000010100 */
[----:B------:R-:W-:-:S03]  /*6f40*/  FMUL.FTZ R7, R2, UR21 ;  /* 0x0000001502077c20 */ /* 0x000fc60008410000 */
[----:B------:R-:W-:Y:S01]  /*6f50*/  FMUL.FTZ R10, R6, UR21 ;  /* 0x00000015060a7c20 */ /* 0x000fe20008410000 */
[----:B------:R-:W-:Y:S01]  /*6f60*/  FFMA.FTZ R144, R32, UR21, -R7 ;  /* 0x0000001520907c23 */ /* 0x000fe20008010807 */
[C---:B------:R-:W-:Y:S01]  /*6f70*/  FADD.FTZ R6, -R0.reuse, R5 ;  /* 0x0000000500067221 */ /* 0x040fe20000010100 */
[----:B------:R-:W-:Y:S01]  /*6f80*/  FMUL.FTZ R32, R0, UR21 ;  /* 0x0000001500207c20 */ /* 0x000fe20008410000 */
[--C-:B------:R-:W-:Y:S01]  /*6f90*/  FFMA.FTZ R148, R24, UR21, -R7.reuse ;  /* 0x0000001518947c23 */ /* 0x100fe20008010807 */
[--C-:B------:R-:W-:Y:S01]  /*6fa0*/  FFMA.FTZ R121, R25, UR21, -R7.reuse ;  /* 0x0000001519797c23 */ /* 0x100fe20008010807 */
[----:B------:R-:W-:Y:S01]  /*6fb0*/  FMUL.FTZ R6, R6, UR21 ;  /* 0x0000001506067c20 */ /* 0x000fe20008410000 */
        /* <DEDUP_REMOVED lines=25> */
[----:B------:R-:W-:Y:S01]  /*7150*/  FFMA.FTZ R137, R50, UR21, -R32 ;  /* 0x0000001532897c23 */ /* 0x000fe20008010820 */
[--C-:B------:R-:W-:Y:S01]  /*7160*/  FFMA.FTZ R20, R49, UR21, -R7.reuse ;  /* 0x0000001531147c23 */ /* 0x100fe20008010807 */
[----:B------:R-:W1:Y:S01]  /*7170*/  MUFU.EX2 R149, R149 ;  /* 0x0000009500957308 */ /* 0x000e620000000800 */
[----:B0-----:R-:W-:Y:S01]  /*7180*/  FFMA.FTZ R4, R5, R4, R148 ;  /* 0x0000000405047223 */ /* 0x001fe20000010094 */
        /* <DEDUP_REMOVED lines=12> */
[----:B------:R-:W-:Y:S01]  /*7250*/  FFMA.FTZ R13, R61, UR21, -R7 ;  /* 0x000000153d0d7c23 */ /* 0x000fe20008010807 */
[--C-:B------:R-:W-:Y:S01]  /*7260*/  FFMA.FTZ R35, R63, UR21, -R32.reuse ;  /* 0x000000153f237c23 */ /* 0x100fe20008010820 */
[----:B------:R-:W2:Y:S01]  /*7270*/  MUFU.EX2 R48, R48 ;  /* 0x0000003000307308 */ /* 0x000ea20000000800 */
[----:B-1----:R-:W-:Y:S01]  /*7280*/  FFMA.FTZ R3, R6, R3, R149 ;  /* 0x0000000306037223 */ /* 0x002fe20000010095 */
[--C-:B------:R-:W-:Y:S01]  /*7290*/  FFMA.FTZ R128, R64, UR21, -R7.reuse ;  /* 0x0000001540807c23 */ /* 0x100fe20008010807 */
[--C-:B------:R-:W-:Y:S01]  /*72a0*/  FFMA.FTZ R129, R66, UR21, -R32.reuse ;  /* 0x0000001542817c23 */ /* 0x100fe20008010820 */
[--C-:B------:R-:W-:Y:S01]  /*72b0*/  FFMA.FTZ R12, R65, UR21, -R7.reuse ;  /* 0x00000015410c7c23 */ /* 0x100fe20008010807 */
[--C-:B------:R-:W-:Y:S01]  /*72c0*/  FFMA.FTZ R34, R67, UR21, -R32.reuse ;  /* 0x0000001543227c23 */ /* 0x100fe20008010820 */
[--C-:B------:R-:W-:Y:S01]  /*72d0*/  FFMA.FTZ R130, R68, UR21, -R7.reuse ;  /* 0x0000001544827c23 */ /* 0x100fe20008010807 */
[----:B------:R-:W-:Y:S01]  /*72e0*/  FFMA.FTZ R131, R70, UR21, -R32 ;  /* 0x0000001546837c23 */ /* 0x000fe20008010820 */
[----:B------:R-:W1:Y:S01]  /*72f0*/  MUFU.EX2 R150, R150 ;  /* 0x0000009600967308 */ /* 0x000e620000000800 */
[----:B0-----:R-:W-:Y:S01]  /*7300*/  FADD.FTZ R27, R121, R4 ;  /* 0x00000004791b7221 */ /* 0x001fe20000010000 */
[--C-:B------:R-:W-:Y:S01]  /*7310*/  FFMA.FTZ R11, R69, UR21, -R7.reuse ;  /* 0x00000015450b7c23 */ /* 0x100fe20008010807 */
[--C-:B------:R-:W-:Y:S01]  /*7320*/  FFMA.FTZ R33, R71, UR21, -R32.reuse ;  /* 0x0000001547217c23 */ /* 0x100fe20008010820 */
[--C-:B------:R-:W-:Y:S01]  /*7330*/  FFMA.FTZ R124, R72, UR21, -R7.reuse ;  /* 0x00000015487c7c23 */ /* 0x100fe20008010807 */
[--C-:B------:R-:W-:Y:S01]  /*7340*/  FFMA.FTZ R125, R74, UR21, -R32.reuse ;  /* 0x000000154a7d7c23 */ /* 0x100fe20008010820 */
[----:B------:R-:W-:Y:S01]  /*7350*/  FFMA.FTZ R10, R73, UR21, -R7 ;  /* 0x00000015490a7c23 */ /* 0x000fe20008010807 */
[--C-:B------:R-:W-:Y:S01]  /*7360*/  FFMA.FTZ R31, R75, UR21, -R32.reuse ;  /* 0x000000154b1f7c23 */ /* 0x100fe20008010820 */
[----:B------:R-:W0:Y:S01]  /*7370*/  MUFU.EX2 R151, R151 ;  /* 0x0000009700977308 */ /* 0x000e220000000800 */
[----:B--2---:R-:W-:Y:S01]  /*7380*/  FADD.FTZ R4, R48, R3 ;  /* 0x0000000330047221 */ /* 0x004fe20000010000 */
[--C-:B------:R-:W-:Y:S01]  /*7390*/  FFMA.FTZ R126, R76, UR21, -R7.reuse ;  /* 0x000000154c7e7c23 */ /* 0x100fe20008010807 */
[--C-:B------:R-:W-:Y:S01]  /*73a0*/  FFMA.FTZ R127, R78, UR21, -R32.reuse ;  /* 0x000000154e7f7c23 */ /* 0x100fe20008010820 */
[--C-:B------:R-:W-:Y:S01]  /*73b0*/  FFMA.FTZ R9, R77, UR21, -R7.reuse ;  /* 0x000000154d097c23 */ /* 0x100fe20008010807 */
[--C-:B------:R-:W-:Y:S01]  /*73c0*/  FFMA.FTZ R30, R79, UR21, -R32.reuse ;  /* 0x000000154f1e7c23 */ /* 0x100fe20008010820 */
[--C-:B------:R-:W-:Y:S01]  /*73d0*/  FFMA.FTZ R120, R80, UR21, -R7.reuse ;  /* 0x0000001550787c23 */ /* 0x100fe20008010807 */
[----:B------:R-:W-:Y:S01]  /*73e0*/  FFMA.FTZ R8, R81, UR21, -R7 ;  /* 0x0000001551087c23 */ /* 0x000fe20008010807 */
[----:B------:R-:W2:Y:S01]  /*73f0*/  MUFU.EX2 R29, R29 ;  /* 0x0000001d001d7308 */ /* 0x000ea20000000800 */
[----:B-1----:R-:W-:Y:S01]  /*7400*/  FADD.FTZ R26, R150, R27 ;  /* 0x0000001b961a7221 */ /* 0x002fe20000010000 */
[--C-:B------:R-:W-:Y:S01]  /*7410*/  FFMA.FTZ R122, R84, UR21, -R7.reuse ;  /* 0x00000015547a7c23 */ /* 0x100fe20008010807 */
[----:B------:R-:W-:Y:S01]  /*7420*/  FFMA.FTZ R123, R86, UR21, -R32 ;  /* 0x00000015567b7c23 */ /* 0x000fe20008010820 */
[----:B------:R-:W-:-:S04]  /*7430*/  FFMA.FTZ R7, R85, UR21, -R7 ;  /* 0x0000001555077c23 */ /* 0x000fc80008010807 */
        /* <DEDUP_REMOVED lines=68> */
[----:B------:R-:W-:-:S06]  /*7880*/  FFMA.FTZ R26, R82, UR21, -R32 ;  /* 0x00000015521a7c23 */ /* 0x000fcc0008010820 */
        /* <DEDUP_REMOVED lines=52> */
.L_x_2405:
[----:B------:R-:W-:Y:S01]  /*7bd0*/  UISETP.GT.AND UP0, UPT, UR24, UR42, UPT ;  /* 0x0000002a1800728c */ /* 0x000fe2000bf04270 */
[----:B------:R-:W-:Y:S01]  /*7be0*/  F2FP.BF16.F32.PACK_AB R148, R121, R148 ;  /* 0x000000947994723e */ /* 0x000fe200000010ff */
        /* <DEDUP_REMOVED lines=75> */
.L_x_2395:
[----:B------:R-:W-:Y:S06]  /*80a0*/  BAR.ARV 0x8, 0x200 ;  /* 0x0208000000007b1d */ /* 0x000fec0000002000 */
[----:B------:R-:W-:Y:S05]  /*80b0*/  @!P0 BRA `(.L_x_2407) ;  /* 0x0000000000048947 */ /* 0x000fea0003800000 */
[----:B------:R-:W-:Y:S01]  /*80c0*/  BPT.TRAP 0x1 ;  /* 0x000000040000795c */ /* 0x000fe20000300000 */
.L_x_2407:
[----:B------:R-:W-:Y:S01]  /*80d0*/  ULEA UR5, UR47, UR45, 0x3 ;  /* 0x0000002d2f057291 */ /* 0x000fe2000f8e183f */
[----:B------:R-:W-:-:S05]  /*80e0*/  IMAD.U32 R5, RZ, RZ, UR48 ;  /* 0x00000030ff057e24 */ /* 0x000fca000f8e00ff */
[----:B------:R-:W-:-:S04]  /*80f0*/  SHF.L.U32 R5, R5, 0x1f, RZ ;  /* 0x0000001f05057819 */ /* 0x000fc800000006ff */
[----:B------:R0:W1:Y:S01]  /*8100*/  SYNCS.PHASECHK.TRANS64.TRYWAIT P1, [UR5+0x16850], R5 ;  /* 0x01685005ff0075a7 */ /* 0x0000620008020145 */
[----:B------:R-:W-:Y:S05]  /*8110*/  @!P0 BRA `(.L_x_2408) ;  /* 0x0000000000048947 */ /* 0x000fea0003800000 */
[----:B------:R-:W-:Y:S01]  /*8120*/  BPT.TRAP 0x1 ;  /* 0x000000040000795c */ /* 0x000fe20000300000 */
.L_x_2408:
[----:B-1----:R-:W-:Y:S05]  /*8130*/  @P1 BRA `(.L_x_2409) ;  /* 0x0000000000081947 */ /* 0x002fea0003800000 */
[----:B------:R-:W1:Y:S02]  /*8140*/  SYNCS.PHASECHK.TRANS64.TRYWAIT P1, [UR5+0x16850], R5 ;  /* 0x01685005ff0075a7 */ /* 0x000e640008020145 */
[----:B-1----:R-:W-:Y:S05]  /*8150*/  @!P1 BRA `(.L_x_2410) ;  /* 0x0000009000f89947 */ /* 0x002fea0003800000 */
.L_x_2409:
        /* <DEDUP_REMOVED lines=8> */
[----:B------:R-:W-:-:S03]  /*81e0*/  IMAD.MOV.U32 R20, RZ, RZ, -0x800000 ;  /* 0xff800000ff147424 */ /* 0x000fc600078e00ff */
[----:B------:R-:W-:-:S07]  /*81f0*/  ULEA UR4, UR47, UR4, 0xa ;  /* 0x000000042f047291 */ /* 0x000fce000f8e503f */
[----:B------:R-:W-:Y:S02]  /*8200*/  UMOV UR6, UR4 ;  /* 0x0000000400067c82 */ /* 0x000fe40008000000 */
[----:B------:R-:W-:Y:S01]  /*8210*/  HGMMA.64x64x16.F32.BF16 R88, R148, gdesc[UR4].tnspB, R88, gsb0 ;  /* 0x40e0000494587df0 */ /* 0x000fe20008001858 */
[----:B------:R-:W-:Y:S01]  /*8220*/  UIADD3 UR6, UR4, 0x80, URZ ;  /* 0x0000008004067890 */ /* 0x000fe2000fffe03f */
[----:B------:R-:W-:Y:S01]  /*8230*/  UMOV UR7, 0x40000040 ;  /* 0x4000004000077882 */ /* 0x000fe20000000000 */
[----:B0-----:R-:W-:Y:S01]  /*8240*/  FADD.FTZ R5, R5, R4 ;  /* 0x0000000405057221 */ /* 0x001fe20000010000 */
[----:B------:R-:W-:Y:S01]  /*8250*/  MOV R4, RZ ;  /* 0x000000ff00047202 */ /* 0x000fe20000000f00 */
[----:B-1----:R-:W-:Y:S01]  /*8260*/  FADD.FTZ R7, R6, R3 ;  /* 0x0000000306077221 */ /* 0x002fe20000010000 */
[----:B------:R-:W-:Y:S02]  /*8270*/  IMAD.MOV.U32 R3, RZ, RZ, -0x800000 ;  /* 0xff800000ff037424 */ /* 0x000fe400078e00ff */
[----:B------:R-:W0:Y:S04]  /*8280*/  SHFL.BFLY PT, R6, R5, 0x1, 0x1f ;  /* 0x0c201f0005067f89 */ /* 0x000e2800000e0000 */
[----:B------:R-:W1:Y:S01]  /*8290*/  SHFL.BFLY PT, R8, R7, 0x1, 0x1f ;  /* 0x0c201f0007087f89 */ /* 0x000e6200000e0000 */
[----:B0-----:R-:W-:Y:S01]  /*82a0*/  FADD.FTZ R10, R5, R6 ;  /* 0x00000006050a7221 */ /* 0x001fe20000010000 */
[----:B------:R-:W-:-:S02]  /*82b0*/  IMAD.U32 R5, RZ, RZ, UR21 ;  /* 0x00000015ff057e24 */ /* 0x000fc4000f8e00ff */
[----:B-1----:R-:W-:Y:S02]  /*82c0*/  FADD.FTZ R11, R7, R8 ;  /* 0x00000008070b7221 */ /* 0x002fe40000010000 */
[----:B------:R-:W-:Y:S01]  /*82d0*/  FSETP.NE.FTZ.AND P1, PT, R10, RZ, PT ;  /* 0x000000ff0a00720b */ /* 0x000fe20003f35000 */
[----:B------:R-:W-:Y:S02]  /*82e0*/  IMAD.MOV.U32 R7, RZ, RZ, RZ ;  /* 0x000000ffff077224 */ /* 0x000fe400078e00ff */
[----:B------:R-:W-:-:S10]  /*82f0*/  FSETP.NE.FTZ.AND P2, PT, R11, RZ, PT ;  /* 0x000000ff0b00720b */ /* 0x000fd40003f55000 */
[----:B------:R-:W0:Y:S01]  /*8300*/  @P1 MUFU.LG2 R6, R10 ;  /* 0x0000000a00061308 */ /* 0x000e220000000c00 */
[----:B------:R-:W-:Y:S02]  /*8310*/  @P1 FMUL.FTZ R5, R5, 0.69314718246459960938 ;  /* 0x3f31721805051820 */ /* 0x000fe40000410000 */
[----:B------:R-:W-:-:S05]  /*8320*/  @P2 FMUL.FTZ R12, R12, 0.69314718246459960938 ;  /* 0x3f3172180c0c2820 */ /* 0x000fca0000410000 */
        /* <DEDUP_REMOVED lines=41> */
[----:B0-23--:R-:W-:Y:S05]  /*85c0*/  @!P0 BRA `(.L_x_2411) ;  /* 0x0000000000048947 */ /* 0x00dfea0003800000 */
[----:B------:R-:W-:Y:S01]  /*85d0*/  BPT.TRAP 0x1 ;  /* 0x000000040000795c */ /* 0x000fe20000300000 */
.L_x_2411:
        /* <DEDUP_REMOVED lines=42> */
.L_x_2375:
[----:B------:R-:W0:Y:S01]  /*8880*/  S2R R5, SR_CgaCtaId ;  /* 0x0000000000057919 */ /* 0x000e220000008800 */
[----:B------:R-:W-:Y:S01]  /*8890*/  MOV R0, 0x400 ;  /* 0x0000040000007802 */ /* 0x000fe20000000f00 */
[----:B------:R-:W-:Y:S01]  /*88a0*/  BSSY B0, `(.L_x_2412) ;  /* 0x0000234000007945 */ /* 0x000fe20003800000 */
[----:B------:R-:W-:Y:S02]  /*88b0*/  BAR.SYNC.DEFER_BLOCKING 0x5, 0x200 ;  /* 0x0148000000007b1d */ /* 0x000fe40000010000 */
[----:B0-----:R-:W-:-:S05]  /*88c0*/  LEA R0, R5, R0, 0x18 ;  /* 0x0000000005007211 */ /* 0x001fca00078ec0ff */
[----:B------:R-:W0:Y:S02]  /*88d0*/  LDS.128 R28, [R0+0x168d0] ;  /* 0x0168d000001c7984 */ /* 0x000e240000000c00 */
[----:B0-----:R-:W-:Y:S02]  /*88e0*/  R2UR UR6, R29 ;  /* 0x000000001d0672ca */ /* 0x001fe400000e0000 */
[----:B------:R-:W-:Y:S01]  /*88f0*/  R2UR UR5, R30 ;  /* 0x000000001e0572ca */ /* 0x000fe200000e0000 */
[----:B------:R-:W-:Y:S06]  /*8900*/  BAR.ARV 0x4, 0x200 ;  /* 0x0108000000007b1d */ /* 0x000fec0000002000 */
[----:B------:R-:W-:Y:S08]  /*8910*/  @P0 BRA `(.L_x_2413) ;  /* 0x0000001800100947 */ /* 0x000ff00003800000 */
[----:B------:R-:W2:Y:S01]  /*8920*/  LDL R2, [R1+0x2c] ;  /* 0x00002c0001027983 */ /* 0x000ea20000100800 */
[----:B------:R-:W-:Y:S01]  /*8930*/  F2FP.BF16.F32.PACK_AB R12, R105, R104 ;  /* 0x00000068690c723e */ /* 0x000fe200000010ff */
[----:B------:R-:W-:Y:S01]  /*8940*/  USHF.L.U32 UR4, UR37, 0x2, URZ ;  /* 0x0000000225047899 */ /* 0x000fe2000800063f */
[----:B------:R-:W-:Y:S01]  /*8950*/  F2FP.BF16.F32.PACK_AB R14, R109, R108 ;  /* 0x0000006c6d0e723e */ /* 0x000fe200000010ff */
[----:B------:R-:W0:Y:S01]  /*8960*/  S2R R5, SR_SWINHI ;  /* 0x0000000000057919 */ /* 0x000e220000002f00 */
[----:B------:R-:W-:Y:S01]  /*8970*/  F2FP.BF16.F32.PACK_AB R15, R111, R110 ;  /* 0x0000006e6f0f723e */ /* 0x000fe200000010ff */
[----:B------:R-:W-:Y:S01]  /*8980*/  ULDC.64 UR10, c[0x0][0xc00] ;  /* 0x00030000000a7ab9 */ /* 0x000fe20000000a00 */
[----:B------:R-:W-:Y:S01]  /*8990*/  F2FP.BF16.F32.PACK_AB R24, R113, R112 ;  /* 0x000000707118723e */ /* 0x000fe200000010ff */
[----:B------:R-:W-:Y:S01]  /*89a0*/  USHF.L.U64.HI UR12, UR37, 0x2, UR38 ;  /* 0x00000002250c7899 */ /* 0x000fe20008010226 */
[----:B------:R-:W-:Y:S01]  /*89b0*/  F2FP.BF16.F32.PACK_AB R25, R115, R114 ;  /* 0x000000727319723e */ /* 0x000fe200000010ff */
[----:B------:R-:W-:Y:S01]  /*89c0*/  UIADD3 UR7, UP0, UR4, UR10, URZ ;  /* 0x0000000a04077290 */ /* 0x000fe2000ff1e03f */
[----:B------:R-:W-:-:S02]  /*89d0*/  F2FP.BF16.F32.PACK_AB R26, R117, R116 ;  /* 0x00000074751a723e */ /* 0x000fc400000010ff */
[----:B------:R-:W-:Y:S01]  /*89e0*/  F2FP.BF16.F32.PACK_AB R27, R119, R118 ;  /* 0x00000076771b723e */ /* 0x000fe200000010ff */
[----:B------:R-:W-:Y:S02]  /*89f0*/  UIADD3.X UR8, UR12, UR11, URZ, UP0, !UPT ;  /* 0x0000000b0c087290 */ /* 0x000fe400087fe43f */
[----:B------:R-:W-:-:S04]  /*8a00*/  IMAD.U32 R32, RZ, RZ, UR7 ;  /* 0x00000007ff207e24 */ /* 0x000fc8000f8e00ff */
        /* <DEDUP_REMOVED lines=34> */
[----:B------:R0:W-:Y:S01]  /*8c30*/  STSM.16.M88.4 [R35], R4 ;  /* 0x0000000423007844 */ /* 0x0001e20000000200 */
[----:B------:R-:W-:Y:S02]  /*8c40*/  F2FP.BF16.F32.PACK_AB R10, R101, R100 ;  /* 0x00000064650a723e */ /* 0x000fe400000010ff */
[----:B------:R-:W-:-:S02]  /*8c50*/  F2FP.BF16.F32.PACK_AB R11, R103, R102 ;  /* 0x00000066670b723e */ /* 0x000fc400000010ff */
[----:B------:R-:W-:Y:S02]  /*8c60*/  F2FP.BF16.F32.PACK_AB R13, R107, R106 ;  /* 0x0000006a6b0d723e */ /* 0x000fe400000010ff */
[----:B------:R-:W-:Y:S01]  /*8c70*/  ISETP.NE.U32.AND P0, PT, RZ, UR10, PT ;  /* 0x0000000aff007c0c */ /* 0x000fe2000bf05070 */
[----:B------:R-:W-:Y:S03]  /*8c80*/  STSM.16.M88.4 [R34], R8 ;  /* 0x0000000822007844 */ /* 0x000fe60000000200 */
[----:B------:R-:W-:Y:S01]  /*8c90*/  ISETP.NE.AND.EX P0, PT, RZ, UR11, PT, P0 ;  /* 0x0000000bff007c0c */ /* 0x000fe2000bf05300 */
[----:B------:R1:W-:Y:S04]  /*8ca0*/  STSM.16.M88.4 [R2], R12 ;  /* 0x0000000c02007844 */ /* 0x0003e80000000200 */
[----:B------:R2:W-:Y:S01]  /*8cb0*/  STSM.16.M88.4 [R30], R24 ;  /* 0x000000181e007844 */ /* 0x0005e20000000200 */
[----:B0-----:R-:W0:Y:S08]  /*8cc0*/  LDC R35, c[0x0][0xbe8] ;  /* 0x0002fa00ff237b82 */ /* 0x001e300000000800 */
[----:B------:R-:W-:Y:S06]  /*8cd0*/  BAR.SYNC.DEFER_BLOCKING 0x1, 0x180 ;  /* 0x0046000000007b1d */ /* 0x000fec0000010000 */
[----:B------:R-:W3:Y:S01]  /*8ce0*/  @P0 LDG.E R21, desc[UR54][R32.64] ;  /* 0x0000003620150981 */ /* 0x000ee2000c1e1900 */
[----:B------:R-:W-:-:S04]  /*8cf0*/  UISETP.NE.U32.AND UP0, UPT, UR8, URZ, UPT ;  /* 0x0000003f0800728c */ /* 0x000fc8000bf05070 */
[----:B------:R-:W-:Y:S01]  /*8d00*/  UISETP.NE.AND.EX UP0, UPT, UR9, URZ, UPT, UP0 ;  /* 0x0000003f0900728c */ /* 0x000fe2000bf05300 */
[----:B0-----:R-:W-:-:S05]  /*8d10*/  ISETP.NE.AND P1, PT, R35, 0x1, PT ;  /* 0x000000012300780c */ /* 0x001fca0003f25270 */
[----:B------:R-:W-:-:S05]  /*8d20*/  PLOP3.LUT P4, PT, PT, PT, UP0, 0x80, 0x0 ;  /* 0x000000000000781c */ /* 0x000fca0003f8f008 */
[----:B------:R-:W-:-:S03]  /*8d30*/  @UP0 UIADD3 UR8, UP1, UR4, UR8, URZ ;  /* 0x0000000804080290 */ /* 0x000fc6000ff3e03f */
[----:B------:R-:W-:Y:S01]  /*8d40*/  ULDC UR4, c[0x0][0xa88] ;  /* 0x0002a20000047ab9 */ /* 0x000fe20000000800 */
[----:B------:R-:W-:Y:S01]  /*8d50*/  @UP0 UIADD3.X UR9, UR12, UR9, URZ, UP1, !UPT ;  /* 0x000000090c090290 */ /* 0x000fe20008ffe43f */
[----:B-1----:R-:W-:Y:S01]  /*8d60*/  IMAD.U32 R2, RZ, RZ, UR4 ;  /* 0x00000004ff027e24 */ /* 0x002fe2000f8e00ff */
[----:B------:R-:W-:Y:S01]  /*8d70*/  UISETP.NE.AND UP0, UPT, UR46, URZ, UPT ;  /* 0x0000003f2e00728c */ /* 0x000fe2000bf05270 */
[----:B------:R-:W0:Y:S01]  /*8d80*/  @P1 LDC R6, c[0x0][0xbec] ;  /* 0x0002fb00ff061b82 */ /* 0x000e220000000800 */
[----:B------:R-:W-:Y:S01]  /*8d90*/  ULDC UR4, c[0x0][0xad4] ;  /* 0x0002b50000047ab9 */ /* 0x000fe20000000800 */
[----:B------:R-:W-:Y:S01]  /*8da0*/  UMOV UR16, 0x9b8 ;  /* 0x000009b800107882 */ /* 0x000fe20000000000 */
[----:B------:R-:W-:Y:S01]  /*8db0*/  USEL UR4, UR46, UR4, UP0 ;  /* 0x000000042e047287 */ /* 0x000fe20008000000 */
[----:B------:R-:W-:Y:S02]  /*8dc0*/  IMAD.U32 R4, RZ, RZ, UR8 ;  /* 0x00000008ff047e24 */ /* 0x000fe4000f8e00ff */
[----:B------:R-:W-:-:S02]  /*8dd0*/  IMAD.U32 R5, RZ, RZ, UR9 ;  /* 0x00000009ff057e24 */ /* 0x000fc4000f8e00ff */
[----:B------:R-:W1:Y:S01]  /*8de0*/  @P1 LDC R9, c[0x0][0xbf0] ;  /* 0x0002fc00ff091b82 */ /* 0x000e620000000800 */
[----:B------:R-:W-:Y:S02]  /*8df0*/  UISETP.GT.AND UP1, UPT, UR4, 0x1, UPT ;  /* 0x000000010400788c */ /* 0x000fe4000bf24270 */
[----:B------:R-:W-:Y:S01]  /*8e00*/  UISETP.NE.U32.AND UP0, UPT, UR10, URZ, UPT ;  /* 0x0000003f0a00728c */ /* 0x000fe2000bf05070 */
[----:B------:R-:W-:Y:S01]  /*8e10*/  VIADD R13, R17, UR40 ;  /* 0x00000028110d7c36 */ /* 0x000fe20008000000 */
[----:B------:R-:W-:Y:S01]  /*8e20*/  USEL UR16, UR16, 0x978, UP1 ;  /* 0x0000097810107887 */ /* 0x000fe20008800000 */
[----:B------:R0:W5:Y:S01]  /*8e30*/  @P4 LDG.E R2, desc[UR54][R4.64] ;  /* 0x0000003604024981 */ /* 0x000162000c1e1900 */
[----:B------:R-:W-:Y:S01]  /*8e40*/  UISETP.NE.AND.EX UP0, UPT, UR11, URZ, UPT, UP0 ;  /* 0x0000003f0b00728c */ /* 0x000fe2000bf05300 */
[----:B------:R-:W-:Y:S01]  /*8e50*/  IMAD.MOV.U32 R7, RZ, RZ, R13 ;  /* 0x000000ffff077224 */ /* 0x000fe200078e000d */
[----:B------:R-:W-:Y:S01]  /*8e60*/  UMOV UR4, URZ ;  /* 0x0000003f00047c82 */ /* 0x000fe20008000000 */
[----:B------:R-:W-:-:S02]  /*8e70*/  USEL UR7, UR41, URZ, UP1 ;  /* 0x0000003f29077287 */ /* 0x000fc40008800000 */
[----:B------:R-:W-:Y:S02]  /*8e80*/  USEL UR37, UR37, URZ, !UP0 ;  /* 0x0000003f25257287 */ /* 0x000fe4000c000000 */
[----:B------:R-:W-:Y:S01]  /*8e90*/  USEL UR38, UR38, URZ, !UP0 ;  /* 0x0000003f26267287 */ /* 0x000fe2000c000000 */
[----:B0-----:R-:W-:Y:S02]  /*8ea0*/  @P1 IMAD.HI.U32 R4, R13, R6, RZ ;  /* 0x000000060d041227 */ /* 0x001fe400078e00ff */
[----:B------:R-:W-:Y:S01]  /*8eb0*/  ULDC.64 UR10, c[0x0][UR16+0x220] ;  /* 0x00008800100a7abb */ /* 0x000fe20008000a00 */
[----:B------:R-:W-:Y:S01]  /*8ec0*/  ULDC.64 UR8, c[0x0][UR16+0x218] ;  /* 0x0000860010087abb */ /* 0x000fe20008000a00 */
        /* <DEDUP_REMOVED lines=16> */
[----:B---3--:R-:W-:-:S13]  /*8fd0*/  @P0 R2UR UR4, R21 ;  /* 0x00000000150402ca */ /* 0x008fda00000e0000 */
        /* <DEDUP_REMOVED lines=18> */
[----:B--2---:R-:W-:Y:S08]  /*9100*/  @P4 BRA `(.L_x_2414) ;  /* 0x0000000000104947 */ /* 0x004ff00003800000 */
[----:B------:R-:W-:Y:S05]  /*9110*/  @!P0 BRA `(.L_x_2414) ;  /* 0x00000000000c8947 */ /* 0x000fea0003800000 */
[----:B------:R-:W2:Y:S04]  /*9120*/  LDG.E R5, desc[UR54][R32.64] ;  /* 0x0000003620057981 */ /* 0x000ea8000c1e1900 */
[----:B-----5:R-:W2:Y:S02]  /*9130*/  LDG.E R2, desc[UR54][R32.64+0x4] ;  /* 0x0000043620027981 */ /* 0x020ea4000c1e1900 */
[----:B--2---:R-:W-:-:S07]  /*9140*/  IMAD.IADD R2, R2, 0x1, -R5 ;  /* 0x0000000102027824 */ /* 0x004fce00078e0a05 */
.L_x_2414:
        /* <DEDUP_REMOVED lines=12> */
[----:B------:R-:W-:Y:S02]  /*9210*/  LOP3.LUT P0, RZ, R9, 0x3, RZ, 0xc0, !PT ;  /* 0x0000000309ff7812 */ /* 0x000fe4000780c0ff */
[----:B------:R-:W-:Y:S01]  /*9220*/  PLOP3.LUT P3, PT, PT, PT, UP1, 0x80, 0x0 ;  /* 0x000000000000781c */ /* 0x000fe20003f6f018 */
        /* <DEDUP_REMOVED lines=9> */
[----:B0-----:R-:W-:Y:S01]  /*92c0*/  IMAD R3, R157, 0x40, R19 ;  /* 0x000000409d037824 */ /* 0x001fe200078e0213 */
[----:B------:R-:W-:Y:S01]  /*92d0*/  ULDC.64 UR10, c[0x0][0xaa0] ;  /* 0x0002a800000a7ab9 */ /* 0x000fe20000000a00 */
[----:B------:R-:W0:Y:S02]  /*92e0*/  @P1 LDC R21, c[0x0][0xbf0] ;  /* 0x0002fc00ff151b82 */ /* 0x000e240000000800 */
        /* <DEDUP_REMOVED lines=12> */
[----:B------:R-:W-:Y:S01]  /*93b0*/  IMAD.X R9, RZ, RZ, R29, P0 ;  /* 0x000000ffff097224 */ /* 0x000fe200000e061d */
[----:B------:R-:W-:Y:S02]  /*93c0*/  LOP3.LUT R12, R12, R13, RZ, 0x3c, !PT ;  /* 0x0000000d0c0c7212 */ /* 0x000fe400078e3cff */
[----:B------:R-:W-:Y:S01]  /*93d0*/  IADD3.X R13, RZ, R29, RZ, P2, !PT ;  /* 0x0000001dff0d7210 */ /* 0x000fe200017fe4ff */
[----:B------:R-:W2:Y:S04]  /*93e0*/  LD.E.128 R4, desc[UR54][R4.64] ;  /* 0x0000003604047980 */ /* 0x000ea8000c101d00 */
[----:B------:R-:W3:Y:S04]  /*93f0*/  LD.E.128 R8, desc[UR54][R8.64] ;  /* 0x0000003608087980 */ /* 0x000ee8000c101d00 */
[----:B------:R-:W4:Y:S01]  /*9400*/  LD.E.128 R12, desc[UR54][R12.64] ;  /* 0x000000360c0c7980 */ /* 0x000f22000c101d00 */
[----:B------:R-:W-:-:S04]  /*9410*/  IADD3 R20, P0, R28, 0x4800, RZ ;  /* 0x000048001c147810 */ /* 0x000fc80007f1e0ff */
[----:B------:R-:W-:Y:S01]  /*9420*/  LOP3.LUT R3, R20, 0x380, RZ, 0xc0, !PT ;  /* 0x0000038014037812 */ /* 0x000fe200078ec0ff */
[----:B------:R-:W-:Y:S01]  /*9430*/  UIMAD UR7, UR12, UR10, URZ ;  /* 0x0000000a0c0772a4 */ /* 0x000fe2000f8e023f */
[----:B------:R-:W-:Y:S02]  /*9440*/  IMAD.X R25, RZ, RZ, R29, P0 ;  /* 0x000000ffff197224 */ /* 0x000fe400000e061d */
[----:B------:R-:W-:-:S04]  /*9450*/  SHF.R.U64 R3, R3, 0x3, RZ ;  /* 0x0000000303037819 */ /* 0x000fc800000012ff */
[----:B------:R-:W-:Y:S02]  /*9460*/  LOP3.LUT R24, R3, R20, RZ, 0x3c, !PT ;  /* 0x0000001403187212 */ /* 0x000fe400078e3cff */
        /* <DEDUP_REMOVED lines=16> */
[----:B------:R-:W-:Y:S01]  /*9570*/  IMAD.MOV.U32 R3, RZ, RZ, R29 ;  /* 0x000000ffff037224 */ /* 0x000fe200078e001d */
[----:B------:R-:W-:Y:S01]  /*9580*/  SHF.R.S32.HI R37, RZ, 0x1f, R19 ;  /* 0x0000001fff257819 */ /* 0x000fe20000011413 */
[----:B------:R-:W-:Y:S01]  /*9590*/  VIADD R0, R0, 0x16820 ;  /* 0x0001682000007836 */ /* 0x000fe20000000000 */
[----:B------:R-:W-:-:S03]  /*95a0*/  UIMAD UR9, UR39, UR11, UR9 ;  /* 0x0000000b270972a4 */ /* 0x000fc6000f8e0209 */
[----:B------:R-:W-:Y:S01]  /*95b0*/  ULDC.64 UR10, c[0x0][0xaf0] ;  /* 0x0002bc00000a7ab9 */ /* 0x000fe20000000a00 */
[----:B------:R-:W-:Y:S01]  /*95c0*/  PRMT R0, RZ, 0x654, R0 ;  /* 0x00000654ff007816 */ /* 0x000fe20000000000 */
[----:B------:R-:W-:Y:S02]  /*95d0*/  UIMAD UR4, UR4, UR10, URZ ;  /* 0x0000000a040472a4 */ /* 0x000fe4000f8e023f */
[----:B------:R-:W-:Y:S01]  /*95e0*/  UIMAD.WIDE.U32 UR8, UR37, UR10, UR8 ;  /* 0x0000000a250872a5 */ /* 0x000fe2000f8e0008 */
[----:B-1----:R-:W-:Y:S01]  /*95f0*/  @P1 IMAD.HI.U32 R20, R29, R20, RZ ;  /* 0x000000141d141227 */ /* 0x002fe200078e00ff */
[----:B------:R-:W-:-:S03]  /*9600*/  UIMAD UR4, UR37, UR11, UR4 ;  /* 0x0000000b250472a4 */ /* 0x000fc6000f8e0204 */
[----:B------:R-:W-:Y:S01]  /*9610*/  ULDC.64 UR10, c[0x0][0xae0] ;  /* 0x0002b800000a7ab9 */ /* 0x000fe20000000a00 */
[----:B------:R-:W-:Y:S01]  /*9620*/  @P1 SHF.R.U32.HI R3, RZ, R21, R20 ;  /* 0x00000015ff031219 */ /* 0x000fe20000011614 */
[----:B------:R-:W-:Y:S02]  /*9630*/  UIADD3 UR4, UR9, UR4, URZ ;  /* 0x0000000409047290 */ /* 0x000fe4000fffe03f */
[----:B------:R-:W-:Y:S01]  /*9640*/  IMAD.U32 R21, RZ, RZ, UR9 ;  /* 0x00000009ff157e24 */ /* 0x000fe2000f8e00ff */
[--C-:B------:R-:W-:Y:S01]  /*9650*/  SHF.R.S32.HI R28, RZ, 0x1f, R3.reuse ;  /* 0x0000001fff1c7819 */ /* 0x100fe20000011403 */
[----:B------:R-:W-:Y:S01]  /*9660*/  IMAD.MOV R30, RZ, RZ, -R3 ;  /* 0x000000ffff1e7224 */ /* 0x000fe200078e0a03 */
[----:B0-----:R0:W-:Y:S01]  /*9670*/  SYNCS.ARRIVE.TRANS64.RED.A1T0 RZ, [R0+URZ], RZ ;  /* 0x000000ff00ff79a7 */ /* 0x0011e2000810043f */
[----:B------:R-:W-:Y:S01]  /*9680*/  IMAD.U32 R20, RZ, RZ, UR8 ;  /* 0x00000008ff147e24 */ /* 0x000fe2000f8e00ff */
[----:B------:R-:W-:Y:S01]  /*9690*/  ULDC.64 UR8, c[0x0][0xad8] ;  /* 0x0002b60000087ab9 */ /* 0x000fe20000000a00 */
[----:B------:R-:W-:Y:S01]  /*96a0*/  IMAD.U32 R21, RZ, RZ, UR4 ;  /* 0x00000004ff157e24 */ /* 0x000fe2000f8e00ff */
[----:B------:R-:W-:Y:S01]  /*96b0*/  ULDC UR4, c[0x0][0xac8] ;  /* 0x0002b20000047ab9 */ /* 0x000fe20000000800 */
[----:B------:R-:W-:-:S02]  /*96c0*/  IMAD R28, R28, UR10, RZ ;  /* 0x0000000a1c1c7c24 */ /* 0x000fc4000f8e02ff */
[----:B------:R-:W-:Y:S02]  /*96d0*/  IMAD R29, R35, R30, R29 ;  /* 0x0000001e231d7224 */ /* 0x000fe400078e021d */
[C---:B------:R-:W-:Y:S02]  /*96e0*/  IMAD R33, R3.reuse, UR11, R28 ;  /* 0x0000000b03217c24 */ /* 0x040fe4000f8e021c */
[----:B------:R-:W-:Y:S01]  /*96f0*/  IMAD.WIDE.U32 R20, R3, UR10, R20 ;  /* 0x0000000a03147c25 */ /* 0x000fe2000f8e0014 */
[----:B------:R-:W-:-:S03]  /*9700*/  SHF.R.S32.HI R3, RZ, 0x1f, R29 ;  /* 0x0000001fff037819 */ /* 0x000fc6000001141d */
[----:B------:R-:W-:Y:S02]  /*9710*/  IMAD.IADD R21, R21, 0x1, R33 ;  /* 0x0000000115157824 */ /* 0x000fe400078e0221 */
[----:B------:R-:W-:Y:S02]  /*9720*/  IMAD R28, R3, UR8, RZ ;  /* 0x00000008031c7c24 */ /* 0x000fe4000f8e02ff */
[----:B------:R-:W-:-:S04]  /*9730*/  IMAD.WIDE.U32 R20, R29, UR8, R20 ;  /* 0x000000081d147c25 */ /* 0x000fc8000f8e0014 */
[----:B------:R-:W-:Y:S01]  /*9740*/  IMAD R3, R29, UR9, R28 ;  /* 0x000000091d037c24 */ /* 0x000fe2000f8e021c */
[----:B------:R-:W-:Y:S01]  /*9750*/  ULDC.64 UR8, c[0x0][0xa80] ;  /* 0x0002a00000087ab9 */ /* 0x000fe20000000a00 */
[----:B------:R-:W-:Y:S01]  /*9760*/  VIADD R35, R157, UR40 ;  /* 0x000000289d237c36 */ /* 0x000fe20008000000 */
[C---:B------:R-:W-:Y:S01]  /*9770*/  LEA R30, P0, R20.reuse, UR8, 0x1 ;  /* 0x00000008141e7c11 */ /* 0x040fe2000f8008ff */
[----:B------:R-:W-:Y:S02]  /*9780*/  IMAD.IADD R3, R21, 0x1, R3 ;  /* 0x0000000115037824 */ /* 0x000fe400078e0203 */
        /* <DEDUP_REMOVED lines=18> */
[----:B------:R-:W0:Y:S01]  /*98b0*/  SHFL.IDX PT, R34, R34, 0x3, 0x181f ;  /* 0x00781f0022227f89 */ /* 0x000e2200000e0000 */
        /* <DEDUP_REMOVED lines=8> */
[----:B------:R-:W-:-:S04]  /*9940*/  LEA R2, P0, R19, R30, 0x1 ;  /* 0x0000001e13027211 */ /* 0x000fc800078008ff */
[----:B------:R-:W-:-:S05]  /*9950*/  LEA.HI.X R3, R19, R34, R37, 0x1, P0 ;  /* 0x0000002213037211 */ /* 0x000fca00000f0c25 */
[----:B-----5:R0:W-:Y:S01]  /*9960*/  ST.E.128 desc[UR54][R2.64], R24 ;  /* 0x0000001802007985 */ /* 0x0201e2000c101d36 */
[----:B------:R-:W-:Y:S05]  /*9970*/  BRA `(.L_x_2416) ;  /* 0x0000001000987947 */ /* 0x000fea0003800000 */
.L_x_2415:
[----:B------:R-:W-:Y:S01]  /*9980*/  ULDC.64 UR10, c[0x0][0xb08] ;  /* 0x0002c200000a7ab9 */ /* 0x000fe20000000a00 */
[----:B------:R-:W1:Y:S01]  /*9990*/  @P1 LDC R2, c[0x0][0xbec] ;  /* 0x0002fb00ff021b82 */ /* 0x000e620000000800 */
[----:B------:R-:W-:Y:S01]  /*99a0*/  UIMAD UR7, UR12, UR10, URZ ;  /* 0x0000000a0c0772a4 */ /* 0x000fe2000f8e023f */
[----:B0-----:R-:W-:Y:S01]  /*99b0*/  IMAD.MOV.U32 R5, RZ, RZ, R13 ;  /* 0x000000ffff057224 */ /* 0x001fe200078e000d */
[----:B------:R-:W-:Y:S01]  /*99c0*/  UIMAD.WIDE.U32 UR8, UR4, UR10, URZ ;  /* 0x0000000a040872a5 */ /* 0x000fe2000f8e003f */
[----:B------:R-:W-:Y:S01]  /*99d0*/  BSSY B1, `(.L_x_2417) ;  /* 0x0000053000017945 */ /* 0x000fe20003800000 */
[----:B------:R-:W-:Y:S01]  /*99e0*/  UIMAD UR7, UR4, UR11, UR7 ;  /* 0x0000000b040772a4 */ /* 0x000fe2000f8e0207 */
[----:B------:R-:W-:Y:S01]  /*99f0*/  SHF.R.S32.HI R20, RZ, 0x1f, R22 ;  /* 0x0000001fff147819 */ /* 0x000fe20000011416 */
[----:B------:R-:W-:Y:S01]  /*9a00*/  USHF.R.S32.HI UR4, URZ, 0x1f, UR37 ;  /* 0x0000001f3f047899 */ /* 0x000fe20008011425 */
[----:B------:R-:W0:Y:S01]  /*9a10*/  @P1 LDC R3, c[0x0][0xbf0] ;  /* 0x0002fc00ff031b82 */ /* 0x000e220000000800 */
        /* <DEDUP_REMOVED lines=11> */
[----:B------:R-:W-:Y:S02]  /*9ad0*/  UIMAD UR4, UR4, UR10, URZ ;  /* 0x0000000a040472a4 */ /* 0x000fe4000f8e023f */
[----:B------:R-:W-:Y:S01]  /*9ae0*/  UIMAD.WIDE.U32 UR8, UR37, UR10, UR8 ;  /* 0x0000000a250872a5 */ /* 0x000fe2000f8e0008 */
[----:B-1----:R-:W-:Y:S01]  /*9af0*/  @P1 IMAD.HI.U32 R2, R13, R2, RZ ;  /* 0x000000020d021227 */ /* 0x002fe200078e00ff */
[----:B------:R-:W-:-:S03]  /*9b00*/  UIMAD UR4, UR37, UR11, UR4 ;  /* 0x0000000b250472a4 */ /* 0x000fc6000f8e0204 */
[----:B------:R-:W-:Y:S01]  /*9b10*/  ULDC.64 UR10, c[0x0][0xb48] ;  /* 0x0002d200000a7ab9 */ /* 0x000fe20000000a00 */
[----:B------:R-:W-:Y:S01]  /*9b20*/  UIADD3 UR9, UR9, UR4, URZ ;  /* 0x0000000409097290 */ /* 0x000fe2000fffe03f */
[----:B0-----:R-:W-:-:S03]  /*9b30*/  @P1 SHF.R.U32.HI R5, RZ, R3, R2 ;  /* 0x00000003ff051219 */ /* 0x001fc60000011602 */
[----:B------:R-:W-:Y:S01]  /*9b40*/  UIMAD.WIDE.U32 UR8, UR41, UR10, UR8 ;  /* 0x0000000a290872a5 */ /* 0x000fe2000f8e0008 */
[--C-:B------:R-:W-:Y:S01]  /*9b50*/  SHF.R.S32.HI R2, RZ, 0x1f, R5.reuse ;  /* 0x0000001fff027819 */ /* 0x100fe20000011405 */
[----:B------:R-:W-:Y:S02]  /*9b60*/  IMAD.MOV R4, RZ, RZ, -R5 ;  /* 0x000000ffff047224 */ /* 0x000fe400078e0a05 */
[----:B------:R-:W-:Y:S02]  /*9b70*/  UIMAD UR41, UR41, UR11, UR9 ;  /* 0x0000000b292972a4 */ /* 0x000fe4000f8e0209 */
[----:B------:R-:W-:Y:S01]  /*9b80*/  IMAD.U32 R3, RZ, RZ, UR9 ;  /* 0x00000009ff037e24 */ /* 0x000fe2000f8e00ff */
[----:B------:R-:W-:Y:S01]  /*9b90*/  ULDC.64 UR10, c[0x0][0xb30] ;  /* 0x0002cc00000a7ab9 */ /* 0x000fe20000000a00 */
[----:B------:R-:W-:Y:S02]  /*9ba0*/  IMAD R7, R35, R4, R13 ;  /* 0x0000000423077224 */ /* 0x000fe400078e020d */
        /* <DEDUP_REMOVED lines=16> */
[----:B------:R-:W-:Y:S02]  /*9cb0*/  LEA.HI.X R14, R2, UR9, R3, 0x2, P1 ;  /* 0x00000009020e7c11 */ /* 0x000fe400088f1403 */
[----:B------:R0:W-:Y:S03]  /*9cc0*/  SYNCS.ARRIVE.TRANS64.RED.A1T0 RZ, [R4+URZ], RZ ;  /* 0x000000ff04ff79a7 */ /* 0x0001e6000810043f */
[----:B------:R1:W2:Y:S04]  /*9cd0*/  SHFL.IDX PT, R5, R14, RZ, 0x1c1f ;  /* 0x001c1fff0e057589 */ /* 0x0002a800000e0000 */
[----:B0-----:R1:W0:Y:S01]  /*9ce0*/  SHFL.IDX PT, R4, R0, RZ, 0x1c1f ;  /* 0x001c1fff00047589 */ /* 0x00122200000e0000 */
[----:B------:R-:W-:Y:S05]  /*9cf0*/  @P2 BRA `(.L_x_2418) ;  /* 0x0000000000802947 */ /* 0x000fea0003800000 */
[----:B------:R-:W-:Y:S02]  /*9d00*/  ULDC UR4, c[0x0][0xac8] ;  /* 0x0002b20000047ab9 */ /* 0x000fe40000000800 */
[----:B------:R-:W-:Y:S02]  /*9d10*/  ISETP.GE.AND P4, PT, R16, UR4, PT ;  /* 0x0000000410007c0c */ /* 0x000fe4000bf86270 */
[----:B------:R-:W-:Y:S02]  /*9d20*/  ISETP.GE.AND P2, PT, R156, UR4, PT ;  /* 0x000000049c007c0c */ /* 0x000fe4000bf46270 */
[----:B------:R-:W-:Y:S02]  /*9d30*/  ISETP.GE.AND P1, PT, R155, UR4, PT ;  /* 0x000000049b007c0c */ /* 0x000fe4000bf26270 */
[----:B------:R-:W-:-:S07]  /*9d40*/  ISETP.GE.AND P5, PT, R154, UR4, PT ;  /* 0x000000049a007c0c */ /* 0x000fce000bfa6270 */
[----:B0-2---:R-:W-:Y:S02]  /*9d50*/  @!P4 IMAD.WIDE R2, R16, 0x4, R4 ;  /* 0x000000041002c825 */ /* 0x005fe400078e0204 */
[CC--:B------:R-:W-:Y:S02]  /*9d60*/  @!P2 LEA R6, P6, R156.reuse, R4.reuse, 0x2 ;  /* 0x000000049c06a211 */ /* 0x0c0fe400078c10ff */
        /* <DEDUP_REMOVED lines=16> */
[CC--:B--2---:R-:W-:Y:S02]  /*9e70*/  @!P2 LEA R6, P6, R23.reuse, R4.reuse, 0x2 ;  /* 0x000000041706a211 */ /* 0x0c4fe400078c10ff */
        /* <DEDUP_REMOVED lines=8> */
.L_x_2418:
[----:B------:R-:W-:Y:S05]  /*9f00*/  BSYNC B1 ;  /* 0x0000000000017941 */ /* 0x000fea0003800000 */
.L_x_2417:
[----:B--23--:R2:W3:Y:S04]  /*9f10*/  SHFL.IDX PT, R5, R14, 0x1, 0x1c1f ;  /* 0x003c1f000e057f89 */ /* 0x00c4e800000e0000 */
[----:B0-----:R2:W0:Y:S01]  /*9f20*/  SHFL.IDX PT, R4, R0, 0x1, 0x1c1f ;  /* 0x003c1f0000047f89 */ /* 0x00142200000e0000 */
[----:B------:R-:W-:Y:S05]  /*9f30*/  @P0 BRA `(.L_x_2416) ;  /* 0x0000000c00280947 */ /* 0x000fea0003800000 */
[----:B------:R-:W-:Y:S02]  /*9f40*/  ULDC UR4, c[0x0][0xac8] ;  /* 0x0002b20000047ab9 */ /* 0x000fe40000000800 */
[----:B------:R-:W-:Y:S02]  /*9f50*/  ISETP.GE.AND P0, PT, R16, UR4, PT ;  /* 0x0000000410007c0c */ /* 0x000fe4000bf06270 */
[----:B------:R-:W-:Y:S02]  /*9f60*/  ISETP.GE.AND P5, PT, R156, UR4, PT ;  /* 0x000000049c007c0c */ /* 0x000fe4000bfa6270 */
[----:B------:R-:W-:Y:S02]  /*9f70*/  ISETP.GE.AND P3, PT, R155, UR4, PT ;  /* 0x000000049b007c0c */ /* 0x000fe4000bf66270 */
[----:B------:R-:W-:Y:S02]  /*9f80*/  ISETP.GE.AND P2, PT, R154, UR4, PT ;  /* 0x000000049a007c0c */ /* 0x000fe4000bf46270 */
[----:B------:R-:W-:-:S05]  /*9f90*/  ISETP.GE.AND P1, PT, R153, UR4, PT ;  /* 0x0000000499007c0c */ /* 0x000fca000bf26270 */
[----:B0--3--:R-:W-:Y:S02]  /*9fa0*/  @!P0 IMAD.WIDE R2, R16, 0x4, R4 ;  /* 0x0000000410028825 */ /* 0x009fe400078e0204 */
        /* <DEDUP_REMOVED lines=14> */
[----:B-12---:R-:W-:Y:S02]  /*a090*/  @!P4 LEA R14, P5, R23, R4, 0x2 ;  /* 0x00000004170ec211 */ /* 0x006fe400078a10ff */
        /* <DEDUP_REMOVED lines=8> */
[----:B----4-:R-:W-:-:S04]  /*a120*/  LEA R2, P0, R22, R4, 0x2 ;  /* 0x0000000416027211 */ /* 0x010fc800078010ff */
[----:B------:R-:W-:-:S05]  /*a130*/  LEA.HI.X R3, R22, R5, R20, 0x2, P0 ;  /* 0x0000000516037211 */ /* 0x000fca00000f1414 */
[----:B------:R0:W-:Y:S01]  /*a140*/  ST.E.64 desc[UR54][R2.64], R118 ;  /* 0x0000007602007985 */ /* 0x0001e2000c101b36 */
[----:B------:R-:W-:Y:S05]  /*a150*/  BRA `(.L_x_2416) ;  /* 0x0000000800a07947 */ /* 0x000fea0003800000 */
.L_x_2413:
        /* <DEDUP_REMOVED lines=9> */
[----:B------:R-:W-:-:S03]  /*a1f0*/  UISETP.NE.U32.AND UP1, UPT, UR8, URZ, UPT ;  /* 0x0000003f0800728c */ /* 0x000fc6000bf25070 */
[----:B------:R-:W2:Y:S01]  /*a200*/  @P1 LDG.E R6, desc[UR54][R2.64] ;  /* 0x0000003602061981 */ /* 0x000ea2000c1e1900 */
[----:B------:R-:W-:Y:S01]  /*a210*/  UISETP.NE.AND.EX UP1, UPT, UR9, URZ, UPT, UP1 ;  /* 0x0000003f0900728c */ /* 0x000fe2000bf25310 */
[----:B------:R-:W-:Y:S01]  /*a220*/  ULDC UR4, c[0x0][0xa88] ;  /* 0x0002a20000047ab9 */ /* 0x000fe20000000800 */
[----:B------:R-:W0:Y:S01]  /*a230*/  S2R R7, SR_TID.X ;  /* 0x0000000000077919 */ /* 0x000e220000002100 */
[----:B------:R-:W-:-:S03]  /*a240*/  IMAD.U32 R0, RZ, RZ, UR4 ;  /* 0x00000004ff007e24 */ /* 0x000fc6000f8e00ff */
[----:B------:R-:W-:-:S05]  /*a250*/  PLOP3.LUT P2, PT, PT, PT, UP1, 0x80, 0x0 ;  /* 0x000000000000781c */ /* 0x000fca0003f4f018 */
[----:B------:R-:W-:Y:S02]  /*a260*/  @UP1 ULDC.64 UR8, c[0x0][0xc08] ;  /* 0x0003020000081ab9 */ /* 0x000fe40000000a00 */
[----:B------:R-:W-:-:S06]  /*a270*/  @UP1 UIMAD.WIDE UR8, UR37, 0x4, UR8 ;  /* 0x00000004250818a5 */ /* 0x000fcc000f8e0208 */
[----:B------:R-:W-:Y:S01]  /*a280*/  IMAD.U32 R4, RZ, RZ, UR8 ;  /* 0x00000008ff047e24 */ /* 0x000fe2000f8e00ff */
[----:B------:R-:W-:-:S05]  /*a290*/  MOV R5, UR9 ;  /* 0x0000000900057c02 */ /* 0x000fca0008000f00 */
[----:B------:R1:W5:Y:S01]  /*a2a0*/  @P2 LDG.E R0, desc[UR54][R4.64] ;  /* 0x0000003604002981 */ /* 0x000362000c1e1900 */
[----:B------:R-:W-:Y:S01]  /*a2b0*/  UMOV UR4, URZ ;  /* 0x0000003f00047c82 */ /* 0x000fe20008000000 */
[----:B------:R-:W-:Y:S01]  /*a2c0*/  UISETP.NE.AND UP1, UPT, UR46, URZ, UPT ;  /* 0x0000003f2e00728c */ /* 0x000fe2000bf25270 */
[----:B0-----:R-:W-:-:S10]  /*a2d0*/  VIADD R7, R7, 0xffffff80 ;  /* 0xffffff8007077836 */ /* 0x001fd40000000000 */
[----:B------:R-:W-:Y:S01]  /*a2e0*/  @!UP1 ULDC UR46, c[0x0][0xad4] ;  /* 0x0002b500002e9ab9 */ /* 0x000fe20000000800 */
[----:B------:R-:W-:Y:S02]  /*a2f0*/  ISETP.GT.AND P0, PT, R7, 0xbf, PT ;  /* 0x000000bf0700780c */ /* 0x000fe40003f04270 */
[----:B--2---:R-:W-:-:S13]  /*a300*/  @P1 R2UR UR4, R6 ;  /* 0x00000000060412ca */ /* 0x004fda00000e0000 */
[----:B------:R-:W-:Y:S01]  /*a310*/  USHF.R.S32.HI UR18, URZ, 0x1f, UR4 ;  /* 0x0000001f3f127899 */ /* 0x000fe20008011404 */
[----:B-1----:R-:W-:Y:S11]  /*a320*/  @P2 BRA `(.L_x_2419) ;  /* 0x0000000000102947 */ /* 0x002ff60003800000 */
[----:B------:R-:W-:Y:S05]  /*a330*/  @!P1 BRA `(.L_x_2419) ;  /* 0x00000000000c9947 */ /* 0x000fea0003800000 */
[----:B------:R-:W2:Y:S04]  /*a340*/  LDG.E R5, desc[UR54][R2.64] ;  /* 0x0000003602057981 */ /* 0x000ea8000c1e1900 */
[----:B-----5:R-:W2:Y:S02]  /*a350*/  LDG.E R0, desc[UR54][R2.64+0x4] ;  /* 0x0000043602007981 */ /* 0x020ea4000c1e1900 */
[----:B--2---:R-:W-:-:S07]  /*a360*/  IMAD.IADD R0, R0, 0x1, -R5 ;  /* 0x0000000100007824 */ /* 0x004fce00078e0a05 */
.L_x_2419:
[----:B------:R-:W-:Y:S01]  /*a370*/  USEL UR37, UR37, URZ, !UP0 ;  /* 0x0000003f25257287 */ /* 0x000fe2000c000000 */
[----:B------:R-:W-:Y:S01]  /*a380*/  BSSY B1, `(.L_x_2420) ;  /* 0x0000038000017945 */ /* 0x000fe20003800000 */
[----:B------:R-:W-:-:S03]  /*a390*/  USEL UR38, UR38, URZ, !UP0 ;  /* 0x0000003f26267287 */ /* 0x000fc6000c000000 */
[----:B------:R-:W-:Y:S09]  /*a3a0*/  @P0 BRA `(.L_x_2421) ;  /* 0x0000000000d40947 */ /* 0x000ff20003800000 */
[----:B------:R-:W0:Y:S01]  /*a3b0*/  S2R R3, SR_TID.X ;  /* 0x0000000000037919 */ /* 0x000e220000002100 */
[----:B------:R-:W1:Y:S01]  /*a3c0*/  LDC R9, c[0x0][0xbe8] ;  /* 0x0002fa00ff097b82 */ /* 0x000e620000000800 */
[----:B------:R-:W-:Y:S02]  /*a3d0*/  IMAD.U32 R4, RZ, RZ, UR40 ;  /* 0x00000028ff047e24 */ /* 0x000fe4000f8e00ff */
[----:B-1---5:R-:W-:-:S03]  /*a3e0*/  IMAD R2, R0, R9, RZ ;  /* 0x0000000900027224 */ /* 0x022fc600078e02ff */
[----:B0-----:R-:W-:-:S04]  /*a3f0*/  IADD3 R4, R4, -0x80, R3 ;  /* 0xffffff8004047810 */ /* 0x001fc80007ffe003 */
        /* <DEDUP_REMOVED lines=12> */
[----:B------:R-:W-:Y:S01]  /*a4c0*/  UIMAD UR11, UR11, UR37, URZ ;  /* 0x000000250b0b72a4 */ /* 0x000fe2000f8e023f */
[----:B------:R-:W1:Y:S01]  /*a4d0*/  @P0 LDC R7, c[0x0][0xbf0] ;  /* 0x0002fc00ff070b82 */ /* 0x000e620000000800 */
[----:B------:R-:W-:Y:S02]  /*a4e0*/  UIMAD.WIDE.U32 UR14, UR8, UR39, URZ ;  /* 0x00000027080e72a5 */ /* 0x000fe4000f8e003f */
        /* <DEDUP_REMOVED lines=12> */
[----:B------:R-:W-:Y:S01]  /*a5b0*/  UIADD3.X UR7, UR7, UR17, UR18, UP1, UP2 ;  /* 0x0000001107077290 */ /* 0x000fe20008fe4412 */
[----:B-1----:R-:W-:Y:S01]  /*a5c0*/  @P0 SHF.R.U32.HI R5, RZ, R7, R2 ;  /* 0x00000007ff050219 */ /* 0x002fe20000011602 */
[----:B------:R-:W-:Y:S01]  /*a5d0*/  IMAD.U32 R2, RZ, RZ, UR20 ;  /* 0x00000014ff027e24 */ /* 0x000fe2000f8e00ff */
[----:B------:R-:W-:Y:S01]  /*a5e0*/  ULDC.64 UR8, c[0x0][UR16+0x210] ;  /* 0x0000840010087abb */ /* 0x000fe20008000a00 */
[----:B------:R-:W-:Y:S01]  /*a5f0*/  ULDC.64 UR10, c[0x0][0xba8] ;  /* 0x0002ea00000a7ab9 */ /* 0x000fe20000000a00 */
[----:B------:R-:W-:Y:S01]  /*a600*/  @!UP0 ULDC UR10, c[0x0][0xb50] ;  /* 0x0002d400000a8ab9 */ /* 0x000fe20000000800 */
[--C-:B------:R-:W-:Y:S01]  /*a610*/  IMAD.MOV R7, RZ, RZ, -R5.reuse ;  /* 0x000000ffff077224 */ /* 0x100fe200078e0a05 */
[----:B------:R-:W-:Y:S01]  /*a620*/  IADD3 R2, P0, P1, R5, UR14, R2 ;  /* 0x0000000e05027c10 */ /* 0x000fe2000f91e002 */
[----:B------:R-:W-:Y:S01]  /*a630*/  @!UP0 ULDC UR11, c[0x0][0xb54] ;  /* 0x0002d500000b8ab9 */ /* 0x000fe20000000800 */
[----:B------:R-:W-:Y:S01]  /*a640*/  SHF.R.S32.HI R5, RZ, 0x1f, R5 ;  /* 0x0000001fff057819 */ /* 0x000fe20000011405 */
[----:B------:R-:W-:-:S03]  /*a650*/  IMAD R7, R9, R7, R4 ;  /* 0x0000000709077224 */ /* 0x000fc600078e0204 */
[----:B------:R-:W-:Y:S01]  /*a660*/  IADD3.X R3, R5, UR7, R6, P0, P1 ;  /* 0x0000000705037c10 */ /* 0x000fe200087e2406 */
[C---:B------:R-:W-:Y:S01]  /*a670*/  IMAD R9, R7.reuse, UR9, RZ ;  /* 0x0000000907097c24 */ /* 0x040fe2000f8e02ff */
[----:B------:R-:W-:Y:S01]  /*a680*/  SHF.R.S32.HI R4, RZ, 0x1f, R7 ;  /* 0x0000001fff047819 */ /* 0x000fe20000011407 */
[----:B------:R-:W-:-:S04]  /*a690*/  IMAD.WIDE.U32 R2, R7, UR8, R2 ;  /* 0x0000000807027c25 */ /* 0x000fc8000f8e0002 */
[----:B------:R-:W-:Y:S01]  /*a6a0*/  IMAD R9, R4, UR8, R9 ;  /* 0x0000000804097c24 */ /* 0x000fe2000f8e0209 */
[----:B------:R-:W-:-:S03]  /*a6b0*/  LEA R4, P0, R2, UR10, 0x2 ;  /* 0x0000000a02047c11 */ /* 0x000fc6000f8010ff */
[----:B------:R-:W-:-:S05]  /*a6c0*/  IMAD.IADD R3, R3, 0x1, R9 ;  /* 0x0000000103037824 */ /* 0x000fca00078e0209 */
[----:B------:R-:W-:Y:S01]  /*a6d0*/  LEA.HI.X R5, R2, UR11, R3, 0x2, P0 ;  /* 0x0000000b02057c11 */ /* 0x000fe200080f1403 */
[----:B------:R-:W-:-:S05]  /*a6e0*/  IMAD.MOV.U32 R3, RZ, RZ, -0x800000 ;  /* 0xff800000ff037424 */ /* 0x000fca00078e00ff */
[----:B------:R0:W-:Y:S02]  /*a6f0*/  STG.E desc[UR54][R4.64], R3 ;  /* 0x0000000304007986 */ /* 0x0001e4000c101936 */
.L_x_2421:
[----:B------:R-:W-:Y:S05]  /*a700*/  BSYNC B1 ;  /* 0x0000000000017941 */ /* 0x000fea0003800000 */
.L_x_2420:
[----:B------:R-:W-:-:S06]  /*a710*/  UISETP.GT.AND UP0, UPT, UR46, 0x1, UPT ;  /* 0x000000012e00788c */ /* 0x000fcc000bf04270 */
[----:B------:R-:W-:-:S13]  /*a720*/  PLOP3.LUT P0, PT, PT, PT, UP0, 0x80, 0x0 ;  /* 0x000000000000781c */ /* 0x000fda0003f0f008 */
[----:B------:R-:W-:Y:S05]  /*a730*/  @P0 BRA `(.L_x_2416) ;  /* 0x0000000400280947 */ /* 0x000fea0003800000 */
[----:B------:R-:W1:Y:S01]  /*a740*/  LDC R11, c[0x0][0xbe8] ;  /* 0x0002fa00ff0b7b82 */ /* 0x000e620000000800 */
[----:B------:R-:W-:Y:S01]  /*a750*/  ULDC.64 UR10, c[0x0][0xaa0] ;  /* 0x0002a800000a7ab9 */ /* 0x000fe20000000a00 */
[----:B------:R-:W-:Y:S01]  /*a760*/  IMAD R2, R18, 0x30, R157 ;  /* 0x0000003012027824 */ /* 0x000fe200078e029d */
[----:B------:R-:W-:Y:S01]  /*a770*/  UIMAD UR7, UR18, UR10, URZ ;  /* 0x0000000a120772a4 */ /* 0x000fe2000f8e023f */
[----:B------:R-:W-:Y:S01]  /*a780*/  VIADD R30, R157, UR40 ;  /* 0x000000289d1e7c36 */ /* 0x000fe20008000000 */
[----:B------:R-:W-:Y:S01]  /*a790*/  UIMAD.WIDE.U32 UR8, UR4, UR10, URZ ;  /* 0x0000000a040872a5 */ /* 0x000fe2000f8e003f */
[----:B0-----:R-:W-:Y:S01]  /*a7a0*/  VIADD R4, R2, UR40 ;  /* 0x0000002802047c36 */ /* 0x001fe20008000000 */
[----:B------:R-:W-:Y:S01]  /*a7b0*/  UIMAD UR7, UR4, UR11, UR7 ;  /* 0x0000000b040772a4 */ /* 0x000fe2000f8e0207 */
[----:B------:R-:W-:Y:S02]  /*a7c0*/  SHF.R.S32.HI R13, RZ, 0x1f, R19 ;  /* 0x0000001fff0d7819 */ /* 0x000fe40000011413 */
[----:B------:R-:W-:Y:S01]  /*a7d0*/  ULDC.64 UR10, c[0x0][0xae8] ;  /* 0x0002ba00000a7ab9 */ /* 0x000fe20000000a00 */
[----:B------:R-:W-:Y:S01]  /*a7e0*/  UIADD3 UR9, UR9, UR7, URZ ;  /* 0x0000000709097290 */ /* 0x000fe2000fffe03f */
[----:B------:R-:W-:-:S03]  /*a7f0*/  IMAD.MOV.U32 R5, RZ, RZ, R4 ;  /* 0x000000ffff057224 */ /* 0x000fc600078e0004 */
[----:B------:R-:W-:-:S04]  /*a800*/  UIMAD.WIDE.U32 UR8, UR39, UR10, UR8 ;  /* 0x0000000a270872a5 */ /* 0x000fc8000f8e0008 */
[----:B------:R-:W-:-:S03]  /*a810*/  UIMAD UR9, UR39, UR11, UR9 ;  /* 0x0000000b270972a4 */ /* 0x000fc6000f8e0209 */
[----:B------:R-:W-:Y:S01]  /*a820*/  ULDC.64 UR10, c[0x0][0xaf0] ;  /* 0x0002bc00000a7ab9 */ /* 0x000fe20000000a00 */
[----:B-1----:R-:W-:Y:S01]  /*a830*/  ISETP.NE.AND P0, PT, R11, 0x1, PT ;  /* 0x000000010b00780c */ /* 0x002fe20003f05270 */
[----:B------:R-:W-:Y:S02]  /*a840*/  UIMAD UR38, UR38, UR10, URZ ;  /* 0x0000000a262672a4 */ /* 0x000fe4000f8e023f */
[----:B------:R-:W-:Y:S02]  /*a850*/  UIMAD.WIDE.U32 UR8, UR37, UR10, UR8 ;  /* 0x0000000a250872a5 */ /* 0x000fe4000f8e0008 */
[----:B------:R-:W-:-:S03]  /*a860*/  UIMAD UR4, UR37, UR11, UR38 ;  /* 0x0000000b250472a4 */ /* 0x000fc6000f8e0226 */
[----:B------:R-:W-:Y:S01]  /*a870*/  ULDC.64 UR10, c[0x0][0xae0] ;  /* 0x0002b800000a7ab9 */ /* 0x000fe20000000a00 */
[----:B------:R-:W-:-:S04]  /*a880*/  UIADD3 UR4, UR9, UR4, URZ ;  /* 0x0000000409047290 */ /* 0x000fc8000fffe03f */
[----:B------:R-:W0:Y:S08]  /*a890*/  @P0 LDC R3, c[0x0][0xbec] ;  /* 0x0002fb00ff030b82 */ /* 0x000e300000000800 */
        /* <DEDUP_REMOVED lines=10> */
[----:B------:R-:W-:Y:S01]  /*a940*/  IMAD.U32 R2, RZ, RZ, UR8 ;  /* 0x00000008ff027e24 */ /* 0x000fe2000f8e00ff */
        /* <DEDUP_REMOVED lines=41> */
.L_x_2416:
[----:B------:R-:W-:Y:S05]  /*abe0*/  BSYNC B0 ;  /* 0x0000000000007941 */ /* 0x000fea0003800000 */
.L_x_2412:
[----:B------:R-:W-:Y:S02]  /*abf0*/  ULDC UR4, c[0x0][0xc3c] ;  /* 0x00030f0000047ab9 */ /* 0x000fe40000000800 */
[----:B------:R-:W-:-:S13]  /*ac00*/  ISETP.GE.AND P0, PT, R31, UR4, PT ;  /* 0x000000041f007c0c */ /* 0x000fda000bf06270 */
[----:B------:R-:W-:Y:S05]  /*ac10*/  @!P0 BRA `(.L_x_2422) ;  /* 0xffffff6000808947 */ /* 0x000fea000383ffff */
[----:B------:R-:W-:Y:S05]  /*ac20*/  EXIT ;  /* 0x000000000000794d */ /* 0x000fea0003800000 */
.L_x_2369:
[----:B------:R-:W-:-:S08]  /*ac30*/  NOP ;  /* 0x0000000000007918 */ /* 0x000fd00000000000 */
[----:B------:R-:W0:-:S00]  /*ac40*/  USETMAXREG.DEALLOC.CTAPOOL 0x20 ;  /* 0x00000020000079c8 */ /* 0x000e0000080e0500 */
[----:B0-----:R-:W2:Y:S01]  /*ac50*/  LDL.LU R2, [R1+0x4] ;  /* 0x0000040001027983 */ /* 0x001ea20000300800 */
[----:B------:R-:W-:Y:S01]  /*ac60*/  LOP3.LUT R0, R0, 0x3, RZ, 0xc0, !PT ;  /* 0x0000000300007812 */ /* 0x000fe200078ec0ff */
[----:B------:R-:W-:-:S05]  /*ac70*/  IMAD.MOV.U32 R6, RZ, RZ, RZ ;  /* 0x000000ffff067224 */ /* 0x000fca00078e00ff */
[----:B------:R-:W0:Y:S02]  /*ac80*/  SHFL.IDX PT, R0, R0, RZ, 0x1f ;  /* 0x00001fff00007589 */ /* 0x000e2400000e0000 */
[----:B0-----:R-:W-:Y:S02]  /*ac90*/  ISETP.NE.AND P0, PT, R0, RZ, PT ;  /* 0x000000ff0000720c */ /* 0x001fe40003f05270 */
        /* <DEDUP_REMOVED lines=11> */
.L_x_2423:
[----:B------:R-:W1:Y:S01]  /*ad50*/  S2R R0, SR_TID.X ;  /* 0x0000000000007919 */ /* 0x000e620000002100 */
[----:B------:R-:W-:Y:S01]  /*ad60*/  ULDC UR4, c[0x0][0xc3c] ;  /* 0x00030f0000047ab9 */ /* 0x000fe20000000800 */
[----:B------:R-:W-:Y:S01]  /*ad70*/  IMAD.MOV.U32 R7, RZ, RZ, RZ ;  /* 0x000000ffff077224 */ /* 0x000fe200078e00ff */
[----:B------:R-:W2:Y:S01]  /*ad80*/  S2UR UR6, SR_CTAID.X ;  /* 0x00000000000679c3 */ /* 0x000ea20000002500 */
[----:B------:R-:W-:Y:S01]  /*ad90*/  ULDC UR5, c[0x0][0xc38] ;  /* 0x00030e0000057ab9 */ /* 0x000fe20000000800 */
[----:B-1----:R-:W-:-:S04]  /*ada0*/  LOP3.LUT R0, R0, 0x1f, RZ, 0xc0, !PT ;  /* 0x0000001f00007812 */ /* 0x002fc800078ec0ff */
[----:B------:R-:W-:-:S04]  /*adb0*/  ISETP.NE.AND P0, PT, R0, 0x1f, PT ;  /* 0x0000001f0000780c */ /* 0x000fc80003f05270 */
[----:B------:R-:W-:-:S13]  /*adc0*/  ISETP.GE.OR P1, PT, R0, UR4, !P0 ;  /* 0x0000000400007c0c */ /* 0x000fda000c726670 */
[----:B------:R-:W1:Y:S08]  /*add0*/  @!P1 LDC.64 R4, c[0x0][0xc80] ;  /* 0x00032000ff049b82 */ /* 0x000e700000000a00 */
[----:B0-----:R-:W0:Y:S01]  /*ade0*/  @!P1 LDC.64 R2, c[0x0][0xc78] ;  /* 0x00031e00ff029b82 */ /* 0x001e220000000a00 */
[----:B-1----:R-:W-:-:S05]  /*adf0*/  @!P1 IMAD.WIDE.U32 R4, R0, 0x4, R4 ;  /* 0x0000000400049825 */ /* 0x002fca00078e0004 */
[----:B------:R-:W3:Y:S01]  /*ae00*/  @!P1 LDG.E R6, desc[UR54][R4.64] ;  /* 0x0000003604069981 */ /* 0x000ee2000c1e1900 */
[----:B0-----:R-:W-:-:S05]  /*ae10*/  @!P1 IMAD.WIDE.U32 R2, R0, 0x4, R2 ;  /* 0x0000000400029825 */ /* 0x001fca00078e0002 */
        /* <DEDUP_REMOVED lines=20> */
[----:B------:R-:W0:Y:S02]  /*af60*/  SHFL.UP PT, R4, R2, 0x10, RZ ;  /* 0x0600000002047989 */ /* 0x000e2400000e00ff */
[----:B0-----:R-:W-:-:S05]  /*af70*/  SEL R5, R4, RZ, P5 ;  /* 0x000000ff04057207 */ /* 0x001fca0002800000 */
[----:B------:R-:W-:-:S05]  /*af80*/  IMAD.IADD R5, R2, 0x1, R5 ;  /* 0x0000000102057824 */ /* 0x000fca00078e0205 */
[----:B------:R-:W0:Y:S02]  /*af90*/  SHFL.IDX PT, R8, R5, 0x1f, 0x1f ;  /* 0x03e01f0005087f89 */ /* 0x000e2400000e0000 */
[----:B0-----:R-:W-:-:S05]  /*afa0*/  IMAD R8, R8, UR5, RZ ;  /* 0x0000000508087c24 */ /* 0x001fca000f8e02ff */
[----:B--2---:R-:W-:Y:S01]  /*afb0*/  ISETP.GT.AND P6, PT, R8, UR6, PT ;  /* 0x0000000608007c0c */ /* 0x004fe2000bfc4270 */
[----:B------:R-:W-:-:S12]  /*afc0*/  IMAD.MOV.U32 R3, RZ, RZ, R8 ;  /* 0x000000ffff037224 */ /* 0x000fd800078e0008 */
[----:B------:R-:W-:Y:S05]  /*afd0*/  @P6 BRA `(.L_x_2425) ;  /* 0x0000000000946947 */ /* 0x000fea0003800000 */
[----:B------:R-:W-:Y:S01]  /*afe0*/  IMAD.MOV.U32 R8, RZ, RZ, R3 ;  /* 0x000000ffff087224 */ /* 0x000fe200078e0003 */
[----:B------:R-:W-:Y:S01]  /*aff0*/  UMOV UR4, URZ ;  /* 0x0000003f00047c82 */ /* 0x000fe20008000000 */
[----:B------:R-:W-:-:S05]  /*b000*/  ULDC UR5, c[0x0][0xc38] ;  /* 0x00030e0000057ab9 */ /* 0x000fca0000000800 */
.L_x_2427:
        /* <DEDUP_REMOVED lines=34> */
.L_x_2425:
        /* <DEDUP_REMOVED lines=13> */
.L_x_2428:
        /* <DEDUP_REMOVED lines=40> */
[----:B------:R-:W-:Y:S01]  /*b580*/  IMAD.HI.U32 R2, R3, R9, R2 ;  /* 0x0000000903027227 */ /* 0x000fe200078e0002 */
[----:B------:R-:W-:-:S03]  /*b590*/  MOV R3, R8 ;  /* 0x0000000800037202 */ /* 0x000fc60000000f00 */
        /* <DEDUP_REMOVED lines=20> */
.L_x_2429:
        /* <DEDUP_REMOVED lines=57> */
[----:B------:R-:W-:-:S05]  /*ba70*/  @P0 VIADD R2, R2, 0x1 ;  /* 0x0000000102020836 */ /* 0x000fca0000000000 */
[----:B------:R-:W-:Y:S02]  /*ba80*/  @!P2 IADD3 R2, -R2, RZ, RZ ;  /* 0x000000ff0202a210 */ /* 0x000fe40007ffe1ff */
[----:B------:R-:W-:-:S05]  /*ba90*/  @!P1 LOP3.LUT R2, RZ, R7, RZ, 0x33, !PT ;  /* 0x00000007ff029212 */ /* 0x000fca00078e33ff */
[----:B------:R-:W-:-:S07]  /*baa0*/  IMAD R18, R2, R18, R3 ;  /* 0x0000001202127224 */ /* 0x000fce00078e0203 */
.L_x_2430:
[----:B------:R-:W-:-:S05]  /*bab0*/  LOP3.LUT R17, RZ, R2, RZ, 0x33, !PT ;  /* 0x00000002ff117212 */ /* 0x000fca00078e33ff */
[----:B------:R-:W-:Y:S01]  /*bac0*/  IMAD.IADD R17, R6, 0x1, R17 ;  /* 0x0000000106117824 */ /* 0x000fe200078e0211 */
[----:B------:R-:W-:Y:S06]  /*bad0*/  BRA `(.L_x_2431) ;  /* 0x0000000000147947 */ /* 0x000fec0003800000 */
.L_x_2426:
[----:B------:R-:W-:Y:S01]  /*bae0*/  ULDC UR4, c[0x0][0xc3c] ;  /* 0x00030f0000047ab9 */ /* 0x000fe20000000800 */
[----:B------:R-:W-:Y:S02]  /*baf0*/  IMAD.MOV.U32 R17, RZ, RZ, RZ ;  /* 0x000000ffff117224 */ /* 0x000fe400078e00ff */
[----:B------:R-:W-:Y:S02]  /*bb00*/  IMAD.U32 R16, RZ, RZ, UR6 ;  /* 0x00000006ff107e24 */ /* 0x000fe4000f8e00ff */
[----:B------:R-:W-:Y:S02]  /*bb10*/  IMAD.MOV.U32 R18, RZ, RZ, RZ ;  /* 0x000000ffff127224 */ /* 0x000fe400078e00ff */
[----:B------:R-:W-:-:S07]  /*bb20*/  IMAD.U32 R19, RZ, RZ, UR4 ;  /* 0x00000004ff137e24 */ /* 0x000fce000f8e00ff */
.L_x_2431:
[----:B------:R-:W-:-:S13]  /*bb30*/  ISETP.NE.AND P0, PT, R0, RZ, PT ;  /* 0x000000ff0000720c */ /* 0x000fda0003f05270 */
[----:B------:R-:W0:Y:S01]  /*bb40*/  @!P0 S2R R3, SR_CgaCtaId ;  /* 0x0000000000038919 */ /* 0x000e220000008800 */
[----:B------:R-:W-:-:S04]  /*bb50*/  @!P0 MOV R0, 0x400 ;  /* 0x0000040000008802 */ /* 0x000fc80000000f00 */
[----:B0-----:R-:W-:-:S05]  /*bb60*/  @!P0 LEA R0, R3, R0, 0x18 ;  /* 0x0000000003008211 */ /* 0x001fca00078ec0ff */
[----:B------:R2:W-:Y:S01]  /*bb70*/  @!P0 STS.128 [R0+0x168d0], R16 ;  /* 0x0168d01000008388 */ /* 0x0005e20000000c00 */
[----:B------:R-:W-:Y:S06]  /*bb80*/  BAR.ARV 0x5, 0x200 ;  /* 0x0148000000007b1d */ /* 0x000fec0000002000 */
.L_x_2424:
[----:B------:R3:W-:Y:S01]  /*bb90*/  STL [R1+0x38], RZ ;  /* 0x000038ff01007387 */ /* 0x0007e20000100800 */
[----:B------:R-:W-:Y:S01]  /*bba0*/  ULDC UR4, c[0x0][0xc3c] ;  /* 0x00030f0000047ab9 */ /* 0x000fe20000000800 */
[----:B------:R-:W-:Y:S01]  /*bbb0*/  IMAD.MOV.U32 R27, RZ, RZ, 0x1 ;  /* 0x00000001ff1b7424 */ /* 0x000fe200078e00ff */
[----:B-1----:R-:W-:Y:S01]  /*bbc0*/  ISETP.GE.AND P0, PT, R19, UR4, PT ;  /* 0x0000000413007c0c */ /* 0x002fe2000bf06270 */
[----:B------:R-:W-:-:S12]  /*bbd0*/  IMAD.MOV.U32 R25, RZ, RZ, RZ ;  /* 0x000000ffff197224 */ /* 0x000fd800078e00ff */
[----:B---3--:R-:W-:Y:S05]  /*bbe0*/  @P0 BRA `(.L_x_2432) ;  /* 0x0000005000e00947 */ /* 0x008fea0003800000 */
[----:B------:R-:W1:Y:S01]  /*bbf0*/  S2R R3, SR_TID.X ;  /* 0x0000000000037919 */ /* 0x000e620000002100 */
[----:B------:R-:W3:Y:S01]  /*bc00*/  S2UR UR5, SR_CgaCtaId ;  /* 0x00000000000579c3 */ /* 0x000ee20000008800 */
[----:B------:R-:W-:Y:S01]  /*bc10*/  UMOV UR4, 0x400 ;  /* 0x0000040000047882 */ /* 0x000fe20000000000 */
[----:B------:R-:W-:Y:S01]  /*bc20*/  BSSY B8, `(.L_x_2432) ;  /* 0x0000534000087945 */ /* 0x000fe20003800000 */
[----:B------:R4:W-:Y:S01]  /*bc30*/  STL [R1+0x38], RZ ;  /* 0x000038ff01007387 */ /* 0x0009e20000100800 */
[----:B------:R-:W-:Y:S01]  /*bc40*/  IMAD.MOV.U32 R27, RZ, RZ, 0x1 ;  /* 0x00000001ff1b7424 */ /* 0x000fe200078e00ff */
[----:B------:R-:W-:Y:S01]  /*bc50*/  ULOP3.LUT UR37, UR36, 0x2, URZ, 0xfc, !UPT ;  /* 0x0000000224257892 */ /* 0x000fe2000f8efc3f */
[----:B------:R-:W-:Y:S01]  /*bc60*/  IMAD.MOV.U32 R25, RZ, RZ, RZ ;  /* 0x000000ffff197224 */ /* 0x000fe200078e00ff */
[----:B------:R-:W-:Y:S01]  /*bc70*/  ULDC UR38, c[0x0][0xc] ;  /* 0x0000030000267ab9 */ /* 0x000fe20000000800 */
[----:B---3--:R-:W-:-:S06]  /*bc80*/  ULEA UR4, UR5, UR4, 0x18 ;  /* 0x0000000405047291 */ /* 0x008fcc000f8ec03f */
[----:B------:R-:W-:Y:S01]  /*bc90*/  IMAD.U32 R22, RZ, RZ, UR4 ;  /* 0x00000004ff167e24 */ /* 0x000fe2000f8e00ff */
[C---:B-1----:R-:W-:Y:S01]  /*bca0*/  LOP3.LUT R4, R3.reuse, 0x7f, RZ, 0xc0, !PT ;  /* 0x0000007f03047812 */ /* 0x042fe200078ec0ff */
[C---:B------:R-:W-:Y:S02]  /*bcb0*/  IMAD.SHL.U32 R28, R3.reuse, 0x8, RZ ;  /* 0x00000008031c7824 */ /* 0x040fe400078e00ff */
[----:B0-----:R-:W-:Y:S01]  /*bcc0*/  IMAD.SHL.U32 R2, R3, 0x10, RZ ;  /* 0x0000001003027824 */ /* 0x001fe200078e00ff */
[----:B------:R-:W-:Y:S02]  /*bcd0*/  SHF.R.U32.HI R4, RZ, 0x3, R4 ;  /* 0x00000003ff047819 */ /* 0x000fe40000011604 */
[----:B--2---:R-:W-:Y:S02]  /*bce0*/  LOP3.LUT R0, R28, 0x1f8, RZ, 0xc0, !PT ;  /* 0x000001f81c007812 */ /* 0x004fe400078ec0ff */
[----:B------:R-:W-:Y:S02]  /*bcf0*/  LOP3.LUT R2, R2, 0x70, RZ, 0xc0, !PT ;  /* 0x0000007002027812 */ /* 0x000fe400078ec0ff */
[----:B------:R-:W-:-:S02]  /*bd00*/  LOP3.LUT R3, R0, 0x38, R3, 0x78, !PT ;  /* 0x0000003800037812 */ /* 0x000fc400078e7803 */
[----:B------:R-:W-:Y:S02]  /*bd10*/  LOP3.LUT R2, R4, R2, RZ, 0xfc, !PT ;  /* 0x0000000204027212 */ /* 0x000fe400078efcff */
[----:B------:R-:W-:Y:S02]  /*bd20*/  LOP3.LUT R0, R3, 0x200, R28, 0xf8, !PT ;  /* 0x0000020003007812 */ /* 0x000fe400078ef81c */
[----:B------:R-:W-:-:S03]  /*bd30*/  LOP3.LUT R28, R28, 0x38, RZ, 0xc0, !PT ;  /* 0x000000381c1c7812 */ /* 0x000fc600078ec0ff */
[----:B------:R-:W-:-:S05]  /*bd40*/  IMAD R0, R0, 0x2, R22 ;  /* 0x0000000200007824 */ /* 0x000fca00078e0216 */
[----:B------:R4:W-:Y:S02]  /*bd50*/  STL [R1+0x1c], R0 ;  /* 0x00001c0001007387 */ /* 0x0009e40000100800 */
.L_x_2495:
[----:B0-----:R-:W0:Y:S01]  /*bd60*/  LDC.64 R2, c[0x0][0xc88] ;  /* 0x00032200ff027b82 */ /* 0x001e220000000a00 */
[----:B--2---:R-:W2:Y:S01]  /*bd70*/  LDL.LU R6, [R1+0x4] ;  /* 0x0000040001067983 */ /* 0x004ea20000300800 */
[----:B0-----:R-:W-:-:S05]  /*bd80*/  IMAD.WIDE R2, R19, 0x4, R2 ;  /* 0x0000000413027825 */ /* 0x001fca00078e0202 */
[----:B------:R-:W4:Y:S01]  /*bd90*/  LDG.E R29, desc[UR54][R2.64] ;  /* 0x00000036021d7981 */ /* 0x000f22000c1e1900 */
[----:B------:R-:W-:Y:S05]  /*bda0*/  YIELD ;  /* 0x0000000000007946 */ /* 0x000fea0003800000 */
[----:B------:R-:W-:Y:S01]  /*bdb0*/  ULDC.64 UR4, c[0x0][0xa28] ;  /* 0x00028a0000047ab9 */ /* 0x000fe20000000a00 */
[----:B------:R-:W-:Y:S01]  /*bdc0*/  IMAD.MOV.U32 R7, RZ, RZ, RZ ;  /* 0x000000ffff077224 */ /* 0x000fe200078e00ff */
[----:B------:R-:W-:Y:S01]  /*bdd0*/  ISETP.NE.U32.AND P0, PT, RZ, UR4, PT ;  /* 0x00000004ff007c0c */ /* 0x000fe2000bf05070 */
[----:B------:R-:W-:-:S03]  /*bde0*/  ULDC.64 UR6, c[0x0][0xa18] ;  /* 0x0002860000067ab9 */ /* 0x000fc60000000a00 */
[----:B------:R-:W-:Y:S02]  /*bdf0*/  ISETP.NE.AND.EX P0, PT, RZ, UR5, PT, P0 ;  /* 0x00000005ff007c0c */ /* 0x000fe4000bf05300 */
[----:B----4-:R-:W-:-:S11]  /*be00*/  SHF.R.S32.HI R0, RZ, 0x1f, R29 ;  /* 0x0000001fff007819 */ /* 0x010fd6000001141d */
[C---:B------:R-:W-:Y:S01]  /*be10*/  @P0 LEA R2, P1, R29.reuse, UR4, 0x2 ;  /* 0x000000041d020c11 */ /* 0x040fe2000f8210ff */
[C---:B------:R-:W-:Y:S01]  /*be20*/  IMAD.SHL.U32 R23, R29.reuse, 0x4, RZ ;  /* 0x000000041d177824 */ /* 0x040fe200078e00ff */
[C-C-:B------:R-:W-:Y:S01]  /*be30*/  SHF.L.U64.HI R24, R29.reuse, 0x2, R0.reuse ;  /* 0x000000021d187819 */ /* 0x140fe20000010200 */
[----:B------:R0:W-:Y:S01]  /*be40*/  STL [R1+0x2c], R0 ;  /* 0x00002c0001007387 */ /* 0x0001e20000100800 */
[----:B------:R-:W-:Y:S01]  /*be50*/  @P0 LEA.HI.X R3, R29, UR5, R0, 0x2, P1 ;  /* 0x000000051d030c11 */ /* 0x000fe200088f1400 */
[----:B------:R-:W-:-:S04]  /*be60*/  ULDC.64 UR4, c[0x0][0xa00] ;  /* 0x0002800000047ab9 */ /* 0x000fc80000000a00 */
[----:B------:R1:W3:Y:S01]  /*be70*/  @P0 LDG.E R7, desc[UR54][R2.64] ;  /* 0x0000003602070981 */ /* 0x0002e2000c1e1900 */
[----:B------:R-:W-:Y:S02]  /*be80*/  ISETP.NE.U32.AND P0, PT, RZ, UR4, PT ;  /* 0x00000004ff007c0c */ /* 0x000fe4000bf05070 */
[----:B--2---:R-:W-:Y:S01]  /*be90*/  LOP3.LUT R6, R6, 0xffffffef, RZ, 0xc0, !PT ;  /* 0xffffffef06067812 */ /* 0x004fe200078ec0ff */
[----:B0-----:R-:W-:Y:S01]  /*bea0*/  IMAD.MOV.U32 R0, RZ, RZ, RZ ;  /* 0x000000ffff007224 */ /* 0x001fe200078e00ff */
[----:B------:R-:W-:Y:S02]  /*beb0*/  ISETP.NE.AND.EX P2, PT, RZ, UR5, PT, P0 ;  /* 0x00000005ff007c0c */ /* 0x000fe4000bf45300 */
[----:B------:R-:W-:Y:S02]  /*bec0*/  ISETP.NE.U32.AND P0, PT, RZ, UR6, PT ;  /* 0x00000006ff007c0c */ /* 0x000fe4000bf05070 */
[----:B-1----:R-:W-:Y:S02]  /*bed0*/  IADD3 R2, P1, R23, UR4, RZ ;  /* 0x0000000417027c10 */ /* 0x002fe4000ff3e0ff */
[----:B------:R-:W-:-:S02]  /*bee0*/  ISETP.NE.AND.EX P0, PT, RZ, UR7, PT, P0 ;  /* 0x00000007ff007c0c */ /* 0x000fc4000bf05300 */
[----:B------:R-:W-:Y:S01]  /*bef0*/  IADD3.X R3, R24, UR5, RZ, P1, !PT ;  /* 0x0000000518037c10 */ /* 0x000fe20008ffe4ff */
[----:B------:R-:W-:-:S04]  /*bf00*/  ULDC.64 UR4, c[0x0][0x418] ;  /* 0x0001060000047ab9 */ /* 0x000fc80000000a00 */
[----:B------:R-:W-:Y:S01]  /*bf10*/  @P2 LOP3.LUT R6, R6, 0x10, RZ, 0xfc, !PT ;  /* 0x0000001006062812 */ /* 0x000fe200078efcff */
[----:B------:R-:W2:Y:S05]  /*bf20*/  @P2 LDG.E R0, desc[UR54][R2.64] ;  /* 0x0000003602002981 */ /* 0x000eaa000c1e1900 */
[----:B------:R-:W-:Y:S01]  /*bf30*/  @P0 IADD3 R4, P1, R23, UR6, RZ ;  /* 0x0000000617040c10 */ /* 0x000fe2000ff3e0ff */
[----:B------:R-:W-:Y:S03]  /*bf40*/  STL [R1+0x4], R6 ;  /* 0x0000040601007387 */ /* 0x000fe60000100800 */
[----:B------:R-:W-:-:S05]  /*bf50*/  @P0 IADD3.X R5, R24, UR7, RZ, P1, !PT ;  /* 0x0000000718050c10 */ /* 0x000fca0008ffe4ff */
[----:B------:R-:W4:Y:S01]  /*bf60*/  @P0 LDG.E R4, desc[UR54][R4.64] ;  /* 0x0000003604040981 */ /* 0x000f22000c1e1900 */
[----:B------:R-:W-:-:S03]  /*bf70*/  UISETP.NE.U32.AND UP0, UPT, UR4, URZ, UPT ;  /* 0x0000003f0400728c */ /* 0x000fc6000bf05070 */
[----:B------:R-:W-:Y:S01]  /*bf80*/  ULDC UR4, c[0x0][0x424] ;  /* 0x0001090000047ab9 */ /* 0x000fe20000000800 */
[----:B------:R-:W-:-:S03]  /*bf90*/  UISETP.NE.AND.EX UP0, UPT, UR5, URZ, UPT, UP0 ;  /* 0x0000003f0500728c */ /* 0x000fc6000bf05300 */
[----:B------:R-:W-:Y:S01]  /*bfa0*/  ULDC UR5, c[0x0][0x2f0] ;  /* 0x0000bc0000057ab9 */ /* 0x000fe20000000800 */
[----:B------:R-:W-:-:S04]  /*bfb0*/  USEL UR4, UR4, 0x1, UP0 ;  /* 0x0000000104047887 */ /* 0x000fc80008000000 */
[----:B------:R-:W-:Y:S01]  /*bfc0*/  UIMAD UR4, UR4, UR5, URZ ;  /* 0x00000005040472a4 */ /* 0x000fe2000f8e023f */
[----:B--2---:R0:W-:Y:S04]  /*bfd0*/  STL [R1+0x20], R0 ;  /* 0x0000200001007387 */ /* 0x0041e80000100800 */
[----:B---3--:R1:W-:Y:S04]  /*bfe0*/  STL [R1+0x14], R7 ;  /* 0x0000140701007387 */ /* 0x0083e80000100800 */
[----:B----4-:R1:W-:Y:S01]  /*bff0*/  @P0 STL [R1+0x28], R4 ;  /* 0x0000280401000387 */ /* 0x0103e20000100800 */
[----:B0-----:R-:W-:Y:S01]  /*c000*/  IMAD.U32 R0, RZ, RZ, UR4 ;  /* 0x00000004ff007e24 */ /* 0x001fe2000f8e00ff */
[----:B------:R-:W-:Y:S06]  /*c010*/  @P0 BRA `(.L_x_2433) ;  /* 0x0000000000200947 */ /* 0x000fec0003800000 */
[----:B------:R-:W-:Y:S02]  /*c020*/  ULDC UR4, c[0x0][0x288] ;  /* 0x0000a20000047ab9 */ /* 0x000fe40000000800 */
[----:B-1----:R-:W-:-:S05]  /*c030*/  IMAD.U32 R4, RZ, RZ, UR4 ;  /* 0x00000004ff047e24 */ /* 0x002fca000f8e00ff */
[----:B------:R0:W-:Y:S01]  /*c040*/  STL [R1+0x28], R4 ;  /* 0x0000280401007387 */ /* 0x0001e20000100800 */
[----:B------:R-:W-:Y:S05]  /*c050*/  @!P2 BRA `(.L_x_2433) ;  /* 0x000000000010a947 */ /* 0x000fea0003800000 */
[----:B------:R-:W2:Y:S04]  /*c060*/  LDG.E R5, desc[UR54][R2.64] ;  /* 0x0000003602057981 */ /* 0x000ea8000c1e1900 */
[----:B0-----:R-:W2:Y:S02]  /*c070*/  LDG.E R4, desc[UR54][R2.64+0x4] ;  /* 0x0000043602047981 */ /* 0x001ea4000c1e1900 */
[----:B--2---:R-:W-:-:S05]  /*c080*/  IMAD.IADD R2, R4, 0x1, -R5 ;  /* 0x0000000104027824 */ /* 0x004fca00078e0a05 */
[----:B------:R2:W-:Y:S02]  /*c090*/  STL [R1+0x28], R2 ;  /* 0x0000280201007387 */ /* 0x0005e40000100800 */
.L_x_2433:
        /* <DEDUP_REMOVED lines=10> */
.L_x_2434:
        /* <DEDUP_REMOVED lines=9> */
.L_x_2435:
[----:B0-2---:R-:W-:Y:S01]  /*c1d0*/  IMAD.MOV.U32 R2, RZ, RZ, R6 ;  /* 0x000000ffff027224 */ /* 0x005fe200078e0006 */
[----:B------:R-:W0:Y:S01]  /*c1e0*/  LDC R3, c[0x0][0x448] ;  /* 0x00011200ff037b82 */ /* 0x000e220000000800 */
[----:B------:R-:W2:Y:S01]  /*c1f0*/  LDL R6, [R1+0x28] ;  /* 0x0000280001067983 */ /* 0x000ea20000100800 */
[----:B-----5:R-:W-:Y:S01]  /*c200*/  IMAD.IADD R5, R0, 0x1, -R7 ;  /* 0x0000000100057824 */ /* 0x020fe200078e0a07 */
[----:B------:R-:W-:Y:S01]  /*c210*/  BSSY B0, `(.L_x_2436) ;  /* 0x000003a000007945 */ /* 0x000fe20003800000 */
[----:B------:R-:W-:Y:S02]  /*c220*/  LOP3.LUT R2, R2, 0xfffffff7, RZ, 0xc0, !PT ;  /* 0xfffffff702027812 */ /* 0x000fe400078ec0ff */
[----:B0-----:R-:W-:-:S13]  /*c230*/  ISETP.NE.AND P0, PT, R3, 0x1, PT ;  /* 0x000000010300780c */ /* 0x001fda0003f05270 */
[----:B------:R-:W0:Y:S01]  /*c240*/  @P0 LDC R4, c[0x0][0x44c] ;  /* 0x00011300ff040b82 */ /* 0x000e220000000800 */
[----:B------:R-:W-:-:S05]  /*c250*/  @P0 LOP3.LUT R2, R2, 0x8, RZ, 0xfc, !PT ;  /* 0x0000000802020812 */ /* 0x000fca00078efcff */
[----:B------:R1:W-:Y:S02]  /*c260*/  STL [R1+0x4], R2 ;  /* 0x0000040201007387 */ /* 0x0003e40000100800 */
[----:B------:R-:W3:Y:S02]  /*c270*/  @P0 LDC R3, c[0x0][0x450] ;  /* 0x00011400ff030b82 */ /* 0x000ee40000000800 */
[----:B------:R4:W-:Y:S01]  /*c280*/  STL [R1+0xc], R5 ;  /* 0x00000c0501007387 */ /* 0x0009e20000100800 */
[----:B-1----:R-:W-:-:S04]  /*c290*/  IMAD R2, R17, 0xc0, RZ ;  /* 0x000000c011027824 */ /* 0x002fc800078e02ff */
[----:B------:R-:W-:-:S04]  /*c2a0*/  VIADD R2, R2, 0xbf ;  /* 0x000000bf02027836 */ /* 0x000fc80000000000 */
[----:B0-----:R-:W-:-:S05]  /*c2b0*/  @P0 IMAD.HI.U32 R4, R2, R4, RZ ;  /* 0x0000000402040227 */ /* 0x001fca00078e00ff */
[----:B---3--:R-:W-:Y:S02]  /*c2c0*/  @P0 SHF.R.U32.HI R2, RZ, R3, R4 ;  /* 0x00000003ff020219 */ /* 0x008fe40000011604 */
[----:B------:R-:W-:-:S04]  /*c2d0*/  LOP3.LUT R4, R18, 0xff000000, RZ, 0xc0, !PT ;  /* 0xff00000012047812 */ /* 0x000fc800078ec0ff */
[----:B------:R-:W-:Y:S02]  /*c2e0*/  SHF.R.U32.HI R4, RZ, 0x8, R4 ;  /* 0x00000008ff047819 */ /* 0x000fe40000011604 */
[----:B--2---:R-:W-:-:S05]  /*c2f0*/  IADD3 R0, R5, 0x80, -R6 ;  /* 0x0000008005007810 */ /* 0x004fca0007ffe806 */
[----:B------:R-:W-:-:S05]  /*c300*/  IMAD.IADD R0, R0, 0x1, R2 ;  /* 0x0000000100007824 */ /* 0x000fca00078e0202 */
[----:B------:R-:W-:-:S04]  /*c310*/  SHF.R.S32.HI R2, RZ, 0x1f, R0 ;  /* 0x0000001fff027819 */ /* 0x000fc80000011400 */
[----:B------:R-:W-:Y:S01]  /*c320*/  LEA.HI R0, R2, R0, RZ, 0x7 ;  /* 0x0000000002007211 */ /* 0x000fe200078f38ff */
[----:B------:R-:W-:-:S03]  /*c330*/  VIADD R2, R5, 0x7f ;  /* 0x0000007f05027836 */ /* 0x000fc60000000000 */
[----:B------:R-:W-:Y:S02]  /*c340*/  SHF.R.S32.HI R0, RZ, 0x7, R0 ;  /* 0x00000007ff007819 */ /* 0x000fe40000011400 */
[----:B------:R-:W-:-:S04]  /*c350*/  SHF.R.S32.HI R3, RZ, 0x1f, R2 ;  /* 0x0000001fff037819 */ /* 0x000fc80000011402 */
[----:B------:R-:W-:-:S04]  /*c360*/  LEA.HI R2, R3, R2, RZ, 0x7 ;  /* 0x0000000203027211 */ /* 0x000fc800078f38ff */
[----:B------:R-:W-:-:S04]  /*c370*/  SHF.R.S32.HI R2, RZ, 0x7, R2 ;  /* 0x00000007ff027819 */ /* 0x000fc80000011402 */
[----:B------:R-:W-:Y:S02]  /*c380*/  VIMNMX R0, R2, R0, PT ;  /* 0x0000000002007248 */ /* 0x000fe40003fe0100 */
[----:B------:R-:W-:Y:S02]  /*c390*/  LOP3.LUT R2, R18, 0xff0000, RZ, 0xc0, !PT ;  /* 0x00ff000012027812 */ /* 0x000fe400078ec0ff */
[----:B------:R-:W-:Y:S02]  /*c3a0*/  ISETP.GE.AND P0, PT, R0, 0x1, PT ;  /* 0x000000010000780c */ /* 0x000fe40003f06270 */
[----:B------:R-:W-:Y:S02]  /*c3b0*/  LEA.HI R4, R2, R4, RZ, 0x10 ;  /* 0x0000000402047211 */ /* 0x000fe400078f80ff */
[----:B------:R-:W-:-:S09]  /*c3c0*/  MOV R2, RZ ;  /* 0x000000ff00027202 */ /* 0x000fd20000000f00 */
[----:B----4-:R-:W-:Y:S05]  /*c3d0*/  @!P0 BRA `(.L_x_2437) ;  /* 0x0000000000748947 */ /* 0x010fea0003800000 */
        /* <DEDUP_REMOVED lines=29> */
.L_x_2437:
[----:B------:R-:W-:Y:S05]  /*c5b0*/  BSYNC B0 ;  /* 0x0000000000007941 */ /* 0x000fea0003800000 */
.L_x_2436:
        /* <DEDUP_REMOVED lines=25> */
.L_x_2439:
        /* <DEDUP_REMOVED lines=20> */
.L_x_2442:
[----:B------:R-:W-:Y:S05]  /*c890*/  BSYNC B6 ;  /* 0x0000000000067941 */ /* 0x000fea0003800000 */
.L_x_2441:
        /* <DEDUP_REMOVED lines=20> */
.L_x_2445:
        /* <DEDUP_REMOVED lines=15> */
.L_x_2444:
[----:B------:R-:W-:Y:S05]  /*cad0*/  BSYNC B6 ;  /* 0x0000000000067941 */ /* 0x000fea0003800000 */
.L_x_2443:
        /* <DEDUP_REMOVED lines=14> */
[----:B--2---:R0:W2:Y:S01]  /*cbc0*/  @P0 LDG.E R21, desc[UR54][R2.64] ;  /* 0x0000003602150981 */ /* 0x0040a2000c1e1900 */
[----:B-1----:R-:W-:Y:S01]  /*cbd0*/  IMAD.SHL.U32 R7, R7, 0x10, RZ ;  /* 0x0000001007077824 */ /* 0x002fe200078e00ff */
[----:B------:R-:W-:Y:S01]  /*cbe0*/  LOP3.LUT R0, R0, 0x7f, RZ, 0xc0, !PT ;  /* 0x0000007f00007812 */ /* 0x000fe200078ec0ff */
[----:B---3--:R-:W-:-:S07]  /*cbf0*/  VIADD R26, R26, 0xffffffff ;  /* 0xffffffff1a1a7836 */ /* 0x008fce0000000000 */
        /* <DEDUP_REMOVED lines=27> */
[----:B------:R-:W-:Y:S01]  /*cdb0*/  LOP3.LUT R20, R20, 0xfffffffb, RZ, 0xc0, !PT ;  /* 0xfffffffb14147812 */ /* 0x000fe200078ec0ff */
[----:B------:R-:W-:-:S03]  /*cdc0*/  IMAD.U32 R9, RZ, RZ, UR37 ;  /* 0x00000025ff097e24 */ /* 0x000fc6000f8e00ff */
[----:B------:R-:W-:Y:S02]  /*cdd0*/  @P2 LOP3.LUT R20, R20, 0x4, RZ, 0xfc, !PT ;  /* 0x0000000414142812 */ /* 0x000fe400078efcff */
[----:B------:R-:W-:Y:S02]  /*cde0*/  ISETP.NE.AND P2, PT, R9, 0x3, PT ;  /* 0x000000030900780c */ /* 0x000fe40003f45270 */
[----:B------:R-:W-:-:S11]  /*cdf0*/  LOP3.LUT R20, R20, 0xfffffffd, RZ, 0xc0, !PT ;  /* 0xfffffffd14147812 */ /* 0x000fd600078ec0ff */
[----:B------:R-:W-:-:S05]  /*ce00*/  @P2 LOP3.LUT R20, R20, 0x2, RZ, 0xfc, !PT ;  /* 0x0000000214142812 */ /* 0x000fca00078efcff */
[----:B------:R0:W-:Y:S01]  /*ce10*/  STL [R1+0x4], R20 ;  /* 0x0000041401007387 */ /* 0x0001e20000100800 */
[----:B------:R-:W-:-:S03]  /*ce20*/  UMOV UR4, 0xffffffff ;  /* 0xffffffff00047882 */ /* 0x000fc60000000000 */
[----:B------:R-:W-:Y:S05]  /*ce30*/  BRA.DIV UR4, `(.L_x_2446) ;  /* 0x0000004604d87947 */ /* 0x000fea000b800000 */
.L_x_2512:
[----:B------:R-:W-:Y:S01]  /*ce40*/  LOP3.LUT R24, R18, 0xffff, RZ, 0xc0, !PT ;  /* 0x0000ffff12187812 */ /* 0x000fe200078ec0ff */
[----:B------:R-:W-:Y:S06]  /*ce50*/  @!P2 BRA `(.L_x_2447) ;  /* 0x000000000004a947 */ /* 0x000fec0003800000 */
[----:B------:R-:W-:Y:S01]  /*ce60*/  BPT.TRAP 0x1 ;  /* 0x000000040000795c */ /* 0x000fe20000300000 */
.L_x_2447:
        /* <DEDUP_REMOVED lines=23> */
.L_x_2513:
[----:B------:R-:W-:Y:S05]  /*cfe0*/  BSYNC B0 ;  /* 0x0000000000007941 */ /* 0x000fea0003800000 */
.L_x_2448:
        /* <DEDUP_REMOVED lines=40> */
[----:B-1----:R-:W-:-:S04]  /*d270*/  @P0 LEA R7, P1, R28, R7, 0x1 ;  /* 0x000000071c070211 */ /* 0x002fc800078208ff */
[----:B--2---:R-:W-:Y:S02]  /*d280*/  @P0 IADD3.X R6, RZ, R6, RZ, P1, !PT ;  /* 0x00000006ff060210 */ /* 0x004fe40000ffe4ff */
[----:B------:R-:W-:Y:S02]  /*d290*/  ISETP.GE.AND P1, PT, R4, 0x11, PT ;  /* 0x000000110400780c */ /* 0x000fe40003f26270 */
        /* <DEDUP_REMOVED lines=66> */
.L_x_2531:
[----:B------:R-:W-:-:S13]  /*d6c0*/  ISETP.GE.AND P0, PT, R4, 0x71, PT ;  /* 0x000000710400780c */ /* 0x000fda0003f06270 */
[----:B-1----:R-:W-:Y:S01]  /*d6d0*/  @P0 LEA R6, P1, R28, R0, 0x1 ;  /* 0x000000001c060211 */ /* 0x002fe200078208ff */
        /* <DEDUP_REMOVED lines=8> */
.L_x_2451:
        /* <DEDUP_REMOVED lines=11> */
.L_x_2452:
        /* <DEDUP_REMOVED lines=37> */
[----:B01----:R-:W-:Y:S05]  /*da60*/  CALL.ABS.NOINC R2 ;  /* 0x0000000002007343 */ /* 0x003fea0003c00000 */
.L_x_2454:
[----:B------:R-:W-:Y:S05]  /*da70*/  BSYNC B6 ;  /* 0x0000000000067941 */ /* 0x000fea0003800000 */
.L_x_2453:
[----:B------:R-:W2:Y:S01]  /*da80*/  LDL.LU R21, [R1+0x34] ;  /* 0x0000340001157983 */ /* 0x000ea20000300800 */
[----:B------:R-:W-:Y:S01]  /*da90*/  ULDC.64 UR6, c[0x0][0x2e0] ;  /* 0x0000b80000067ab9 */ /* 0x000fe20000000a00 */
[----:B-1----:R-:W1:Y:S01]  /*daa0*/  LDC R4, c[0x0][0x448] ;  /* 0x00011200ff047b82 */ /* 0x002e620000000800 */
[----:B------:R-:W-:Y:S01]  /*dab0*/  ULDC.64 UR4, c[0x0][0x2d8] ;  /* 0x0000b60000047ab9 */ /* 0x000fe20000000a00 */
[----:B------:R-:W3:Y:S01]  /*dac0*/  LDL.LU R20, [R1+0x2c] ;  /* 0x00002c0001147983 */ /* 0x000ee20000300800 */
[----:B------:R-:W-:-:S03]  /*dad0*/  ULDC.64 UR8, c[0x0][0x280] ;  /* 0x0000a00000087ab9 */ /* 0x000fc60000000a00 */
[----:B------:R-:W3:Y:S02]  /*dae0*/  LDL.LU.64 R2, [R1+0x20] ;  /* 0x0000200001027983 */ /* 0x000ee40000300a00 */
[----:B0-----:R-:W0:Y:S02]  /*daf0*/  LDC R9, c[0x0][0x448] ;  /* 0x00011200ff097b82 */ /* 0x001e240000000800 */
[----:B------:R4:W5:Y:S01]  /*db00*/  LDL R10, [R1+0x1c] ;  /* 0x00001c00010a7983 */ /* 0x0009620000100800 */
[----:B-1----:R-:W-:-:S13]  /*db10*/  ISETP.NE.AND P6, PT, R4, 0x1, PT ;  /* 0x000000010400780c */ /* 0x002fda0003fc5270 */
[----:B------:R-:W1:Y:S08]  /*db20*/  @P6 LDC R5, c[0x0][0x44c] ;  /* 0x00011300ff056b82 */ /* 0x000e700000000800 */
[----:B------:R-:W4:Y:S08]  /*db30*/  @P6 LDC R4, c[0x0][0x450] ;  /* 0x00011400ff046b82 */ /* 0x000f300000000800 */
[----:B------:R-:W0:Y:S01]  /*db40*/  @P6 LDC R8, c[0x0][0x450] ;  /* 0x00011400ff086b82 */ /* 0x000e220000000800 */
[----:B--2---:R-:W-:-:S02]  /*db50*/  IMAD R0, R21, UR6, RZ ;  /* 0x0000000615007c24 */ /* 0x004fc4000f8e02ff */
[----:B------:R-:W2:Y:S02]  /*db60*/  S2R R21, SR_TID.X ;  /* 0x0000000000157919 */ /* 0x000ea40000002100 */
[----:B------:R-:W-:Y:S01]  /*db70*/  IMAD R0, R29, UR7, R0 ;  /* 0x000000071d007c24 */ /* 0x000fe2000f8e0200 */
[----:B---3--:R-:W-:Y:S02]  /*db80*/  MOV R3, R20 ;  /* 0x0000001400037202 */ /* 0x008fe40000000f00 */
[----:B------:R-:W3:Y:S01]  /*db90*/  S2R R20, SR_TID.X ;  /* 0x0000000000147919 */ /* 0x000ee20000002100 */
[----:B------:R-:W-:-:S04]  /*dba0*/  IMAD.WIDE.U32 R2, R24, UR4, R2 ;  /* 0x0000000418027c25 */ /* 0x000fc8000f8e0002 */
[----:B------:R-:W-:Y:S01]  /*dbb0*/  IMAD R3, R24, UR5, R3 ;  /* 0x0000000518037c24 */ /* 0x000fe2000f8e0203 */
[----:B------:R-:W-:Y:S01]  /*dbc0*/  ULDC.64 UR4, c[0x0][0x2d0] ;  /* 0x0000b40000047ab9 */ /* 0x000fe20000000a00 */
[----:B------:R-:W-:Y:S01]  /*dbd0*/  IMAD.WIDE.U32 R2, R29, UR6, R2 ;  /* 0x000000061d027c25 */ /* 0x000fe2000f8e0002 */
[----:B------:R-:W-:-:S03]  /*dbe0*/  ULDC.64 UR6, c[0x0][0x2c8] ;  /* 0x0000b20000067ab9 */ /* 0x000fc60000000a00 */
[----:B------:R-:W-:Y:S02]  /*dbf0*/  IMAD.IADD R3, R3, 0x1, R0 ;  /* 0x0000000103037824 */ /* 0x000fe400078e0200 */
[----:B--2---:R-:W-:-:S05]  /*dc00*/  IMAD.SHL.U32 R21, R21, 0x10, RZ ;  /* 0x0000001015157824 */ /* 0x004fca00078e00ff */
[----:B------:R-:W-:Y:S02]  /*dc10*/  LOP3.LUT R21, R21, 0x70, RZ, 0xc0, !PT ;  /* 0x0000007015157812 */ /* 0x000fe400078ec0ff */
[----:B---3--:R-:W-:-:S04]  /*dc20*/  LOP3.LUT R20, R20, 0x7f, RZ, 0xc0, !PT ;  /* 0x0000007f14147812 */ /* 0x008fc800078ec0ff */
[----:B------:R-:W-:-:S04]  /*dc30*/  SHF.R.U32.HI R20, RZ, 0x3, R20 ;  /* 0x00000003ff147819 */ /* 0x000fc80000011614 */
[----:B------:R-:W-:Y:S02]  /*dc40*/  LOP3.LUT R20, R20, R21, RZ, 0xfc, !PT ;  /* 0x0000001514147212 */ /* 0x000fe400078efcff */
[----:B------:R2:W5:Y:S03]  /*dc50*/  LDL R21, [R1+0x28] ;  /* 0x0000280001157983 */ /* 0x0005660000100800 */
[----:B------:R-:W-:-:S04]  /*dc60*/  IMAD R6, R17, 0xc0, R20 ;  /* 0x000000c011067824 */ /* 0x000fc800078e0214 */
[----:B-1----:R-:W-:-:S04]  /*dc70*/  @P6 IMAD.HI.U32 R0, R6, R5, RZ ;  /* 0x0000000506006227 */ /* 0x002fc800078e00ff */
[----:B------:R-:W-:Y:S01]  /*dc80*/  IMAD.MOV.U32 R5, RZ, RZ, R6 ;  /* 0x000000ffff057224 */ /* 0x000fe200078e0006 */
[----:B----4-:R-:W-:-:S04]  /*dc90*/  @P6 SHF.R.U32.HI R5, RZ, R4, R0 ;  /* 0x00000004ff056219 */ /* 0x010fc80000011600 */
[----:B------:R-:W-:-:S05]  /*dca0*/  SHF.R.S32.HI R0, RZ, 0x1f, R5 ;  /* 0x0000001fff007819 */ /* 0x000fca0000011405 */
[----:B------:R-:W-:-:S04]  /*dcb0*/  IMAD R0, R0, UR4, RZ ;  /* 0x0000000400007c24 */ /* 0x000fc8000f8e02ff */
[C---:B------:R-:W-:Y:S02]  /*dcc0*/  IMAD R7, R5.reuse, UR5, R0 ;  /* 0x0000000505077c24 */ /* 0x040fe4000f8e0200 */
[----:B------:R-:W-:Y:S02]  /*dcd0*/  IMAD.MOV R0, RZ, RZ, -R5 ;  /* 0x000000ffff007224 */ /* 0x000fe400078e0a05 */
[----:B------:R-:W-:-:S04]  /*dce0*/  IMAD.WIDE.U32 R4, R5, UR4, R2 ;  /* 0x0000000405047c25 */ /* 0x000fc8000f8e0002 */
[----:B0-----:R-:W-:Y:S02]  /*dcf0*/  IMAD R0, R9, R0, R6 ;  /* 0x0000000009007224 */ /* 0x001fe400078e0206 */
        /* <DEDUP_REMOVED lines=117> */
[----:B0-----:R-:W-:-:S04]  /*e450*/  @!P1 LEA R4, P3, R28, R4, 0x1 ;  /* 0x000000041c049211 */ /* 0x001fc800078608ff */
[----:B------:R-:W-:Y:S01]  /*e460*/  @!P1 IADD3.X R0, RZ, R0, RZ, P3, !PT ;  /* 0x00000000ff009210 */ /* 0x000fe20001ffe4ff */
[----:B-1----:R-:W-:-:S04]  /*e470*/  @!P1 IMAD.MOV.U32 R6, RZ, RZ, R4 ;  /* 0x000000ffff069224 */ /* 0x002fc800078e0004 */
        /* <DEDUP_REMOVED lines=20> */
.L_x_2556:
        /* <DEDUP_REMOVED lines=10> */
.L_x_2456:
        /* <DEDUP_REMOVED lines=22> */
.L_x_2557:
[----:B------:R-:W-:Y:S05]  /*e7c0*/  BSYNC B0 ;  /* 0x0000000000007941 */ /* 0x000fea0003800000 */
.L_x_2457:
[----:B------:R-:W-:Y:S04]  /*e7d0*/  BSSY B0, `(.L_x_2459) ;  /* 0x00000ff000007945 */ /* 0x000fe80003800000 */
[----:B------:R-:W-:Y:S05]  /*e7e0*/  @!P1 BRA `(.L_x_2460) ;  /* 0x0000000c00f49947 */ /* 0x000fea0003800000 */
[----:B------:R-:W-:Y:S01]  /*e7f0*/  ULDC UR4, c[0x0][0x2f4] ;  /* 0x0000bd0000047ab9 */ /* 0x000fe20000000800 */
[----:B------:R-:W-:Y:S01]  /*e800*/  IMAD.MOV.U32 R17, RZ, RZ, R27 ;  /* 0x000000ffff117224 */ /* 0x000fe200078e001b */
[----:B------:R-:W-:Y:S01]  /*e810*/  ISETP.GE.AND P1, PT, R28, UR4, PT ;  /* 0x000000041c007c0c */ /* 0x000fe2000bf26270 */
[----:B------:R-:W-:Y:S02]  /*e820*/  IMAD.MOV.U32 R6, RZ, RZ, R25 ;  /* 0x000000ffff067224 */ /* 0x000fe400078e0019 */
[----:B------:R-:W-:-:S10]  /*e830*/  IMAD.MOV.U32 R29, RZ, RZ, R26 ;  /* 0x000000ffff1d7224 */ /* 0x000fd400078e001a */
.L_x_2473:
[----:B------:R-:W2:Y:S01]  /*e840*/  LDL R9, [R1+0x14] ;  /* 0x0000140001097983 */ /* 0x000ea20000100800 */
[----:B0-----:R-:W0:Y:S03]  /*e850*/  LDC R3, c[0x0][0x430] ;  /* 0x00010c00ff037b82 */ /* 0x001e260000000800 */
[----:B------:R-:W3:Y:S04]  /*e860*/  LDL R8, [R1+0x18] ;  /* 0x0000180001087983 */ /* 0x000ee80000100800 */
[----:B------:R-:W4:Y:S01]  /*e870*/  LDL R5, [R1] ;  /* 0x0000000001057983 */ /* 0x000f220000100800 */
        /* <DEDUP_REMOVED lines=14> */
[----:B-1----:R-:W-:-:S05]  /*e960*/  @P0 SHF.R.U32.HI R2, RZ, R0, R4 ;  /* 0x00000000ff020219 */ /* 0x002fca0000011604 */
        /* <DEDUP_REMOVED lines=23> */
.L_x_2461:
[----:B------:R-:W-:Y:S01]  /*eae0*/  IMAD R5, R25, 0x8, R22 ;  /* 0x0000000819057824 */ /* 0x000fe200078e0216 */
[----:B------:R-:W-:Y:S01]  /*eaf0*/  SHF.L.U32 R2, R27, 0x1f, RZ ;  /* 0x0000001f1b027819 */ /* 0x000fe200000006ff */
[----:B------:R-:W-:Y:S03]  /*eb00*/  BSSY B1, `(.L_x_2462) ;  /* 0x0000003000017945 */ /* 0x000fe60003800000 */
[----:B------:R-:W0:Y:S02]  /*eb10*/  SYNCS.PHASECHK.TRANS64.TRYWAIT P0, [R5+URZ+0x16840], R2 ;  /* 0x01684002050075a7 */ /* 0x000e24000800017f */
[----:B0-----:R-:W-:Y:S05]  /*eb20*/  @!P0 BRA `(.L_x_2463) ;  /* 0x00000044008c8947 */ /* 0x001fea0003800000 */
.L_x_2558:
[----:B------:R-:W-:Y:S05]  /*eb30*/  BSYNC B1 ;  /* 0x0000000000017941 */ /* 0x000fea0003800000 */
.L_x_2462:
[----:B------:R-:W2:Y:S01]  /*eb40*/  LDL R3, [R1+0x4] ;  /* 0x0000040001037983 */ /* 0x000ea20000100800 */
[----:B------:R-:W-:Y:S01]  /*eb50*/  SHF.R.S32.HI R20, RZ, 0x1f, R0 ;  /* 0x0000001fff147819 */ /* 0x000fe20000011400 */
[----:B------:R-:W-:Y:S01]  /*eb60*/  ULDC.64 UR4, c[0x0][0x300] ;  /* 0x0000c00000047ab9 */ /* 0x000fe20000000a00 */
[----:B------:R-:W-:Y:S01]  /*eb70*/  ULDC.64 UR6, c[0x0][0x2e8] ;  /* 0x0000ba0000067ab9 */ /* 0x000fe20000000a00 */
[----:B------:R-:W1:Y:S02]  /*eb80*/  S2R R8, SR_TID.X ;  /* 0x0000000000087919 */ /* 0x000e640000002100 */
[----:B------:R-:W-:-:S04]  /*eb90*/  IMAD R7, R20, UR4, RZ ;  /* 0x0000000414077c24 */ /* 0x000fc8000f8e02ff */
[----:B------:R-:W-:Y:S02]  /*eba0*/  IMAD R7, R0, UR5, R7 ;  /* 0x0000000500077c24 */ /* 0x000fe4000f8e0207 */
[C---:B-1----:R-:W-:Y:S01]  /*ebb0*/  IMAD.SHL.U32 R9, R8.reuse, 0x8, RZ ;  /* 0x0000000808097824 */ /* 0x042fe200078e00ff */
[----:B------:R-:W-:-:S04]  /*ebc0*/  SHF.L.U32 R11, R8, 0x3, RZ ;  /* 0x00000003080b7819 */ /* 0x000fc800000006ff */
        /* <DEDUP_REMOVED lines=59> */
.L_x_2576:
        /* <DEDUP_REMOVED lines=8> */
.L_x_2465:
        /* <DEDUP_REMOVED lines=11> */
.L_x_2466:
[----:B------:R1:W-:Y:S01]  /*f0b0*/  SYNCS.ARRIVE.TRANS64.A1T0 RZ, [R5+URZ+0x16830], RZ ;  /* 0x016830ff05ff79a7 */ /* 0x0003e2000810003f */
[----:B------:R-:W-:Y:S05]  /*f0c0*/  @!P3 BRA `(.L_x_2467) ;  /* 0x000000000004b947 */ /* 0x000fea0003800000 */
[----:B------:R-:W-:Y:S01]  /*f0d0*/  BPT.TRAP 0x1 ;  /* 0x000000040000795c */ /* 0x000fe20000300000 */
.L_x_2467:
[----:B------:R-:W-:Y:S01]  /*f0e0*/  SHF.L.U32 R2, R17, 0x1f, RZ ;  /* 0x0000001f11027819 */ /* 0x000fe200000006ff */
[----:B-1----:R-:W-:Y:S01]  /*f0f0*/  IMAD R5, R6, 0x8, R22 ;  /* 0x0000000806057824 */ /* 0x002fe200078e0216 */
[----:B------:R-:W-:Y:S03]  /*f100*/  BSSY B1, `(.L_x_2468) ;  /* 0x0000003000017945 */ /* 0x000fe60003800000 */
[----:B------:R-:W1:Y:S02]  /*f110*/  SYNCS.PHASECHK.TRANS64.TRYWAIT P0, [R5+URZ+0x16860], R2 ;  /* 0x01686002050075a7 */ /* 0x000e64000800017f */
[----:B-1----:R-:W-:Y:S05]  /*f120*/  @!P0 BRA `(.L_x_2469) ;  /* 0x0000004800508947 */ /* 0x002fea0003800000 */
.L_x_2577:
[----:B------:R-:W-:Y:S05]  /*f130*/  BSYNC B1 ;  /* 0x0000000000017941 */ /* 0x000fea0003800000 */
.L_x_2468:
        /* <DEDUP_REMOVED lines=60> */
.L_x_2595:
        /* <DEDUP_REMOVED lines=14> */
[----:B------:R-:W-:-:S03]  /*f5e0*/  NOP ;  /* 0x0000000000007918 */ /* 0x000fc60000000000 */
[----:B------:R-:W-:-:S03]  /*f5f0*/  IADD3 R3, R3, R6, RZ ;  /* 0x0000000603037210 */ /* 0x000fc60007ffe0ff */
        /* <DEDUP_REMOVED lines=9> */
.L_x_2471:
        /* <DEDUP_REMOVED lines=11> */
.L_x_2472:
[----:B------:R-:W2:Y:S01]  /*f740*/  LDL R0, [R1+0x10] ;  /* 0x0000100001007983 */ /* 0x000ea20000100800 */
[----:B------:R1:W-:Y:S01]  /*f750*/  SYNCS.ARRIVE.TRANS64.A1T0 RZ, [R5+URZ+0x16850], RZ ;  /* 0x016850ff05ff79a7 */ /* 0x0003e2000810003f */
[C---:B------:R-:W-:Y:S02]  /*f760*/  VIADD R7, R26.reuse, 0xffffffff ;  /* 0xffffffff1a077836 */ /* 0x040fe40000000000 */
[----:B------:R-:W-:Y:S02]  /*f770*/  IMAD.MOV.U32 R17, RZ, RZ, R27 ;  /* 0x000000ffff117224 */ /* 0x000fe400078e001b */
[----:B------:R-:W-:Y:S02]  /*f780*/  IMAD.MOV.U32 R6, RZ, RZ, R25 ;  /* 0x000000ffff067224 */ /* 0x000fe400078e0019 */
[----:B------:R-:W-:Y:S01]  /*f790*/  IMAD.MOV.U32 R29, RZ, RZ, R26 ;  /* 0x000000ffff1d7224 */ /* 0x000fe200078e001a */
[----:B--2---:R-:W-:-:S13]  /*f7a0*/  ISETP.GT.AND P0, PT, R26, R0, PT ;  /* 0x000000001a00720c */ /* 0x004fda0003f04270 */
[----:B-1----:R-:W-:Y:S05]  /*f7b0*/  @P0 BRA `(.L_x_2473) ;  /* 0xfffffff000200947 */ /* 0x002fea000383ffff */
.L_x_2460:
[----:B------:R-:W-:Y:S05]  /*f7c0*/  BSYNC B0 ;  /* 0x0000000000007941 */ /* 0x000fea0003800000 */
.L_x_2459:
        /* <DEDUP_REMOVED lines=17> */
.L_x_2475:
[----:B------:R-:W-:Y:S05]  /*f8e0*/  BSYNC B0 ;  /* 0x0000000000007941 */ /* 0x000fea0003800000 */
.L_x_2474:
[----:B------:R-:W-:-:S05]  /*f8f0*/  IMAD.U32 R0, RZ, RZ, UR37 ;  /* 0x00000025ff007e24 */ /* 0x000fca000f8e00ff */
[----:B------:R-:W-:-:S13]  /*f900*/  ISETP.NE.AND P0, PT, R0, 0x3, PT ;  /* 0x000000030000780c */ /* 0x000fda0003f05270 */
[----:B------:R-:W-:Y:S05]  /*f910*/  @!P0 BRA `(.L_x_2476) ;  /* 0x0000000000048947 */ /* 0x000fea0003800000 */
[----:B------:R-:W-:Y:S01]  /*f920*/  BPT.TRAP 0x1 ;  /* 0x000000040000795c */ /* 0x000fe20000300000 */
.L_x_2476:
[----:B------:R-:W2:Y:S01]  /*f930*/  LDL.LU R2, [R1+0xc] ;  /* 0x00000c0001027983 */ /* 0x000ea20000300800 */
[----:B------:R-:W-:Y:S01]  /*f940*/  IMAD R0, R25, 0x8, R22 ;  /* 0x0000000819007824 */ /* 0x000fe200078e0216 */
[----:B0-----:R-:W-:Y:S01]  /*f950*/  SHF.L.U32 R3, R27, 0x1f, RZ ;  /* 0x0000001f1b037819 */ /* 0x001fe200000006ff */
[----:B------:R-:W-:Y:S03]  /*f960*/  BSSY B0, `(.L_x_2477) ;  /* 0x0000004000007945 */ /* 0x000fe60003800000 */
[----:B------:R-:W0:Y:S01]  /*f970*/  SYNCS.PHASECHK.TRANS64.TRYWAIT P0, [R0+URZ+0x16860], R3 ;  /* 0x01686003000075a7 */ /* 0x000e22000800017f */
[----:B--2---:R-:W-:Y:S01]  /*f980*/  IMAD R6, R26, -0x80, R2 ;  /* 0xffffff801a067824 */ /* 0x004fe200078e0202 */
[----:B0-----:R-:W-:Y:S06]  /*f990*/  @!P0 BRA `(.L_x_2478) ;  /* 0x0000004800908947 */ /* 0x001fec0003800000 */
.L_x_2596:
[----:B------:R-:W-:Y:S05]  /*f9a0*/  BSYNC B0 ;  /* 0x0000000000007941 */ /* 0x000fea0003800000 */
.L_x_2477:
        /* <DEDUP_REMOVED lines=60> */
.L_x_2614:
        /* <DEDUP_REMOVED lines=9> */
.L_x_2480:
        /* <DEDUP_REMOVED lines=11> */
.L_x_2481:
[----:B------:R-:W-:Y:S01]  /*feb0*/  VIADD R25, R25, 0x1 ;  /* 0x0000000119197836 */ /* 0x000fe20000000000 */
[----:B------:R0:W-:Y:S04]  /*fec0*/  SYNCS.ARRIVE.TRANS64.A1T0 RZ, [R0+URZ+0x16850], RZ ;  /* 0x016850ff00ff79a7 */ /* 0x0001e8000810003f */
[----:B------:R-:W-:-:S04]  /*fed0*/  ISETP.NE.AND P0, PT, R25, 0x2, PT ;  /* 0x000000021900780c */ /* 0x000fc80003f05270 */
[----:B0-----:R-:W-:Y:S02]  /*fee0*/  SEL R0, RZ, 0x1, P0 ;  /* 0x00000001ff007807 */ /* 0x001fe40000000000 */
[----:B------:R-:W-:Y:S02]  /*fef0*/  SEL R25, R25, RZ, P0 ;  /* 0x000000ff19197207 */ /* 0x000fe40000000000 */
[----:B------:R-:W-:-:S07]  /*ff00*/  LOP3.LUT R27, R27, R0, RZ, 0x3c, !PT ;  /* 0x000000001b1b7212 */ /* 0x000fce00078e3cff */
.L_x_2440:
[----:B------:R-:W-:Y:S05]  /*ff10*/  BSYNC B7 ;  /* 0x0000000000077941 */ /* 0x000fea0003800000 */
.L_x_2438:
        /* <DEDUP_REMOVED lines=12> */
.L_x_2482:
        /* <DEDUP_REMOVED lines=43> */
.L_x_2624:
[----:B------:R-:W-:Y:S02]  /*10290*/  ULDC UR4, c[0x0][0xc38] ;  /* 0x00030e0000047ab9 */ /* 0x000fe40000000800 */
[----:B------:R-:W-:-:S04]  /*102a0*/  IMAD.U32 R4, RZ, RZ, UR4 ;  /* 0x00000004ff047e24 */ /* 0x000fc8000f8e00ff */
[----:B-1----:R-:W-:-:S04]  /*102b0*/  IMAD R3, R14, R4, RZ ;  /* 0x000000040e037224 */ /* 0x002fc800078e02ff */
[----:B------:R-:W-:-:S05]  /*102c0*/  IMAD.IADD R6, R6, 0x1, R3 ;  /* 0x0000000106067824 */ /* 0x000fca00078e0203 */
[----:B------:R-:W-:-:S13]  /*102d0*/  ISETP.GT.AND P6, PT, R6, R0, PT ;  /* 0x000000000600720c */ /* 0x000fda0003fc4270 */
[----:B------:R-:W-:Y:S05]  /*102e0*/  @P6 BRA `(.L_x_2485) ;  /* 0x0000000000a46947 */ /* 0x000fea0003800000 */
.L_x_2488:
        /* <DEDUP_REMOVED lines=35> */
.L_x_2632:
[----:B------:R-:W-:Y:S02]  /*10520*/  ULDC UR4, c[0x0][0xc38] ;  /* 0x00030e0000047ab9 */ /* 0x000fe40000000800 */
[----:B------:R-:W-:-:S04]  /*10530*/  IMAD.U32 R4, RZ, RZ, UR4 ;  /* 0x00000004ff047e24 */ /* 0x000fc8000f8e00ff */
[----:B-1----:R-:W-:-:S04]  /*10540*/  IMAD R3, R14, R4, RZ ;  /* 0x000000040e037224 */ /* 0x002fc800078e02ff */
[----:B------:R-:W-:-:S05]  /*10550*/  IMAD.IADD R6, R3, 0x1, R6 ;  /* 0x0000000103067824 */ /* 0x000fca00078e0206 */
[----:B------:R-:W-:-:S13]  /*10560*/  ISETP.GT.AND P6, PT, R6, R0, PT ;  /* 0x000000000600720c */ /* 0x000fda0003fc4270 */
[----:B------:R-:W-:Y:S05]  /*10570*/  @!P6 BRA `(.L_x_2488) ;  /* 0xfffffffc005ce947 */ /* 0x000fea000383ffff */
.L_x_2485:
        /* <DEDUP_REMOVED lines=10> */
.L_x_2637:
[----:B------:R-:W-:-:S13]  /*10620*/  ISETP.NE.AND P0, PT, R3, RZ, PT ;  /* 0x000000ff0300720c */ /* 0x000fda0003f05270 */
[----:B------:R-:W-:Y:S05]  /*10630*/  @!P0 BRA `(.L_x_2490) ;  /* 0x0000000000108947 */ /* 0x000fea0003800000 */
[----:B------:R-:W-:Y:S01]  /*10640*/  UMOV UR4, 0xffffffff ;  /* 0xffffffff00047882 */ /* 0x000fe20000000000 */
[----:B------:R-:W-:Y:S02]  /*10650*/  VIADD R12, R7, 0xffffffff ;  /* 0xffffffff070c7836 */ /* 0x000fe40000000000 */
[----:B------:R-:W-:Y:S05]  /*10660*/  BRA.DIV UR4, `(.L_x_2491) ;  /* 0x0000005204007947 */ /* 0x000fea000b800000 */
[----:B------:R4:W0:Y:S02]  /*10670*/  SHFL.IDX PT, R16, R2, R12, 0x1f ;  /* 0x00001f0c02107589 */ /* 0x00082400000e0000 */
.L_x_2490:
[----:B---3--:R-:W-:Y:S01]  /*10680*/  ISETP.NE.AND P0, PT, R5, 0x1, PT ;  /* 0x000000010500780c */ /* 0x008fe20003f05270 */
[----:B0-----:R-:W-:-:S04]  /*10690*/  IMAD R16, R16, R4, R6 ;  /* 0x0000000410107224 */ /* 0x001fc800078e0206 */
[----:B------:R-:W-:-:S08]  /*106a0*/  IMAD.IADD R0, R0, 0x1, -R16 ;  /* 0x0000000100007824 */ /* 0x000fd000078e0a10 */
[----:B------:R-:W-:Y:S05]  /*106b0*/  @!P0 BRA `(.L_x_2492) ;  /* 0x0000000000dc8947 */ /* 0x000fea0003800000 */
[----:B--2---:R-:W-:Y:S02]  /*106c0*/  IABS R4, R17 ;  /* 0x0000001100047213 */ /* 0x004fe40000000000 */
[----:B------:R-:W-:Y:S02]  /*106d0*/  IABS R6, R5 ;  /* 0x0000000500067213 */ /* 0x000fe40000000000 */
[----:B-1----:R-:W0:Y:S01]  /*106e0*/  I2F.RP R7, R4 ;  /* 0x0000000400077306 */ /* 0x002e220000209400 */
[----:B----4-:R-:W-:-:S07]  /*106f0*/  MOV R2, RZ ;  /* 0x000000ff00027202 */ /* 0x010fce0000000f00 */
        /* <DEDUP_REMOVED lines=51> */
.L_x_2492:
        /* <DEDUP_REMOVED lines=28> */
[----:B------:R-:W-:Y:S01]  /*10bf0*/  IMAD R7, R6, R9, RZ ;  /* 0x0000000906077224 */ /* 0x000fe200078e02ff */
[----:B------:R-:W-:-:S03]  /*10c00*/  IADD3 R9, -R9, RZ, RZ ;  /* 0x000000ff09097210 */ /* 0x000fc60007ffe1ff */
        /* <DEDUP_REMOVED lines=30> */
.L_x_2493:
[----:B------:R-:W-:-:S05]  /*10df0*/  LOP3.LUT R0, RZ, R3, RZ, 0x33, !PT ;  /* 0x00000003ff007212 */ /* 0x000fca00078e33ff */
[----:B------:R-:W-:Y:S01]  /*10e00*/  IMAD.IADD R17, R17, 0x1, R0 ;  /* 0x0000000111117824 */ /* 0x000fe200078e0200 */
[----:B------:R-:W-:Y:S06]  /*10e10*/  BRA `(.L_x_2494) ;  /* 0x00000000001c7947 */ /* 0x000fec0003800000 */
.L_x_2486:
[----:B------:R-:W-:Y:S01]  /*10e20*/  UMOV UR4, URZ ;  /* 0x0000003f00047c82 */ /* 0x000fe20008000000 */
[----:B------:R-:W-:Y:S01]  /*10e30*/  UMOV UR5, URZ ;  /* 0x0000003f00057c82 */ /* 0x000fe20008000000 */
[----:B------:R-:W-:Y:S01]  /*10e40*/  ULDC UR6, c[0x0][0xc3c] ;  /* 0x00030f0000067ab9 */ /* 0x000fe20000000800 */
[----:B------:R-:W-:Y:S02]  /*10e50*/  IMAD.MOV.U32 R16, RZ, RZ, R0 ;  /* 0x000000ffff107224 */ /* 0x000fe400078e0000 */
[----:B------:R-:W-:Y:S02]  /*10e60*/  IMAD.U32 R17, RZ, RZ, UR4 ;  /* 0x00000004ff117e24 */ /* 0x000fe4000f8e00ff */
[----:B------:R-:W-:Y:S02]  /*10e70*/  IMAD.U32 R18, RZ, RZ, UR5 ;  /* 0x00000005ff127e24 */ /* 0x000fe4000f8e00ff */
[----:B------:R-:W-:-:S07]  /*10e80*/  IMAD.U32 R19, RZ, RZ, UR6 ;  /* 0x00000006ff137e24 */ /* 0x000fce000f8e00ff */
.L_x_2494:
        /* <DEDUP_REMOVED lines=10> */
.L_x_2483:
[----:B------:R-:W-:Y:S02]  /*10f30*/  ULDC UR4, c[0x0][0xc3c] ;  /* 0x00030f0000047ab9 */ /* 0x000fe40000000800 */
[----:B-1----:R-:W-:-:S13]  /*10f40*/  ISETP.GE.AND P0, PT, R19, UR4, PT ;  /* 0x0000000413007c0c */ /* 0x002fda000bf06270 */
[----:B------:R-:W-:Y:S05]  /*10f50*/  @!P0 BRA `(.L_x_2495) ;  /* 0xffffffac00808947 */ /* 0x000fea000383ffff */
[----:B------:R-:W-:Y:S05]  /*10f60*/  BSYNC B8 ;  /* 0x0000000000087941 */ /* 0x000fea0003800000 */
.L_x_2432:
[----:B--2---:R-:W2:Y:S01]  /*10f70*/  LDL.LU R0, [R1+0x38] ;  /* 0x0000380001007983 */ /* 0x004ea20000300800 */
[----:B------:R-:W-:Y:S01]  /*10f80*/  BSSY B0, `(.L_x_2496) ;  /* 0x000000b000007945 */ /* 0x000fe20003800000 */
[----:B------:R-:W1:Y:S01]  /*10f90*/  S2R R5, SR_CgaCtaId ;  /* 0x0000000000057919 */ /* 0x000e620000008800 */
[----:B--2---:R-:W-:-:S05]  /*10fa0*/  VIADD R0, R0, 0x1 ;  /* 0x0000000100007836 */ /* 0x004fca0000000000 */
[----:B0-----:R-:W-:-:S04]  /*10fb0*/  LEA.HI R2, R0, R0, RZ, 0x1 ;  /* 0x0000000000027211 */ /* 0x001fc800078f08ff */
[----:B------:R-:W-:Y:S02]  /*10fc0*/  LOP3.LUT R3, R2, 0xfffffffe, RZ, 0xc0, !PT ;  /* 0xfffffffe02037812 */ /* 0x000fe400078ec0ff */
[----:B------:R-:W-:-:S03]  /*10fd0*/  MOV R2, 0x400 ;  /* 0x0000040000027802 */ /* 0x000fc60000000f00 */
[----:B------:R-:W-:Y:S01]  /*10fe0*/  IMAD.IADD R0, R0, 0x1, -R3 ;  /* 0x0000000100007824 */ /* 0x000fe200078e0a03 */
[----:B-1----:R-:W-:-:S04]  /*10ff0*/  LEA R5, R5, R2, 0x18 ;  /* 0x0000000205057211 */ /* 0x002fc800078ec0ff */
[----:B------:R-:W-:-:S04]  /*11000*/  SHF.L.U32 R0, R0, 0x1f, RZ ;  /* 0x0000001f00007819 */ /* 0x000fc800000006ff */
[----:B------:R-:W0:Y:S02]  /*11010*/  SYNCS.PHASECHK.TRANS64.TRYWAIT P0, [R5+URZ+0x16820], R0 ;  /* 0x01682000050075a7 */ /* 0x000e24000800017f */
[----:B0-----:R-:W-:Y:S05]  /*11020*/  @!P0 BRA `(.L_x_2497) ;  /* 0x0000004400b88947 */ /* 0x001fea0003800000 */
.L_x_2640:
[----:B------:R-:W-:Y:S05]  /*11030*/  BSYNC B0 ;  /* 0x0000000000007941 */ /* 0x000fea0003800000 */
.L_x_2496:
[----:B------:R-:W-:-:S03]  /*11040*/  UMOV UR4, 0xffffffff ;  /* 0xffffffff00047882 */ /* 0x000fc60000000000 */
[----:B------:R-:W-:Y:S05]  /*11050*/  BRA.DIV UR4, `(.L_x_2498) ;  /* 0x0000004604c07947 */ /* 0x000fea000b800000 */
[----:B0-----:R-:W0:Y:S02]  /*11060*/  S2R R0, SR_TID.X ;  /* 0x0000000000007919 */ /* 0x001e240000002100 */
[----:B0-----:R-:W-:-:S04]  /*11070*/  SHF.R.U32.HI R0, RZ, 0x5, R0 ;  /* 0x00000005ff007819 */ /* 0x001fc80000011600 */
[----:B------:R-:W-:-:S05]  /*11080*/  LOP3.LUT R0, R0, 0x3, RZ, 0xc0, !PT ;  /* 0x0000000300007812 */ /* 0x000fca00078ec0ff */
[----:B------:R0:W1:Y:S02]  /*11090*/  SHFL.IDX PT, R14, R0, RZ, 0x1f ;  /* 0x00001fff000e7589 */ /* 0x00006400000e0000 */
.L_x_2643:
[----:B-1----:R-:W-:Y:S01]  /*110a0*/  ISETP.NE.AND P0, PT, R14, RZ, PT ;  /* 0x000000ff0e00720c */ /* 0x002fe20003f05270 */
[----:B------:R-:W-:-:S12]  /*110b0*/  BSSY B0, `(.L_x_2499) ;  /* 0x0000024000007945 */ /* 0x000fd80003800000 */
[----:B------:R-:W-:Y:S05]  /*110c0*/  @P0 BRA `(.L_x_2500) ;  /* 0x0000000000880947 */ /* 0x000fea0003800000 */
[----:B------:R-:W-:-:S03]  /*110d0*/  UMOV UR4, 0xffffffff ;  /* 0xffffffff00047882 */ /* 0x000fc60000000000 */
[----:B------:R-:W-:Y:S05]  /*110e0*/  BRA.DIV UR4, `(.L_x_2501) ;  /* 0x0000004604d07947 */ /* 0x000fea000b800000 */
[----:B------:R-:W-:-:S13]  /*110f0*/  ELECT P6, URZ, PT ;  /* 0x00000000003f782f */ /* 0x000fda00038c0000 */
.L_x_2646:
[----:B------:R-:W-:Y:S05]  /*11100*/  @!P6 BRA `(.L_x_2500) ;  /* 0x000000000078e947 */ /* 0x000fea0003800000 */
[----:B------:R-:W-:-:S06]  /*11110*/  ULOP3.LUT UR4, UR36, 0x2, URZ, 0xfc, !UPT ;  /* 0x0000000224047892 */ /* 0x000fcc000f8efc3f */
[----:B0-----:R-:W-:-:S05]  /*11120*/  IMAD.U32 R0, RZ, RZ, UR4 ;  /* 0x00000004ff007e24 */ /* 0x001fca000f8e00ff */
[----:B------:R-:W-:-:S13]  /*11130*/  ISETP.NE.AND P0, PT, R0, 0x3, PT ;  /* 0x000000030000780c */ /* 0x000fda0003f05270 */
[----:B------:R-:W-:Y:S05]  /*11140*/  @!P0 BRA `(.L_x_2502) ;  /* 0x0000000000048947 */ /* 0x000fea0003800000 */
[----:B------:R-:W-:Y:S01]  /*11150*/  BPT.TRAP 0x1 ;  /* 0x000000040000795c */ /* 0x000fe20000300000 */
.L_x_2502:
[----:B------:R-:W-:Y:S01]  /*11160*/  IMAD R3, R25, 0x8, R5 ;  /* 0x0000000819037824 */ /* 0x000fe200078e0205 */
[----:B------:R-:W-:Y:S01]  /*11170*/  SHF.L.U32 R2, R27, 0x1f, RZ ;  /* 0x0000001f1b027819 */ /* 0x000fe200000006ff */
[----:B------:R-:W-:-:S03]  /*11180*/  VIADD R25, R25, 0x1 ;  /* 0x0000000119197836 */ /* 0x000fc60000000000 */
[----:B------:R-:W0:Y:S02]  /*11190*/  SYNCS.PHASECHK.TRANS64.TRYWAIT P1, [R3+URZ+0x16840], R2 ;  /* 0x01684002030075a7 */ /* 0x000e24000802017f */
[----:B------:R-:W-:-:S04]  /*111a0*/  ISETP.NE.AND P2, PT, R25, 0x2, PT ;  /* 0x000000021900780c */ /* 0x000fc80003f45270 */
[----:B------:R-:W-:Y:S01]  /*111b0*/  SEL R0, RZ, 0x1, P2 ;  /* 0x00000001ff007807 */ /* 0x000fe20001000000 */
[----:B0-----:R-:W-:Y:S08]  /*111c0*/  @!P1 BRA `(.L_x_2503) ;  /* 0x0000004400b89947 */ /* 0x001ff00003800000 */
.L_x_2647:
[----:B------:R-:W-:Y:S02]  /*111d0*/  SEL R25, R25, RZ, P2 ;  /* 0x000000ff19197207 */ /* 0x000fe40001000000 */
[----:B------:R-:W-:Y:S01]  /*111e0*/  LOP3.LUT R0, R27, R0, RZ, 0x3c, !PT ;  /* 0x000000001b007212 */ /* 0x000fe200078e3cff */
[----:B------:R-:W-:Y:S06]  /*111f0*/  @!P0 BRA `(.L_x_2504) ;  /* 0x0000000000048947 */ /* 0x000fec0003800000 */
[----:B------:R-:W-:Y:S01]  /*11200*/  BPT.TRAP 0x1 ;  /* 0x000000040000795c */ /* 0x000fe20000300000 */
.L_x_2504:
[----:B------:R-:W-:Y:S01]  /*11210*/  IMAD R25, R25, 0x8, R5 ;  /* 0x0000000819197824 */ /* 0x000fe200078e0205 */
[----:B------:R-:W-:-:S04]  /*11220*/  SHF.L.U32 R0, R0, 0x1f, RZ ;  /* 0x0000001f00007819 */ /* 0x000fc800000006ff */
[----:B------:R-:W1:Y:S02]  /*11230*/  SYNCS.PHASECHK.TRANS64.TRYWAIT P1, [R25+URZ+0x16840], R0 ;  /* 0x01684000190075a7 */ /* 0x000e64000802017f */
[----:B-1----:R-:W-:Y:S05]  /*11240*/  @!P1 BRA `(.L_x_2505) ;  /* 0x0000004400ac9947 */ /* 0x002fea0003800000 */
.L_x_2648:
[----:B------:R-:W-:Y:S05]  /*11250*/  @!P0 BRA `(.L_x_2506) ;  /* 0x0000000000048947 */ /* 0x000fea0003800000 */
[----:B------:R-:W-:Y:S01]  /*11260*/  BPT.TRAP 0x1 ;  /* 0x000000040000795c */ /* 0x000fe20000300000 */
.L_x_2506:
[----:B------:R-:W2:Y:S02]  /*11270*/  SYNCS.PHASECHK.TRANS64.TRYWAIT P1, [R3+URZ+0x16860], R2 ;  /* 0x01686002030075a7 */ /* 0x000ea4000802017f */
[----:B--2---:R-:W-:Y:S05]  /*11280*/  @!P1 BRA `(.L_x_2507) ;  /* 0x0000004400b09947 */ /* 0x004fea0003800000 */
.L_x_2649:
[----:B------:R-:W-:Y:S05]  /*11290*/  @!P0 BRA `(.L_x_2508) ;  /* 0x0000000000048947 */ /* 0x000fea0003800000 */
[----:B------:R-:W-:Y:S01]  /*112a0*/  BPT.TRAP 0x1 ;  /* 0x000000040000795c */ /* 0x000fe20000300000 */
.L_x_2508:
[----:B---3--:R3:W4:Y:S02]  /*112b0*/  SYNCS.PHASECHK.TRANS64.TRYWAIT P0, [R25+URZ+0x16860], R0 ;  /* 0x01686000190075a7 */ /* 0x008724000800017f */
[----:B----4-:R-:W-:Y:S05]  /*112c0*/  @!P0 NANOSLEEP.SYNCS 0x989680 ;  /* 0x009896800000895d */ /* 0x010fea0003900000 */
[----:B------:R-:W4:Y:S02]  /*112d0*/  @!P0 SYNCS.PHASECHK.TRANS64 P0, [R25+URZ+0x16860], R0 ;  /* 0x01686000190085a7 */ /* 0x000f24000800007f */
[----:B----4-:R-:W-:Y:S05]  /*112e0*/  @!P0 BRA `(.L_x_2508) ;  /* 0xfffffffc00f08947 */ /* 0x010fea000383ffff */
.L_x_2500:
[----:B------:R-:W-:Y:S05]  /*112f0*/  BSYNC B0 ;  /* 0x0000000000007941 */ /* 0x000fea0003800000 */
.L_x_2499:
[----:B------:R-:W-:Y:S05]  /*11300*/  EXIT ;  /* 0x000000000000794d */ /* 0x000fea0003800000 */
.L_x_2377:
[----:B0-----:R-:W-:-:S04]  /*11310*/  IMAD.U32 R3, RZ, RZ, UR45 ;  /* 0x0000002dff037e24 */ /* 0x001fc8000f8e00ff */
[----:B------:R0:W1:Y:S03]  /*11320*/  SYNCS.PHASECHK.TRANS64.TRYWAIT P1, [R3+URZ+0x16800], R0 ;  /* 0x01680000030075a7 */ /* 0x000066000802017f */
[----:B-1----:R-:W-:Y:S05]  /*11330*/  @!P1 NANOSLEEP.SYNCS 0x989680 ;  /* 0x009896800000995d */ /* 0x002fea0003900000 */
[----:B------:R-:W1:Y:S02]  /*11340*/  @!P1 SYNCS.PHASECHK.TRANS64 P1, [R3+URZ+0x16800], R0 ;  /* 0x01680000030095a7 */ /* 0x000e64000802007f */
[----:B-1----:R-:W-:Y:S05]  /*11350*/  @!P1 BRA `(.L_x_2377) ;  /* 0xfffffffc00ec9947 */ /* 0x002fea000383ffff */
[----:B------:R-:W-:Y:S05]  /*11360*/  BRA `(.L_x_2509) ;  /* 0xffffff0400fc7947 */ /* 0x000fea000383ffff */
.L_x_2381:
[----:B-1----:R1:W2:Y:S02]  /*11370*/  SYNCS.PHASECHK.TRANS64.TRYWAIT P1, [R3+URZ+0x16830], R0 ;  /* 0x01683000030075a7 */ /* 0x0022a4000802017f */
[----:B--2---:R-:W-:Y:S05]  /*11380*/  @!P1 NANOSLEEP.SYNCS 0x989680 ;  /* 0x009896800000995d */ /* 0x004fea0003900000 */
[----:B------:R-:W2:Y:S02]  /*11390*/  @!P1 SYNCS.PHASECHK.TRANS64 P1, [R3+URZ+0x16830], R0 ;  /* 0x01683000030095a7 */ /* 0x000ea4000802007f */
[----:B--2---:R-:W-:Y:S05]  /*113a0*/  @!P1 BRA `(.L_x_2381) ;  /* 0xfffffffc00f09947 */ /* 0x004fea000383ffff */
[----:B------:R-:W-:Y:S05]  /*113b0*/  BRA `(.L_x_2380) ;  /* 0xffffff0800187947 */ /* 0x000fea000383ffff */
.L_x_2387:
[----:B-1----:R-:W-:-:S04]  /*113c0*/  IMAD.U32 R7, RZ, RZ, UR6 ;  /* 0x00000006ff077e24 */ /* 0x002fc8000f8e00ff */
[----:B------:R1:W2:Y:S03]  /*113d0*/  SYNCS.PHASECHK.TRANS64.TRYWAIT P1, [R7+URZ+0x16830], R0 ;  /* 0x01683000070075a7 */ /* 0x0002a6000802017f */
[----:B--2---:R-:W-:Y:S05]  /*113e0*/  @!P1 NANOSLEEP.SYNCS 0x989680 ;  /* 0x009896800000995d */ /* 0x004fea0003900000 */
[----:B------:R-:W2:Y:S02]  /*113f0*/  @!P1 SYNCS.PHASECHK.TRANS64 P1, [R7+URZ+0x16830], R0 ;  /* 0x01683000070095a7 */ /* 0x000ea4000802007f */
[----:B--2---:R-:W-:Y:S05]  /*11400*/  @!P1 BRA `(.L_x_2387) ;  /* 0xfffffffc00ec9947 */ /* 0x004fea000383ffff */
[----:B------:R-:W-:Y:S05]  /*11410*/  BRA `(.L_x_2384) ;  /* 0xffffff2800747947 */ /* 0x000fea000383ffff */
.L_x_2391:
[----:B-1----:R-:W-:-:S04]  /*11420*/  IMAD.U32 R2, RZ, RZ, UR6 ;  /* 0x00000006ff027e24 */ /* 0x002fc8000f8e00ff */
[----:B------:R1:W2:Y:S03]  /*11430*/  SYNCS.PHASECHK.TRANS64.TRYWAIT P1, [R2+URZ+0x16850], R0 ;  /* 0x01685000020075a7 */ /* 0x0002a6000802017f */
[----:B--2---:R-:W-:Y:S05]  /*11440*/  @!P1 NANOSLEEP.SYNCS 0x989680 ;  /* 0x009896800000995d */ /* 0x004fea0003900000 */
[----:B------:R-:W2:Y:S02]  /*11450*/  @!P1 SYNCS.PHASECHK.TRANS64 P1, [R2+URZ+0x16850], R0 ;  /* 0x01685000020095a7 */ /* 0x000ea4000802007f */
[----:B--2---:R-:W-:Y:S05]  /*11460*/  @!P1 BRA `(.L_x_2391) ;  /* 0xfffffffc00ec9947 */ /* 0x004fea000383ffff */
[----:B------:R-:W-:Y:S05]  /*11470*/  BRA `(.L_x_2388) ;  /* 0xffffff2800f87947 */ /* 0x000fea000383ffff */
.L_x_2399:
[----:B-1----:R-:W-:-:S04]  /*11480*/  IMAD.U32 R7, RZ, RZ, UR6 ;  /* 0x00000006ff077e24 */ /* 0x002fc8000f8e00ff */
[----:B------:R1:W2:Y:S03]  /*11490*/  SYNCS.PHASECHK.TRANS64.TRYWAIT P1, [R7+URZ+0x16830], R0 ;  /* 0x01683000070075a7 */ /* 0x0002a6000802017f */
[----:B--2---:R-:W-:Y:S05]  /*114a0*/  @!P1 NANOSLEEP.SYNCS 0x989680 ;  /* 0x009896800000995d */ /* 0x004fea0003900000 */
[----:B------:R-:W2:Y:S02]  /*114b0*/  @!P1 SYNCS.PHASECHK.TRANS64 P1, [R7+URZ+0x16830], R0 ;  /* 0x01683000070095a7 */ /* 0x000ea4000802007f */
[----:B--2---:R-:W-:Y:S05]  /*114c0*/  @!P1 BRA `(.L_x_2399) ;  /* 0xfffffffc00ec9947 */ /* 0x004fea000383ffff */
[----:B------:R-:W-:Y:S05]  /*114d0*/  BRA `(.L_x_2396) ;  /* 0xffffff5000047947 */ /* 0x000fea000383ffff */
.L_x_2403:
[----:B-1----:R-:W-:-:S04]  /*114e0*/  IMAD.U32 R2, RZ, RZ, UR6 ;  /* 0x00000006ff027e24 */ /* 0x002fc8000f8e00ff */
[----:B------:R1:W2:Y:S03]  /*114f0*/  SYNCS.PHASECHK.TRANS64.TRYWAIT P1, [R2+URZ+0x16850], R0 ;  /* 0x01685000020075a7 */ /* 0x0002a6000802017f */
[----:B--2---:R-:W-:Y:S05]  /*11500*/  @!P1 NANOSLEEP.SYNCS 0x989680 ;  /* 0x009896800000995d */ /* 0x004fea0003900000 */
[----:B------:R-:W2:Y:S02]  /*11510*/  @!P1 SYNCS.PHASECHK.TRANS64 P1, [R2+URZ+0x16850], R0 ;  /* 0x01685000020095a7 */ /* 0x000ea4000802007f */
[----:B--2---:R-:W-:Y:S05]  /*11520*/  @!P1 BRA `(.L_x_2403) ;  /* 0xfffffffc00ec9947 */ /* 0x004fea000383ffff */
[----:B------:R-:W-:Y:S05]  /*11530*/  BRA `(.L_x_2400) ;  /* 0xffffff50007c7947 */ /* 0x000fea000383ffff */
.L_x_2410:
[----:B-1----:R-:W-:-:S04]  /*11540*/  IMAD.U32 R6, RZ, RZ, UR5 ;  /* 0x00000005ff067e24 */ /* 0x002fc8000f8e00ff */
[----:B------:R1:W2:Y:S03]  /*11550*/  SYNCS.PHASECHK.TRANS64.TRYWAIT P1, [R6+URZ+0x16850], R5 ;  /* 0x01685005060075a7 */ /* 0x0002a6000802017f */
[----:B--2---:R-:W-:Y:S05]  /*11560*/  @!P1 NANOSLEEP.SYNCS 0x989680 ;  /* 0x009896800000995d */ /* 0x004fea0003900000 */
[----:B------:R-:W2:Y:S02]  /*11570*/  @!P1 SYNCS.PHASECHK.TRANS64 P1, [R6+URZ+0x16850], R5 ;  /* 0x01685005060095a7 */ /* 0x000ea4000802007f */
[----:B--2---:R-:W-:Y:S05]  /*11580*/  @!P1 BRA `(.L_x_2410) ;  /* 0xfffffffc00ec9947 */ /* 0x004fea000383ffff */
[----:B------:R-:W-:Y:S05]  /*11590*/  BRA `(.L_x_2409) ;  /* 0xffffff6800f07947 */ /* 0x000fea000383ffff */
.L_x_2446:
[----:B0-----:R-:W0:Y:S01]  /*115a0*/  S2R R20, SR_TID.X ;  /* 0x0000000000147919 */ /* 0x001e220000002100 */
[----:B------:R-:W-:Y:S01]  /*115b0*/  BSSY B0, `(.L_x_2510) ;  /* 0x000000a000007945 */ /* 0x000fe20003800000 */
[----:B------:R-:W-:Y:S01]  /*115c0*/  MOV R12, RZ ;  /* 0x000000ff000c7202 */ /* 0x000fe20000000f00 */
        /* <DEDUP_REMOVED lines=8> */
.L_x_2511:
[----:B------:R-:W-:Y:S05]  /*11650*/  BSYNC B0 ;  /* 0x0000000000007941 */ /* 0x000fea0003800000 */
.L_x_2510:
[----:B------:R-:W-:Y:S05]  /*11660*/  BRA `(.L_x_2512) ;  /* 0xffffffb400f47947 */ /* 0x000fea000383ffff */
.L_x_2449:
[----:B0-----:R0:W1:Y:S02]  /*11670*/  SYNCS.PHASECHK.TRANS64.TRYWAIT P0, [R3+URZ+0x16840], R4 ;  /* 0x01684004030075a7 */ /* 0x001064000800017f */
[----:B-1----:R-:W-:Y:S05]  /*11680*/  @!P0 NANOSLEEP.SYNCS 0x989680 ;  /* 0x009896800000895d */ /* 0x002fea0003900000 */
[----:B------:R-:W1:Y:S02]  /*11690*/  @!P0 SYNCS.PHASECHK.TRANS64 P0, [R3+URZ+0x16840], R4 ;  /* 0x01684004030085a7 */ /* 0x000e64000800007f */
[----:B-1----:R-:W-:Y:S05]  /*116a0*/  @!P0 BRA `(.L_x_2449) ;  /* 0xfffffffc00f08947 */ /* 0x002fea000383ffff */
[----:B------:R-:W-:Y:S05]  /*116b0*/  BRA `(.L_x_2513) ;  /* 0xffffffb800487947 */ /* 0x000fea000383ffff */
.L_x_2450:
        /* <DEDUP_REMOVED lines=8> */
.L_x_2515:
[----:B------:R-:W-:Y:S05]  /*11740*/  BSYNC B0 ;  /* 0x0000000000007941 */ /* 0x000fea0003800000 */
.L_x_2514:
        /* <DEDUP_REMOVED lines=9> */
.L_x_2516:
[----:B------:R-:W-:Y:S02]  /*117e0*/  IMAD.MOV.U32 R13, RZ, RZ, R2 ;  /* 0x000000ffff0d7224 */ /* 0x000fe400078e0002 */
[----:B------:R-:W-:Y:S02]  /*117f0*/  IMAD.MOV.U32 R12, RZ, RZ, 0x1 ;  /* 0x00000001ff0c7424 */ /* 0x000fe400078e00ff */
[----:B------:R-:W-:-:S07]  /*11800*/  IMAD.MOV.U32 R7, RZ, RZ, R14 ;  /* 0x000000ffff077224 */ /* 0x000fce00078e000e */
[----:B------:R-:W-:Y:S05]  /*11810*/  WARPSYNC.COLLECTIVE R15, `(.L_x_2517) ;  /* 0x000000000f087348 */ /* 0x000fea0003c00000 */
[----:B------:R0:W1:Y:S02]  /*11820*/  SHFL.IDX P6, R14, R13, R12, R11 ;  /* 0x0000000c0d0e7389 */ /* 0x00006400000c000b */
[----:B01----:R-:W-:Y:S01]  /*11830*/  ENDCOLLECTIVE ;  /* 0x000000000000791b */ /* 0x003fe20003800000 */
.L_x_2517:
        /* <DEDUP_REMOVED lines=15> */
.L_x_2518:
[----:B------:R-:W-:Y:S02]  /*11930*/  @P1 IMAD R8, R5, 0x2, R22 ;  /* 0x0000000205081824 */ /* 0x000fe400078e0216 */
[----:B------:R-:W-:Y:S02]  /*11940*/  IMAD.MOV.U32 R13, RZ, RZ, R2 ;  /* 0x000000ffff0d7224 */ /* 0x000fe400078e0002 */
[----:B------:R-:W-:Y:S02]  /*11950*/  IMAD.MOV.U32 R12, RZ, RZ, 0x2 ;  /* 0x00000002ff0c7424 */ /* 0x000fe400078e00ff */
[----:B------:R-:W-:-:S07]  /*11960*/  IMAD.MOV.U32 R7, RZ, RZ, R14 ;  /* 0x000000ffff077224 */ /* 0x000fce00078e000e */
[----:B------:R-:W-:Y:S05]  /*11970*/  WARPSYNC.COLLECTIVE R15, `(.L_x_2519) ;  /* 0x000000000f087348 */ /* 0x000fea0003c00000 */
[----:B------:R0:W1:Y:S02]  /*11980*/  SHFL.IDX P6, R14, R13, R12, R11 ;  /* 0x0000000c0d0e7389 */ /* 0x00006400000c000b */
[----:B01----:R-:W-:Y:S01]  /*11990*/  ENDCOLLECTIVE ;  /* 0x000000000000791b */ /* 0x003fe20003800000 */
.L_x_2519:
        /* <DEDUP_REMOVED lines=15> */
.L_x_2520:
[----:B------:R-:W-:Y:S02]  /*11a90*/  @P1 IMAD R8, R5, 0x2, R22 ;  /* 0x0000000205081824 */ /* 0x000fe400078e0216 */
[----:B------:R-:W-:Y:S02]  /*11aa0*/  IMAD.MOV.U32 R13, RZ, RZ, R2 ;  /* 0x000000ffff0d7224 */ /* 0x000fe400078e0002 */
[----:B------:R-:W-:Y:S02]  /*11ab0*/  IMAD.MOV.U32 R12, RZ, RZ, 0x3 ;  /* 0x00000003ff0c7424 */ /* 0x000fe400078e00ff */
[----:B------:R-:W-:-:S07]  /*11ac0*/  IMAD.MOV.U32 R7, RZ, RZ, R14 ;  /* 0x000000ffff077224 */ /* 0x000fce00078e000e */
[----:B------:R-:W-:Y:S05]  /*11ad0*/  WARPSYNC.COLLECTIVE R15, `(.L_x_2521) ;  /* 0x000000000f087348 */ /* 0x000fea0003c00000 */
[----:B------:R0:W1:Y:S02]  /*11ae0*/  SHFL.IDX P6, R14, R13, R12, R11 ;  /* 0x0000000c0d0e7389 */ /* 0x00006400000c000b */
[----:B01----:R-:W-:Y:S01]  /*11af0*/  ENDCOLLECTIVE ;  /* 0x000000000000791b */ /* 0x003fe20003800000 */
.L_x_2521:
        /* <DEDUP_REMOVED lines=15> */
.L_x_2522:
[----:B------:R-:W-:Y:S02]  /*11bf0*/  @P1 IMAD R8, R5, 0x2, R22 ;  /* 0x0000000205081824 */ /* 0x000fe400078e0216 */
[----:B------:R-:W-:Y:S02]  /*11c00*/  IMAD.MOV.U32 R13, RZ, RZ, R2 ;  /* 0x000000ffff0d7224 */ /* 0x000fe400078e0002 */
[----:B------:R-:W-:Y:S02]  /*11c10*/  IMAD.MOV.U32 R12, RZ, RZ, 0x4 ;  /* 0x00000004ff0c7424 */ /* 0x000fe400078e00ff */
[----:B------:R-:W-:-:S07]  /*11c20*/  IMAD.MOV.U32 R7, RZ, RZ, R14 ;  /* 0x000000ffff077224 */ /* 0x000fce00078e000e */
[----:B------:R-:W-:Y:S05]  /*11c30*/  WARPSYNC.COLLECTIVE R15, `(.L_x_2523) ;  /* 0x000000000f087348 */ /* 0x000fea0003c00000 */
[----:B------:R0:W1:Y:S02]  /*11c40*/  SHFL.IDX P6, R14, R13, R12, R11 ;  /* 0x0000000c0d0e7389 */ /* 0x00006400000c000b */
[----:B01----:R-:W-:Y:S01]  /*11c50*/  ENDCOLLECTIVE ;  /* 0x000000000000791b */ /* 0x003fe20003800000 */
.L_x_2523:
        /* <DEDUP_REMOVED lines=15> */
.L_x_2524:
[----:B------:R-:W-:Y:S02]  /*11d50*/  @P1 IMAD R8, R5, 0x2, R22 ;  /* 0x0000000205081824 */ /* 0x000fe400078e0216 */
[----:B------:R-:W-:Y:S02]  /*11d60*/  IMAD.MOV.U32 R13, RZ, RZ, R2 ;  /* 0x000000ffff0d7224 */ /* 0x000fe400078e0002 */
[----:B------:R-:W-:Y:S02]  /*11d70*/  IMAD.MOV.U32 R12, RZ, RZ, 0x5 ;  /* 0x00000005ff0c7424 */ /* 0x000fe400078e00ff */
[----:B------:R-:W-:-:S07]  /*11d80*/  IMAD.MOV.U32 R7, RZ, RZ, R14 ;  /* 0x000000ffff077224 */ /* 0x000fce00078e000e */
[----:B------:R-:W-:Y:S05]  /*11d90*/  WARPSYNC.COLLECTIVE R15, `(.L_x_2525) ;  /* 0x000000000f087348 */ /* 0x000fea0003c00000 */
[----:B------:R0:W1:Y:S02]  /*11da0*/  SHFL.IDX P6, R14, R13, R12, R11 ;  /* 0x0000000c0d0e7389 */ /* 0x00006400000c000b */
[----:B01----:R-:W-:Y:S01]  /*11db0*/  ENDCOLLECTIVE ;  /* 0x000000000000791b */ /* 0x003fe20003800000 */
.L_x_2525:
        /* <DEDUP_REMOVED lines=15> */
.L_x_2526:
[----:B------:R-:W-:Y:S02]  /*11eb0*/  @P1 IMAD R8, R5, 0x2, R22 ;  /* 0x0000000205081824 */ /* 0x000fe400078e0216 */
[----:B------:R-:W-:Y:S02]  /*11ec0*/  IMAD.MOV.U32 R13, RZ, RZ, R2 ;  /* 0x000000ffff0d7224 */ /* 0x000fe400078e0002 */
[----:B------:R-:W-:Y:S02]  /*11ed0*/  IMAD.MOV.U32 R12, RZ, RZ, 0x6 ;  /* 0x00000006ff0c7424 */ /* 0x000fe400078e00ff */
[----:B------:R-:W-:-:S07]  /*11ee0*/  IMAD.MOV.U32 R7, RZ, RZ, R14 ;  /* 0x000000ffff077224 */ /* 0x000fce00078e000e */
[----:B------:R-:W-:Y:S05]  /*11ef0*/  WARPSYNC.COLLECTIVE R15, `(.L_x_2527) ;  /* 0x000000000f087348 */ /* 0x000fea0003c00000 */
[----:B------:R0:W1:Y:S02]  /*11f00*/  SHFL.IDX P6, R14, R13, R12, R11 ;  /* 0x0000000c0d0e7389 */ /* 0x00006400000c000b */
[----:B01----:R-:W-:Y:S01]  /*11f10*/  ENDCOLLECTIVE ;  /* 0x000000000000791b */ /* 0x003fe20003800000 */
.L_x_2527:
        /* <DEDUP_REMOVED lines=15> */
.L_x_2528:
[----:B------:R-:W-:Y:S02]  /*12010*/  @P1 IMAD R8, R5, 0x2, R22 ;  /* 0x0000000205081824 */ /* 0x000fe400078e0216 */
[----:B------:R-:W-:Y:S02]  /*12020*/  IMAD.MOV.U32 R13, RZ, RZ, R2 ;  /* 0x000000ffff0d7224 */ /* 0x000fe400078e0002 */
[----:B------:R-:W-:Y:S01]  /*12030*/  IMAD.MOV.U32 R12, RZ, RZ, 0x7 ;  /* 0x00000007ff0c7424 */ /* 0x000fe200078e00ff */
[----:B------:R-:W-:-:S07]  /*12040*/  MOV R7, R14 ;  /* 0x0000000e00077202 */ /* 0x000fce0000000f00 */
[----:B------:R-:W-:Y:S05]  /*12050*/  WARPSYNC.COLLECTIVE R15, `(.L_x_2529) ;  /* 0x000000000f087348 */ /* 0x000fea0003c00000 */
[----:B------:R0:W1:Y:S02]  /*12060*/  SHFL.IDX P6, R14, R13, R12, R11 ;  /* 0x0000000c0d0e7389 */ /* 0x00006400000c000b */
[----:B01----:R-:W-:Y:S01]  /*12070*/  ENDCOLLECTIVE ;  /* 0x000000000000791b */ /* 0x003fe20003800000 */
.L_x_2529:
        /* <DEDUP_REMOVED lines=14> */
.L_x_2530:
[----:B------:R-:W-:Y:S01]  /*12160*/  IMAD.MOV.U32 R0, RZ, RZ, R14 ;  /* 0x000000ffff007224 */ /* 0x000fe200078e000e */
[----:B------:R-:W-:Y:S06]  /*12170*/  BRA `(.L_x_2531) ;  /* 0xffffffb400507947 */ /* 0x000fec000383ffff */
.L_x_2455:
        /* <DEDUP_REMOVED lines=9> */
.L_x_2532:
[C---:B------:R-:W-:Y:S01]  /*12210*/  VIADD R8, R17.reuse, 0x10 ;  /* 0x0000001011087836 */ /* 0x040fe20000000000 */
[----:B------:R-:W-:Y:S01]  /*12220*/  ISETP.GE.AND P2, PT, R17, R3, PT ;  /* 0x000000031100720c */ /* 0x000fe20003f46270 */
[----:B------:R-:W-:Y:S02]  /*12230*/  IMAD.MOV.U32 R13, RZ, RZ, R0 ;  /* 0x000000ffff0d7224 */ /* 0x000fe400078e0000 */
[----:B------:R-:W-:-:S10]  /*12240*/  IMAD.MOV.U32 R6, RZ, RZ, R14 ;  /* 0x000000ffff067224 */ /* 0x000fd400078e000e */
[----:B------:R-:W-:Y:S05]  /*12250*/  WARPSYNC.COLLECTIVE R15, `(.L_x_2533) ;  /* 0x000000000f087348 */ /* 0x000fea0003c00000 */
[----:B------:R0:W1:Y:S02]  /*12260*/  SHFL.IDX P6, R14, R13, R12, R11 ;  /* 0x0000000c0d0e7389 */ /* 0x00006400000c000b */
[----:B01----:R-:W-:Y:S01]  /*12270*/  ENDCOLLECTIVE ;  /* 0x000000000000791b */ /* 0x003fe20003800000 */
.L_x_2533:
[----:B------:R-:W-:Y:S02]  /*12280*/  IMAD.MOV.U32 R13, RZ, RZ, R4 ;  /* 0x000000ffff0d7224 */ /* 0x000fe400078e0004 */
[----:B------:R-:W-:Y:S02]  /*12290*/  IMAD.MOV.U32 R12, RZ, RZ, 0x1 ;  /* 0x00000001ff0c7424 */ /* 0x000fe400078e00ff */
[----:B------:R-:W-:-:S07]  /*122a0*/  IMAD.MOV.U32 R7, RZ, RZ, R14 ;  /* 0x000000ffff077224 */ /* 0x000fce00078e000e */
[----:B------:R-:W-:Y:S05]  /*122b0*/  WARPSYNC.COLLECTIVE R15, `(.L_x_2534) ;  /* 0x000000000f087348 */ /* 0x000fea0003c00000 */
[----:B------:R0:W1:Y:S02]  /*122c0*/  SHFL.IDX P6, R14, R13, R12, R11 ;  /* 0x0000000c0d0e7389 */ /* 0x00006400000c000b */
[----:B01----:R-:W-:Y:S01]  /*122d0*/  ENDCOLLECTIVE ;  /* 0x000000000000791b */ /* 0x003fe20003800000 */
.L_x_2534:
        /* <DEDUP_REMOVED lines=15> */
.L_x_2535:
[----:B------:R-:W-:Y:S02]  /*123d0*/  IMAD.MOV.U32 R13, RZ, RZ, R4 ;  /* 0x000000ffff0d7224 */ /* 0x000fe400078e0004 */
[----:B------:R-:W-:Y:S02]  /*123e0*/  IMAD.MOV.U32 R12, RZ, RZ, 0x2 ;  /* 0x00000002ff0c7424 */ /* 0x000fe400078e00ff */
[----:B------:R-:W-:-:S07]  /*123f0*/  IMAD.MOV.U32 R7, RZ, RZ, R14 ;  /* 0x000000ffff077224 */ /* 0x000fce00078e000e */
[----:B------:R-:W-:Y:S05]  /*12400*/  WARPSYNC.COLLECTIVE R15, `(.L_x_2536) ;  /* 0x000000000f087348 */ /* 0x000fea0003c00000 */
[----:B------:R0:W1:Y:S02]  /*12410*/  SHFL.IDX P6, R14, R13, R12, R11 ;  /* 0x0000000c0d0e7389 */ /* 0x00006400000c000b */
[----:B01----:R-:W-:Y:S01]  /*12420*/  ENDCOLLECTIVE ;  /* 0x000000000000791b */ /* 0x003fe20003800000 */
.L_x_2536:
[----:B------:R-:W-:-:S05]  /*12430*/  @!P1 LEA R7, P2, R28, R7, 0x1 ;  /* 0x000000071c079211 */ /* 0x000fca00078408ff */
[----:B------:R-:W-:-:S05]  /*12440*/  @!P1 IMAD.X R6, RZ, RZ, R6, P2 ;  /* 0x000000ffff069224 */ /* 0x000fca00010e0606 */
        /* <DEDUP_REMOVED lines=14> */
.L_x_2537:
[----:B------:R-:W-:Y:S02]  /*12530*/  IMAD.MOV.U32 R13, RZ, RZ, R4 ;  /* 0x000000ffff0d7224 */ /* 0x000fe400078e0004 */
[----:B------:R-:W-:Y:S02]  /*12540*/  IMAD.MOV.U32 R12, RZ, RZ, 0x3 ;  /* 0x00000003ff0c7424 */ /* 0x000fe400078e00ff */
[----:B------:R-:W-:-:S07]  /*12550*/  IMAD.MOV.U32 R7, RZ, RZ, R14 ;  /* 0x000000ffff077224 */ /* 0x000fce00078e000e */
[----:B------:R-:W-:Y:S05]  /*12560*/  WARPSYNC.COLLECTIVE R15, `(.L_x_2538) ;  /* 0x000000000f087348 */ /* 0x000fea0003c00000 */
[----:B------:R0:W1:Y:S02]  /*12570*/  SHFL.IDX P6, R14, R13, R12, R11 ;  /* 0x0000000c0d0e7389 */ /* 0x00006400000c000b */
[----:B01----:R-:W-:Y:S01]  /*12580*/  ENDCOLLECTIVE ;  /* 0x000000000000791b */ /* 0x003fe20003800000 */
.L_x_2538:
        /* <DEDUP_REMOVED lines=16> */
.L_x_2539:
[----:B------:R-:W-:Y:S02]  /*12690*/  IMAD.MOV.U32 R13, RZ, RZ, R4 ;  /* 0x000000ffff0d7224 */ /* 0x000fe400078e0004 */
[----:B------:R-:W-:Y:S02]  /*126a0*/  IMAD.MOV.U32 R12, RZ, RZ, 0x4 ;  /* 0x00000004ff0c7424 */ /* 0x000fe400078e00ff */
[----:B------:R-:W-:-:S07]  /*126b0*/  IMAD.MOV.U32 R7, RZ, RZ, R14 ;  /* 0x000000ffff077224 */ /* 0x000fce00078e000e */
[----:B------:R-:W-:Y:S05]  /*126c0*/  WARPSYNC.COLLECTIVE R15, `(.L_x_2540) ;  /* 0x000000000f087348 */ /* 0x000fea0003c00000 */
[----:B------:R0:W1:Y:S02]  /*126d0*/  SHFL.IDX P6, R14, R13, R12, R11 ;  /* 0x0000000c0d0e7389 */ /* 0x00006400000c000b */
[----:B01----:R-:W-:Y:S01]  /*126e0*/  ENDCOLLECTIVE ;  /* 0x000000000000791b */ /* 0x003fe20003800000 */
.L_x_2540:
        /* <DEDUP_REMOVED lines=16> */
.L_x_2541:
[----:B------:R-:W-:Y:S02]  /*127f0*/  IMAD.MOV.U32 R13, RZ, RZ, R4 ;  /* 0x000000ffff0d7224 */ /* 0x000fe400078e0004 */
[----:B------:R-:W-:Y:S02]  /*12800*/  IMAD.MOV.U32 R12, RZ, RZ, 0x5 ;  /* 0x00000005ff0c7424 */ /* 0x000fe400078e00ff */
[----:B------:R-:W-:-:S07]  /*12810*/  IMAD.MOV.U32 R7, RZ, RZ, R14 ;  /* 0x000000ffff077224 */ /* 0x000fce00078e000e */
[----:B------:R-:W-:Y:S05]  /*12820*/  WARPSYNC.COLLECTIVE R15, `(.L_x_2542) ;  /* 0x000000000f087348 */ /* 0x000fea0003c00000 */
[----:B------:R0:W1:Y:S02]  /*12830*/  SHFL.IDX P6, R14, R13, R12, R11 ;  /* 0x0000000c0d0e7389 */ /* 0x00006400000c000b */
[----:B01----:R-:W-:Y:S01]  /*12840*/  ENDCOLLECTIVE ;  /* 0x000000000000791b */ /* 0x003fe20003800000 */
.L_x_2542:
        /* <DEDUP_REMOVED lines=16> */
.L_x_2543:
[----:B------:R-:W-:Y:S02]  /*12950*/  IMAD.MOV.U32 R13, RZ, RZ, R4 ;  /* 0x000000ffff0d7224 */ /* 0x000fe400078e0004 */
[----:B------:R-:W-:Y:S02]  /*12960*/  IMAD.MOV.U32 R12, RZ, RZ, 0x6 ;  /* 0x00000006ff0c7424 */ /* 0x000fe400078e00ff */
[----:B------:R-:W-:-:S07]  /*12970*/  IMAD.MOV.U32 R7, RZ, RZ, R14 ;  /* 0x000000ffff077224 */ /* 0x000fce00078e000e */
[----:B------:R-:W-:Y:S05]  /*12980*/  WARPSYNC.COLLECTIVE R15, `(.L_x_2544) ;  /* 0x000000000f087348 */ /* 0x000fea0003c00000 */
[----:B------:R0:W1:Y:S02]  /*12990*/  SHFL.IDX P6, R14, R13, R12, R11 ;  /* 0x0000000c0d0e7389 */ /* 0x00006400000c000b */
[----:B01----:R-:W-:Y:S01]  /*129a0*/  ENDCOLLECTIVE ;  /* 0x000000000000791b */ /* 0x003fe20003800000 */
.L_x_2544:
        /* <DEDUP_REMOVED lines=16> */
.L_x_2545:
[----:B------:R-:W-:Y:S02]  /*12ab0*/  IMAD.MOV.U32 R13, RZ, RZ, R4 ;  /* 0x000000ffff0d7224 */ /* 0x000fe400078e0004 */
[----:B------:R-:W-:Y:S02]  /*12ac0*/  IMAD.MOV.U32 R12, RZ, RZ, 0x7 ;  /* 0x00000007ff0c7424 */ /* 0x000fe400078e00ff */
[----:B------:R-:W-:-:S07]  /*12ad0*/  IMAD.MOV.U32 R7, RZ, RZ, R14 ;  /* 0x000000ffff077224 */ /* 0x000fce00078e000e */
[----:B------:R-:W-:Y:S05]  /*12ae0*/  WARPSYNC.COLLECTIVE R15, `(.L_x_2546) ;  /* 0x000000000f087348 */ /* 0x000fea0003c00000 */
[----:B------:R0:W1:Y:S02]  /*12af0*/  SHFL.IDX P6, R14, R13, R12, R11 ;  /* 0x0000000c0d0e7389 */ /* 0x00006400000c000b */
[----:B01----:R-:W-:Y:S01]  /*12b00*/  ENDCOLLECTIVE ;  /* 0x000000000000791b */ /* 0x003fe20003800000 */
.L_x_2546:
        /* <DEDUP_REMOVED lines=11> */
.L_x_2547:
        /* <DEDUP_REMOVED lines=12> */
.L_x_2548:
        /* <DEDUP_REMOVED lines=12> */
.L_x_2549:
[----:B------:R-:W-:Y:S02]  /*12d40*/  IMAD.MOV.U32 R13, RZ, RZ, R2 ;  /* 0x000000ffff0d7224 */ /* 0x000fe400078e0002 */
[----:B------:R-:W-:Y:S02]  /*12d50*/  IMAD.MOV.U32 R12, RZ, RZ, 0x1 ;  /* 0x00000001ff0c7424 */ /* 0x000fe400078e00ff */
[----:B------:R-:W-:-:S07]  /*12d60*/  IMAD.MOV.U32 R4, RZ, RZ, R14 ;  /* 0x000000ffff047224 */ /* 0x000fce00078e000e */
[----:B------:R-:W-:Y:S05]  /*12d70*/  WARPSYNC.COLLECTIVE R15, `(.L_x_2550) ;  /* 0x000000000f087348 */ /* 0x000fea0003c00000 */
[----:B------:R0:W1:Y:S02]  /*12d80*/  SHFL.IDX P6, R14, R13, R12, R11 ;  /* 0x0000000c0d0e7389 */ /* 0x00006400000c000b */
[----:B01----:R-:W-:Y:S01]  /*12d90*/  ENDCOLLECTIVE ;  /* 0x000000000000791b */ /* 0x003fe20003800000 */
.L_x_2550:
        /* <DEDUP_REMOVED lines=16> */
.L_x_2551:
[----:B------:R-:W-:Y:S02]  /*12ea0*/  IMAD.MOV.U32 R13, RZ, RZ, R2 ;  /* 0x000000ffff0d7224 */ /* 0x000fe400078e0002 */
[----:B------:R-:W-:Y:S02]  /*12eb0*/  IMAD.MOV.U32 R12, RZ, RZ, 0x2 ;  /* 0x00000002ff0c7424 */ /* 0x000fe400078e00ff */
[----:B------:R-:W-:-:S07]  /*12ec0*/  IMAD.MOV.U32 R6, RZ, RZ, R14 ;  /* 0x000000ffff067224 */ /* 0x000fce00078e000e */
[----:B------:R-:W-:Y:S05]  /*12ed0*/  WARPSYNC.COLLECTIVE R15, `(.L_x_2552) ;  /* 0x000000000f087348 */ /* 0x000fea0003c00000 */
[----:B------:R0:W1:Y:S02]  /*12ee0*/  SHFL.IDX P6, R14, R13, R12, R11 ;  /* 0x0000000c0d0e7389 */ /* 0x00006400000c000b */
[----:B01----:R-:W-:Y:S01]  /*12ef0*/  ENDCOLLECTIVE ;  /* 0x000000000000791b */ /* 0x003fe20003800000 */
.L_x_2552:
[----:B------:R-:W-:-:S05]  /*12f00*/  @!P1 LEA R6, P2, R28, R6, 0x1 ;  /* 0x000000061c069211 */ /* 0x000fca00078408ff */
[----:B------:R-:W-:Y:S01]  /*12f10*/  @!P1 IMAD.X R0, RZ, RZ, R0, P2 ;  /* 0x000000ffff009224 */ /* 0x000fe200010e0600 */
[----:B------:R-:W-:-:S04]  /*12f20*/  ISETP.GE.AND P2, PT, R4, R3, PT ;  /* 0x000000030400720c */ /* 0x000fc80003f46270 */
[----:B------:R-:W-:Y:S01]  /*12f30*/  @!P1 MOV R7, R0 ;  /* 0x0000000000079202 */ /* 0x000fe20000000f00 */
[----:B------:R-:W-:-:S04]  /*12f40*/  IMAD.MOV.U32 R13, RZ, RZ, R5 ;  /* 0x000000ffff0d7224 */ /* 0x000fc800078e0005 */
        /* <DEDUP_REMOVED lines=8> */
.L_x_2553:
[----:B------:R-:W-:Y:S02]  /*12fd0*/  IMAD.MOV.U32 R13, RZ, RZ, R2 ;  /* 0x000000ffff0d7224 */ /* 0x000fe400078e0002 */
[----:B------:R-:W-:Y:S02]  /*12fe0*/  IMAD.MOV.U32 R12, RZ, RZ, 0x3 ;  /* 0x00000003ff0c7424 */ /* 0x000fe400078e00ff */
[----:B------:R-:W-:-:S07]  /*12ff0*/  IMAD.MOV.U32 R6, RZ, RZ, R14 ;  /* 0x000000ffff067224 */ /* 0x000fce00078e000e */
[----:B------:R-:W-:Y:S05]  /*13000*/  WARPSYNC.COLLECTIVE R15, `(.L_x_2554) ;  /* 0x000000000f087348 */ /* 0x000fea0003c00000 */
[----:B------:R0:W1:Y:S02]  /*13010*/  SHFL.IDX P6, R14, R13, R12, R11 ;  /* 0x0000000c0d0e7389 */ /* 0x00006400000c000b */
[----:B01----:R-:W-:Y:S01]  /*13020*/  ENDCOLLECTIVE ;  /* 0x000000000000791b */ /* 0x003fe20003800000 */
.L_x_2554:
        /* <DEDUP_REMOVED lines=12> */
.L_x_2555:
[----:B------:R-:W-:Y:S01]  /*130f0*/  IMAD.MOV.U32 R2, RZ, RZ, R14 ;  /* 0x000000ffff027224 */ /* 0x000fe200078e000e */
[----:B------:R-:W-:Y:S06]  /*13100*/  BRA `(.L_x_2556) ;  /* 0xffffffb4002c7947 */ /* 0x000fec000383ffff */
.L_x_2458:
[----:B0-----:R0:W1:Y:S02]  /*13110*/  SYNCS.PHASECHK.TRANS64.TRYWAIT P0, [R22+URZ+0x16820], R3 ;  /* 0x01682003160075a7 */ /* 0x001064000800017f */
[----:B-1----:R-:W-:Y:S05]  /*13120*/  @!P0 NANOSLEEP.SYNCS 0x989680 ;  /* 0x009896800000895d */ /* 0x002fea0003900000 */
[----:B------:R-:W1:Y:S02]  /*13130*/  @!P0 SYNCS.PHASECHK.TRANS64 P0, [R22+URZ+0x16820], R3 ;  /* 0x01682003160085a7 */ /* 0x000e64000800007f */
[----:B-1----:R-:W-:Y:S05]  /*13140*/  @!P0 BRA `(.L_x_2458) ;  /* 0xfffffffc00f08947 */ /* 0x002fea000383ffff */
[----:B------:R-:W-:Y:S05]  /*13150*/  BRA `(.L_x_2557) ;  /* 0xffffffb400987947 */ /* 0x000fea000383ffff */
.L_x_2463:
[----:B0-----:R0:W1:Y:S02]  /*13160*/  SYNCS.PHASECHK.TRANS64.TRYWAIT P0, [R5+URZ+0x16840], R2 ;  /* 0x01684002050075a7 */ /* 0x001064000800017f */
[----:B-1----:R-:W-:Y:S05]  /*13170*/  @!P0 NANOSLEEP.SYNCS 0x989680 ;  /* 0x009896800000895d */ /* 0x002fea0003900000 */
[----:B------:R-:W1:Y:S02]  /*13180*/  @!P0 SYNCS.PHASECHK.TRANS64 P0, [R5+URZ+0x16840], R2 ;  /* 0x01684002050085a7 */ /* 0x000e64000800007f */
[----:B-1----:R-:W-:Y:S05]  /*13190*/  @!P0 BRA `(.L_x_2463) ;  /* 0xfffffffc00f08947 */ /* 0x002fea000383ffff */
[----:B------:R-:W-:Y:S05]  /*131a0*/  BRA `(.L_x_2558) ;  /* 0xffffffb800607947 */ /* 0x000fea000383ffff */
.L_x_2464:
        /* <DEDUP_REMOVED lines=8> */
.L_x_2560:
[----:B------:R-:W-:Y:S05]  /*13230*/  BSYNC B1 ;  /* 0x0000000000017941 */ /* 0x000fea0003800000 */
.L_x_2559:
        /* <DEDUP_REMOVED lines=9> */
.L_x_2561:
[----:B------:R-:W-:Y:S01]  /*132d0*/  IMAD R9, R9, 0x2, R22 ;  /* 0x0000000209097824 */ /* 0x000fe200078e0216 */
[----:B------:R-:W-:Y:S01]  /*132e0*/  MOV R13, R10 ;  /* 0x0000000a000d7202 */ /* 0x000fe20000000f00 */
[----:B------:R-:W-:Y:S02]  /*132f0*/  IMAD.MOV.U32 R12, RZ, RZ, 0x1 ;  /* 0x00000001ff0c7424 */ /* 0x000fe400078e00ff */
[----:B------:R-:W-:-:S07]  /*13300*/  IMAD.MOV.U32 R2, RZ, RZ, R14 ;  /* 0x000000ffff027224 */ /* 0x000fce00078e000e */
[----:B------:R-:W-:Y:S05]  /*13310*/  WARPSYNC.COLLECTIVE R15, `(.L_x_2562) ;  /* 0x000000000f087348 */ /* 0x000fea0003c00000 */
[----:B------:R0:W1:Y:S02]  /*13320*/  SHFL.IDX P6, R14, R13, R12, R11 ;  /* 0x0000000c0d0e7389 */ /* 0x00006400000c000b */
[----:B01----:R-:W-:Y:S01]  /*13330*/  ENDCOLLECTIVE ;  /* 0x000000000000791b */ /* 0x003fe20003800000 */
.L_x_2562:
        /* <DEDUP_REMOVED lines=11> */
.L_x_2563:
[----:B------:R-:W-:Y:S02]  /*133f0*/  IMAD.MOV.U32 R13, RZ, RZ, R10 ;  /* 0x000000ffff0d7224 */ /* 0x000fe400078e000a */
[----:B------:R-:W-:Y:S02]  /*13400*/  IMAD.MOV.U32 R12, RZ, RZ, 0x2 ;  /* 0x00000002ff0c7424 */ /* 0x000fe400078e00ff */
[----:B------:R-:W-:-:S07]  /*13410*/  IMAD.MOV.U32 R2, RZ, RZ, R14 ;  /* 0x000000ffff027224 */ /* 0x000fce00078e000e */
[----:B------:R-:W-:Y:S05]  /*13420*/  WARPSYNC.COLLECTIVE R15, `(.L_x_2564) ;  /* 0x000000000f087348 */ /* 0x000fea0003c00000 */
[----:B------:R0:W1:Y:S02]  /*13430*/  SHFL.IDX P6, R14, R13, R12, R11 ;  /* 0x0000000c0d0e7389 */ /* 0x00006400000c000b */
[----:B01----:R-:W-:Y:S01]  /*13440*/  ENDCOLLECTIVE ;  /* 0x000000000000791b */ /* 0x003fe20003800000 */
.L_x_2564:
        /* <DEDUP_REMOVED lines=11> */
.L_x_2565:
[----:B------:R-:W-:Y:S02]  /*13500*/  IMAD.MOV.U32 R13, RZ, RZ, R10 ;  /* 0x000000ffff0d7224 */ /* 0x000fe400078e000a */
[----:B------:R-:W-:Y:S02]  /*13510*/  IMAD.MOV.U32 R12, RZ, RZ, 0x3 ;  /* 0x00000003ff0c7424 */ /* 0x000fe400078e00ff */
[----:B------:R-:W-:-:S07]  /*13520*/  IMAD.MOV.U32 R2, RZ, RZ, R14 ;  /* 0x000000ffff027224 */ /* 0x000fce00078e000e */
[----:B------:R-:W-:Y:S05]  /*13530*/  WARPSYNC.COLLECTIVE R15, `(.L_x_2566) ;  /* 0x000000000f087348 */ /* 0x000fea0003c00000 */
[----:B------:R0:W1:Y:S02]  /*13540*/  SHFL.IDX P6, R14, R13, R12, R11 ;  /* 0x0000000c0d0e7389 */ /* 0x00006400000c000b */
[----:B01----:R-:W-:Y:S01]  /*13550*/  ENDCOLLECTIVE ;  /* 0x000000000000791b */ /* 0x003fe20003800000 */
.L_x_2566:
        /* <DEDUP_REMOVED lines=11> */
.L_x_2567:
[----:B------:R-:W-:Y:S02]  /*13610*/  IMAD.MOV.U32 R13, RZ, RZ, R10 ;  /* 0x000000ffff0d7224 */ /* 0x000fe400078e000a */
[----:B------:R-:W-:Y:S02]  /*13620*/  IMAD.MOV.U32 R12, RZ, RZ, 0x4 ;  /* 0x00000004ff0c7424 */ /* 0x000fe400078e00ff */
[----:B------:R-:W-:-:S07]  /*13630*/  IMAD.MOV.U32 R2, RZ, RZ, R14 ;  /* 0x000000ffff027224 */ /* 0x000fce00078e000e */
[----:B------:R-:W-:Y:S05]  /*13640*/  WARPSYNC.COLLECTIVE R15, `(.L_x_2568) ;  /* 0x000000000f087348 */ /* 0x000fea0003c00000 */
[----:B------:R0:W1:Y:S02]  /*13650*/  SHFL.IDX P6, R14, R13, R12, R11 ;  /* 0x0000000c0d0e7389 */ /* 0x00006400000c000b */
[----:B01----:R-:W-:Y:S01]  /*13660*/  ENDCOLLECTIVE ;  /* 0x000000000000791b */ /* 0x003fe20003800000 */
.L_x_2568:
        /* <DEDUP_REMOVED lines=11> */
.L_x_2569:
[----:B------:R-:W-:Y:S02]  /*13720*/  IMAD.MOV.U32 R13, RZ, RZ, R10 ;  /* 0x000000ffff0d7224 */ /* 0x000fe400078e000a */
[----:B------:R-:W-:Y:S02]  /*13730*/  IMAD.MOV.U32 R12, RZ, RZ, 0x5 ;  /* 0x00000005ff0c7424 */ /* 0x000fe400078e00ff */
[----:B------:R-:W-:-:S07]  /*13740*/  IMAD.MOV.U32 R2, RZ, RZ, R14 ;  /* 0x000000ffff027224 */ /* 0x000fce00078e000e */
[----:B------:R-:W-:Y:S05]  /*13750*/  WARPSYNC.COLLECTIVE R15, `(.L_x_2570) ;  /* 0x000000000f087348 */ /* 0x000fea0003c00000 */
[----:B------:R0:W1:Y:S02]  /*13760*/  SHFL.IDX P6, R14, R13, R12, R11 ;  /* 0x0000000c0d0e7389 */ /* 0x00006400000c000b */
[----:B01----:R-:W-:Y:S01]  /*13770*/  ENDCOLLECTIVE ;  /* 0x000000000000791b */ /* 0x003fe20003800000 */
.L_x_2570:
[----:B------:R-:W-:-:S05]  /*13780*/  IADD3 R2, P0, R2, R7, RZ ;  /* 0x0000000702027210 */ /* 0x000fca0007f1e0ff */
[----:B------:R-:W-:-:S05]  /*13790*/  IMAD.X R3, RZ, RZ, R3, P0 ;  /* 0x000000ffff037224 */ /* 0x000fca00000e0603 */
        /* <DEDUP_REMOVED lines=9> */
.L_x_2571:
[----:B------:R-:W-:Y:S02]  /*13830*/  IMAD.MOV.U32 R13, RZ, RZ, R10 ;  /* 0x000000ffff0d7224 */ /* 0x000fe400078e000a */
[----:B------:R-:W-:Y:S02]  /*13840*/  IMAD.MOV.U32 R12, RZ, RZ, 0x6 ;  /* 0x00000006ff0c7424 */ /* 0x000fe400078e00ff */
[----:B------:R-:W-:-:S07]  /*13850*/  IMAD.MOV.U32 R2, RZ, RZ, R14 ;  /* 0x000000ffff027224 */ /* 0x000fce00078e000e */
[----:B------:R-:W-:Y:S05]  /*13860*/  WARPSYNC.COLLECTIVE R15, `(.L_x_2572) ;  /* 0x000000000f087348 */ /* 0x000fea0003c00000 */
[----:B------:R0:W1:Y:S02]  /*13870*/  SHFL.IDX P6, R14, R13, R12, R11 ;  /* 0x0000000c0d0e7389 */ /* 0x00006400000c000b */
[----:B01----:R-:W-:Y:S01]  /*13880*/  ENDCOLLECTIVE ;  /* 0x000000000000791b */ /* 0x003fe20003800000 */
.L_x_2572:
        /* <DEDUP_REMOVED lines=11> */
.L_x_2573:
[----:B------:R-:W-:Y:S02]  /*13940*/  IMAD.MOV.U32 R13, RZ, RZ, R10 ;  /* 0x000000ffff0d7224 */ /* 0x000fe400078e000a */
[----:B------:R-:W-:Y:S02]  /*13950*/  IMAD.MOV.U32 R12, RZ, RZ, 0x7 ;  /* 0x00000007ff0c7424 */ /* 0x000fe400078e00ff */
[----:B------:R-:W-:-:S07]  /*13960*/  IMAD.MOV.U32 R2, RZ, RZ, R14 ;  /* 0x000000ffff027224 */ /* 0x000fce00078e000e */
[----:B------:R-:W-:Y:S05]  /*13970*/  WARPSYNC.COLLECTIVE R15, `(.L_x_2574) ;  /* 0x000000000f087348 */ /* 0x000fea0003c00000 */
[----:B------:R0:W1:Y:S02]  /*13980*/  SHFL.IDX P6, R14, R13, R12, R11 ;  /* 0x0000000c0d0e7389 */ /* 0x00006400000c000b */
[----:B01----:R-:W-:Y:S01]  /*13990*/  ENDCOLLECTIVE ;  /* 0x000000000000791b */ /* 0x003fe20003800000 */
.L_x_2574:
        /* <DEDUP_REMOVED lines=11> */
.L_x_2575:
[----:B------:R-:W-:Y:S01]  /*13a50*/  IMAD.MOV.U32 R2, RZ, RZ, R14 ;  /* 0x000000ffff027224 */ /* 0x000fe200078e000e */
[----:B------:R-:W-:Y:S06]  /*13a60*/  BRA `(.L_x_2576) ;  /* 0xffffffb400447947 */ /* 0x000fec000383ffff */
.L_x_2469:
[----:B-1----:R1:W2:Y:S02]  /*13a70*/  SYNCS.PHASECHK.TRANS64.TRYWAIT P0, [R5+URZ+0x16860], R2 ;  /* 0x01686002050075a7 */ /* 0x0022a4000800017f */
[----:B--2---:R-:W-:Y:S05]  /*13a80*/  @!P0 NANOSLEEP.SYNCS 0x989680 ;  /* 0x009896800000895d */ /* 0x004fea0003900000 */
[----:B------:R-:W2:Y:S02]  /*13a90*/  @!P0 SYNCS.PHASECHK.TRANS64 P0, [R5+URZ+0x16860], R2 ;  /* 0x01686002050085a7 */ /* 0x000ea4000800007f */
[----:B--2---:R-:W-:Y:S05]  /*13aa0*/  @!P0 BRA `(.L_x_2469) ;  /* 0xfffffffc00f08947 */ /* 0x004fea000383ffff */
[----:B------:R-:W-:Y:S05]  /*13ab0*/  BRA `(.L_x_2577) ;  /* 0xffffffb4009c7947 */ /* 0x000fea000383ffff */
.L_x_2470:
        /* <DEDUP_REMOVED lines=8> */
.L_x_2579:
[----:B------:R-:W-:Y:S05]  /*13b40*/  BSYNC B1 ;  /* 0x0000000000017941 */ /* 0x000fea0003800000 */
.L_x_2578:
        /* <DEDUP_REMOVED lines=10> */
.L_x_2580:
[----:B------:R-:W-:Y:S01]  /*13bf0*/  IMAD.MOV.U32 R13, RZ, RZ, R23 ;  /* 0x000000ffff0d7224 */ /* 0x000fe200078e0017 */
[----:B------:R-:W-:Y:S01]  /*13c00*/  MOV R12, 0x1 ;  /* 0x00000001000c7802 */ /* 0x000fe20000000f00 */
[----:B------:R-:W-:-:S07]  /*13c10*/  IMAD.MOV.U32 R2, RZ, RZ, R14 ;  /* 0x000000ffff027224 */ /* 0x000fce00078e000e */
[----:B------:R-:W-:Y:S05]  /*13c20*/  WARPSYNC.COLLECTIVE R15, `(.L_x_2581) ;  /* 0x000000000f087348 */ /* 0x000fea0003c00000 */
[----:B------:R0:W1:Y:S02]  /*13c30*/  SHFL.IDX P6, R14, R13, R12, R11 ;  /* 0x0000000c0d0e7389 */ /* 0x00006400000c000b */
[----:B01----:R-:W-:Y:S01]  /*13c40*/  ENDCOLLECTIVE ;  /* 0x000000000000791b */ /* 0x003fe20003800000 */
.L_x_2581:
        /* <DEDUP_REMOVED lines=12> */
.L_x_2582:
[----:B------:R-:W-:Y:S02]  /*13d10*/  IMAD.MOV.U32 R13, RZ, RZ, R23 ;  /* 0x000000ffff0d7224 */ /* 0x000fe400078e0017 */
[----:B------:R-:W-:Y:S02]  /*13d20*/  IMAD.MOV.U32 R12, RZ, RZ, 0x2 ;  /* 0x00000002ff0c7424 */ /* 0x000fe400078e00ff */
[----:B------:R-:W-:-:S07]  /*13d30*/  IMAD.MOV.U32 R2, RZ, RZ, R14 ;  /* 0x000000ffff027224 */ /* 0x000fce00078e000e */
[----:B------:R-:W-:Y:S05]  /*13d40*/  WARPSYNC.COLLECTIVE R15, `(.L_x_2583) ;  /* 0x000000000f087348 */ /* 0x000fea0003c00000 */
[----:B------:R0:W1:Y:S02]  /*13d50*/  SHFL.IDX P6, R14, R13, R12, R11 ;  /* 0x0000000c0d0e7389 */ /* 0x00006400000c000b */
[----:B01----:R-:W-:Y:S01]  /*13d60*/  ENDCOLLECTIVE ;  /* 0x000000000000791b */ /* 0x003fe20003800000 */
.L_x_2583:
        /* <DEDUP_REMOVED lines=12> */
.L_x_2584:
[----:B------:R-:W-:Y:S02]  /*13e30*/  IMAD.MOV.U32 R13, RZ, RZ, R23 ;  /* 0x000000ffff0d7224 */ /* 0x000fe400078e0017 */
[----:B------:R-:W-:Y:S02]  /*13e40*/  IMAD.MOV.U32 R12, RZ, RZ, 0x3 ;  /* 0x00000003ff0c7424 */ /* 0x000fe400078e00ff */
[----:B------:R-:W-:-:S07]  /*13e50*/  IMAD.MOV.U32 R2, RZ, RZ, R14 ;  /* 0x000000ffff027224 */ /* 0x000fce00078e000e */
[----:B------:R-:W-:Y:S05]  /*13e60*/  WARPSYNC.COLLECTIVE R15, `(.L_x_2585) ;  /* 0x000000000f087348 */ /* 0x000fea0003c00000 */
[----:B------:R0:W1:Y:S02]  /*13e70*/  SHFL.IDX P6, R14, R13, R12, R11 ;  /* 0x0000000c0d0e7389 */ /* 0x00006400000c000b */
[----:B01----:R-:W-:Y:S01]  /*13e80*/  ENDCOLLECTIVE ;  /* 0x000000000000791b */ /* 0x003fe20003800000 */
.L_x_2585:
        /* <DEDUP_REMOVED lines=12> */
.L_x_2586:
[----:B------:R-:W-:Y:S02]  /*13f50*/  IMAD.MOV.U32 R13, RZ, RZ, R23 ;  /* 0x000000ffff0d7224 */ /* 0x000fe400078e0017 */
[----:B------:R-:W-:Y:S02]  /*13f60*/  IMAD.MOV.U32 R12, RZ, RZ, 0x4 ;  /* 0x00000004ff0c7424 */ /* 0x000fe400078e00ff */
[----:B------:R-:W-:-:S07]  /*13f70*/  IMAD.MOV.U32 R2, RZ, RZ, R14 ;  /* 0x000000ffff027224 */ /* 0x000fce00078e000e */
[----:B------:R-:W-:Y:S05]  /*13f80*/  WARPSYNC.COLLECTIVE R15, `(.L_x_2587) ;  /* 0x000000000f087348 */ /* 0x000fea0003c00000 */
[----:B------:R0:W1:Y:S02]  /*13f90*/  SHFL.IDX P6, R14, R13, R12, R11 ;  /* 0x0000000c0d0e7389 */ /* 0x00006400000c000b */
[----:B01----:R-:W-:Y:S01]  /*13fa0*/  ENDCOLLECTIVE ;  /* 0x000000000000791b */ /* 0x003fe20003800000 */
.L_x_2587:
        /* <DEDUP_REMOVED lines=12> */
.L_x_2588:
[----:B------:R-:W-:Y:S02]  /*14070*/  IMAD.MOV.U32 R13, RZ, RZ, R23 ;  /* 0x000000ffff0d7224 */ /* 0x000fe400078e0017 */
[----:B------:R-:W-:Y:S02]  /*14080*/  IMAD.MOV.U32 R12, RZ, RZ, 0x5 ;  /* 0x00000005ff0c7424 */ /* 0x000fe400078e00ff */
[----:B------:R-:W-:-:S07]  /*14090*/  IMAD.MOV.U32 R2, RZ, RZ, R14 ;  /* 0x000000ffff027224 */ /* 0x000fce00078e000e */
[----:B------:R-:W-:Y:S05]  /*140a0*/  WARPSYNC.COLLECTIVE R15, `(.L_x_2589) ;  /* 0x000000000f087348 */ /* 0x000fea0003c00000 */
[----:B------:R0:W1:Y:S02]  /*140b0*/  SHFL.IDX P6, R14, R13, R12, R11 ;  /* 0x0000000c0d0e7389 */ /* 0x00006400000c000b */
[----:B01----:R-:W-:Y:S01]  /*140c0*/  ENDCOLLECTIVE ;  /* 0x000000000000791b */ /* 0x003fe20003800000 */
.L_x_2589:
        /* <DEDUP_REMOVED lines=12> */
.L_x_2590:
[----:B------:R-:W-:Y:S02]  /*14190*/  IMAD.MOV.U32 R13, RZ, RZ, R23 ;  /* 0x000000ffff0d7224 */ /* 0x000fe400078e0017 */
[----:B------:R-:W-:Y:S01]  /*141a0*/  IMAD.MOV.U32 R12, RZ, RZ, 0x6 ;  /* 0x00000006ff0c7424 */ /* 0x000fe200078e00ff */
[----:B------:R-:W-:-:S07]  /*141b0*/  MOV R2, R14 ;  /* 0x0000000e00027202 */ /* 0x000fce0000000f00 */
[----:B------:R-:W-:Y:S05]  /*141c0*/  WARPSYNC.COLLECTIVE R15, `(.L_x_2591) ;  /* 0x000000000f087348 */ /* 0x000fea0003c00000 */
[----:B------:R0:W1:Y:S02]  /*141d0*/  SHFL.IDX P6, R14, R13, R12, R11 ;  /* 0x0000000c0d0e7389 */ /* 0x00006400000c000b */
[----:B01----:R-:W-:Y:S01]  /*141e0*/  ENDCOLLECTIVE ;  /* 0x000000000000791b */ /* 0x003fe20003800000 */
.L_x_2591:
        /* <DEDUP_REMOVED lines=12> */
.L_x_2592:
[----:B------:R-:W-:Y:S02]  /*142b0*/  IMAD.MOV.U32 R13, RZ, RZ, R23 ;  /* 0x000000ffff0d7224 */ /* 0x000fe400078e0017 */
[----:B------:R-:W-:Y:S02]  /*142c0*/  IMAD.MOV.U32 R12, RZ, RZ, 0x7 ;  /* 0x00000007ff0c7424 */ /* 0x000fe400078e00ff */
[----:B------:R-:W-:-:S07]  /*142d0*/  IMAD.MOV.U32 R2, RZ, RZ, R14 ;  /* 0x000000ffff027224 */ /* 0x000fce00078e000e */
[----:B------:R-:W-:Y:S05]  /*142e0*/  WARPSYNC.COLLECTIVE R15, `(.L_x_2593) ;  /* 0x000000000f087348 */ /* 0x000fea0003c00000 */
[----:B------:R0:W1:Y:S02]  /*142f0*/  SHFL.IDX P6, R14, R13, R12, R11 ;  /* 0x0000000c0d0e7389 */ /* 0x00006400000c000b */
[----:B01----:R-:W-:Y:S01]  /*14300*/  ENDCOLLECTIVE ;  /* 0x000000000000791b */ /* 0x003fe20003800000 */
.L_x_2593:
        /* <DEDUP_REMOVED lines=11> */
.L_x_2594:
[----:B------:R-:W-:Y:S01]  /*143c0*/  IMAD.MOV.U32 R2, RZ, RZ, R14 ;  /* 0x000000ffff027224 */ /* 0x000fe200078e000e */
[----:B------:R-:W-:Y:S06]  /*143d0*/  BRA `(.L_x_2595) ;  /* 0xffffffb000487947 */ /* 0x000fec000383ffff */
.L_x_2478:
[----:B0-----:R0:W1:Y:S02]  /*143e0*/  SYNCS.PHASECHK.TRANS64.TRYWAIT P0, [R0+URZ+0x16860], R3 ;  /* 0x01686003000075a7 */ /* 0x001064000800017f */
[----:B-1----:R-:W-:Y:S05]  /*143f0*/  @!P0 NANOSLEEP.SYNCS 0x989680 ;  /* 0x009896800000895d */ /* 0x002fea0003900000 */
[----:B------:R-:W1:Y:S02]  /*14400*/  @!P0 SYNCS.PHASECHK.TRANS64 P0, [R0+URZ+0x16860], R3 ;  /* 0x01686003000085a7 */ /* 0x000e64000800007f */
[----:B-1----:R-:W-:Y:S05]  /*14410*/  @!P0 BRA `(.L_x_2478) ;  /* 0xfffffffc00f08947 */ /* 0x002fea000383ffff */
[----:B------:R-:W-:Y:S05]  /*14420*/  BRA `(.L_x_2596) ;  /* 0xffffffb4005c7947 */ /* 0x000fea000383ffff */
.L_x_2479:
        /* <DEDUP_REMOVED lines=8> */
.L_x_2598:
[----:B------:R-:W-:Y:S05]  /*144b0*/  BSYNC B0 ;  /* 0x0000000000007941 */ /* 0x000fea0003800000 */
.L_x_2597:
        /* <DEDUP_REMOVED lines=10> */
.L_x_2599:
[----:B------:R-:W-:Y:S02]  /*14560*/  IMAD R4, R4, 0x2, R22 ;  /* 0x0000000204047824 */ /* 0x000fe400078e0216 */
[----:B------:R-:W-:Y:S02]  /*14570*/  IMAD.MOV.U32 R13, RZ, RZ, R23 ;  /* 0x000000ffff0d7224 */ /* 0x000fe400078e0017 */
[----:B------:R-:W-:Y:S01]  /*14580*/  IMAD.MOV.U32 R12, RZ, RZ, 0x1 ;  /* 0x00000001ff0c7424 */ /* 0x000fe200078e00ff */
[----:B------:R-:W-:-:S13]  /*14590*/  IADD3 R2, P1, R14, R5, RZ ;  /* 0x000000050e027210 */ /* 0x000fda0007f3e0ff */
[----:B------:R-:W-:Y:S05]  /*145a0*/  WARPSYNC.COLLECTIVE R15, `(.L_x_2600) ;  /* 0x000000000f087348 */ /* 0x000fea0003c00000 */
[----:B------:R0:W1:Y:S02]  /*145b0*/  SHFL.IDX P6, R14, R13, R12, R11 ;  /* 0x0000000c0d0e7389 */ /* 0x00006400000c000b */
[----:B01----:R-:W-:Y:S01]  /*145c0*/  ENDCOLLECTIVE ;  /* 0x000000000000791b */ /* 0x003fe20003800000 */
.L_x_2600:
[----:B------:R-:W-:-:S05]  /*145d0*/  IMAD.X R3, RZ, RZ, R3, P1 ;  /* 0x000000ffff037224 */ /* 0x000fca00008e0603 */
        /* <DEDUP_REMOVED lines=10> */
.L_x_2601:
[----:B------:R-:W-:Y:S02]  /*14680*/  IMAD.MOV.U32 R13, RZ, RZ, R23 ;  /* 0x000000ffff0d7224 */ /* 0x000fe400078e0017 */
[----:B------:R-:W-:Y:S02]  /*14690*/  IMAD.MOV.U32 R12, RZ, RZ, 0x2 ;  /* 0x00000002ff0c7424 */ /* 0x000fe400078e00ff */
[----:B------:R-:W-:-:S07]  /*146a0*/  IMAD.MOV.U32 R9, RZ, RZ, R14 ;  /* 0x000000ffff097224 */ /* 0x000fce00078e000e */
[----:B------:R-:W-:Y:S05]  /*146b0*/  WARPSYNC.COLLECTIVE R15, `(.L_x_2602) ;  /* 0x000000000f087348 */ /* 0x000fea0003c00000 */
[----:B------:R0:W1:Y:S02]  /*146c0*/  SHFL.IDX P6, R14, R13, R12, R11 ;  /* 0x0000000c0d0e7389 */ /* 0x00006400000c000b */
[----:B01----:R-:W-:Y:S01]  /*146d0*/  ENDCOLLECTIVE ;  /* 0x000000000000791b */ /* 0x003fe20003800000 */
.L_x_2602:
        /* <DEDUP_REMOVED lines=12> */
.L_x_2603:
[----:B------:R-:W-:Y:S02]  /*147a0*/  IMAD.MOV.U32 R13, RZ, RZ, R23 ;  /* 0x000000ffff0d7224 */ /* 0x000fe400078e0017 */
[----:B------:R-:W-:Y:S02]  /*147b0*/  IMAD.MOV.U32 R12, RZ, RZ, 0x3 ;  /* 0x00000003ff0c7424 */ /* 0x000fe400078e00ff */
[----:B------:R-:W-:-:S07]  /*147c0*/  IMAD.MOV.U32 R10, RZ, RZ, R14 ;  /* 0x000000ffff0a7224 */ /* 0x000fce00078e000e */
[----:B------:R-:W-:Y:S05]  /*147d0*/  WARPSYNC.COLLECTIVE R15, `(.L_x_2604) ;  /* 0x000000000f087348 */ /* 0x000fea0003c00000 */
[----:B------:R0:W1:Y:S02]  /*147e0*/  SHFL.IDX P6, R14, R13, R12, R11 ;  /* 0x0000000c0d0e7389 */ /* 0x00006400000c000b */
[----:B01----:R-:W-:Y:S01]  /*147f0*/  ENDCOLLECTIVE ;  /* 0x000000000000791b */ /* 0x003fe20003800000 */
.L_x_2604:
        /* <DEDUP_REMOVED lines=12> */
.L_x_2605:
[----:B------:R-:W-:Y:S02]  /*148c0*/  IMAD.MOV.U32 R13, RZ, RZ, R23 ;  /* 0x000000ffff0d7224 */ /* 0x000fe400078e0017 */
[----:B------:R-:W-:Y:S02]  /*148d0*/  IMAD.MOV.U32 R12, RZ, RZ, 0x4 ;  /* 0x00000004ff0c7424 */ /* 0x000fe400078e00ff */
[----:B------:R-:W-:-:S07]  /*148e0*/  IMAD.MOV.U32 R9, RZ, RZ, R14 ;  /* 0x000000ffff097224 */ /* 0x000fce00078e000e */
[----:B------:R-:W-:Y:S05]  /*148f0*/  WARPSYNC.COLLECTIVE R15, `(.L_x_2606) ;  /* 0x000000000f087348 */ /* 0x000fea0003c00000 */
[----:B------:R0:W1:Y:S02]  /*14900*/  SHFL.IDX P6, R14, R13, R12, R11 ;  /* 0x0000000c0d0e7389 */ /* 0x00006400000c000b */
[----:B01----:R-:W-:Y:S01]  /*14910*/  ENDCOLLECTIVE ;  /* 0x000000000000791b */ /* 0x003fe20003800000 */
.L_x_2606:
        /* <DEDUP_REMOVED lines=12> */
.L_x_2607:
[----:B------:R-:W-:Y:S02]  /*149e0*/  IMAD.MOV.U32 R13, RZ, RZ, R23 ;  /* 0x000000ffff0d7224 */ /* 0x000fe400078e0017 */
[----:B------:R-:W-:Y:S02]  /*149f0*/  IMAD.MOV.U32 R12, RZ, RZ, 0x5 ;  /* 0x00000005ff0c7424 */ /* 0x000fe400078e00ff */
[----:B------:R-:W-:-:S07]  /*14a00*/  IMAD.MOV.U32 R10, RZ, RZ, R14 ;  /* 0x000000ffff0a7224 */ /* 0x000fce00078e000e */
[----:B------:R-:W-:Y:S05]  /*14a10*/  WARPSYNC.COLLECTIVE R15, `(.L_x_2608) ;  /* 0x000000000f087348 */ /* 0x000fea0003c00000 */
[----:B------:R0:W1:Y:S02]  /*14a20*/  SHFL.IDX P6, R14, R13, R12, R11 ;  /* 0x0000000c0d0e7389 */ /* 0x00006400000c000b */
[----:B01----:R-:W-:Y:S01]  /*14a30*/  ENDCOLLECTIVE ;  /* 0x000000000000791b */ /* 0x003fe20003800000 */
.L_x_2608:
        /* <DEDUP_REMOVED lines=12> */
.L_x_2609:
[----:B------:R-:W-:Y:S02]  /*14b00*/  IMAD.MOV.U32 R13, RZ, RZ, R23 ;  /* 0x000000ffff0d7224 */ /* 0x000fe400078e0017 */
[----:B------:R-:W-:Y:S02]  /*14b10*/  IMAD.MOV.U32 R12, RZ, RZ, 0x6 ;  /* 0x00000006ff0c7424 */ /* 0x000fe400078e00ff */
[----:B------:R-:W-:-:S07]  /*14b20*/  IMAD.MOV.U32 R9, RZ, RZ, R14 ;  /* 0x000000ffff097224 */ /* 0x000fce00078e000e */
[----:B------:R-:W-:Y:S05]  /*14b30*/  WARPSYNC.COLLECTIVE R15, `(.L_x_2610) ;  /* 0x000000000f087348 */ /* 0x000fea0003c00000 */
[----:B------:R0:W1:Y:S02]  /*14b40*/  SHFL.IDX P6, R14, R13, R12, R11 ;  /* 0x0000000c0d0e7389 */ /* 0x00006400000c000b */
[----:B01----:R-:W-:Y:S01]  /*14b50*/  ENDCOLLECTIVE ;  /* 0x000000000000791b */ /* 0x003fe20003800000 */
.L_x_2610:
        /* <DEDUP_REMOVED lines=12> */
.L_x_2611:
[----:B------:R-:W-:Y:S02]  /*14c20*/  IMAD.MOV.U32 R13, RZ, RZ, R23 ;  /* 0x000000ffff0d7224 */ /* 0x000fe400078e0017 */
[----:B------:R-:W-:Y:S01]  /*14c30*/  IMAD.MOV.U32 R12, RZ, RZ, 0x7 ;  /* 0x00000007ff0c7424 */ /* 0x000fe200078e00ff */
[----:B------:R-:W-:-:S13]  /*14c40*/  IADD3 R2, P1, R14, R5, RZ ;  /* 0x000000050e027210 */ /* 0x000fda0007f3e0ff */
[----:B------:R-:W-:Y:S05]  /*14c50*/  WARPSYNC.COLLECTIVE R15, `(.L_x_2612) ;  /* 0x000000000f087348 */ /* 0x000fea0003c00000 */
[----:B------:R0:W1:Y:S02]  /*14c60*/  SHFL.IDX P6, R14, R13, R12, R11 ;  /* 0x0000000c0d0e7389 */ /* 0x00006400000c000b */
[----:B01----:R-:W-:Y:S01]  /*14c70*/  ENDCOLLECTIVE ;  /* 0x000000000000791b */ /* 0x003fe20003800000 */
.L_x_2612:
        /* <DEDUP_REMOVED lines=10> */
.L_x_2613:
[----:B------:R-:W-:Y:S05]  /*14d20*/  BRA `(.L_x_2614) ;  /* 0xffffffb000107947 */ /* 0x000fea000383ffff */
.L_x_2484:
        /* <DEDUP_REMOVED lines=8> */
.L_x_2616:
[----:B------:R-:W-:Y:S05]  /*14db0*/  BSYNC B0 ;  /* 0x0000000000007941 */ /* 0x000fea0003800000 */
.L_x_2615:
        /* <DEDUP_REMOVED lines=9> */
.L_x_2617:
        /* <DEDUP_REMOVED lines=23> */
.L_x_2618:
[----:B------:R-:W-:Y:S02]  /*14fc0*/  MOV R12, 0x2 ;  /* 0x00000002000c7802 */ /* 0x000fe40000000f00 */
[----:B------:R-:W-:-:S05]  /*14fd0*/  SEL R4, R14, RZ, P1 ;  /* 0x000000ff0e047207 */ /* 0x000fca0000800000 */
[----:B------:R-:W-:-:S04]  /*14fe0*/  IMAD.IADD R4, R13, 0x1, R4 ;  /* 0x000000010d047824 */ /* 0x000fc800078e0204 */
[----:B------:R-:W-:-:S07]  /*14ff0*/  IMAD.MOV.U32 R13, RZ, RZ, R4 ;  /* 0x000000ffff0d7224 */ /* 0x000fce00078e0004 */
[----:B------:R-:W-:Y:S05]  /*15000*/  WARPSYNC.COLLECTIVE R15, `(.L_x_2619) ;  /* 0x000000000f087348 */ /* 0x000fea0003c00000 */
[----:B------:R0:W1:Y:S02]  /*15010*/  SHFL.UP P6, R14, R13, R12, R11 ;  /* 0x0400000c0d0e7389 */ /* 0x00006400000c000b */
[----:B01----:R-:W-:Y:S01]  /*15020*/  ENDCOLLECTIVE ;  /* 0x000000000000791b */ /* 0x003fe20003800000 */
.L_x_2619:
[----:B------:R-:W-:Y:S01]  /*15030*/  IMAD.MOV.U32 R12, RZ, RZ, 0x4 ;  /* 0x00000004ff0c7424 */ /* 0x000fe200078e00ff */
[----:B------:R-:W-:-:S05]  /*15040*/  SEL R3, R14, RZ, P2 ;  /* 0x000000ff0e037207 */ /* 0x000fca0001000000 */
[----:B------:R-:W-:-:S04]  /*15050*/  IMAD.IADD R2, R4, 0x1, R3 ;  /* 0x0000000104027824 */ /* 0x000fc800078e0203 */
[----:B------:R-:W-:-:S07]  /*15060*/  IMAD.MOV.U32 R13, RZ, RZ, R2 ;  /* 0x000000ffff0d7224 */ /* 0x000fce00078e0002 */
[----:B------:R-:W-:Y:S05]  /*15070*/  WARPSYNC.COLLECTIVE R15, `(.L_x_2620) ;  /* 0x000000000f087348 */ /* 0x000fea0003c00000 */
[----:B------:R0:W1:Y:S02]  /*15080*/  SHFL.UP P6, R14, R13, R12, R11 ;  /* 0x0400000c0d0e7389 */ /* 0x00006400000c000b */
[----:B01----:R-:W-:Y:S01]  /*15090*/  ENDCOLLECTIVE ;  /* 0x000000000000791b */ /* 0x003fe20003800000 */
.L_x_2620:
[----:B------:R-:W-:Y:S01]  /*150a0*/  IMAD.MOV.U32 R12, RZ, RZ, 0x8 ;  /* 0x00000008ff0c7424 */ /* 0x000fe200078e00ff */
[----:B------:R-:W-:-:S05]  /*150b0*/  SEL R3, R14, RZ, P3 ;  /* 0x000000ff0e037207 */ /* 0x000fca0001800000 */
[----:B------:R-:W-:-:S04]  /*150c0*/  IMAD.IADD R3, R2, 0x1, R3 ;  /* 0x0000000102037824 */ /* 0x000fc800078e0203 */
[----:B------:R-:W-:-:S07]  /*150d0*/  IMAD.MOV.U32 R13, RZ, RZ, R3 ;  /* 0x000000ffff0d7224 */ /* 0x000fce00078e0003 */
[----:B------:R-:W-:Y:S05]  /*150e0*/  WARPSYNC.COLLECTIVE R15, `(.L_x_2621) ;  /* 0x000000000f087348 */ /* 0x000fea0003c00000 */
[----:B------:R0:W1:Y:S02]  /*150f0*/  SHFL.UP P6, R14, R13, R12, R11 ;  /* 0x0400000c0d0e7389 */ /* 0x00006400000c000b */
[----:B01----:R-:W-:Y:S01]  /*15100*/  ENDCOLLECTIVE ;  /* 0x000000000000791b */ /* 0x003fe20003800000 */
.L_x_2621:
[----:B------:R-:W-:Y:S01]  /*15110*/  IMAD.MOV.U32 R12, RZ, RZ, 0x10 ;  /* 0x00000010ff0c7424 */ /* 0x000fe200078e00ff */
[----:B------:R-:W-:-:S05]  /*15120*/  SEL R4, R14, RZ, P4 ;  /* 0x000000ff0e047207 */ /* 0x000fca0002000000 */
[----:B------:R-:W-:-:S04]  /*15130*/  IMAD.IADD R4, R3, 0x1, R4 ;  /* 0x0000000103047824 */ /* 0x000fc800078e0204 */
[----:B------:R-:W-:-:S07]  /*15140*/  IMAD.MOV.U32 R13, RZ, RZ, R4 ;  /* 0x000000ffff0d7224 */ /* 0x000fce00078e0004 */
[----:B------:R-:W-:Y:S05]  /*15150*/  WARPSYNC.COLLECTIVE R15, `(.L_x_2622) ;  /* 0x000000000f087348 */ /* 0x000fea0003c00000 */
[----:B------:R0:W1:Y:S02]  /*15160*/  SHFL.UP P6, R14, R13, R12, R11 ;  /* 0x0400000c0d0e7389 */ /* 0x00006400000c000b */
[----:B01----:R-:W-:Y:S01]  /*15170*/  ENDCOLLECTIVE ;  /* 0x000000000000791b */ /* 0x003fe20003800000 */
.L_x_2622:
        /* <DEDUP_REMOVED lines=8> */
.L_x_2623:
[----:B------:R-:W-:Y:S05]  /*15200*/  BRA `(.L_x_2624) ;  /* 0xffffffb000207947 */ /* 0x000fea000383ffff */
.L_x_2487:
[----:B------:R-:W-:Y:S01]  /*15210*/  BSSY B0, `(.L_x_2625) ;  /* 0x0000007000007945 */ /* 0x000fe20003800000 */
[----:B------:R-:W-:Y:S02]  /*15220*/  IMAD.MOV.U32 R12, RZ, RZ, 0x1 ;  /* 0x00000001ff0c7424 */ /* 0x000fe400078e00ff */
[----:B------:R-:W-:Y:S02]  /*15230*/  IMAD.MOV.U32 R11, RZ, RZ, RZ ;  /* 0x000000ffff0b7224 */ /* 0x000fe400078e00ff */
[----:B------:R-:W-:-:S07]  /*15240*/  IMAD.MOV.U32 R15, RZ, RZ, -0x1 ;  /* 0xffffffffff0f7424 */ /* 0x000fce00078e00ff */
[----:B------:R-:W-:Y:S05]  /*15250*/  WARPSYNC.COLLECTIVE R15, `(.L_x_2626) ;  /* 0x000000000f087348 */ /* 0x000fea0003c00000 */
[----:B------:R0:W1:Y:S02]  /*15260*/  SHFL.UP P6, R14, R13, R12, R11 ;  /* 0x0400000c0d0e7389 */ /* 0x00006400000c000b */
[----:B01----:R-:W-:Y:S01]  /*15270*/  ENDCOLLECTIVE ;  /* 0x000000000000791b */ /* 0x003fe20003800000 */
.L_x_2626:
[----:B------:R-:W-:Y:S05]  /*15280*/  BSYNC B0 ;  /* 0x0000000000007941 */ /* 0x000fea0003800000 */
.L_x_2625:
        /* <DEDUP_REMOVED lines=8> */
.L_x_2627:
[----:B------:R-:W-:Y:S01]  /*15310*/  IMAD.MOV.U32 R12, RZ, RZ, 0x4 ;  /* 0x00000004ff0c7424 */ /* 0x000fe200078e00ff */
[----:B------:R-:W-:-:S05]  /*15320*/  SEL R2, R14, RZ, P2 ;  /* 0x000000ff0e027207 */ /* 0x000fca0001000000 */
[----:B------:R-:W-:-:S04]  /*15330*/  IMAD.IADD R2, R13, 0x1, R2 ;  /* 0x000000010d027824 */ /* 0x000fc800078e0202 */
[----:B------:R-:W-:-:S07]  /*15340*/  IMAD.MOV.U32 R13, RZ, RZ, R2 ;  /* 0x000000ffff0d7224 */ /* 0x000fce00078e0002 */
[----:B------:R-:W-:Y:S05]  /*15350*/  WARPSYNC.COLLECTIVE R15, `(.L_x_2628) ;  /* 0x000000000f087348 */ /* 0x000fea0003c00000 */
[----:B------:R0:W1:Y:S02]  /*15360*/  SHFL.UP P6, R14, R13, R12, R11 ;  /* 0x0400000c0d0e7389 */ /* 0x00006400000c000b */
[----:B01----:R-:W-:Y:S01]  /*15370*/  ENDCOLLECTIVE ;  /* 0x000000000000791b */ /* 0x003fe20003800000 */
.L_x_2628:
[----:B------:R-:W-:Y:S01]  /*15380*/  IMAD.MOV.U32 R12, RZ, RZ, 0x8 ;  /* 0x00000008ff0c7424 */ /* 0x000fe200078e00ff */
[----:B------:R-:W-:-:S05]  /*15390*/  SEL R3, R14, RZ, P3 ;  /* 0x000000ff0e037207 */ /* 0x000fca0001800000 */
[----:B------:R-:W-:-:S04]  /*153a0*/  IMAD.IADD R3, R2, 0x1, R3 ;  /* 0x0000000102037824 */ /* 0x000fc800078e0203 */
[----:B------:R-:W-:-:S07]  /*153b0*/  IMAD.MOV.U32 R13, RZ, RZ, R3 ;  /* 0x000000ffff0d7224 */ /* 0x000fce00078e0003 */
[----:B------:R-:W-:Y:S05]  /*153c0*/  WARPSYNC.COLLECTIVE R15, `(.L_x_2629) ;  /* 0x000000000f087348 */ /* 0x000fea0003c00000 */
[----:B------:R0:W1:Y:S02]  /*153d0*/  SHFL.UP P6, R14, R13, R12, R11 ;  /* 0x0400000c0d0e7389 */ /* 0x00006400000c000b */
[----:B01----:R-:W-:Y:S01]  /*153e0*/  ENDCOLLECTIVE ;  /* 0x000000000000791b */ /* 0x003fe20003800000 */
.L_x_2629:
[----:B------:R-:W-:Y:S01]  /*153f0*/  IMAD.MOV.U32 R12, RZ, RZ, 0x10 ;  /* 0x00000010ff0c7424 */ /* 0x000fe200078e00ff */
[----:B------:R-:W-:-:S04]  /*15400*/  SEL R4, R14, RZ, P4 ;  /* 0x000000ff0e047207 */ /* 0x000fc80002000000 */
[----:B------:R-:W-:-:S05]  /*15410*/  IADD3 R4, R3, R4, RZ ;  /* 0x0000000403047210 */ /* 0x000fca0007ffe0ff */
[----:B------:R-:W-:-:S07]  /*15420*/  IMAD.MOV.U32 R13, RZ, RZ, R4 ;  /* 0x000000ffff0d7224 */ /* 0x000fce00078e0004 */
[----:B------:R-:W-:Y:S05]  /*15430*/  WARPSYNC.COLLECTIVE R15, `(.L_x_2630) ;  /* 0x000000000f087348 */ /* 0x000fea0003c00000 */
[----:B------:R0:W1:Y:S02]  /*15440*/  SHFL.UP P6, R14, R13, R12, R11 ;  /* 0x0400000c0d0e7389 */ /* 0x00006400000c000b */
[----:B01----:R-:W-:Y:S01]  /*15450*/  ENDCOLLECTIVE ;  /* 0x000000000000791b */ /* 0x003fe20003800000 */
.L_x_2630:
        /* <DEDUP_REMOVED lines=8> */
.L_x_2631:
[----:B------:R-:W-:Y:S05]  /*154e0*/  BRA `(.L_x_2632) ;  /* 0xffffffb0000c7947 */ /* 0x000fea000383ffff */
.L_x_2489:
[----:B------:R-:W-:Y:S01]  /*154f0*/  BSSY B0, `(.L_x_2633) ;  /* 0x0000006000007945 */ /* 0x000fe20003800000 */
[----:B------:R-:W-:Y:S01]  /*15500*/  PLOP3.LUT P6, PT, P6, PT, PT, 0x8, 0x0 ;  /* 0x000000000000781c */ /* 0x000fe200037ce170 */
[----:B------:R-:W-:-:S12]  /*15510*/  IMAD.MOV.U32 R15, RZ, RZ, -0x1 ;  /* 0xffffffffff0f7424 */ /* 0x000fd800078e00ff */
[----:B0-----:R-:W-:Y:S05]  /*15520*/  WARPSYNC.COLLECTIVE R15, `(.L_x_2634) ;  /* 0x000000000f087348 */ /* 0x001fea0003c00000 */
[----:B------:R-:W-:Y:S01]  /*15530*/  VOTE.ANY R14, PT, P6 ;  /* 0x00000000000e7806 */ /* 0x000fe200030e0100 */
[----:B0-----:R-:W-:Y:S06]  /*15540*/  ENDCOLLECTIVE ;  /* 0x000000000000791b */ /* 0x001fec0003800000 */
.L_x_2634:
[----:B------:R-:W-:Y:S05]  /*15550*/  BSYNC B0 ;  /* 0x0000000000007941 */ /* 0x000fea0003800000 */
.L_x_2633:
        /* <DEDUP_REMOVED lines=10> */
.L_x_2635:
[----:B------:R-:W-:Y:S02]  /*15600*/  IMAD.MOV.U32 R13, RZ, RZ, R5 ;  /* 0x000000ffff0d7224 */ /* 0x000fe400078e0005 */
[----:B------:R-:W-:-:S07]  /*15610*/  IMAD.MOV.U32 R17, RZ, RZ, R14 ;  /* 0x000000ffff117224 */ /* 0x000fce00078e000e */
[----:B------:R-:W-:Y:S05]  /*15620*/  WARPSYNC.COLLECTIVE R15, `(.L_x_2636) ;  /* 0x000000000f087348 */ /* 0x000fea0003c00000 */
[----:B------:R0:W1:Y:S02]  /*15630*/  SHFL.IDX P6, R14, R13, R12, R11 ;  /* 0x0000000c0d0e7389 */ /* 0x00006400000c000b */
[----:B01----:R-:W-:Y:S01]  /*15640*/  ENDCOLLECTIVE ;  /* 0x000000000000791b */ /* 0x003fe20003800000 */
.L_x_2636:
[----:B------:R-:W-:Y:S01]  /*15650*/  IMAD.MOV.U32 R5, RZ, RZ, R14 ;  /* 0x000000ffff057224 */ /* 0x000fe200078e000e */
[----:B------:R-:W-:Y:S06]  /*15660*/  BRA `(.L_x_2637) ;  /* 0xffffffac00ec7947 */ /* 0x000fec000383ffff */
.L_x_2491:
[----:B------:R-:W-:Y:S01]  /*15670*/  BSSY B0, `(.L_x_2638) ;  /* 0x0000007000007945 */ /* 0x000fe20003800000 */
[----:B------:R-:W-:Y:S02]  /*15680*/  IMAD.MOV.U32 R13, RZ, RZ, R2 ;  /* 0x000000ffff0d7224 */ /* 0x000fe400078e0002 */
[----:B------:R-:W-:Y:S02]  /*15690*/  IMAD.MOV.U32 R11, RZ, RZ, 0x1f ;  /* 0x0000001fff0b7424 */ /* 0x000fe400078e00ff */
[----:B------:R-:W-:-:S07]  /*156a0*/  IMAD.MOV.U32 R15, RZ, RZ, -0x1 ;  /* 0xffffffffff0f7424 */ /* 0x000fce00078e00ff */
[----:B0123--:R-:W-:Y:S05]  /*156b0*/  WARPSYNC.COLLECTIVE R15, `(.L_x_2639) ;  /* 0x000000000f087348 */ /* 0x00ffea0003c00000 */
[----:B------:R4:W0:Y:S02]  /*156c0*/  SHFL.IDX P6, R14, R13, R12, R11 ;  /* 0x0000000c0d0e7389 */ /* 0x00082400000c000b */
[----:B01234-:R-:W-:Y:S01]  /*156d0*/  ENDCOLLECTIVE ;  /* 0x000000000000791b */ /* 0x01ffe20003800000 */
.L_x_2639:
[----:B------:R-:W-:Y:S05]  /*156e0*/  BSYNC B0 ;  /* 0x0000000000007941 */ /* 0x000fea0003800000 */
.L_x_2638:
[----:B------:R-:W-:Y:S01]  /*156f0*/  IMAD.MOV.U32 R16, RZ, RZ, R14 ;  /* 0x000000ffff107224 */ /* 0x000fe200078e000e */
[----:B------:R-:W-:Y:S06]  /*15700*/  BRA `(.L_x_2490) ;  /* 0xffffffac00dc7947 */ /* 0x000fec000383ffff */
.L_x_2497:
[----:B0-----:R0:W1:Y:S02]  /*15710*/  SYNCS.PHASECHK.TRANS64.TRYWAIT P0, [R5+URZ+0x16820], R0 ;  /* 0x01682000050075a7 */ /* 0x001064000800017f */
[----:B-1----:R-:W-:Y:S05]  /*15720*/  @!P0 NANOSLEEP.SYNCS 0x989680 ;  /* 0x009896800000895d */ /* 0x002fea0003900000 */
[----:B------:R-:W1:Y:S02]  /*15730*/  @!P0 SYNCS.PHASECHK.TRANS64 P0, [R5+URZ+0x16820], R0 ;  /* 0x01682000050085a7 */ /* 0x000e64000800007f */
[----:B-1----:R-:W-:Y:S05]  /*15740*/  @!P0 BRA `(.L_x_2497) ;  /* 0xfffffffc00f08947 */ /* 0x002fea000383ffff */
[----:B------:R-:W-:Y:S05]  /*15750*/  BRA `(.L_x_2640) ;  /* 0xffffffb800347947 */ /* 0x000fea000383ffff */
.L_x_2498:
        /* <DEDUP_REMOVED lines=8> */
[----:B0-----:R-:W-:Y:S05]  /*157e0*/  WARPSYNC.COLLECTIVE R15, `(.L_x_2642) ;  /* 0x000000000f087348 */ /* 0x001fea0003c00000 */
[----:B------:R1:W2:Y:S02]  /*157f0*/  SHFL.IDX P6, R14, R13, R12, R11 ;  /* 0x0000000c0d0e7389 */ /* 0x0002a400000c000b */
[----:B012---:R-:W-:Y:S01]  /*15800*/  ENDCOLLECTIVE ;  /* 0x000000000000791b */ /* 0x007fe20003800000 */
.L_x_2642:
[----:B------:R-:W-:Y:S05]  /*15810*/  BSYNC B0 ;  /* 0x0000000000007941 */ /* 0x000fea0003800000 */
.L_x_2641:
[----:B------:R-:W-:Y:S05]  /*15820*/  BRA `(.L_x_2643) ;  /* 0xffffffb8001c7947 */ /* 0x000fea000383ffff */
.L_x_2501:
[----:B------:R-:W-:Y:S01]  /*15830*/  BSSY B1, `(.L_x_2644) ;  /* 0x0000006000017945 */ /* 0x000fe20003800000 */
[----:B------:R-:W-:-:S07]  /*15840*/  IMAD.MOV.U32 R15, RZ, RZ, -0x1 ;  /* 0xffffffffff0f7424 */ /* 0x000fce00078e00ff */
[----:B0-----:R-:W-:Y:S05]  /*15850*/  WARPSYNC.COLLECTIVE R15, `(.L_x_2645) ;  /* 0x000000000f0c7348 */ /* 0x001fea0003c00000 */
[----:B------:R-:W-:Y:S02]  /*15860*/  ELECT P6, UR62, PT ;  /* 0x00000000003e782f */ /* 0x000fe400038c0000 */
[----:B------:R-:W-:Y:S01]  /*15870*/  MOV R14, UR62 ;  /* 0x0000003e000e7c02 */ /* 0x000fe20008000f00 */
[----:B0-----:R-:W-:Y:S10]  /*15880*/  ENDCOLLECTIVE ;  /* 0x000000000000791b */ /* 0x001ff40003800000 */
.L_x_2645:
[----:B------:R-:W-:Y:S05]  /*15890*/  BSYNC B1 ;  /* 0x0000000000017941 */ /* 0x000fea0003800000 */
.L_x_2644:
[----:B------:R-:W-:Y:S05]  /*158a0*/  BRA `(.L_x_2646) ;  /* 0xffffffb800147947 */ /* 0x000fea000383ffff */
.L_x_2503:
[----:B0-----:R0:W1:Y:S02]  /*158b0*/  SYNCS.PHASECHK.TRANS64.TRYWAIT P1, [R3+URZ+0x16840], R2 ;  /* 0x01684002030075a7 */ /* 0x001064000802017f */
[----:B-1----:R-:W-:Y:S05]  /*158c0*/  @!P1 NANOSLEEP.SYNCS 0x989680 ;  /* 0x009896800000995d */ /* 0x002fea0003900000 */
[----:B------:R-:W1:Y:S02]  /*158d0*/  @!P1 SYNCS.PHASECHK.TRANS64 P1, [R3+URZ+0x16840], R2 ;  /* 0x01684002030095a7 */ /* 0x000e64000802007f */
[----:B-1----:R-:W-:Y:S05]  /*158e0*/  @!P1 BRA `(.L_x_2503) ;  /* 0xfffffffc00f09947 */ /* 0x002fea000383ffff */
[----:B------:R-:W-:Y:S05]  /*158f0*/  BRA `(.L_x_2647) ;  /* 0xffffffb800347947 */ /* 0x000fea000383ffff */
.L_x_2505:
[----:B-1----:R1:W2:Y:S02]  /*15900*/  SYNCS.PHASECHK.TRANS64.TRYWAIT P1, [R25+URZ+0x16840], R0 ;  /* 0x01684000190075a7 */ /* 0x0022a4000802017f */
[----:B--2---:R-:W-:Y:S05]  /*15910*/  @!P1 NANOSLEEP.SYNCS 0x989680 ;  /* 0x009896800000995d */ /* 0x004fea0003900000 */
[----:B------:R-:W2:Y:S02]  /*15920*/  @!P1 SYNCS.PHASECHK.TRANS64 P1, [R25+URZ+0x16840], R0 ;  /* 0x01684000190095a7 */ /* 0x000ea4000802007f */
[----:B--2---:R-:W-:Y:S05]  /*15930*/  @!P1 BRA `(.L_x_2505) ;  /* 0xfffffffc00f09947 */ /* 0x004fea000383ffff */
[----:B------:R-:W-:Y:S05]  /*15940*/  BRA `(.L_x_2648) ;  /* 0xffffffb800407947 */ /* 0x000fea000383ffff */
.L_x_2507:
[----:B--2---:R2:W3:Y:S02]  /*15950*/  SYNCS.PHASECHK.TRANS64.TRYWAIT P1, [R3+URZ+0x16860], R2 ;  /* 0x01686002030075a7 */ /* 0x0044e4000802017f */
[----:B---3--:R-:W-:Y:S05]  /*15960*/  @!P1 NANOSLEEP.SYNCS 0x989680 ;  /* 0x009896800000995d */ /* 0x008fea0003900000 */
[----:B------:R-:W3:Y:S02]  /*15970*/  @!P1 SYNCS.PHASECHK.TRANS64 P1, [R3+URZ+0x16860], R2 ;  /* 0x01686002030095a7 */ /* 0x000ee4000802007f */
[----:B---3--:R-:W-:Y:S05]  /*15980*/  @!P1 BRA `(.L_x_2507) ;  /* 0xfffffffc00f09947 */ /* 0x008fea000383ffff */
[----:B------:R-:W-:Y:S05]  /*15990*/  BRA `(.L_x_2649) ;  /* 0xffffffb8003c7947 */ /* 0x000fea000383ffff */
.L_x_2650:
        /* <DEDUP_REMOVED lines=14> */
.L_x_3173:


//--------------------- .text._ZN7cutlass13device_kernelIN5flash11enable_sm90INS1_16FlashAttnFwdSm90INS1_25CollectiveMainloopFwdSm90ILi2EN4cute5tupleIJNS5_1CILi1EEES8_S8_EEENS6_IJNS7_ILi192EEENS7_ILi128EEENS7_ILi64EEEEEELi64ENS_10bfloat16_tEfNS_4arch4Sm90ELb1ELb0ELb0ELb1ELb1ELb1ELb0ELb1ELb1ELb1ELb1ELb0EEENS1_21CollectiveEpilogueFwdINS6_IJSA_SC_SB_EEES9_SE_SG_Li384ELb1ELb1ELb1ELb0EEENS1_36VarlenDynamicPersistentTileSchedulerILi192ELi128ELi384ELi128ELb1ELb1ELb1ELb1ELb1ELb1EEEEEEEEEvNT_6ParamsE --------------------------
	.section	.text._ZN7cutlass13device_kernelIN5flash11enable_sm90INS1_16FlashAttnFwdSm90INS1_25CollectiveMainloopFwdSm90ILi2EN4cute5tupleIJNS5_1CILi1EEES8_S8_EEENS6_IJNS7_ILi192EEENS7_ILi128EEENS7_ILi64EEEEEELi64ENS_10bfloat16_tEfNS_4arch4Sm90ELb1ELb0ELb0ELb1ELb1ELb1ELb0ELb1ELb1ELb1ELb1ELb0EEENS1_21CollectiveEpilogueFwdINS6_IJSA_SC_SB_EEES9_SE_SG_Li384ELb1ELb1ELb1ELb0EEENS1_36VarlenDynamicPersistentTileSchedulerILi192ELi128ELi384ELi128ELb1ELb1ELb1ELb1ELb1ELb1EEEEEEEEEvNT_6ParamsE,"ax",@progbits
	.align	128
.text._ZN7cutlass13device_kernelIN5flash11enable_sm90INS1_16FlashAttnFwdSm90INS1_25CollectiveMainloopFwdSm90ILi2EN4cute5tupleIJNS5_1CILi1EEES8_S8_EEENS6_IJNS7_ILi192EEENS7_ILi128EEENS7_ILi64EEEEEELi64ENS_10bfloat16_tEfNS_4arch4Sm90ELb1ELb0ELb0ELb1ELb1ELb1ELb0ELb1ELb1ELb1ELb1ELb0EEENS1_21CollectiveEpilogueFwdINS6_IJSA_SC_SB_EEES9_SE_SG_Li384ELb1ELb1ELb1ELb0EEENS1_36VarlenDynamicPersistentTileSchedulerILi192ELi128ELi384ELi128ELb1ELb1ELb1ELb1ELb1ELb1EEEEEEEEEvNT_6ParamsE:
        .type           _ZN7cutlass13device_kernelIN5flash11enable_sm90INS1_16FlashAttnFwdSm90INS1_25CollectiveMainloopFwdSm90ILi2EN4cute5tupleIJNS5_1CILi1EEES8_S8_EEENS6_IJNS7_ILi192EEENS7_ILi128EEENS7_ILi64EEEEEELi64ENS_10bfloat16_tEfNS_4arch4Sm90ELb1ELb0ELb0ELb1ELb1ELb1ELb0ELb1ELb1ELb1ELb1ELb0EEENS1_21CollectiveEpilogueFwdINS6_IJSA_SC_SB_EEES9_SE_SG_Li384ELb1ELb1ELb1ELb0EEENS1_36VarlenDynamicPersistentTileSchedulerILi192ELi128ELi384ELi128ELb1ELb1ELb1ELb1ELb1ELb1EEEEEEEEEvNT_6ParamsE,@function
        .size           _ZN7cutlass13device_kernelIN5flash11enable_sm90INS1_16FlashAttnFwdSm90INS1_25CollectiveMainloopFwdSm90ILi2EN4cute5tupleIJNS5_1CILi1EEES8_S8_EEENS6_IJNS7_ILi192EEENS7_ILi128EEENS7_ILi64EEEEEELi64ENS_10bfloat16_tEfNS_4arch4Sm90ELb1ELb0ELb0ELb1ELb1ELb1ELb0ELb1ELb1ELb1ELb1ELb0EEENS1_21CollectiveEpilogueFwdINS6_IJSA_SC_SB_EEES9_SE_SG_Li384ELb1ELb1ELb1ELb0EEENS1_36VarlenDynamicPersistentTileSchedulerILi192ELi128ELi384ELi128ELb1ELb1ELb1ELb1ELb1ELb1EEEEEEEEEvNT_6ParamsE,(.L_x_3174 - _ZN7cutlass13device_kernelIN5flash11enable_sm90INS1_16FlashAttnFwdSm90INS1_25CollectiveMainloopFwdSm90ILi2EN4cute5tupleIJNS5_1CILi1EEES8_S8_EEENS6_IJNS7_ILi192EEENS7_ILi128EEENS7_ILi64EEEEEELi64ENS_10bfloat16_tEfNS_4arch4Sm90ELb1ELb0ELb0ELb1ELb1ELb1ELb0ELb1ELb1ELb1ELb1ELb0EEENS1_21CollectiveEpilogueFwdINS6_IJSA_SC_SB_EEES9_SE_SG_Li384ELb1ELb1ELb1ELb0EEENS1_36VarlenDynamicPersistentTileSchedulerILi192ELi128ELi384ELi128ELb1ELb1ELb1ELb1ELb1ELb1EEEEEEEEEvNT_6ParamsE)
        .other          _ZN7cutlass13device_kernelIN5flash11enable_sm90INS1_16FlashAttnFwdSm90INS1_25CollectiveMainloopFwdSm90ILi2EN4cute5tupleIJNS5_1CILi1EEES8_S8_EEENS6_IJNS7_ILi192EEENS7_ILi128EEENS7_ILi64EEEEEELi64ENS_10bfloat16_tEfNS_4arch4Sm90ELb1ELb0ELb0ELb1ELb1ELb1ELb0ELb1ELb1ELb1ELb1ELb0EEENS1_21CollectiveEpilogueFwdINS6_IJSA_SC_SB_EEES9_SE_SG_Li384ELb1ELb1ELb1ELb0EEENS1_36VarlenDynamicPersistentTileSchedulerILi192ELi128ELi384ELi128ELb1ELb1ELb1ELb1ELb1ELb1EEEEEEEEEvNT_6ParamsE,@"STO_CUDA_ENTRY STV_DEFAULT"
_ZN7cutlass13device_kernelIN5flash11enable_sm90INS1_16FlashAttnFwdSm90INS1_25CollectiveMainloopFwdSm90ILi2EN4cute5tupleIJNS5_1CILi1EEES8_S8_EEENS6_IJNS7_ILi192EEENS7_ILi128EEENS7_ILi64EEEEEELi64ENS_10bfloat16_tEfNS_4arch4Sm90ELb1ELb0ELb0ELb1ELb1ELb1ELb0ELb1ELb1ELb1ELb1ELb0EEENS1_21CollectiveEpilogueFwdINS6_IJSA_SC_SB_EEES9_SE_SG_Li384ELb1ELb1ELb1ELb0EEENS1_36VarlenDynamicPersistentTileSchedulerILi192ELi128ELi384ELi128ELb1ELb1ELb1ELb1ELb1ELb1EEEEEEEEEvNT_6ParamsE:
[----:B------:R-:W0:Y:S02]  /*0000*/  LDC R1, c[0x0][0x28] ;  /* 0x00000a00ff017b82 */ /* 0x000e240000000800 */
[----:B0-----:R-:W-:Y:S01]  /*0010*/  VIADD R1, R1, 0xffffff88 ;  /* 0xffffff8801017836 */ /* 0x001fe20000000000 */
[----:B------:R-:W0:Y:S01]  /*0020*/  S2R R3, SR_TID.X ;  /* 0x0000000000037919 */ /* 0x000e220000002100 */
[----:B------:R-:W-:Y:S01]  /*0030*/  ELECT P0, URZ, PT ;  /* 0x00000000003f782f */ /* 0x000fe20003800000 */
[----:B------:R-:W-:Y:S01]  /*0040*/  BSSY B0, `(.L_x_2651) ;  /* 0x000000d000007945 */ /* 0x000fe20003800000 */
[----:B0-----:R-:W-:-:S05]  /*0050*/  SHF.R.U32.HI R0, RZ, 0x5, R3 ;  /* 0x00000005ff007819 */ /* 0x001fca0000011603 */
        /* <DEDUP_REMOVED lines=11> */
.L_x_2652:
[----:B------:R-:W-:Y:S05]  /*0110*/  BSYNC B0 ;  /* 0x0000000000007941 */ /* 0x000fea0003800000 */
.L_x_2651:
[----:B------:R-:W-:Y:S01]  /*0120*/  VOTEU.ANY UP0, P0 ;  /* 0x00000000003f7886 */ /* 0x000fe20000000100 */
[----:B------:R-:W0:Y:S01]  /*0130*/  SHFL.IDX PT, R2, R0, RZ, 0x1f ;  /* 0x00001fff00027589 */ /* 0x000e2200000e0000 */
[----:B------:R-:W-:Y:S01]  /*0140*/  UMOV UR4, 0x80 ;  /* 0x0000008000047882 */ /* 0x000fe20000000000 */
[----:B------:R-:W-:Y:S01]  /*0150*/  UMOV UR7, 0x180 ;  /* 0x0000018000077882 */ /* 0x000fe20000000000 */
[----:B------:R-:W-:Y:S01]  /*0160*/  SHF.R.U32.HI R3, RZ, 0x7, R3 ;  /* 0x00000007ff037819 */ /* 0x000fe20000011603 */
[----:B------:R-:W1:Y:S01]  /*0170*/  @UP0 S2UR UR8, SR_CgaCtaId ;  /* 0x00000000000809c3 */ /* 0x000e620000008800 */
[----:B------:R-:W-:Y:S01]  /*0180*/  @UP0 UMOV UR6, 0x400 ;  /* 0x0000040000060882 */ /* 0x000fe20000000000 */
[----:B------:R-:W-:-:S04]  /*0190*/  @UP0 UIADD3 UR4, -UR4, 0x100000, URZ ;  /* 0x0010000004040890 */ /* 0x000fc8000fffe13f */
[----:B------:R-:W-:Y:S02]  /*01a0*/  @UP0 USHF.L.U32 UR5, UR4, 0xb, URZ ;  /* 0x0000000b04050899 */ /* 0x000fe4000800063f */
[----:B------:R-:W-:Y:S01]  /*01b0*/  @UP0 USHF.L.U32 UR4, UR4, 0x1, URZ ;  /* 0x0000000104040899 */ /* 0x000fe2000800063f */
[----:B------:R-:W-:Y:S01]  /*01c0*/  VOTEU.ANY UP1, P0 ;  /* 0x00000000003f7886 */ /* 0x000fe20000020100 */
[----:B0-----:R-:W-:Y:S02]  /*01d0*/  ISETP.NE.AND P1, PT, R2, RZ, PT ;  /* 0x000000ff0200720c */ /* 0x001fe40003f25270 */
[----:B------:R0:W2:Y:S01]  /*01e0*/  SHFL.IDX PT, R2, R3, RZ, 0x1f ;  /* 0x00001fff03027589 */ /* 0x0000a200000e0000 */
[----:B-1----:R-:W-:Y:S02]  /*01f0*/  @UP0 ULEA UR8, UR8, UR6, 0x18 ;  /* 0x0000000608080291 */ /* 0x002fe4000f8ec03f */
[----:B------:R-:W-:-:S04]  /*0200*/  @UP0 UIADD3 UR6, -UR7, 0x100000, URZ ;  /* 0x0010000007060890 */ /* 0x000fc8000fffe13f */
[----:B------:R-:W-:Y:S02]  /*0210*/  @UP0 USHF.L.U32 UR7, UR6, 0xb, URZ ;  /* 0x0000000b06070899 */ /* 0x000fe4000800063f */
[----:B------:R-:W-:Y:S01]  /*0220*/  @UP0 USHF.L.U32 UR6, UR6, 0x1, URZ ;  /* 0x0000000106060899 */ /* 0x000fe2000800063f */
[----:B------:R-:W-:Y:S01]  /*0230*/  VOTEU.ANY UP0, P0 ;  /* 0x00000000003f7886 */ /* 0x000fe20000000100 */
[----:B------:R-:W1:Y:S04]  /*0240*/  FENCE.VIEW.ASYNC.S ;  /* 0x00000000000073c6 */ /* 0x000e680000000000 */
[----:B-1----:R0:W1:Y:S06]  /*0250*/  @UP0 SYNCS.EXCH.64 URZ, [UR8+0x16800], UR4 ;  /* 0x01680004083f05b2 */ /* 0x00206c0008000100 */
[----:B------:R0:W3:Y:S02]  /*0260*/  @UP1 SYNCS.EXCH.64 URZ, [UR8+0x16820], UR6 ;  /* 0x01682006083f15b2 */ /* 0x0000e40008000100 */
[----:B0-----:R-:W-:Y:S05]  /*0270*/  @P1 BRA `(.L_x_2653) ;  /* 0x0000000000481947 */ /* 0x001fea0003800000 */
        /* <DEDUP_REMOVED lines=16> */
[----:B------:R0:W0:Y:S01]  /*0380*/  SYNCS.EXCH.64 URZ, [UR8+0x16848], UR6 ;  /* 0x01684806083f75b2 */ /* 0x0000220008000100 */
[----:B------:R-:W-:Y:S01]  /*0390*/  NOP ;  /* 0x0000000000007918 */ /* 0x000fe20000000000 */
.L_x_2653:
        /* <DEDUP_REMOVED lines=22> */
.L_x_2654:
        /* <DEDUP_REMOVED lines=18> */
.L_x_2655:
        /* <DEDUP_REMOVED lines=22> */
.L_x_2656:
        /* <DEDUP_REMOVED lines=22> */
.L_x_2657:
[----:B--2---:R-:W-:Y:S01]  /*08e0*/  ISETP.NE.AND P0, PT, R2, RZ, PT ;  /* 0x000000ff0200720c */ /* 0x004fe20003f05270 */
[----:B------:R-:W-:Y:S01]  /*08f0*/  IMAD.MOV.U32 R2, RZ, RZ, 0x1 ;  /* 0x00000001ff027424 */ /* 0x000fe200078e00ff */
[----:B------:R-:W-:Y:S01]  /*0900*/  NOP ;  /* 0x0000000000007918 */ /* 0x000fe20000000000 */
[----:B------:R-:W-:Y:S01]  /*0910*/  ULDC.64 UR40, c[0x0][0x208] ;  /* 0x0000820000287ab9 */ /* 0x000fe20000000a00 */
[----:B------:R-:W-:Y:S02]  /*0920*/  BSSY B9, `(.L_x_2658) ;  /* 0x00019fb000097945 */ /* 0x000fe40003800000 */
[----:B------:R-:W-:-:S05]  /*0930*/  SEL R2, R2, 0x2, !P0 ;  /* 0x0000000202027807 */ /* 0x000fca0004000000 */
[----:B------:R2:W-:Y:S01]  /*0940*/  STL [R1+0x30], R2 ;  /* 0x0000300201007387 */ /* 0x0005e20000100800 */
[----:B01-34-:R-:W-:Y:S06]  /*0950*/  BAR.SYNC.DEFER_BLOCKING 0x0 ;  /* 0x0000000000007b1d */ /* 0x01bfec0000010000 */
[----:B------:R-:W-:Y:S05]  /*0960*/  @!P0 BRA `(.L_x_2659) ;  /* 0x0000012400ac8947 */ /* 0x000fea0003800000 */
.L_x_2660:
[----:B------:R-:W-:-:S08]  /*0970*/  NOP ;  /* 0x0000000000007918 */ /* 0x000fd00000000000 */
[----:B------:R-:W0:Y:S02]  /*0980*/  USETMAXREG.TRY_ALLOC.CTAPOOL UP0, 0xa0 ;  /* 0x000000a0000079c8 */ /* 0x000e240008000600 */
[----:B0-----:R-:W-:-:S13]  /*0990*/  PLOP3.LUT P0, PT, PT, PT, UP0, 0x80, 0x0 ;  /* 0x000000000000781c */ /* 0x001fda0003f0f008 */
[----:B------:R-:W-:Y:S05]  /*09a0*/  @!P0 BRA `(.L_x_2660) ;  /* 0xfffffffc00f08947 */ /* 0x000fea000383ffff */
[----:B------:R-:W2:Y:S01]  /*09b0*/  S2R R0, SR_TID.X ;  /* 0x0000000000007919 */ /* 0x000ea20000002100 */
[----:B------:R-:W-:Y:S01]  /*09c0*/  LOP3.LUT R19, R19, 0xffffffef, RZ, 0xc0, !PT ;  /* 0xffffffef13137812 */ /* 0x000fe200078ec0ff */
[----:B------:R-:W-:Y:S01]  /*09d0*/  ULDC UR4, c[0x0][0xc3c] ;  /* 0x00030f0000047ab9 */ /* 0x000fe20000000800 */
[----:B--2---:R-:W-:Y:S02]  /*09e0*/  SHF.R.U32.HI R2, RZ, 0x7, R0 ;  /* 0x00000007ff027819 */ /* 0x004fe40000011600 */
[----:B------:R-:W0:Y:S01]  /*09f0*/  S2R R0, SR_CgaCtaId ;  /* 0x0000000000007919 */ /* 0x000e220000008800 */
[----:B------:R-:W-:Y:S06]  /*0a00*/  BAR.ARV 0x8, 0x200 ;  /* 0x0208000000007b1d */ /* 0x000fec0000002000 */
[----:B------:R-:W-:-:S02]  /*0a10*/  ISETP.NE.AND P0, PT, R2, 0x1, PT ;  /* 0x000000010200780c */ /* 0x000fc40003f05270 */
[----:B------:R-:W-:-:S11]  /*0a20*/  MOV R2, 0x400 ;  /* 0x0000040000027802 */ /* 0x000fd60000000f00 */
[----:B------:R-:W-:Y:S06]  /*0a30*/  @!P0 BAR.ARV 0x9, 0x100 ;  /* 0x0244000000008b1d */ /* 0x000fec0000002000 */
[----:B------:R-:W-:Y:S02]  /*0a40*/  @P0 LOP3.LUT R19, R19, 0x10, RZ, 0xfc, !PT ;  /* 0x0000001013130812 */ /* 0x000fe400078efcff */
[----:B------:R-:W-:Y:S01]  /*0a50*/  BAR.SYNC.DEFER_BLOCKING 0x5, 0x200 ;  /* 0x0148000000007b1d */ /* 0x000fe20000010000 */
[----:B0-----:R-:W-:-:S05]  /*0a60*/  LEA R2, R0, R2, 0x18 ;  /* 0x0000000200027211 */ /* 0x001fca00078ec0ff */
[----:B------:R-:W0:Y:S02]  /*0a70*/  LDS.128 R28, [R2+0x168d0] ;  /* 0x0168d000021c7984 */ /* 0x000e240000000c00 */
[----:B------:R-:W-:Y:S06]  /*0a80*/  BAR.ARV 0x4, 0x200 ;  /* 0x0108000000007b1d */ /* 0x000fec0000002000 */
[----:B0-----:R-:W-:-:S13]  /*0a90*/  ISETP.GE.AND P0, PT, R31, UR4, PT ;  /* 0x000000041f007c0c */ /* 0x001fda000bf06270 */
[----:B------:R-:W-:Y:S05]  /*0aa0*/  @P0 BRA `(.L_x_2661) ;  /* 0x0000019c00880947 */ /* 0x000fea0003800000 */
[----:B------:R-:W2:Y:S01]  /*0ab0*/  LDL.LU R13, [R1+0x30] ;  /* 0x00003000010d7983 */ /* 0x000ea20000300800 */
[----:B------:R-:W0:Y:S02]  /*0ac0*/  S2R R0, SR_TID.X ;  /* 0x0000000000007919 */ /* 0x000e240000002100 */
[----:B0-----:R-:W-:-:S05]  /*0ad0*/  VIADD R12, R0, 0xffffff80 ;  /* 0xffffff80000c7836 */ /* 0x001fca0000000000 */
[----:B------:R-:W-:-:S04]  /*0ae0*/  SHF.R.S32.HI R0, RZ, 0x1f, R12 ;  /* 0x0000001fff007819 */ /* 0x000fc8000001140c */
[----:B------:R-:W-:-:S04]  /*0af0*/  LEA.HI R3, R0, R12, RZ, 0x7 ;  /* 0x0000000c00037211 */ /* 0x000fc800078f38ff */
[----:B------:R-:W-:-:S05]  /*0b00*/  LOP3.LUT R4, R3, 0xffffff80, RZ, 0xc0, !PT ;  /* 0xffffff8003047812 */ /* 0x000fca00078ec0ff */
[----:B------:R-:W-:-:S05]  /*0b10*/  IMAD.IADD R11, R12, 0x1, -R4 ;  /* 0x000000010c0b7824 */ /* 0x000fca00078e0a04 */
[----:B------:R-:W-:-:S04]  /*0b20*/  SHF.R.S32.HI R6, RZ, 0x1f, R11 ;  /* 0x0000001fff067819 */ /* 0x000fc8000001140b */
[----:B------:R-:W-:Y:S02]  /*0b30*/  LEA.HI R8, R6, R11, RZ, 0x2 ;  /* 0x0000000b06087211 */ /* 0x000fe400078f10ff */
[CC--:B------:R-:W-:Y:S02]  /*0b40*/  LEA.HI R4, R0.reuse, R12.reuse, RZ, 0x4 ;  /* 0x0000000c00047211 */ /* 0x0c0fe400078f20ff */
[--C-:B------:R-:W-:Y:S02]  /*0b50*/  SHF.R.S32.HI R9, RZ, 0x2, R8.reuse ;  /* 0x00000002ff097819 */ /* 0x100fe40000011408 */
[----:B------:R-:W-:Y:S02]  /*0b60*/  SHF.R.S32.HI R10, RZ, 0x1f, R8 ;  /* 0x0000001fff0a7819 */ /* 0x000fe40000011408 */
[----:B------:R-:W-:Y:S02]  /*0b70*/  LEA.HI R5, R0, R12, RZ, 0x5 ;  /* 0x0000000c00057211 */ /* 0x000fe400078f28ff */
[----:B------:R-:W-:-:S02]  /*0b80*/  SHF.R.S32.HI R14, RZ, 0x7, R3 ;  /* 0x00000007ff0e7819 */ /* 0x000fc40000011403 */
[----:B------:R-:W-:Y:S02]  /*0b90*/  SHF.R.S32.HI R7, RZ, 0x4, R4 ;  /* 0x00000004ff077819 */ /* 0x000fe40000011404 */
[----:B------:R-:W-:Y:S02]  /*0ba0*/  LEA.HI R10, R10, R9, RZ, 0x3 ;  /* 0x000000090a0a7211 */ /* 0x000fe400078f18ff */
[----:B------:R-:W-:Y:S01]  /*0bb0*/  SHF.R.S32.HI R15, RZ, 0x5, R5 ;  /* 0x00000005ff0f7819 */ /* 0x000fe20000011405 */
[----:B------:R-:W-:Y:S01]  /*0bc0*/  IMAD.HI R5, R14, 0x55555556, RZ ;  /* 0x555555560e057827 */ /* 0x000fe200078e02ff */
[C---:B------:R-:W-:Y:S02]  /*0bd0*/  LOP3.LUT R3, R4.reuse, 0x3fffff0, RZ, 0xc0, !PT ;  /* 0x03fffff004037812 */ /* 0x040fe400078ec0ff */
[----:B------:R-:W-:Y:S02]  /*0be0*/  LEA.HI R4, R4, R7, RZ, 0x1 ;  /* 0x0000000704047211 */ /* 0x000fe400078f08ff */
[----:B------:R-:W-:-:S02]  /*0bf0*/  LOP3.LUT R10, R10, 0xfffffff8, RZ, 0xc0, !PT ;  /* 0xfffffff80a0a7812 */ /* 0x000fc400078ec0ff */
[----:B------:R-:W-:Y:S01]  /*0c00*/  LEA.HI R6, R6, R11, RZ, 0x5 ;  /* 0x0000000b06067211 */ /* 0x000fe200078f28ff */
[----:B------:R-:W-:Y:S01]  /*0c10*/  IMAD.IADD R3, R12, 0x1, -R3 ;  /* 0x000000010c037824 */ /* 0x000fe200078e0a03 */
[----:B------:R-:W-:Y:S01]  /*0c20*/  LOP3.LUT R4, R4, 0x1ffffffe, RZ, 0xc0, !PT ;  /* 0x1ffffffe04047812 */ /* 0x000fe200078ec0ff */
[----:B------:R-:W-:Y:S01]  /*0c30*/  IMAD.IADD R9, R9, 0x1, -R10 ;  /* 0x0000000109097824 */ /* 0x000fe200078e0a0a */
[----:B------:R-:W-:Y:S02]  /*0c40*/  LEA.HI R5, R5, R5, RZ, 0x1 ;  /* 0x0000000505057211 */ /* 0x000fe400078f08ff */
[----:B------:R-:W-:Y:S01]  /*0c50*/  SHF.R.S32.HI R6, RZ, 0x5, R6 ;  /* 0x00000005ff067819 */ /* 0x000fe20000011406 */
[----:B------:R-:W-:Y:S02]  /*0c60*/  IMAD.IADD R4, R7, 0x1, -R4 ;  /* 0x0000000107047824 */ /* 0x000fe400078e0a04 */
[----:B------:R-:W-:Y:S02]  /*0c70*/  IMAD R3, R15, 0x10, R3 ;  /* 0x000000100f037824 */ /* 0x000fe400078e0203 */
[----:B------:R-:W-:-:S02]  /*0c80*/  IMAD R5, R5, -0x3, R14 ;  /* 0xfffffffd05057824 */ /* 0x000fc400078e020e */
[----:B------:R-:W-:Y:S02]  /*0c90*/  IMAD R6, R6, 0x10, R9 ;  /* 0x0000001006067824 */ /* 0x000fe400078e0209 */
[----:B------:R-:W-:Y:S02]  /*0ca0*/  IMAD R7, R3, 0x8, R4 ;  /* 0x0000000803077824 */ /* 0x000fe400078e0204 */
[----:B------:R-:W-:-:S05]  /*0cb0*/  IMAD R10, R5, 0x40, R6 ;  /* 0x00000040050a7824 */ /* 0x000fca00078e0206 */
[----:B------:R-:W-:Y:S01]  /*0cc0*/  STL [R1+0x68], R10 ;  /* 0x0000680a01007387 */ /* 0x000fe20000100800 */
[----:B------:R-:W-:-:S04]  /*0cd0*/  LEA.HI R4, R0, R12, RZ, 0x3 ;  /* 0x0000000c00047211 */ /* 0x000fc800078f18ff */
[----:B------:R-:W-:Y:S02]  /*0ce0*/  SHF.R.S32.HI R5, RZ, 0x3, R4 ;  /* 0x00000003ff057819 */ /* 0x000fe40000011404 */
[----:B------:R-:W-:Y:S02]  /*0cf0*/  LOP3.LUT R4, R4, 0xfffffff8, RZ, 0xc0, !PT ;  /* 0xfffffff804047812 */ /* 0x000fe400078ec0ff */
[----:B------:R-:W-:-:S05]  /*0d00*/  LOP3.LUT R8, R8, 0x7ffffffc, RZ, 0xc0, !PT ;  /* 0x7ffffffc08087812 */ /* 0x000fca00078ec0ff */
[----:B------:R-:W-:Y:S01]  /*0d10*/  IMAD.IADD R8, R11, 0x1, -R8 ;  /* 0x000000010b087824 */ /* 0x000fe200078e0a08 */
[----:B------:R-:W-:Y:S01]  /*0d20*/  CS2R R22, SRZ ;  /* 0x0000000000167805 */ /* 0x000fe2000001ff00 */
[----:B------:R-:W-:Y:S01]  /*0d30*/  IMAD.MOV.U32 R156, RZ, RZ, RZ ;  /* 0x000000ffff9c7224 */ /* 0x000fe200078e00ff */
[----:B--2---:R-:W-:-:S05]  /*0d40*/  LOP3.LUT R3, R13, 0x1, RZ, 0xfc, !PT ;  /* 0x000000010d037812 */ /* 0x004fca00078efcff */
[----:B------:R0:W-:Y:S02]  /*0d50*/  STL [R1], R3 ;  /* 0x0000000301007387 */ /* 0x0001e40000100800 */
[----:B0-----:R-:W-:-:S04]  /*0d60*/  LEA.HI R3, R0, R12, RZ, 0x2 ;  /* 0x0000000c00037211 */ /* 0x001fc800078f10ff */
[--C-:B------:R-:W-:Y:S02]  /*0d70*/  SHF.R.S32.HI R155, RZ, 0x2, R3.reuse ;  /* 0x00000002ff9b7819 */ /* 0x100fe40000011403 */
[----:B------:R-:W-:-:S03]  /*0d80*/  SHF.R.S32.HI R0, RZ, 0x1f, R3 ;  /* 0x0000001fff007819 */ /* 0x000fc60000011403 */
[----:B------:R-:W-:Y:S01]  /*0d90*/  VIADD R6, R155, 0x60 ;  /* 0x000000609b067836 */ /* 0x000fe20000000000 */
[----:B------:R-:W-:Y:S02]  /*0da0*/  LEA.HI R0, R0, R155, RZ, 0x3 ;  /* 0x0000009b00007211 */ /* 0x000fe400078f18ff */
[----:B------:R-:W-:Y:S02]  /*0db0*/  LOP3.LUT R3, R3, 0xfffffffc, RZ, 0xc0, !PT ;  /* 0xfffffffc03037812 */ /* 0x000fe400078ec0ff */
[----:B------:R-:W-:Y:S02]  /*0dc0*/  SHF.R.S32.HI R5, RZ, 0x1f, R6 ;  /* 0x0000001fff057819 */ /* 0x000fe40000011406 */
[----:B------:R-:W-:Y:S01]  /*0dd0*/  LOP3.LUT R0, R0, 0xfffffff8, RZ, 0xc0, !PT ;  /* 0xfffffff800007812 */ /* 0x000fe200078ec0ff */
[C---:B------:R-:W-:Y:S01]  /*0de0*/  IMAD.IADD R9, R12.reuse, 0x1, -R3 ;  /* 0x000000010c097824 */ /* 0x040fe200078e0a03 */
[----:B------:R-:W-:Y:S01]  /*0df0*/  LEA.HI R5, R5, R6, RZ, 0x3 ;  /* 0x0000000605057211 */ /* 0x000fe200078f18ff */
[----:B------:R-:W-:-:S02]  /*0e00*/  IMAD.IADD R3, R12, 0x1, -R4 ;  /* 0x000000010c037824 */ /* 0x000fc400078e0a04 */
[----:B------:R-:W-:Y:S02]  /*0e10*/  IMAD.IADD R0, R155, 0x1, -R0 ;  /* 0x000000019b007824 */ /* 0x000fe400078e0a00 */
[----:B------:R-:W-:Y:S01]  /*0e20*/  IMAD.SHL.U32 R4, R6, 0x40, RZ ;  /* 0x0000004006047824 */ /* 0x000fe200078e00ff */
[----:B------:R-:W-:Y:S01]  /*0e30*/  STL [R1+0x5c], RZ ;  /* 0x00005cff01007387 */ /* 0x000fe20000100800 */
[----:B------:R-:W-:Y:S02]  /*0e40*/  IMAD.SHL.U32 R5, R5, 0x40, RZ ;  /* 0x0000004005057824 */ /* 0x000fe400078e00ff */
[C---:B------:R-:W-:Y:S01]  /*0e50*/  IMAD.SHL.U32 R152, R9.reuse, 0x4, RZ ;  /* 0x0000000409987824 */ /* 0x040fe200078e00ff */
[----:B------:R-:W-:Y:S01]  /*0e60*/  STL [R1+0x4], RZ ;  /* 0x000004ff01007387 */ /* 0x000fe20000100800 */
[----:B------:R-:W-:-:S03]  /*0e70*/  IMAD.SHL.U32 R16, R9, 0x8, RZ ;  /* 0x0000000809107824 */ /* 0x000fc600078e00ff */
[----:B------:R0:W-:Y:S01]  /*0e80*/  STL [R1+0x44], R0 ;  /* 0x0000440001007387 */ /* 0x0001e20000100800 */
[----:B------:R-:W-:Y:S02]  /*0e90*/  LEA.HI R3, R9, R9, RZ, 0x1 ;  /* 0x0000000909037211 */ /* 0x000fe400078f08ff */
[----:B0-----:R-:W-:Y:S02]  /*0ea0*/  LOP3.LUT R0, R4, 0x1c0, RZ, 0xc0, !PT ;  /* 0x000001c004007812 */ /* 0x001fe400078ec0ff */
[----:B------:R-:W-:Y:S01]  /*0eb0*/  LOP3.LUT R4, R5, 0xfffffe00, RZ, 0xc0, !PT ;  /* 0xfffffe0005047812 */ /* 0x000fe200078ec0ff */
[----:B------:R-:W-:Y:S01]  /*0ec0*/  VIADD R5, R152, 0x10 ;  /* 0x0000001098057836 */ /* 0x000fe20000000000 */
[----:B------:R-:W-:Y:S02]  /*0ed0*/  SHF.R.U32.HI R6, RZ, 0x3, R0 ;  /* 0x00000003ff067819 */ /* 0x000fe40000011600 */
[----:B------:R-:W-:Y:S02]  /*0ee0*/  LOP3.LUT R0, R0, 0x38, R16, 0xf8, !PT ;  /* 0x0000003800007812 */ /* 0x000fe400078ef810 */
[----:B------:R-:W-:Y:S01]  /*0ef0*/  LOP3.LUT R3, R3, 0x1ffffffe, RZ, 0xc0, !PT ;  /* 0x1ffffffe03037812 */ /* 0x000fe200078ec0ff */
[----:B------:R0:W-:Y:S03]  /*0f00*/  STL [R1+0x8], R5 ;  /* 0x0000080501007387 */ /* 0x0001e60000100800 */
[----:B------:R-:W-:Y:S01]  /*0f10*/  IADD3 R3, R9, -R3, RZ ;  /* 0x8000000309037210 */ /* 0x000fe20007ffe0ff */
[----:B------:R1:W-:Y:S01]  /*0f20*/  STL [R1+0x48], R4 ;  /* 0x0000480401007387 */ /* 0x0003e20000100800 */
[----:B0-----:R-:W-:Y:S01]  /*0f30*/  LOP3.LUT R5, R4, R0, R6, 0xf6, !PT ;  /* 0x0000000004057212 */ /* 0x001fe200078ef606 */
[----:B------:R-:W-:-:S02]  /*0f40*/  IMAD.SHL.U32 R0, R7, 0x8, RZ ;  /* 0x0000000807007824 */ /* 0x000fc400078e00ff */
[----:B------:R-:W-:-:S03]  /*0f50*/  IMAD.SHL.U32 R6, R8, 0x2, RZ ;  /* 0x0000000208067824 */ /* 0x000fc600078e00ff */
[----:B------:R0:W-:Y:S01]  /*0f60*/  STL [R1+0x6c], R0 ;  /* 0x00006c0001007387 */ /* 0x0001e20000100800 */
[----:B-1----:R-:W-:-:S03]  /*0f70*/  IMAD R4, R5, 0x2, R2 ;  /* 0x0000000205047824 */ /* 0x002fc600078e0202 */
[----:B------:R1:W-:Y:S01]  /*0f80*/  STL [R1+0x34], R6 ;  /* 0x0000340601007387 */ /* 0x0003e20000100800 */
[----:B0-----:R-:W-:-:S05]  /*0f90*/  IMAD R0, R3, 0x8, R10 ;  /* 0x0000000803007824 */ /* 0x001fca00078e020a */
[----:B------:R1:W-:Y:S04]  /*0fa0*/  STL [R1+0x4c], R0 ;  /* 0x00004c0001007387 */ /* 0x0003e80000100800 */
[----:B------:R1:W-:Y:S01]  /*0fb0*/  STL [R1+0x64], R4 ;  /* 0x0000640401007387 */ /* 0x0003e20000100800 */
[----:B------:R-:W-:Y:S01]  /*0fc0*/  VIADD R18, R16, 0x20 ;  /* 0x0000002010127836 */ /* 0x000fe20000000000 */
[----:B------:R-:W-:-:S04]  /*0fd0*/  SHF.R.S32.HI R17, RZ, 0x1f, R16 ;  /* 0x0000001fff117819 */ /* 0x000fc80000011410 */
[----:B------:R-:W-:-:S07]  /*0fe0*/  SHF.R.S32.HI R157, RZ, 0x1f, R18 ;  /* 0x0000001fff9d7819 */ /* 0x000fce0000011412 */
.L_x_2816:
[----:B0123--:R-:W0:Y:S02]  /*0ff0*/  LDC.64 R4, c[0x0][0xc88] ;  /* 0x00032200ff047b82 */ /* 0x00fe240000000a00 */
[----:B0-----:R-:W-:-:S05]  /*1000*/  IMAD.WIDE R4, R31, 0x4, R4 ;  /* 0x000000041f047825 */ /* 0x001fca00078e0204 */
[----:B------:R-:W2:Y:S01]  /*1010*/  LDG.E R33, desc[UR40][R4.64] ;  /* 0x0000002804217981 */ /* 0x000ea2000c1e1900 */
[----:B------:R-:W-:Y:S05]  /*1020*/  YIELD ;  /* 0x0000000000007946 */ /* 0x000fea0003800000 */
[----:B------:R-:W-:Y:S01]  /*1030*/  ULDC.64 UR4, c[0x0][0xa28] ;  /* 0x00028a0000047ab9 */ /* 0x000fe20000000a00 */
[----:B------:R-:W-:Y:S01]  /*1040*/  ULDC.64 UR8, c[0x0][0xa18] ;  /* 0x0002860000087ab9 */ /* 0x000fe20000000a00 */
[----:B------:R-:W-:Y:S01]  /*1050*/  ISETP.NE.U32.AND P1, PT, RZ, UR4, PT ;  /* 0x00000004ff007c0c */ /* 0x000fe2000bf25070 */
[----:B------:R-:W-:Y:S01]  /*1060*/  IMAD.MOV.U32 R10, RZ, RZ, RZ ;  /* 0x000000ffff0a7224 */ /* 0x000fe200078e00ff */
[----:B------:R-:W-:Y:S01]  /*1070*/  ULDC.64 UR6, c[0x0][0xa08] ;  /* 0x0002820000067ab9 */ /* 0x000fe20000000a00 */
[----:B------:R-:W-:Y:S01]  /*1080*/  IMAD.MOV.U32 R66, RZ, RZ, RZ ;  /* 0x000000ffff427224 */ /* 0x000fe200078e00ff */
[----:B------:R-:W-:-:S02]  /*1090*/  ISETP.NE.AND.EX P1, PT, RZ, UR5, PT, P1 ;  /* 0x00000005ff007c0c */ /* 0x000fc4000bf25310 */
[----:B------:R-:W-:-:S04]  /*10a0*/  ISETP.NE.U32.AND P0, PT, RZ, UR6, PT ;  /* 0x00000006ff007c0c */ /* 0x000fc8000bf05070 */
[----:B------:R-:W-:Y:S02]  /*10b0*/  ISETP.NE.AND.EX P0, PT, RZ, UR7, PT, P0 ;  /* 0x00000007ff007c0c */ /* 0x000fe4000bf05300 */
[----:B--2---:R-:W-:Y:S01]  /*10c0*/  SHF.R.S32.HI R0, RZ, 0x1f, R33 ;  /* 0x0000001fff007819 */ /* 0x004fe20000011421 */
[----:B------:R-:W-:-:S04]  /*10d0*/  IMAD.SHL.U32 R34, R33, 0x4, RZ ;  /* 0x0000000421227824 */ /* 0x000fc800078e00ff */
[C---:B------:R-:W-:Y:S01]  /*10e0*/  @P1 LEA R6, P2, R33.reuse, UR4, 0x2 ;  /* 0x0000000421061c11 */ /* 0x040fe2000f8410ff */
[----:B------:R0:W-:Y:S01]  /*10f0*/  STL [R1+0x50], R33 ;  /* 0x0000502101007387 */ /* 0x0001e20000100800 */
[C-C-:B------:R-:W-:Y:S02]  /*1100*/  SHF.L.U64.HI R32, R33.reuse, 0x2, R0.reuse ;  /* 0x0000000221207819 */ /* 0x140fe40000010200 */
[----:B------:R-:W-:Y:S01]  /*1110*/  @P1 LEA.HI.X R7, R33, UR5, R0, 0x2, P2 ;  /* 0x0000000521071c11 */ /* 0x000fe200090f1400 */
[----:B------:R-:W-:Y:S01]  /*1120*/  ULDC UR4, c[0x0][0x288] ;  /* 0x0000a20000047ab9 */ /* 0x000fe20000000800 */
[----:B------:R-:W-:Y:S01]  /*1130*/  ISETP.NE.U32.AND P2, PT, RZ, UR8, PT ;  /* 0x00000008ff007c0c */ /* 0x000fe2000bf45070 */
[----:B------:R0:W-:Y:S01]  /*1140*/  STL [R1+0x58], R34 ;  /* 0x0000582201007387 */ /* 0x0001e20000100800 */
[----:B------:R-:W-:Y:S02]  /*1150*/  IADD3 R8, P3, R34, UR6, RZ ;  /* 0x0000000622087c10 */ /* 0x000fe4000ff7e0ff */
[----:B------:R-:W-:Y:S01]  /*1160*/  ISETP.NE.AND.EX P2, PT, RZ, UR9, PT, P2 ;  /* 0x00000009ff007c0c */ /* 0x000fe2000bf45320 */
[----:B------:R0:W5:Y:S01]  /*1170*/  @P1 LDG.E R10, desc[UR40][R6.64] ;  /* 0x00000028060a1981 */ /* 0x000162000c1e1900 */
[----:B----4-:R-:W-:Y:S01]  /*1180*/  IMAD.U32 R3, RZ, RZ, UR4 ;  /* 0x00000004ff037e24 */ /* 0x010fe2000f8e00ff */
[----:B------:R-:W-:Y:S01]  /*1190*/  IADD3.X R9, R32, UR7, RZ, P3, !PT ;  /* 0x0000000720097c10 */ /* 0x000fe20009ffe4ff */
[----:B------:R-:W-:-:S04]  /*11a0*/  ULDC.64 UR4, c[0x0][0x418] ;  /* 0x0001060000047ab9 */ /* 0x000fc80000000a00 */
[----:B------:R0:W5:Y:S05]  /*11b0*/  @P0 LDG.E R66, desc[UR40][R8.64] ;  /* 0x0000002808420981 */ /* 0x00016a000c1e1900 */
[----:B------:R-:W-:-:S04]  /*11c0*/  @P2 IADD3 R4, P1, R34, UR8, RZ ;  /* 0x0000000822042c10 */ /* 0x000fc8000ff3e0ff */
[----:B------:R-:W-:-:S05]  /*11d0*/  @P2 IADD3.X R5, R32, UR9, RZ, P1, !PT ;  /* 0x0000000920052c10 */ /* 0x000fca0008ffe4ff */
[----:B------:R-:W2:Y:S01]  /*11e0*/  @P2 LDG.E R3, desc[UR40][R4.64] ;  /* 0x0000002804032981 */ /* 0x000ea2000c1e1900 */
        /* <DEDUP_REMOVED lines=9> */
[----:B--2---:R0:W-:Y:S01]  /*1280*/  STL [R1+0xc], R3 ;  /* 0x00000c0301007387 */ /* 0x0041e20000100800 */
[----:B------:R-:W-:Y:S01]  /*1290*/  IMAD.MOV.U32 R12, RZ, RZ, R3 ;  /* 0x000000ffff0c7224 */ /* 0x000fe200078e0003 */
[----:B------:R-:W-:Y:S06]  /*12a0*/  @P2 BRA `(.L_x_2662) ;  /* 0x0000000000282947 */ /* 0x000fec0003800000 */
[----:B------:R-:W-:Y:S02]  /*12b0*/  ULDC.64 UR4, c[0x0][0xa00] ;  /* 0x0002800000047ab9 */ /* 0x000fe40000000a00 */
[----:B------:R-:W-:-:S04]  /*12c0*/  ISETP.NE.U32.AND P1, PT, RZ, UR4, PT ;  /* 0x00000004ff007c0c */ /* 0x000fc8000bf25070 */
[----:B------:R-:W-:-:S13]  /*12d0*/  ISETP.NE.AND.EX P1, PT, RZ, UR5, PT, P1 ;  /* 0x00000005ff007c0c */ /* 0x000fda000bf25310 */
[----:B------:R-:W-:Y:S05]  /*12e0*/  @!P1 BRA `(.L_x_2662) ;  /* 0x0000000000189947 */ /* 0x000fea0003800000 */
[----:B------:R-:W1:Y:S02]  /*12f0*/  LDC.64 R4, c[0x0][0xa00] ;  /* 0x00028000ff047b82 */ /* 0x000e640000000a00 */
[----:B-1----:R-:W-:-:S05]  /*1300*/  IMAD.WIDE R4, R33, 0x4, R4 ;  /* 0x0000000421047825 */ /* 0x002fca00078e0204 */
[----:B------:R-:W2:Y:S04]  /*1310*/  LDG.E R0, desc[UR40][R4.64] ;  /* 0x0000002804007981 */ /* 0x000ea8000c1e1900 */
[----:B0-----:R-:W2:Y:S02]  /*1320*/  LDG.E R3, desc[UR40][R4.64+0x4] ;  /* 0x0000042804037981 */ /* 0x001ea4000c1e1900 */
[----:B--2---:R-:W-:-:S05]  /*1330*/  IMAD.IADD R12, R3, 0x1, -R0 ;  /* 0x00000001030c7824 */ /* 0x004fca00078e0a00 */
[----:B------:R1:W-:Y:S02]  /*1340*/  STL [R1+0xc], R12 ;  /* 0x00000c0c01007387 */ /* 0x0003e40000100800 */
.L_x_2662:
[----:B------:R-:W-:Y:S01]  /*1350*/  ULDC.64 UR4, c[0x0][0xa20] ;  /* 0x0002880000047ab9 */ /* 0x000fe20000000a00 */
[C---:B0-----:R-:W-:Y:S02]  /*1360*/  LOP3.LUT R3, R30.reuse, 0xff000000, RZ, 0xc0, !PT ;  /* 0xff0000001e037812 */ /* 0x041fe400078ec0ff */
[----:B------:R-:W-:Y:S02]  /*1370*/  ISETP.NE.U32.AND P1, PT, RZ, UR4, PT ;  /* 0x00000004ff007c0c */ /* 0x000fe4000bf25070 */
[C---:B------:R-:W-:Y:S02]  /*1380*/  LOP3.LUT R0, R30.reuse, 0xff0000, RZ, 0xc0, !PT ;  /* 0x00ff00001e007812 */ /* 0x040fe400078ec0ff */
[----:B------:R-:W-:Y:S02]  /*1390*/  ISETP.NE.AND.EX P1, PT, RZ, UR5, PT, P1 ;  /* 0x00000005ff007c0c */ /* 0x000fe4000bf25310 */
[----:B------:R-:W-:Y:S02]  /*13a0*/  SHF.R.U32.HI R3, RZ, 0x8, R3 ;  /* 0x00000008ff037819 */ /* 0x000fe40000011603 */
[----:B------:R-:W-:-:S02]  /*13b0*/  LOP3.LUT R154, R30, 0xffff, RZ, 0xc0, !PT ;  /* 0x0000ffff1e9a7812 */ /* 0x000fc400078ec0ff */
[----:B------:R-:W-:-:S07]  /*13c0*/  LEA.HI R11, R0, R3, RZ, 0x10 ;  /* 0x00000003000b7211 */ /* 0x000fce00078f80ff */
[----:B------:R-:W-:Y:S05]  /*13d0*/  @!P1 BRA `(.L_x_2663) ;  /* 0x0000000000109947 */ /* 0x000fea0003800000 */
[----:B------:R-:W-:-:S04]  /*13e0*/  IADD3 R4, P0, R34, UR4, RZ ;  /* 0x0000000422047c10 */ /* 0x000fc8000ff1e0ff */
[----:B------:R-:W-:-:S05]  /*13f0*/  IADD3.X R5, R32, UR5, RZ, P0, !PT ;  /* 0x0000000520057c10 */ /* 0x000fca00087fe4ff */
[----:B------:R0:W5:Y:S01]  /*1400*/  LDG.E R31, desc[UR40][R4.64] ;  /* 0x00000028041f7981 */ /* 0x000162000c1e1900 */
[----:B------:R-:W-:Y:S05]  /*1410*/  BRA `(.L_x_2664) ;  /* 0x0000000000107947 */ /* 0x000fea0003800000 */
.L_x_2663:
[----:B------:R-:W-:Y:S05]  /*1420*/  @!P0 BRA `(.L_x_2664) ;  /* 0x00000000000c8947 */ /* 0x000fea0003800000 */
[----:B------:R-:W2:Y:S04]  /*1430*/  LDG.E R0, desc[UR40][R8.64] ;  /* 0x0000002808007981 */ /* 0x000ea8000c1e1900 */
[----:B------:R-:W2:Y:S02]  /*1440*/  LDG.E R31, desc[UR40][R8.64+0x4] ;  /* 0x00000428081f7981 */ /* 0x000ea4000c1e1900 */
[----:B--2---:R-:W-:-:S07]  /*1450*/  IMAD.IADD R31, R31, 0x1, -R0 ;  /* 0x000000011f1f7824 */ /* 0x004fce00078e0a00 */
.L_x_2664:
[----:B------:R-:W-:Y:S01]  /*1460*/  ULDC.64 UR4, c[0x0][0xa10] ;  /* 0x0002840000047ab9 */ /* 0x000fe20000000a00 */
[----:B------:R-:W2:Y:S01]  /*1470*/  LDC R8, c[0x0][0x448] ;  /* 0x00011200ff087b82 */ /* 0x000ea20000000800 */
[----:B------:R-:W-:-:S04]  /*1480*/  ISETP.NE.U32.AND P0, PT, RZ, UR4, PT ;  /* 0x00000004ff007c0c */ /* 0x000fc8000bf05070 */
[----:B------:R-:W-:Y:S01]  /*1490*/  ISETP.NE.AND.EX P0, PT, RZ, UR5, PT, P0 ;  /* 0x00000005ff007c0c */ /* 0x000fe2000bf05300 */
[----:B------:R-:W-:-:S12]  /*14a0*/  ULDC.64 UR4, c[0x0][0xa30] ;  /* 0x00028c0000047ab9 */ /* 0x000fd80000000a00 */
[----:B0-----:R-:W0:Y:S02]  /*14b0*/  @P0 LDC.64 R4, c[0x0][0xa10] ;  /* 0x00028400ff040b82 */ /* 0x001e240000000a00 */
[----:B0-----:R-:W-:-:S05]  /*14c0*/  @P0 IMAD.WIDE R4, R33, 0x4, R4 ;  /* 0x0000000421040825 */ /* 0x001fca00078e0204 */
[----:B------:R-:W3:Y:S04]  /*14d0*/  @P0 LDG.E R0, desc[UR40][R4.64] ;  /* 0x0000002804000981 */ /* 0x000ee8000c1e1900 */
[----:B------:R0:W3:Y:S01]  /*14e0*/  @P0 LDG.E R3, desc[UR40][R4.64+0x4] ;  /* 0x0000042804030981 */ /* 0x0000e2000c1e1900 */
[----:B------:R-:W-:Y:S01]  /*14f0*/  ISETP.NE.U32.AND P1, PT, RZ, UR4, PT ;  /* 0x00000004ff007c0c */ /* 0x000fe2000bf25070 */
[----:B-----5:R-:W-:-:S03]  /*1500*/  IMAD.MOV.U32 R24, RZ, RZ, R31 ;  /* 0x000000ffff187224 */ /* 0x020fc600078e001f */
[----:B------:R-:W-:-:S13]  /*1510*/  ISETP.NE.AND.EX P1, PT, RZ, UR5, PT, P1 ;  /* 0x00000005ff007c0c */ /* 0x000fda000bf25310 */
[----:B------:R-:W-:-:S04]  /*1520*/  @P1 IADD3 R6, P2, R34, UR4, RZ ;  /* 0x0000000422061c10 */ /* 0x000fc8000ff5e0ff */
[----:B------:R-:W-:-:S05]  /*1530*/  @P1 IADD3.X R7, R32, UR5, RZ, P2, !PT ;  /* 0x0000000520071c10 */ /* 0x000fca00097fe4ff */
[----:B------:R4:W5:Y:S01]  /*1540*/  @P1 LDG.E R24, desc[UR40][R6.64] ;  /* 0x0000002806181981 */ /* 0x000962000c1e1900 */
[----:B--2---:R-:W-:Y:S01]  /*1550*/  ISETP.NE.AND P1, PT, R8, 0x1, PT ;  /* 0x000000010800780c */ /* 0x004fe20003f25270 */
[----:B------:R-:W-:Y:S01]  /*1560*/  IMAD R13, R29, 0xc0, RZ ;  /* 0x000000c01d0d7824 */ /* 0x000fe200078e02ff */
[----:B------:R-:W-:Y:S01]  /*1570*/  BSSY B0, `(.L_x_2665) ;  /* 0x0000039000007945 */ /* 0x000fe20003800000 */
[----:B------:R-:W-:Y:S02]  /*1580*/  IMAD.IADD R10, R31, 0x1, -R10 ;  /* 0x000000011f0a7824 */ /* 0x000fe400078e0a0a */
[----:B0-----:R-:W-:Y:S01]  /*1590*/  VIADD R4, R13, 0xbf ;  /* 0x000000bf0d047836 */ /* 0x001fe20000000000 */
[----:B------:R0:W-:Y:S07]  /*15a0*/  STL [R1+0x2c], R13 ;  /* 0x00002c0d01007387 */ /* 0x0001ee0000100800 */
[----:B------:R-:W2:Y:S01]  /*15b0*/  @P1 LDC R9, c[0x0][0x44c] ;  /* 0x00011300ff091b82 */ /* 0x000ea20000000800 */
[----:B0-----:R-:W-:-:S07]  /*15c0*/  LOP3.LUT R13, R11, 0xff, RZ, 0xc0, !PT ;  /* 0x000000ff0b0d7812 */ /* 0x001fce00078ec0ff */
[----:B------:R-:W0:Y:S01]  /*15d0*/  @P1 LDC R5, c[0x0][0x450] ;  /* 0x00011400ff051b82 */ /* 0x000e220000000800 */
[----:B---3--:R-:W-:Y:S02]  /*15e0*/  @P0 IMAD.IADD R25, R3, 0x1, -R0 ;  /* 0x0000000103190824 */ /* 0x008fe400078e0a00 */
[----:B--2---:R-:W-:-:S04]  /*15f0*/  @P1 IMAD.HI.U32 R0, R4, R9, RZ ;  /* 0x0000000904001227 */ /* 0x004fc800078e00ff */
[----:B----4-:R-:W-:Y:S01]  /*1600*/  IMAD.IADD R6, R10, 0x1, R25 ;  /* 0x000000010a067824 */ /* 0x010fe200078e0219 */
[----:B0-----:R-:W-:-:S03]  /*1610*/  @P1 SHF.R.U32.HI R4, RZ, R5, R0 ;  /* 0x00000005ff041219 */ /* 0x001fc60000011600 */
[C---:B------:R-:W-:Y:S01]  /*1620*/  VIADD R0, R6.reuse, 0x7f ;  /* 0x0000007f06007836 */ /* 0x040fe20000000000 */
[----:B------:R-:W-:Y:S01]  /*1630*/  IADD3 R82, R6, 0x80, -R12 ;  /* 0x0000008006527810 */ /* 0x000fe20007ffe80c */
[----:B------:R0:W-:Y:S03]  /*1640*/  STL [R1+0x28], R6 ;  /* 0x0000280601007387 */ /* 0x0001e60000100800 */
[----:B------:R-:W-:Y:S01]  /*1650*/  SHF.R.S32.HI R3, RZ, 0x1f, R0 ;  /* 0x0000001fff037819 */ /* 0x000fe20000011400 */
[----:B------:R-:W-:Y:S01]  /*1660*/  IMAD.IADD R4, R82, 0x1, R4 ;  /* 0x0000000152047824 */ /* 0x000fe200078e0204 */
[----:B------:R2:W-:Y:S02]  /*1670*/  STL [R1+0x60], R13 ;  /* 0x0000600d01007387 */ /* 0x0005e40000100800 */
[----:B------:R-:W-:Y:S02]  /*1680*/  LEA.HI R3, R3, R0, RZ, 0x7 ;  /* 0x0000000003037211 */ /* 0x000fe400078f38ff */
[----:B------:R-:W-:-:S02]  /*1690*/  SHF.R.S32.HI R5, RZ, 0x1f, R4 ;  /* 0x0000001fff057819 */ /* 0x000fc40000011404 */
[----:B0-----:R-:W-:Y:S02]  /*16a0*/  SHF.R.U32.HI R6, RZ, 0x10, R11 ;  /* 0x00000010ff067819 */ /* 0x001fe4000001160b */
[----:B------:R-:W-:Y:S02]  /*16b0*/  LEA.HI R5, R5, R4, RZ, 0x7 ;  /* 0x0000000405057211 */ /* 0x000fe400078f38ff */
[----:B------:R-:W-:Y:S01]  /*16c0*/  SHF.R.S32.HI R83, RZ, 0x7, R3 ;  /* 0x00000007ff537819 */ /* 0x000fe20000011403 */
[----:B------:R2:W-:Y:S01]  /*16d0*/  STL [R1+0x54], R6 ;  /* 0x0000540601007387 */ /* 0x0005e20000100800 */
[----:B------:R-:W-:-:S04]  /*16e0*/  SHF.R.S32.HI R0, RZ, 0x7, R5 ;  /* 0x00000007ff007819 */ /* 0x000fc80000011405 */
[----:B------:R-:W-:Y:S02]  /*16f0*/  VIMNMX R9, R83, R0, PT ;  /* 0x0000000053097248 */ /* 0x000fe40003fe0100 */
[----:B------:R-:W-:Y:S02]  /*1700*/  MOV R0, RZ ;  /* 0x000000ff00007202 */ /* 0x000fe40000000f00 */
[----:B------:R-:W-:-:S13]  /*1710*/  ISETP.GE.AND P0, PT, R9, 0x1, PT ;  /* 0x000000010900780c */ /* 0x000fda0003f06270 */
[----:B--2---:R-:W-:Y:S05]  /*1720*/  @!P0 BRA `(.L_x_2666) ;  /* 0x0000000000748947 */ /* 0x004fea0003800000 */
[----:B------:R-:W-:Y:S01]  /*1730*/  ISETP.NE.AND P0, PT, R6, RZ, PT ;  /* 0x000000ff0600720c */ /* 0x000fe20003f05270 */
[----:B------:R-:W-:-:S03]  /*1740*/  ULDC UR4, c[0x0][0x9f0] ;  /* 0x00027c0000047ab9 */ /* 0x000fc60000000800 */
[----:B------:R-:W-:-:S04]  /*1750*/  SEL R11, R6, UR4, P0 ;  /* 0x00000004060b7c07 */ /* 0x000fc80008000000 */
[-C--:B------:R-:W-:Y:S02]  /*1760*/  IABS R6, R11.reuse ;  /* 0x0000000b00067213 */ /* 0x080fe40000000000 */
[----:B------:R-:W-:Y:S02]  /*1770*/  IADD3 R0, R11, -0x1, R9 ;  /* 0xffffffff0b007810 */ /* 0x000fe40007ffe009 */
[----:B------:R-:W0:Y:S01]  /*1780*/  I2F.RP R3, R6 ;  /* 0x0000000600037306 */ /* 0x000e220000209400 */
[-C--:B-1----:R-:W-:Y:S02]  /*1790*/  IABS R12, R11.reuse ;  /* 0x0000000b000c7213 */ /* 0x082fe40000000000 */
        /* <DEDUP_REMOVED lines=22> */
.L_x_2666:
[----:B------:R-:W-:Y:S05]  /*1900*/  BSYNC B0 ;  /* 0x0000000000007941 */ /* 0x000fea0003800000 */
.L_x_2665:
        /* <DEDUP_REMOVED lines=25> */
[----:B------:R-:W-:Y:S01]  /*1aa0*/  IMAD.U32 R5, RZ, RZ, UR5 ;  /* 0x00000005ff057e24 */ /* 0x000fe2000f8e00ff */
[----:B------:R-:W-:Y:S01]  /*1ab0*/  ULDC.64 UR4, c[0x4][0x90] ;  /* 0x0100240000047ab9 */ /* 0x000fe20000000a00 */
[----:B------:R-:W-:Y:S01]  /*1ac0*/  IMAD.U32 R10, RZ, RZ, UR6 ;  /* 0x00000006ff0a7e24 */ /* 0x000fe2000f8e00ff */
[----:B-1----:R-:W-:Y:S01]  /*1ad0*/  MOV R12, 0x1 ;  /* 0x00000001000c7802 */ /* 0x002fe20000000f00 */
[----:B------:R-:W-:Y:S02]  /*1ae0*/  IMAD.U32 R6, RZ, RZ, UR4 ;  /* 0x00000004ff067e24 */ /* 0x000fe4000f8e00ff */
[----:B------:R-:W-:-:S02]  /*1af0*/  IMAD.U32 R7, RZ, RZ, UR5 ;  /* 0x00000005ff077e24 */ /* 0x000fc4000f8e00ff */
[----:B------:R-:W-:Y:S02]  /*1b00*/  IMAD.U32 R11, RZ, RZ, UR7 ;  /* 0x00000007ff0b7e24 */ /* 0x000fe4000f8e00ff */
[----:B------:R-:W-:Y:S02]  /*1b10*/  IMAD.MOV.U32 R8, RZ, RZ, 0x70 ;  /* 0x00000070ff087424 */ /* 0x000fe400078e00ff */
[----:B0-----:R-:W-:-:S07]  /*1b20*/  IMAD.MOV.U32 R13, RZ, RZ, RZ ;  /* 0x000000ffff0d7224 */ /* 0x001fce00078e00ff */
[----:B------:R-:W-:-:S07]  /*1b30*/  LEPC R20, `(.L_x_2669) ;  /* 0x000000001014794e */ /* 0x000fce0000000000 */
[----:B--2--5:R-:W-:Y:S05]  /*1b40*/  CALL.ABS.NOINC R14 ;  /* 0x000000000e007343 */ /* 0x024fea0003c00000 */
.L_x_2669:
[----:B------:R-:W-:Y:S05]  /*1b50*/  BSYNC B6 ;  /* 0x0000000000067941 */ /* 0x000fea0003800000 */
.L_x_2668:
        /* <DEDUP_REMOVED lines=11> */
[----:B------:R-:W-:Y:S02]  /*1c10*/  IMAD.U32 R10, RZ, RZ, UR6 ;  /* 0x00000006ff0a7e24 */ /* 0x000fe4000f8e00ff */
[----:B------:R-:W-:Y:S02]  /*1c20*/  IMAD.U32 R6, RZ, RZ, UR4 ;  /* 0x00000004ff067e24 */ /* 0x000fe4000f8e00ff */
[----:B------:R-:W-:-:S02]  /*1c30*/  IMAD.U32 R7, RZ, RZ, UR5 ;  /* 0x00000005ff077e24 */ /* 0x000fc4000f8e00ff */
[----:B------:R-:W-:Y:S02]  /*1c40*/  IMAD.U32 R11, RZ, RZ, UR7 ;  /* 0x00000007ff0b7e24 */ /* 0x000fe4000f8e00ff */
[----:B------:R-:W-:Y:S02]  /*1c50*/  IMAD.MOV.U32 R8, RZ, RZ, 0x70 ;  /* 0x00000070ff087424 */ /* 0x000fe400078e00ff */
[----:B-1----:R-:W-:Y:S02]  /*1c60*/  IMAD.MOV.U32 R12, RZ, RZ, 0x1 ;  /* 0x00000001ff0c7424 */ /* 0x002fe400078e00ff */
[----:B0-----:R-:W-:-:S07]  /*1c70*/  IMAD.MOV.U32 R13, RZ, RZ, RZ ;  /* 0x000000ffff0d7224 */ /* 0x001fce00078e00ff */
[----:B------:R-:W-:-:S07]  /*1c80*/  LEPC R20, `(.L_x_2671) ;  /* 0x000000001014794e */ /* 0x000fce0000000000 */
[----:B--2--5:R-:W-:Y:S05]  /*1c90*/  CALL.ABS.NOINC R14 ;  /* 0x000000000e007343 */ /* 0x024fea0003c00000 */
.L_x_2671:
[----:B------:R-:W-:Y:S05]  /*1ca0*/  BSYNC B6 ;  /* 0x0000000000067941 */ /* 0x000fea0003800000 */
.L_x_2670:
[----:B------:R-:W2:Y:S01]  /*1cb0*/  LDL R36, [R1+0x44] ;  /* 0x0000440001247983 */ /* 0x000ea20000100800 */
[----:B------:R-:W-:Y:S01]  /*1cc0*/  ULDC.64 UR4, c[0x0][0x9f8] ;  /* 0x00027e0000047ab9 */ /* 0x000fe20000000a00 */
[----:B------:R-:W-:Y:S01]  /*1cd0*/  IMAD.MOV.U32 R67, RZ, RZ, R33 ;  /* 0x000000ffff437224 */ /* 0x000fe200078e0021 */
[----:B------:R-:W-:Y:S01]  /*1ce0*/  ISETP.NE.U32.AND P0, PT, RZ, UR4, PT ;  /* 0x00000004ff007c0c */ /* 0x000fe2000bf05070 */
[----:B------:R-:W3:Y:S01]  /*1cf0*/  LDL R14, [R1+0x48] ;  /* 0x00004800010e7983 */ /* 0x000ee20000100800 */
[----:B------:R-:W0:Y:S02]  /*1d00*/  LDC.64 R4, c[0x0][0x3f8] ;  /* 0x0000fe00ff047b82 */ /* 0x000e240000000a00 */
[----:B------:R-:W-:-:S06]  /*1d10*/  ISETP.NE.AND.EX P0, PT, RZ, UR5, PT, P0 ;  /* 0x00000005ff007c0c */ /* 0x000fcc000bf05300 */
[----:B------:R-:W4:Y:S07]  /*1d20*/  LDC R33, c[0x0][0x3f4] ;  /* 0x0000fd00ff217b82 */ /* 0x000f2e0000000800 */
[----:B------:R-:W-:Y:S01]  /*1d30*/  @P0 IADD3 R6, P1, R34, UR4, RZ ;  /* 0x0000000422060c10 */ /* 0x000fe2000ff3e0ff */
[----:B------:R-:W1:Y:S03]  /*1d40*/  LDC.64 R60, c[0x0][0x408] ;  /* 0x00010200ff3c7b82 */ /* 0x000e660000000a00 */
[----:B------:R-:W-:-:S05]  /*1d50*/  @P0 IADD3.X R7, R32, UR5, RZ, P1, !PT ;  /* 0x0000000520070c10 */ /* 0x000fca0008ffe4ff */
[----:B------:R1:W3:Y:S01]  /*1d60*/  @P0 LDG.E R67, desc[UR40][R6.64] ;  /* 0x0000002806430981 */ /* 0x0002e2000c1e1900 */
[----:B------:R-:W1:Y:S01]  /*1d70*/  S2R R34, SR_TID.X ;  /* 0x0000000000227919 */ /* 0x000e620000002100 */
[----:B------:R-:W-:Y:S02]  /*1d80*/  SHF.R.S32.HI R3, RZ, 0x1f, R155 ;  /* 0x0000001fff037819 */ /* 0x000fe4000001149b */
[----:B------:R-:W-:-:S03]  /*1d90*/  SHF.R.S32.HI R153, RZ, 0x1f, R152 ;  /* 0x0000001fff997819 */ /* 0x000fc60000011498 */
[-C--:B0-----:R-:W-:Y:S02]  /*1da0*/  IMAD R0, R3, R4.reuse, RZ ;  /* 0x0000000403007224 */ /* 0x081fe400078e02ff */
[----:B------:R-:W-:-:S04]  /*1db0*/  IMAD.WIDE.U32 R8, R155, R4, R152 ;  /* 0x000000049b087225 */ /* 0x000fc800078e0098 */
[C---:B------:R-:W-:Y:S02]  /*1dc0*/  IMAD R13, R155.reuse, R5, R0 ;  /* 0x000000059b0d7224 */ /* 0x040fe400078e0200 */
[----:B------:R-:W-:Y:S01]  /*1dd0*/  IMAD.WIDE.U32 R10, R155, R4, R16 ;  /* 0x000000049b0a7225 */ /* 0x000fe200078e0010 */
[----:B----4-:R-:W-:-:S03]  /*1de0*/  ISETP.GE.AND P0, PT, R16, R33, PT ;  /* 0x000000211000720c */ /* 0x010fc60003f06270 */
[----:B------:R-:W-:Y:S02]  /*1df0*/  IMAD.IADD R9, R9, 0x1, R13 ;  /* 0x0000000109097824 */ /* 0x000fe400078e020d */
[----:B------:R-:W-:Y:S01]  /*1e00*/  IMAD.IADD R11, R13, 0x1, R11 ;  /* 0x000000010d0b7824 */ /* 0x000fe200078e020b */
[----:B-----5:R-:W-:Y:S02]  /*1e10*/  SHF.R.S32.HI R13, RZ, 0x1f, R24 ;  /* 0x0000001fff0d7819 */ /* 0x020fe40000011418 */
[----:B-1----:R-:W-:Y:S01]  /*1e20*/  SHF.R.U32.HI R35, RZ, 0x7, R34 ;  /* 0x00000007ff237819 */ /* 0x002fe20000011622 */
[----:B------:R-:W-:Y:S01]  /*1e30*/  IMAD R0, R3, R60, RZ ;  /* 0x0000003c03007224 */ /* 0x000fe200078e02ff */
[----:B------:R-:W-:Y:S01]  /*1e40*/  SEL R3, R33, RZ, P0 ;  /* 0x000000ff21037207 */ /* 0x000fe20000000000 */
[C---:B------:R-:W-:Y:S02]  /*1e50*/  IMAD R12, R13.reuse, R4, RZ ;  /* 0x000000040d0c7224 */ /* 0x040fe400078e02ff */
[----:B------:R-:W-:-:S02]  /*1e60*/  IMAD R13, R13, R60, RZ ;  /* 0x0000003c0d0d7224 */ /* 0x000fc400078e02ff */
[----:B------:R-:W-:Y:S01]  /*1e70*/  IMAD.IADD R3, R16, 0x1, R3 ;  /* 0x0000000110037824 */ /* 0x000fe200078e0203 */
[----:B------:R-:W-:Y:S01]  /*1e80*/  SHF.L.U64.HI R64, R4, 0x7, R5 ;  /* 0x0000000704407819 */ /* 0x000fe20000010205 */
[----:B------:R-:W-:Y:S01]  /*1e90*/  IMAD.IADD R66, R66, 0x1, R31 ;  /* 0x0000000142427824 */ /* 0x000fe200078e021f */
[----:B------:R-:W-:Y:S01]  /*1ea0*/  SHF.L.U64.HI R62, R60, 0x7, R61 ;  /* 0x000000073c3e7819 */ /* 0x000fe2000001023d */
[----:B------:R-:W-:Y:S01]  /*1eb0*/  IMAD R15, R155, R61, R0 ;  /* 0x0000003d9b0f7224 */ /* 0x000fe200078e0200 */
[----:B------:R-:W-:Y:S01]  /*1ec0*/  ISETP.NE.AND P6, PT, R35, 0x1, PT ;  /* 0x000000012300780c */ /* 0x000fe20003fc5270 */
[----:B------:R-:W-:Y:S01]  /*1ed0*/  IMAD.WIDE.U32 R20, R24, R4, R8 ;  /* 0x0000000418147225 */ /* 0x000fe200078e0008 */
[----:B------:R-:W-:-:S03]  /*1ee0*/  SHF.R.S32.HI R0, RZ, 0x1f, R3 ;  /* 0x0000001fff007819 */ /* 0x000fc60000011403 */
[----:B------:R-:W-:-:S04]  /*1ef0*/  IMAD.WIDE.U32 R30, R24, R4, R10 ;  /* 0x00000004181e7225 */ /* 0x000fc800078e000a */
[----:B------:R-:W-:Y:S02]  /*1f00*/  IMAD.SHL.U32 R63, R4, 0x80, RZ ;  /* 0x00000080043f7824 */ /* 0x000fe400078e00ff */
[----:B------:R-:W-:Y:S01]  /*1f10*/  IMAD R13, R24, R61, R13 ;  /* 0x0000003d180d7224 */ /* 0x000fe200078e020d */
[----:B------:R-:W-:Y:S01]  /*1f20*/  LEA.HI R0, R0, R3, RZ, 0x3 ;  /* 0x0000000300007211 */ /* 0x000fe200078f18ff */
[----:B------:R-:W-:Y:S05]  /*1f30*/  @!P6 WARPSYNC.ALL ;  /* 0x000000000000e948 */ /* 0x000fea0003800000 */
[----:B------:R-:W-:Y:S01]  /*1f40*/  SHF.R.S32.HI R52, RZ, 0x3, R0 ;  /* 0x00000003ff347819 */ /* 0x000fe20000011400 */
[----:B------:R-:W-:Y:S01]  /*1f50*/  IMAD.WIDE.U32 R48, R155, R60, R152 ;  /* 0x0000003c9b307225 */ /* 0x000fe200078e0098 */
[----:B------:R-:W-:Y:S01]  /*1f60*/  LOP3.LUT R10, R0, 0xfffffff8, RZ, 0xc0, !PT ;  /* 0xfffffff8000a7812 */ /* 0x000fe200078ec0ff */
[----:B------:R-:W-:-:S02]  /*1f70*/  ULDC UR4, c[0x0][0x2f4] ;  /* 0x0000bd0000047ab9 */ /* 0x000fc40000000800 */
[----:B------:R-:W-:Y:S01]  /*1f80*/  IMAD.WIDE.U32 R6, R155, R60, R16 ;  /* 0x0000003c9b067225 */ /* 0x000fe200078e0010 */
[----:B------:R-:W-:-:S03]  /*1f90*/  LOP3.LUT R19, R19, 0xfffffffd, RZ, 0xc0, !PT ;  /* 0xfffffffd13137812 */ /* 0x000fc600078ec0ff */
[----:B------:R-:W-:Y:S02]  /*1fa0*/  IMAD.IADD R49, R49, 0x1, R15 ;  /* 0x0000000131317824 */ /* 0x000fe400078e020f */
[----:B------:R-:W-:Y:S02]  /*1fb0*/  IMAD.IADD R7, R15, 0x1, R7 ;  /* 0x000000010f077824 */ /* 0x000fe400078e0207 */
[C---:B------:R-:W-:Y:S02]  /*1fc0*/  IMAD R55, R24.reuse, R5, R12 ;  /* 0x0000000518377224 */ /* 0x040fe400078e020c */
[----:B------:R-:W-:-:S04]  /*1fd0*/  IMAD.WIDE.U32 R48, R24, R60, R48 ;  /* 0x0000003c18307225 */ /* 0x000fc800078e0030 */
[----:B------:R-:W-:Y:S01]  /*1fe0*/  IMAD.WIDE.U32 R50, R24, R60, R6 ;  /* 0x0000003c18327225 */ /* 0x000fe200078e0006 */
[----:B------:R-:W-:Y:S02]  /*1ff0*/  ISETP.GE.AND P2, PT, R18, UR4, PT ;  /* 0x0000000412007c0c */ /* 0x000fe4000bf46270 */
[----:B------:R-:W-:Y:S01]  /*2000*/  SHF.R.S32.HI R8, RZ, 0x1f, R10 ;  /* 0x0000001fff087819 */ /* 0x000fe2000001140a */
[----:B------:R-:W-:Y:S02]  /*2010*/  IMAD.IADD R56, R21, 0x1, R55 ;  /* 0x0000000115387824 */ /* 0x000fe400078e0237 */
[----:B------:R-:W-:Y:S02]  /*2020*/  IMAD.SHL.U32 R60, R60, 0x80, RZ ;  /* 0x000000803c3c7824 */ /* 0x000fe400078e00ff */
[----:B------:R-:W-:Y:S02]  /*2030*/  VIADD R76, R35, 0x8 ;  /* 0x00000008234c7836 */ /* 0x000fe40000000000 */
[----:B------:R-:W-:-:S02]  /*2040*/  IMAD.SHL.U32 R58, R33, 0x2, RZ ;  /* 0x00000002213a7824 */ /* 0x000fc400078e00ff */
[----:B------:R-:W-:Y:S02]  /*2050*/  IMAD.IADD R55, R55, 0x1, R31 ;  /* 0x0000000137377824 */ /* 0x000fe400078e021f */
[----:B------:R-:W-:Y:S02]  /*2060*/  IMAD.IADD R54, R49, 0x1, R13 ;  /* 0x0000000131367824 */ /* 0x000fe400078e020d */
[----:B------:R-:W-:Y:S02]  /*2070*/  IMAD.IADD R53, R13, 0x1, R51 ;  /* 0x000000010d357824 */ /* 0x000fe400078e0233 */
[C---:B--2---:R-:W-:Y:S01]  /*2080*/  IMAD.SHL.U32 R65, R36.reuse, 0x40, RZ ;  /* 0x0000004024417824 */ /* 0x044fe200078e00ff */
[----:B------:R-:W-:Y:S01]  /*2090*/  @!P6 BAR.SYNC.DEFER_BLOCKING 0x9, 0x100 ;  /* 0x024400000000eb1d */ /* 0x000fe20000010000 */
[----:B------:R-:W-:Y:S02]  /*20a0*/  LOP3.LUT P1, RZ, R36, 0x4, RZ, 0xc0, !PT ;  /* 0x0000000424ff7812 */ /* 0x000fe4000782c0ff */
[----:B------:R-:W-:-:S04]  /*20b0*/  IADD3 R36, R34, -0x80, RZ ;  /* 0xffffff8022247810 */ /* 0x000fc80007ffe0ff */
[----:B------:R-:W-:-:S04]  /*20c0*/  SHF.R.S32.HI R34, RZ, 0x1f, R36 ;  /* 0x0000001fff227819 */ /* 0x000fc80000011424 */
[----:B------:R-:W-:-:S04]  /*20d0*/  LEA.HI R34, R34, R36, RZ, 0x2 ;  /* 0x0000002422227211 */ /* 0x000fc800078f10ff */
[----:B------:R-:W-:Y:S02]  /*20e0*/  LOP3.LUT R34, R34, 0xfffffffc, RZ, 0xc0, !PT ;  /* 0xfffffffc22227812 */ /* 0x000fe400078ec0ff */
[----:B------:R-:W-:-:S03]  /*20f0*/  LOP3.LUT R65, R65, 0x1c0, RZ, 0xc0, !PT ;  /* 0x000001c041417812 */ /* 0x000fc600078ec0ff */
[----:B------:R-:W-:Y:S01]  /*2100*/  IMAD.IADD R34, R36, 0x1, -R34 ;  /* 0x0000000124227824 */ /* 0x000fe200078e0a22 */
[----:B------:R-:W-:-:S03]  /*2110*/  SHF.R.S32.HI R32, RZ, 0x1f, R36 ;  /* 0x0000001fff207819 */ /* 0x000fc60000011424 */
[----:B------:R-:W-:Y:S02]  /*2120*/  IMAD R59, R34, 0x60, R155 ;  /* 0x00000060223b7824 */ /* 0x000fe400078e029b */
[----:B------:R-:W-:Y:S01]  /*2130*/  VIADD R34, R155, 0x60 ;  /* 0x000000609b227836 */ /* 0x000fe20000000000 */
[----:B------:R-:W-:Y:S02]  /*2140*/  SHF.R.U32.HI R61, RZ, 0x3, R65 ;  /* 0x00000003ff3d7819 */ /* 0x000fe40000011641 */
[----:B------:R-:W-:Y:S02]  /*2150*/  LOP3.LUT R4, R65, 0x18, R16, 0xf8, !PT ;  /* 0x0000001841047812 */ /* 0x000fe400078ef810 */
[----:B------:R-:W-:Y:S01]  /*2160*/  LEA.HI R32, R32, R36, RZ, 0x5 ;  /* 0x0000002420207211 */ /* 0x000fe200078f28ff */
[----:B------:R-:W-:Y:S01]  /*2170*/  IMAD.SHL.U32 R34, R34, 0x40, RZ ;  /* 0x0000004022227824 */ /* 0x000fe200078e00ff */
[----:B------:R-:W-:Y:S02]  /*2180*/  LOP3.LUT R4, R4, R61, RZ, 0x3c, !PT ;  /* 0x0000003d04047212 */ /* 0x000fe400078e3cff */
[----:B------:R-:W-:-:S02]  /*2190*/  SHF.R.S32.HI R32, RZ, 0x5, R32 ;  /* 0x00000005ff207819 */ /* 0x000fc40000011420 */
[----:B------:R-:W-:-:S03]  /*21a0*/  LOP3.LUT R34, R34, 0x1c0, RZ, 0xc0, !PT ;  /* 0x000001c022227812 */ /* 0x000fc600078ec0ff */
[----:B------:R-:W-:Y:S01]  /*21b0*/  IMAD R57, R32, 0x200, R4 ;  /* 0x0000020020397824 */ /* 0x000fe200078e0204 */
[--C-:B------:R-:W-:Y:S02]  /*21c0*/  LOP3.LUT R4, R65, 0x38, R0.reuse, 0xf8, !PT ;  /* 0x0000003841047812 */ /* 0x100fe400078ef800 */
[----:B------:R-:W-:Y:S01]  /*21d0*/  LOP3.LUT R0, R34, 0x38, R0, 0xf8, !PT ;  /* 0x0000003822007812 */ /* 0x000fe200078ef800 */
[----:B------:R-:W-:-:S04]  /*21e0*/  VIADD R34, R155, 0x60 ;  /* 0x000000609b227836 */ /* 0x000fc80000000000 */
[----:B------:R-:W-:-:S05]  /*21f0*/  IMAD.SHL.U32 R34, R34, 0x40, RZ ;  /* 0x0000004022227824 */ /* 0x000fca00078e00ff */
[----:B------:R-:W-:-:S04]  /*2200*/  LOP3.LUT R34, R34, 0x1c0, RZ, 0xc0, !PT ;  /* 0x000001c022227812 */ /* 0x000fc800078ec0ff */
[----:B------:R-:W-:Y:S02]  /*2210*/  SHF.R.U32.HI R34, RZ, 0x3, R34 ;  /* 0x00000003ff227819 */ /* 0x000fe40000011622 */
[----:B------:R-:W-:Y:S02]  /*2220*/  LOP3.LUT R3, R4, R61, RZ, 0x3c, !PT ;  /* 0x0000003d04037212 */ /* 0x000fe400078e3cff */
[----:B------:R-:W-:Y:S02]  /*2230*/  LOP3.LUT R0, R0, R34, RZ, 0x3c, !PT ;  /* 0x0000002200007212 */ /* 0x000fe400078e3cff */
[----:B------:R-:W-:Y:S01]  /*2240*/  @P1 LOP3.LUT R19, R19, 0x2, RZ, 0xfc, !PT ;  /* 0x0000000213131812 */ /* 0x000fe200078efcff */
[----:B------:R-:W-:Y:S01]  /*2250*/  IMAD R3, R32, 0x200, R3 ;  /* 0x0000020020037824 */ /* 0x000fe200078e0203 */
[----:B------:R-:W-:Y:S01]  /*2260*/  ISETP.GE.AND P1, PT, R16, UR4, PT ;  /* 0x0000000410007c0c */ /* 0x000fe2000bf26270 */
[----:B---3--:R-:W-:Y:S01]  /*2270*/  IMAD.IADD R0, R14, 0x1, R0 ;  /* 0x000000010e007824 */ /* 0x008fe200078e0200 */
[----:B------:R-:W-:-:S11]  /*2280*/  SHF.R.S32.HI R9, RZ, 0x1f, R67 ;  /* 0x0000001fff097819 */ /* 0x000fd60000011443 */
.L_x_2727:
        /* <DEDUP_REMOVED lines=8> */
[----:B------:R-:W-:Y:S01]  /*2310*/  IMAD.MOV.U32 R12, RZ, RZ, R32 ;  /* 0x000000ffff0c7224 */ /* 0x000fe200078e0020 */
[----:B------:R-:W-:Y:S02]  /*2320*/  ISETP.GT.OR P3, PT, R59, 0x7f, P3 ;  /* 0x0000007f3b00780c */ /* 0x000fe40001f64670 */
[----:B0-----:R-:W-:-:S11]  /*2330*/  ISETP.NE.AND P4, PT, R72, 0x1, PT ;  /* 0x000000014800780c */ /* 0x001fd60003f85270 */
[----:B------:R-:W0:Y:S08]  /*2340*/  @!P3 LDC.64 R6, c[0x0][0x428] ;  /* 0x00010a00ff06bb82 */ /* 0x000e300000000a00 */
[----:B------:R-:W3:Y:S08]  /*2350*/  @!P3 LDC.64 R4, c[0x0][0x418] ;  /* 0x00010600ff04bb82 */ /* 0x000ef00000000a00 */
[----:B----4-:R-:W4:Y:S08]  /*2360*/  @P4 LDC R11, c[0x0][0x434] ;  /* 0x00010d00ff0b4b82 */ /* 0x010f300000000800 */
        /* <DEDUP_REMOVED lines=10> */
[----:B------:R0:W5:Y:S01]  /*2410*/  @!P3 LDG.E R71, desc[UR40][R4.64] ;  /* 0x000000280447b981 */ /* 0x000162000c1e1900 */
[----:B------:R-:W-:Y:S01]  /*2420*/  ISETP.GT.AND P3, PT, R27, R28, PT ;  /* 0x0000001c1b00720c */ /* 0x000fe20003f64270 */
[----:B------:R-:W-:Y:S01]  /*2430*/  IMAD R7, R22, 0x2000, R57 ;  /* 0x0000200016077824 */ /* 0x000fe200078e0239 */
[----:B------:R-:W-:Y:S01]  /*2440*/  LOP3.LUT R19, R19, 0xfffffffe, RZ, 0xc0, !PT ;  /* 0xfffffffe13137812 */ /* 0x000fe200078ec0ff */
[----:B------:R-:W-:Y:S05]  /*2450*/  YIELD ;  /* 0x0000000000007946 */ /* 0x000fea0003800000 */
[----:B------:R-:W-:Y:S01]  /*2460*/  IADD3 R11, -R12, RZ, RZ ;  /* 0x000000ff0c0b7210 */ /* 0x000fe20007ffe1ff */
[C---:B------:R-:W-:Y:S01]  /*2470*/  VIADD R69, R7.reuse, 0x20 ;  /* 0x0000002007457836 */ /* 0x040fe20000000000 */
[----:B------:R-:W-:Y:S01]  /*2480*/  BSSY B0, `(.L_x_2672) ;  /* 0x000032a000007945 */ /* 0x000fe20003800000 */
[----:B------:R-:W-:-:S02]  /*2490*/  IMAD R70, R7, 0x2, R26 ;  /* 0x0000000207467824 */ /* 0x000fc400078e021a */
[----:B------:R-:W-:Y:S01]  /*24a0*/  @P3 LOP3.LUT R19, R19, 0x1, RZ, 0xfc, !PT ;  /* 0x0000000113133812 */ /* 0x000fe200078efcff */
[----:B------:R-:W-:Y:S01]  /*24b0*/  IMAD R72, R72, R11, R32 ;  /* 0x0000000b48487224 */ /* 0x000fe200078e0220 */
[----:B------:R-:W-:Y:S02]  /*24c0*/  ISETP.GE.AND P3, PT, R78, 0x1, PT ;  /* 0x000000014e00780c */ /* 0x000fe40003f66270 */
[----:B--2---:R-:W-:-:S13]  /*24d0*/  LOP3.LUT P5, RZ, R15, 0x4, RZ, 0xc0, !PT ;  /* 0x000000040fff7812 */ /* 0x004fda00078ac0ff */
[----:B------:R-:W-:-:S04]  /*24e0*/  @P5 VIADD R69, R7, 0xffffffe0 ;  /* 0xffffffe007455836 */ /* 0x000fc80000000000 */
        /* <DEDUP_REMOVED lines=14> */
[C---:B------:R-:W-:Y:S01]  /*25d0*/  IMAD R7, R71.reuse, UR5, R6 ;  /* 0x0000000547077c24 */ /* 0x040fe2000f8e0206 */
[----:B------:R-:W-:Y:S01]  /*25e0*/  SHF.R.S32.HI R6, RZ, 0x1f, R27 ;  /* 0x0000001fff067819 */ /* 0x000fe2000001141b */
        /* <DEDUP_REMOVED lines=15> */
[----:B------:R-:W-:Y:S02]  /*26e0*/  IMAD.IADD R77, R15, 0x1, R7 ;  /* 0x000000010f4d7824 */ /* 0x000fe400078e0207 */
[----:B------:R-:W-:-:S06]  /*26f0*/  IMAD.IADD R11, R13, 0x1, R5 ;  /* 0x000000010d0b7824 */ /* 0x000fcc00078e0205 */
[----:B------:R-:W-:Y:S05]  /*2700*/  @!P3 BRA `(.L_x_2674) ;  /* 0x00000014006cb947 */ /* 0x000fea0003800000 */
[----:B------:R0:W5:Y:S01]  /*2710*/  LDL R80, [R1+0x8] ;  /* 0x0000080001507983 */ /* 0x0001620000100800 */
        /* <DEDUP_REMOVED lines=31> */
.L_x_2676:
[----:B------:R-:W-:Y:S05]  /*2910*/  BSYNC B1 ;  /* 0x0000000000017941 */ /* 0x000fea0003800000 */
.L_x_2675:
        /* <DEDUP_REMOVED lines=34> */
.L_x_2678:
[----:B------:R-:W-:Y:S05]  /*2b40*/  BSYNC B1 ;  /* 0x0000000000017941 */ /* 0x000fea0003800000 */
.L_x_2677:
[----:B------:R-:W2:Y:S01]  /*2b50*/  LDL R11, [R1] ;  /* 0x00000000010b7983 */ /* 0x000ea20000100800 */
[----:B0-----:R-:W-:Y:S01]  /*2b60*/  IMAD.MOV.U32 R5, RZ, RZ, R45 ;  /* 0x000000ffff057224 */ /* 0x001fe200078e002d */
        /* <DEDUP_REMOVED lines=11> */
[----:B-----5:R-:W-:Y:S01]  /*2c20*/  IMAD.MOV.U32 R5, RZ, RZ, R33 ;  /* 0x000000ffff057224 */ /* 0x020fe200078e0021 */
[----:B------:R-:W-:Y:S01]  /*2c30*/  PRMT R86, R86, 0x5410, R7 ;  /* 0x0000541056567816 */ /* 0x000fe20000000007 */
[----:B------:R-:W-:Y:S01]  /*2c40*/  IMAD.MOV.U32 R6, RZ, RZ, R36 ;  /* 0x000000ffff067224 */ /* 0x000fe200078e0024 */
[----:B------:R-:W-:Y:S01]  /*2c50*/  PRMT R93, R4, 0x7610, R93 ;  /* 0x00007610045d7816 */ /* 0x000fe2000000005d */
[----:B------:R-:W-:Y:S01]  /*2c60*/  IMAD.MOV.U32 R7, RZ, RZ, R37 ;  /* 0x000000ffff077224 */ /* 0x000fe200078e0025 */
[----:B------:R-:W-:-:S02]  /*2c70*/  MOV R4, R32 ;  /* 0x0000002000047202 */ /* 0x000fc40000000f00 */
        /* <DEDUP_REMOVED lines=8> */
[----:B------:R-:W-:Y:S02]  /*2d00*/  PRMT R86, R4, 0x7610, R86 ;  /* 0x0000761004567816 */ /* 0x000fe40000000056 */
[----:B------:R-:W-:-:S02]  /*2d10*/  PRMT R87, R5, 0x7610, R87 ;  /* 0x0000761005577816 */ /* 0x000fc40000000057 */
[----:B------:R-:W-:Y:S02]  /*2d20*/  PRMT R90, R6, 0x7610, R90 ;  /* 0x00007610065a7816 */ /* 0x000fe4000000005a */
[----:B------:R-:W-:Y:S02]  /*2d30*/  PRMT R91, R7, 0x7610, R91 ;  /* 0x00007610075b7816 */ /* 0x000fe4000000005b */
[----:B--2---:R-:W-:-:S13]  /*2d40*/  ISETP.NE.AND P5, PT, R11, 0x3, PT ;  /* 0x000000030b00780c */ /* 0x004fda0003fa5270 */
[----:B------:R-:W-:Y:S05]  /*2d50*/  @!P5 BRA `(.L_x_2679) ;  /* 0x000000000004d947 */ /* 0x000fea0003800000 */
[----:B------:R-:W-:Y:S01]  /*2d60*/  BPT.TRAP 0x1 ;  /* 0x000000040000795c */ /* 0x000fe20000300000 */
.L_x_2679:
[----:B------:R-:W2:Y:S01]  /*2d70*/  LDL R4, [R1+0x4] ;  /* 0x0000040001047983 */ /* 0x000ea20000100800 */
[----:B------:R-:W-:Y:S01]  /*2d80*/  IMAD R68, R22, 0x8, R2 ;  /* 0x0000000816447824 */ /* 0x000fe200078e0202 */
[----:B------:R-:W-:Y:S01]  /*2d90*/  BSSY B1, `(.L_x_2680) ;  /* 0x0000004000017945 */ /* 0x000fe20003800000 */
[----:B--2---:R-:W-:-:S04]  /*2da0*/  SHF.L.U32 R77, R4, 0x1f, RZ ;  /* 0x0000001f044d7819 */ /* 0x004fc800000006ff */
[----:B------:R-:W0:Y:S02]  /*2db0*/  SYNCS.PHASECHK.TRANS64.TRYWAIT P6, [R68+URZ+0x16890], R77 ;  /* 0x0168904d440075a7 */ /* 0x000e2400080c017f */
[----:B0-----:R-:W-:Y:S05]  /*2dc0*/  @!P6 BRA `(.L_x_2681) ;  /* 0x0000017800c8e947 */ /* 0x001fea0003800000 */
.L_x_2935:
[----:B------:R-:W-:Y:S05]  /*2dd0*/  BSYNC B1 ;  /* 0x0000000000017941 */ /* 0x000fea0003800000 */
.L_x_2680:
[----:B------:R-:W-:-:S03]  /*2de0*/  UMOV UR4, 0xffffffff ;  /* 0xffffffff00047882 */ /* 0x000fc60000000000 */
[----:B------:R-:W-:Y:S05]  /*2df0*/  BRA.DIV UR4, `(.L_x_2682) ;  /* 0x0000017a04d07947 */ /* 0x000fea000b800000 */
[----:B------:R1:W2:Y:S04]  /*2e00*/  SHFL.IDX PT, R79, R85, RZ, 0x1c1f ;  /* 0x001c1fff554f7589 */ /* 0x0002a800000e0000 */
[----:B------:R1:W3:Y:S02]  /*2e10*/  SHFL.IDX PT, R14, R84, RZ, 0x1c1f ;  /* 0x001c1fff540e7589 */ /* 0x0002e400000e0000 */
.L_x_2939:
        /* <DEDUP_REMOVED lines=12> */
[----:B------:R-:W-:Y:S02]  /*2ee0*/  SHF.R.U64 R44, R44, 0x10, R45 ;  /* 0x000000102c2c7819 */ /* 0x000fe4000000122d */
[----:B------:R-:W-:Y:S02]  /*2ef0*/  PRMT R97, R98, 0x5410, R97 ;  /* 0x0000541062617816 */ /* 0x000fe40000000061 */
[----:B------:R-:W-:Y:S02]  /*2f00*/  SHF.R.U32.HI R100, RZ, 0x10, R47 ;  /* 0x00000010ff647819 */ /* 0x000fe4000001162f */
[----:B------:R-:W-:Y:S02]  /*2f10*/  PRMT R46, R80, 0x5432, R44 ;  /* 0x00005432502e7816 */ /* 0x000fe4000000002c */
[----:B------:R-:W-:-:S02]  /*2f20*/  SHF.R.U32.HI R96, RZ, 0x10, R45 ;  /* 0x00000010ff607819 */ /* 0x000fc4000001162d */
[----:B------:R-:W-:Y:S02]  /*2f30*/  LOP3.LUT R44, R5, 0xffff0000, RZ, 0xc0, !PT ;  /* 0xffff0000052c7812 */ /* 0x000fe400078ec0ff */
[C---:B------:R-:W-:Y:S01]  /*2f40*/  LOP3.LUT R99, R97.reuse, 0xffff0000, RZ, 0xc0, !PT ;  /* 0xffff000061637812 */ /* 0x040fe200078ec0ff */
[----:B------:R-:W-:Y:S01]  /*2f50*/  IMAD.U32 R97, R97, 0x10000, RZ ;  /* 0x0001000061617824 */ /* 0x000fe200078e00ff */
[----:B------:R-:W-:Y:S02]  /*2f60*/  PRMT R100, R86, 0x5432, R100 ;  /* 0x0000543256647816 */ /* 0x000fe40000000064 */
[----:B------:R-:W-:Y:S01]  /*2f70*/  LOP3.LUT R47, R46, 0xffff0000, RZ, 0xc0, !PT ;  /* 0xffff00002e2f7812 */ /* 0x000fe200078ec0ff */
[----:B------:R-:W-:Y:S01]  /*2f80*/  FMUL.FTZ R104, R44, R99 ;  /* 0x000000632c687220 */ /* 0x000fe20000410000 */
[----:B------:R-:W-:Y:S01]  /*2f90*/  PRMT R96, R81, 0x5432, R96 ;  /* 0x0000543251607816 */ /* 0x000fe20000000060 */
[----:B------:R-:W-:Y:S01]  /*2fa0*/  IMAD.U32 R102, R100, 0x10000, RZ ;  /* 0x0001000064667824 */ /* 0x000fe200078e00ff */
[----:B------:R-:W-:Y:S01]  /*2fb0*/  LOP3.LUT R45, R6, 0xffff0000, RZ, 0xc0, !PT ;  /* 0xffff0000062d7812 */ /* 0x000fe200078ec0ff */
[C---:B------:R-:W-:Y:S01]  /*2fc0*/  IMAD.U32 R6, R7.reuse, 0x10000, RZ ;  /* 0x0001000007067824 */ /* 0x040fe200078e00ff */
[----:B------:R-:W-:Y:S01]  /*2fd0*/  LOP3.LUT R11, R7, 0xffff0000, RZ, 0xc0, !PT ;  /* 0xffff0000070b7812 */ /* 0x000fe200078ec0ff */
[----:B------:R-:W-:-:S02]  /*2fe0*/  IMAD.U32 R7, R5, 0x10000, RZ ;  /* 0x0001000005077824 */ /* 0x000fc400078e00ff */
[-C--:B------:R-:W-:Y:S01]  /*2ff0*/  FMUL.FTZ R44, R44, R47.reuse ;  /* 0x0000002f2c2c7220 */ /* 0x080fe20000410000 */
[----:B------:R-:W-:Y:S02]  /*3000*/  IMAD.U32 R98, R96, 0x10000, RZ ;  /* 0x0001000060627824 */ /* 0x000fe400078e00ff */
[----:B------:R-:W-:Y:S01]  /*3010*/  FMUL.FTZ R106, R45, R102 ;  /* 0x000000662d6a7220 */ /* 0x000fe20000410000 */
[C---:B------:R-:W-:Y:S01]  /*3020*/  FFMA.FTZ R104, R7.reuse, R47, -R104 ;  /* 0x0000002f07687223 */ /* 0x040fe20000010868 */
[C---:B------:R-:W-:Y:S02]  /*3030*/  IMAD.U32 R5, R4.reuse, 0x10000, RZ ;  /* 0x0001000004057824 */ /* 0x040fe400078e00ff */
[----:B------:R-:W-:Y:S01]  /*3040*/  FFMA.FTZ R7, R7, R99, R44 ;  /* 0x0000006307077223 */ /* 0x000fe2000001002c */
[----:B------:R-:W-:Y:S01]  /*3050*/  LOP3.LUT R4, R4, 0xffff0000, RZ, 0xc0, !PT ;  /* 0xffff000004047812 */ /* 0x000fe200078ec0ff */
[-C--:B------:R-:W-:Y:S01]  /*3060*/  FMUL.FTZ R44, R45, R98.reuse ;  /* 0x000000622d2c7220 */ /* 0x080fe20000410000 */
[----:B------:R-:W-:Y:S01]  /*3070*/  LOP3.LUT R100, R100, 0xffff0000, RZ, 0xc0, !PT ;  /* 0xffff000064647812 */ /* 0x000fe200078ec0ff */
[----:B------:R-:W-:Y:S01]  /*3080*/  IMAD.U32 R46, R46, 0x10000, RZ ;  /* 0x000100002e2e7824 */ /* 0x000fe200078e00ff */
[----:B------:R-:W-:Y:S01]  /*3090*/  LOP3.LUT R96, R96, 0xffff0000, RZ, 0xc0, !PT ;  /* 0xffff000060607812 */ /* 0x000fe200078ec0ff */
[C---:B------:R-:W-:Y:S01]  /*30a0*/  FFMA.FTZ R106, R15.reuse, R98, -R106 ;  /* 0x000000620f6a7223 */ /* 0x040fe2000001086a */
[----:B------:R-:W-:Y:S01]  /*30b0*/  FFMA.FTZ R15, R15, R102, R44 ;  /* 0x000000660f0f7223 */ /* 0x000fe2000001002c */
[C---:B------:R-:W-:Y:S01]  /*30c0*/  FMUL.FTZ R45, R11.reuse, R100 ;  /* 0x000000640b2d7220 */ /* 0x040fe20000410000 */
[CC--:B------:R-:W-:Y:S01]  /*30d0*/  FMUL.FTZ R44, R4.reuse, R97.reuse ;  /* 0x00000061042c7220 */ /* 0x0c0fe20000410000 */
[----:B------:R-:W-:Y:S01]  /*30e0*/  FMUL.FTZ R11, R11, R96 ;  /* 0x000000600b0b7220 */ /* 0x000fe20000410000 */
[----:B------:R-:W-:Y:S01]  /*30f0*/  FMUL.FTZ R4, R4, R46 ;  /* 0x0000002e04047220 */ /* 0x000fe20000410000 */
[C---:B------:R-:W-:Y:S01]  /*3100*/  FFMA.FTZ R45, R6.reuse, R96, -R45 ;  /* 0x00000060062d7223 */ /* 0x040fe2000001082d */
[C---:B------:R-:W-:Y:S01]  /*3110*/  FFMA.FTZ R44, R5.reuse, R46, -R44 ;  /* 0x0000002e052c7223 */ /* 0x040fe2000001082c */
[----:B------:R-:W-:Y:S01]  /*3120*/  FFMA.FTZ R6, R6, R100, R11 ;  /* 0x0000006406067223 */ /* 0x000fe2000001000b */
[----:B------:R-:W-:Y:S01]  /*3130*/  FFMA.FTZ R5, R5, R97, R4 ;  /* 0x0000006105057223 */ /* 0x000fe20000010004 */
[----:B------:R-:W-:-:S03]  /*3140*/  F2FP.BF16.F32.PACK_AB R104, R7, R104 ;  /* 0x000000680768723e */ /* 0x000fc600000010ff */
[----:B------:R-:W-:Y:S02]  /*3150*/  F2FP.BF16.F32.PACK_AB R7, R6, R45 ;  /* 0x0000002d0607723e */ /* 0x000fe400000010ff */
[----:B------:R-:W-:Y:S01]  /*3160*/  F2FP.BF16.F32.PACK_AB R4, R5, R44 ;  /* 0x0000002c0504723e */ /* 0x000fe200000010ff */
[----:B------:R-:W-:Y:S01]  /*3170*/  IMAD.MOV.U32 R5, RZ, RZ, R104 ;  /* 0x000000ffff057224 */ /* 0x000fe200078e0068 */
[----:B------:R-:W-:-:S07]  /*3180*/  F2FP.BF16.F32.PACK_AB R6, R15, R106 ;  /* 0x0000006a0f06723e */ /* 0x000fce00000010ff */
.L_x_2688:
[----:B------:R-:W-:Y:S05]  /*3190*/  BSYNC B3 ;  /* 0x0000000000037941 */ /* 0x000fea0003800000 */
.L_x_2687:
[----:B0-----:R4:W-:Y:S02]  /*31a0*/  ST.E.128 desc[UR40][R12.64], R4 ;  /* 0x000000040c007985 */ /* 0x0019e4000c101d28 */
.L_x_2686:
[----:B------:R-:W-:Y:S05]  /*31b0*/  BSYNC B2 ;  /* 0x0000000000027941 */ /* 0x000fea0003800000 */
.L_x_2685:
[----:B------:R-:W-:Y:S05]  /*31c0*/  @P2 BRA `(.L_x_2684) ;  /* 0x0000000000dc2947 */ /* 0x000fea0003800000 */
[----:B------:R-:W5:Y:S01]  /*31d0*/  LDL R11, [R1+0x8] ;  /* 0x00000800010b7983 */ /* 0x000f620000100800 */
[C---:B---34-:R-:W-:Y:S01]  /*31e0*/  LEA R12, P3, R18.reuse, R14, 0x1 ;  /* 0x0000000e120c7211 */ /* 0x058fe200078608ff */
[----:B------:R-:W-:Y:S02]  /*31f0*/  BSSY B2, `(.L_x_2689) ;  /* 0x0000033000027945 */ /* 0x000fe40003800000 */
[----:B------:R3:W4:Y:S01]  /*3200*/  LDS.128 R4, [R69+0xe000] ;  /* 0x00e0000045047984 */ /* 0x0007220000000c00 */
[----:B--2---:R-:W-:Y:S02]  /*3210*/  LEA.HI.X R13, R18, R79, R157, 0x1, P3 ;  /* 0x0000004f120d7211 */ /* 0x004fe400018f0c9d */
[----:B-----5:R-:W-:-:S13]  /*3220*/  ISETP.GE.AND P3, PT, R11, R78, PT ;  /* 0x0000004e0b00720c */ /* 0x020fda0003f66270 */
[----:B---34-:R-:W-:Y:S05]  /*3230*/  @P3 BRA `(.L_x_2690) ;  /* 0x0000000000b83947 */ /* 0x018fea0003800000 */
[----:B------:R-:W-:Y:S01]  /*3240*/  SHF.R.U64 R44, R40, 0x10, R41 ;  /* 0x00000010282c7819 */ /* 0x000fe20000001229 */
[----:B------:R-:W-:Y:S01]  /*3250*/  IMAD.U32 R15, R7, 0x10000, RZ ;  /* 0x00010000070f7824 */ /* 0x000fe200078e00ff */
[--C-:B------:R-:W-:Y:S01]  /*3260*/  SHF.R.U64 R42, R42, 0x10, R43.reuse ;  /* 0x000000102a2a7819 */ /* 0x100fe2000000122b */
[----:B------:R-:W-:Y:S01]  /*3270*/  IMAD.U32 R11, R6, 0x10000, RZ ;  /* 0x00010000060b7824 */ /* 0x000fe200078e00ff */
[----:B------:R-:W-:Y:S02]  /*3280*/  SHF.R.U32.HI R43, RZ, 0x10, R43 ;  /* 0x00000010ff2b7819 */ /* 0x000fe4000001162b */
[----:B------:R-:W-:Y:S02]  /*3290*/  SHF.R.U32.HI R41, RZ, 0x10, R41 ;  /* 0x00000010ff297819 */ /* 0x000fe40000011629 */
[----:B------:R-:W-:Y:S02]  /*32a0*/  PRMT R95, R95, 0x5410, R44 ;  /* 0x000054105f5f7816 */ /* 0x000fe4000000002c */
[----:B------:R-:W-:-:S02]  /*32b0*/  PRMT R93, R93, 0x5410, R42 ;  /* 0x000054105d5d7816 */ /* 0x000fc4000000002a */
[----:B------:R-:W-:Y:S02]  /*32c0*/  PRMT R92, R92, 0x5410, R43 ;  /* 0x000054105c5c7816 */ /* 0x000fe4000000002b */
[----:B------:R-:W-:Y:S02]  /*32d0*/  PRMT R94, R94, 0x5410, R41 ;  /* 0x000054105e5e7816 */ /* 0x000fe40000000029 */
[----:B------:R-:W-:Y:S02]  /*32e0*/  LOP3.LUT R40, R7, 0xffff0000, RZ, 0xc0, !PT ;  /* 0xffff000007287812 */ /* 0x000fe400078ec0ff */
[----:B------:R-:W-:Y:S01]  /*32f0*/  LOP3.LUT R7, R5, 0xffff0000, RZ, 0xc0, !PT ;  /* 0xffff000005077812 */ /* 0x000fe200078ec0ff */
[----:B------:R-:W-:Y:S01]  /*3300*/  IMAD.U32 R42, R94, 0x10000, RZ ;  /* 0x000100005e2a7824 */ /* 0x000fe200078e00ff */
[C---:B------:R-:W-:Y:S01]  /*3310*/  LOP3.LUT R43, R93.reuse, 0xffff0000, RZ, 0xc0, !PT ;  /* 0xffff00005d2b7812 */ /* 0x040fe200078ec0ff */
[----:B------:R-:W-:Y:S01]  /*3320*/  IMAD.U32 R93, R93, 0x10000, RZ ;  /* 0x000100005d5d7824 */ /* 0x000fe200078e00ff */
[C---:B------:R-:W-:Y:S01]  /*3330*/  LOP3.LUT R41, R95.reuse, 0xffff0000, RZ, 0xc0, !PT ;  /* 0xffff00005f297812 */ /* 0x040fe200078ec0ff */
[----:B------:R-:W-:Y:S01]  /*3340*/  IMAD.U32 R95, R95, 0x10000, RZ ;  /* 0x000100005f5f7824 */ /* 0x000fe200078e00ff */
[----:B------:R-:W-:Y:S01]  /*3350*/  LOP3.LUT R14, R6, 0xffff0000, RZ, 0xc0, !PT ;  /* 0xffff0000060e7812 */ /* 0x000fe200078ec0ff */
[----:B------:R-:W-:Y:S01]  /*3360*/  IMAD.U32 R6, R5, 0x10000, RZ ;  /* 0x0001000005067824 */ /* 0x000fe200078e00ff */
[----:B------:R-:W-:Y:S01]  /*3370*/  SHF.L.U32 R44, R92, 0x10, RZ ;  /* 0x000000105c2c7819 */ /* 0x000fe200000006ff */
[----:B------:R-:W-:-:S02]  /*3380*/  IMAD.U32 R5, R4, 0x10000, RZ ;  /* 0x0001000004057824 */ /* 0x000fc400078e00ff */
[C---:B------:R-:W-:Y:S01]  /*3390*/  FMUL.FTZ R45, R7.reuse, R43 ;  /* 0x0000002b072d7220 */ /* 0x040fe20000410000 */
[-C--:B------:R-:W-:Y:S01]  /*33a0*/  FMUL.FTZ R46, R7, R41.reuse ;  /* 0x00000029072e7220 */ /* 0x080fe20000410000 */
[----:B------:R-:W-:Y:S01]  /*33b0*/  LOP3.LUT R4, R4, 0xffff0000, RZ, 0xc0, !PT ;  /* 0xffff000004047812 */ /* 0x000fe200078ec0ff */
[C---:B------:R-:W-:Y:S01]  /*33c0*/  FMUL.FTZ R96, R14.reuse, R44 ;  /* 0x0000002c0e607220 */ /* 0x040fe20000410000 */
[-C--:B------:R-:W-:Y:S01]  /*33d0*/  FMUL.FTZ R14, R14, R42.reuse ;  /* 0x0000002a0e0e7220 */ /* 0x080fe20000410000 */
[----:B------:R-:W-:Y:S01]  /*33e0*/  LOP3.LUT R92, R92, 0xffff0000, RZ, 0xc0, !PT ;  /* 0xffff00005c5c7812 */ /* 0x000fe200078ec0ff */
[----:B------:R-:W-:Y:S01]  /*33f0*/  FFMA.FTZ R45, R6, R41, -R45 ;  /* 0x00000029062d7223 */ /* 0x000fe2000001082d */
[----:B------:R-:W-:Y:S01]  /*3400*/  LOP3.LUT R94, R94, 0xffff0000, RZ, 0xc0, !PT ;  /* 0xffff00005e5e7812 */ /* 0x000fe200078ec0ff */
[----:B------:R-:W-:Y:S01]  /*3410*/  FFMA.FTZ R46, R6, R43, R46 ;  /* 0x0000002b062e7223 */ /* 0x000fe2000001002e */
[C---:B------:R-:W-:Y:S01]  /*3420*/  FFMA.FTZ R96, R11.reuse, R42, -R96 ;  /* 0x0000002a0b607223 */ /* 0x040fe20000010860 */
[C---:B------:R-:W-:Y:S01]  /*3430*/  FMUL.FTZ R6, R4.reuse, R93 ;  /* 0x0000005d04067220 */ /* 0x040fe20000410000 */
[----:B------:R-:W-:Y:S01]  /*3440*/  FFMA.FTZ R11, R11, R44, R14 ;  /* 0x0000002c0b0b7223 */ /* 0x000fe2000001000e */
        /* <DEDUP_REMOVED lines=13> */
.L_x_2690:
[----:B------:R-:W-:Y:S05]  /*3520*/  BSYNC B2 ;  /* 0x0000000000027941 */ /* 0x000fea0003800000 */
.L_x_2689:
[----:B------:R2:W-:Y:S02]  /*3530*/  ST.E.128 desc[UR40][R12.64], R4 ;  /* 0x000000040c007985 */ /* 0x0005e4000c101d28 */
.L_x_2684:
[----:B------:R-:W-:Y:S05]  /*3540*/  BSYNC B1 ;  /* 0x0000000000017941 */ /* 0x000fea0003800000 */
.L_x_2683:
[----:B------:R-:W-:-:S03]  /*3550*/  UMOV UR4, 0xffffffff ;  /* 0xffffffff00047882 */ /* 0x000fc60000000000 */
[----:B------:R-:W-:Y:S05]  /*3560*/  BRA.DIV UR4, `(.L_x_2691) ;  /* 0x00000176043c7947 */ /* 0x000fea000b800000 */
[----:B-1----:R-:W1:Y:S04]  /*3570*/  SHFL.IDX PT, R85, R85, 0x1, 0x1c1f ;  /* 0x003c1f0055557f89 */ /* 0x002e6800000e0000 */
[----:B---3--:R3:W0:Y:S02]  /*3580*/  SHFL.IDX PT, R14, R84, 0x1, 0x1c1f ;  /* 0x003c1f00540e7f89 */ /* 0x00862400000e0000 */
.L_x_2943:
        /* <DEDUP_REMOVED lines=9> */
[----:B------:R-:W-:Y:S01]  /*3620*/  SHF.R.U64 R43, R36, 0x10, R37 ;  /* 0x00000010242b7819 */ /* 0x000fe20000001225 */
[----:B----4-:R-:W-:Y:S01]  /*3630*/  IMAD.U32 R36, R7, 0x10000, RZ ;  /* 0x0001000007247824 */ /* 0x010fe200078e00ff */
[--C-:B------:R-:W-:Y:S01]  /*3640*/  SHF.R.U64 R41, R38, 0x10, R39.reuse ;  /* 0x0000001026297819 */ /* 0x100fe20000001227 */
[----:B------:R-:W-:Y:S01]  /*3650*/  IMAD.U32 R11, R6, 0x10000, RZ ;  /* 0x00010000060b7824 */ /* 0x000fe200078e00ff */
[----:B------:R-:W-:Y:S02]  /*3660*/  SHF.R.U32.HI R38, RZ, 0x10, R39 ;  /* 0x00000010ff267819 */ /* 0x000fe40000011627 */
[----:B------:R-:W-:Y:S02]  /*3670*/  SHF.R.U32.HI R40, RZ, 0x10, R37 ;  /* 0x00000010ff287819 */ /* 0x000fe40000011625 */
[----:B------:R-:W-:Y:S02]  /*3680*/  PRMT R88, R88, 0x5410, R43 ;  /* 0x0000541058587816 */ /* 0x000fe4000000002b */
[----:B------:R-:W-:-:S02]  /*3690*/  PRMT R90, R90, 0x5410, R41 ;  /* 0x000054105a5a7816 */ /* 0x000fc40000000029 */
[----:B------:R-:W-:Y:S02]  /*36a0*/  LOP3.LUT R37, R7, 0xffff0000, RZ, 0xc0, !PT ;  /* 0xffff000007257812 */ /* 0x000fe400078ec0ff */
[----:B------:R-:W-:Y:S02]  /*36b0*/  PRMT R91, R91, 0x5410, R38 ;  /* 0x000054105b5b7816 */ /* 0x000fe40000000026 */
[----:B------:R-:W-:Y:S02]  /*36c0*/  PRMT R89, R89, 0x5410, R40 ;  /* 0x0000541059597816 */ /* 0x000fe40000000028 */
[----:B------:R-:W-:Y:S01]  /*36d0*/  LOP3.LUT R7, R5, 0xffff0000, RZ, 0xc0, !PT ;  /* 0xffff000005077812 */ /* 0x000fe200078ec0ff */
[----:B------:R-:W-:Y:S01]  /*36e0*/  IMAD.U32 R42, R91, 0x10000, RZ ;  /* 0x000100005b2a7824 */ /* 0x000fe200078e00ff */
[----:B------:R-:W-:Y:S01]  /*36f0*/  LOP3.LUT R39, R90, 0xffff0000, RZ, 0xc0, !PT ;  /* 0xffff00005a277812 */ /* 0x000fe200078ec0ff */
[----:B------:R-:W-:Y:S01]  /*3700*/  IMAD.U32 R40, R89, 0x10000, RZ ;  /* 0x0001000059287824 */ /* 0x000fe200078e00ff */
[----:B------:R-:W-:Y:S01]  /*3710*/  LOP3.LUT R38, R88, 0xffff0000, RZ, 0xc0, !PT ;  /* 0xffff000058267812 */ /* 0x000fe200078ec0ff */
[----:B------:R-:W-:Y:S01]  /*3720*/  IMAD.U32 R90, R90, 0x10000, RZ ;  /* 0x000100005a5a7824 */ /* 0x000fe200078e00ff */
[----:B------:R-:W-:Y:S01]  /*3730*/  LOP3.LUT R15, R6, 0xffff0000, RZ, 0xc0, !PT ;  /* 0xffff0000060f7812 */ /* 0x000fe200078ec0ff */
[----:B------:R-:W-:-:S02]  /*3740*/  IMAD.U32 R6, R5, 0x10000, RZ ;  /* 0x0001000005067824 */ /* 0x000fc400078e00ff */
[CC--:B------:R-:W-:Y:S01]  /*3750*/  FMUL.FTZ R41, R7.reuse, R39.reuse ;  /* 0x0000002707297220 */ /* 0x0c0fe20000410000 */
[----:B------:R-:W-:Y:S01]  /*3760*/  FMUL.FTZ R44, R7, R38 ;  /* 0x00000026072c7220 */ /* 0x000fe20000410000 */
[----:B------:R-:W-:Y:S01]  /*3770*/  LOP3.LUT R91, R91, 0xffff0000, RZ, 0xc0, !PT ;  /* 0xffff00005b5b7812 */ /* 0x000fe200078ec0ff */
[----:B------:R-:W-:Y:S01]  /*3780*/  IMAD.U32 R5, R4, 0x10000, RZ ;  /* 0x0001000004057824 */ /* 0x000fe200078e00ff */
[----:B------:R-:W-:Y:S01]  /*3790*/  LOP3.LUT R89, R89, 0xffff0000, RZ, 0xc0, !PT ;  /* 0xffff000059597812 */ /* 0x000fe200078ec0ff */
[C---:B------:R-:W-:Y:S01]  /*37a0*/  FMUL.FTZ R46, R15.reuse, R42 ;  /* 0x0000002a0f2e7220 */ /* 0x040fe20000410000 */
[C---:B------:R-:W-:Y:S01]  /*37b0*/  FFMA.FTZ R41, R6.reuse, R38, -R41 ;  /* 0x0000002606297223 */ /* 0x040fe20000010829 */
[----:B------:R-:W-:Y:S01]  /*37c0*/  FFMA.FTZ R44, R6, R39, R44 ;  /* 0x00000027062c7223 */ /* 0x000fe2000001002c */
[----:B------:R-:W-:Y:S01]  /*37d0*/  LOP3.LUT R4, R4, 0xffff0000, RZ, 0xc0, !PT ;  /* 0xffff000004047812 */ /* 0x000fe200078ec0ff */
[----:B------:R-:W-:Y:S01]  /*37e0*/  FMUL.FTZ R6, R15, R40 ;  /* 0x000000280f067220 */ /* 0x000fe20000410000 */
[----:B------:R-:W-:-:S02]  /*37f0*/  IMAD.U32 R88, R88, 0x10000, RZ ;  /* 0x0001000058587824 */ /* 0x000fc400078e00ff */
[C---:B------:R-:W-:Y:S01]  /*3800*/  FMUL.FTZ R15, R37.reuse, R91 ;  /* 0x0000005b250f7220 */ /* 0x040fe20000410000 */
[-C--:B------:R-:W-:Y:S01]  /*3810*/  FMUL.FTZ R38, R37, R89.reuse ;  /* 0x0000005925267220 */ /* 0x080fe20000410000 */
[C---:B------:R-:W-:Y:S01]  /*3820*/  FFMA.FTZ R46, R11.reuse, R40, -R46 ;  /* 0x000000280b2e7223 */ /* 0x040fe2000001082e */
        /* <DEDUP_REMOVED lines=13> */
.L_x_2696:
[----:B------:R-:W-:Y:S05]  /*3900*/  BSYNC B2 ;  /* 0x0000000000027941 */ /* 0x000fea0003800000 */
.L_x_2695:
[----:B----4-:R0:W-:Y:S02]  /*3910*/  ST.E.128 desc[UR40][R12.64], R4 ;  /* 0x000000040c007985 */ /* 0x0101e4000c101d28 */
.L_x_2694:
[----:B------:R-:W-:Y:S05]  /*3920*/  BSYNC B1 ;  /* 0x0000000000017941 */ /* 0x000fea0003800000 */
.L_x_2693:
[----:B------:R-:W-:Y:S05]  /*3930*/  @P2 BRA `(.L_x_2692) ;  /* 0x0000001c00782947 */ /* 0x000fea0003800000 */
[----:B------:R-:W5:Y:S01]  /*3940*/  LDL R11, [R1+0x8] ;  /* 0x00000800010b7983 */ /* 0x000f620000100800 */
[C---:B0-2-4-:R-:W-:Y:S01]  /*3950*/  LEA R12, P3, R18.reuse, R14, 0x1 ;  /* 0x0000000e120c7211 */ /* 0x055fe200078608ff */
[----:B------:R-:W-:Y:S02]  /*3960*/  BSSY B1, `(.L_x_2697) ;  /* 0x0000033000017945 */ /* 0x000fe40003800000 */
[----:B------:R0:W2:Y:S01]  /*3970*/  LDS.128 R4, [R69+0x11000] ;  /* 0x0110000045047984 */ /* 0x0000a20000000c00 */
[----:B-1----:R-:W-:Y:S02]  /*3980*/  LEA.HI.X R13, R18, R85, R157, 0x1, P3 ;  /* 0x00000055120d7211 */ /* 0x002fe400018f0c9d */
[----:B-----5:R-:W-:-:S13]  /*3990*/  ISETP.GE.AND P3, PT, R11, R78, PT ;  /* 0x0000004e0b00720c */ /* 0x020fda0003f66270 */
[----:B0-2---:R-:W-:Y:S05]  /*39a0*/  @P3 BRA `(.L_x_2698) ;  /* 0x0000000000b83947 */ /* 0x005fea0003800000 */
[--C-:B------:R-:W-:Y:S01]  /*39b0*/  SHF.R.U64 R37, R32, 0x10, R33.reuse ;  /* 0x0000001020257819 */ /* 0x100fe20000001221 */
[----:B------:R-:W-:Y:S01]  /*39c0*/  IMAD.U32 R11, R6, 0x10000, RZ ;  /* 0x00010000060b7824 */ /* 0x000fe200078e00ff */
[----:B------:R-:W-:Y:S01]  /*39d0*/  SHF.R.U32.HI R36, RZ, 0x10, R33 ;  /* 0x00000010ff247819 */ /* 0x000fe20000011621 */
[----:B------:R-:W-:Y:S01]  /*39e0*/  IMAD.U32 R15, R7, 0x10000, RZ ;  /* 0x00010000070f7824 */ /* 0x000fe200078e00ff */
        /* <DEDUP_REMOVED lines=8> */
[----:B------:R-:W-:Y:S01]  /*3a70*/  PRMT R86, R86, 0x5410, R33 ;  /* 0x0000541056567816 */ /* 0x000fe20000000021 */
[----:B------:R-:W-:Y:S01]  /*3a80*/  IMAD.U32 R6, R5, 0x10000, RZ ;  /* 0x0001000005067824 */ /* 0x000fe200078e00ff */
[----:B------:R-:W-:Y:S01]  /*3a90*/  LOP3.LUT R32, R7, 0xffff0000, RZ, 0xc0, !PT ;  /* 0xffff000007207812 */ /* 0x000fe200078ec0ff */
[C---:B------:R-:W-:Y:S01]  /*3aa0*/  FMUL.FTZ R40, R14.reuse, R36 ;  /* 0x000000240e287220 */ /* 0x040fe20000410000 */
[----:B------:R-:W-:Y:S01]  /*3ab0*/  LOP3.LUT R7, R5, 0xffff0000, RZ, 0xc0, !PT ;  /* 0xffff000005077812 */ /* 0x000fe200078ec0ff */
[-C--:B------:R-:W-:Y:S01]  /*3ac0*/  FMUL.FTZ R14, R14, R34.reuse ;  /* 0x000000220e0e7220 */ /* 0x080fe20000410000 */
        /* <DEDUP_REMOVED lines=11> */
[----:B------:R-:W-:Y:S01]  /*3b80*/  SHF.L.U32 R86, R86, 0x10, RZ ;  /* 0x0000001056567819 */ /* 0x000fe200000006ff */
[----:B------:R-:W-:-:S02]  /*3b90*/  IMAD.U32 R80, R80, 0x10000, RZ ;  /* 0x0001000050507824 */ /* 0x000fc400078e00ff */
[----:B------:R-:W-:Y:S01]  /*3ba0*/  FMUL.FTZ R32, R32, R81 ;  /* 0x0000005120207220 */ /* 0x000fe20000410000 */
        /* <DEDUP_REMOVED lines=14> */
.L_x_2698:
[----:B------:R-:W-:Y:S05]  /*3c90*/  BSYNC B1 ;  /* 0x0000000000017941 */ /* 0x000fea0003800000 */
.L_x_2697:
[----:B------:R0:W-:Y:S01]  /*3ca0*/  ST.E.128 desc[UR40][R12.64], R4 ;  /* 0x000000040c007985 */ /* 0x0001e2000c101d28 */
[----:B------:R-:W-:Y:S05]  /*3cb0*/  BRA `(.L_x_2692) ;  /* 0x0000001800987947 */ /* 0x000fea0003800000 */
.L_x_2674:
[C---:B------:R-:W-:Y:S01]  /*3cc0*/  ISETP.GE.AND P3, PT, R155.reuse, R75, PT ;  /* 0x0000004b9b00720c */ /* 0x040fe20003f66270 */
[----:B------:R-:W-:Y:S01]  /*3cd0*/  VIADD R40, R155, 0x60 ;  /* 0x000000609b287836 */ /* 0x000fe20000000000 */
[----:B------:R-:W-:Y:S02]  /*3ce0*/  CS2R R34, SRZ ;  /* 0x0000000000227805 */ /* 0x000fe4000001ff00 */
[----:B------:R-:W-:Y:S02]  /*3cf0*/  CS2R R32, SRZ ;  /* 0x0000000000207805 */ /* 0x000fe4000001ff00 */
[----:B------:R-:W-:-:S13]  /*3d00*/  ISETP.GE.OR P3, PT, R16, R78, P3 ;  /* 0x0000004e1000720c */ /* 0x000fda0001f66670 */
[----:B------:R-:W0:Y:S01]  /*3d10*/  @!P3 LDC.64 R36, c[0x0][0x3e8] ;  /* 0x0000fa00ff24bb82 */ /* 0x000e220000000a00 */
[----:B------:R-:W-:-:S05]  /*3d20*/  @!P3 IADD3 R6, P4, R30, R14, RZ ;  /* 0x0000000e1e06b210 */ /* 0x000fca0007f9e0ff */
[----:B------:R-:W-:Y:S01]  /*3d30*/  @!P3 IMAD.X R7, R77, 0x1, R55, P4 ;  /* 0x000000014d07b824 */ /* 0x000fe200020e0637 */
        /* <DEDUP_REMOVED lines=8> */
[----:B------:R-:W-:Y:S02]  /*3dc0*/  CS2R R4, SRZ ;  /* 0x0000000000047805 */ /* 0x000fe4000001ff00 */
[----:B------:R-:W-:Y:S01]  /*3dd0*/  ISETP.GE.AND P4, PT, R40, R75, PT ;  /* 0x0000004b2800720c */ /* 0x000fe20003f86270 */
[----:B------:R-:W-:Y:S01]  /*3de0*/  BSSY B1, `(.L_x_2699) ;  /* 0x000001e000017945 */ /* 0x000fe20003800000 */
[----:B------:R-:W-:Y:S01]  /*3df0*/  CS2R R42, SRZ ;  /* 0x00000000002a7805 */ /* 0x000fe2000001ff00 */
[----:B------:R0:W5:Y:S01]  /*3e00*/  @!P3 LDG.E.128 R32, desc[UR40][R38.64] ;  /* 0x000000282620b981 */ /* 0x000162000c1e1d00 */
[CC--:B------:R-:W-:Y:S02]  /*3e10*/  ISETP.GE.OR P4, PT, R16.reuse, R78.reuse, P4 ;  /* 0x0000004e1000720c */ /* 0x0c0fe40002786670 */
[----:B------:R-:W-:Y:S01]  /*3e20*/  CS2R R40, SRZ ;  /* 0x0000000000287805 */ /* 0x000fe2000001ff00 */
[----:B------:R1:W5:Y:S01]  /*3e30*/  @!P3 LDG.E.128 R4, desc[UR40][R36.64] ;  /* 0x000000282404b981 */ /* 0x000362000c1e1d00 */
[----:B------:R-:W-:-:S02]  /*3e40*/  ISETP.GE.AND P3, PT, R16, R78, PT ;  /* 0x0000004e1000720c */ /* 0x000fc40003f66270 */
[----:B0-----:R-:W-:Y:S02]  /*3e50*/  CS2R R38, SRZ ;  /* 0x0000000000267805 */ /* 0x001fe4000001ff00 */
        /* <DEDUP_REMOVED lines=22> */
.L_x_2700:
[----:B------:R-:W-:Y:S05]  /*3fc0*/  BSYNC B1 ;  /* 0x0000000000017941 */ /* 0x000fea0003800000 */
.L_x_2699:
[----:B------:R-:W2:Y:S01]  /*3fd0*/  LDL R15, [R1] ;  /* 0x00000000010f7983 */ /* 0x000ea20000100800 */
[----:B-----5:R-:W-:Y:S02]  /*3fe0*/  IMAD.MOV.U32 R11, RZ, RZ, R38 ;  /* 0x000000ffff0b7224 */ /* 0x020fe400078e0026 */
        /* <DEDUP_REMOVED lines=27> */
[----:B------:R-:W-:Y:S02]  /*41a0*/  PRMT R91, R91, 0x5410, R11 ;  /* 0x000054105b5b7816 */ /* 0x000fe4000000000b */
[----:B------:R-:W-:Y:S02]  /*41b0*/  PRMT R107, R107, 0x5410, R12 ;  /* 0x000054106b6b7816 */ /* 0x000fe4000000000c */
[----:B------:R-:W-:Y:S02]  /*41c0*/  PRMT R109, R13, 0x7610, R109 ;  /* 0x000076100d6d7816 */ /* 0x000fe4000000006d */
[----:B------:R-:W-:Y:S02]  /*41d0*/  PRMT R92, R92, 0x5410, R14 ;  /* 0x000054105c5c7816 */ /* 0x000fe4000000000e */
[----:B--2---:R-:W-:-:S13]  /*41e0*/  ISETP.NE.AND P5, PT, R15, 0x3, PT ;  /* 0x000000030f00780c */ /* 0x004fda0003fa5270 */
[----:B------:R-:W-:Y:S05]  /*41f0*/  @!P5 BRA `(.L_x_2701) ;  /* 0x000000000004d947 */ /* 0x000fea0003800000 */
[----:B------:R-:W-:Y:S01]  /*4200*/  BPT.TRAP 0x1 ;  /* 0x000000040000795c */ /* 0x000fe20000300000 */
.L_x_2701:
[----:B------:R-:W2:Y:S01]  /*4210*/  LDL R11, [R1+0x4] ;  /* 0x00000400010b7983 */ /* 0x000ea20000100800 */
[----:B------:R-:W-:Y:S01]  /*4220*/  IMAD R68, R22, 0x8, R2 ;  /* 0x0000000816447824 */ /* 0x000fe200078e0202 */
[----:B------:R-:W0:Y:S01]  /*4230*/  LDC R87, c[0x0][0x2f4] ;  /* 0x0000bd00ff577b82 */ /* 0x000e220000000800 */
[----:B------:R-:W-:Y:S01]  /*4240*/  BSSY B1, `(.L_x_2702) ;  /* 0x0000004000017945 */ /* 0x000fe20003800000 */
[----:B--2---:R-:W-:-:S04]  /*4250*/  SHF.L.U32 R77, R11, 0x1f, RZ ;  /* 0x0000001f0b4d7819 */ /* 0x004fc800000006ff */
[----:B------:R-:W1:Y:S02]  /*4260*/  SYNCS.PHASECHK.TRANS64.TRYWAIT P4, [R68+URZ+0x16890], R77 ;  /* 0x0168904d440075a7 */ /* 0x000e64000808017f */
[----:B01----:R-:W-:Y:S05]  /*4270*/  @!P4 BRA `(.L_x_2703) ;  /* 0x000001680040c947 */ /* 0x003fea0003800000 */
.L_x_2944:
[----:B------:R-:W-:Y:S05]  /*4280*/  BSYNC B1 ;  /* 0x0000000000017941 */ /* 0x000fea0003800000 */
.L_x_2702:
[----:B------:R-:W-:Y:S01]  /*4290*/  UMOV UR4, 0xffffffff ;  /* 0xffffffff00047882 */ /* 0x000fe20000000000 */
[----:B------:R-:W-:Y:S02]  /*42a0*/  IMAD.IADD R89, R87, 0x1, -R58 ;  /* 0x0000000157597824 */ /* 0x000fe400078e0a3a */
[----:B------:R-:W-:Y:S05]  /*42b0*/  BRA.DIV UR4, `(.L_x_2704) ;  /* 0x0000016a04447947 */ /* 0x000fea000b800000 */
[----:B------:R1:W2:Y:S04]  /*42c0*/  SHFL.IDX PT, R81, R85, RZ, 0x1c1f ;  /* 0x001c1fff55517589 */ /* 0x0002a800000e0000 */
[----:B------:R1:W3:Y:S02]  /*42d0*/  SHFL.IDX PT, R80, R84, RZ, 0x1c1f ;  /* 0x001c1fff54507589 */ /* 0x0002e400000e0000 */
.L_x_2948:
        /* <DEDUP_REMOVED lines=10> */
[----:B------:R-:W-:Y:S02]  /*4380*/  LEA.HI R11, R12, R11, RZ, 0x4 ;  /* 0x0000000b0c0b7211 */ /* 0x000fe400078f20ff */
[----:B------:R-:W-:Y:S02]  /*4390*/  SHF.R.S32.HI R13, RZ, 0x1f, R14 ;  /* 0x0000001fff0d7819 */ /* 0x000fe4000001140e */
[----:B------:R-:W-:Y:S02]  /*43a0*/  LEA.HI.SX32 R11, R11, R52, 0x1c ;  /* 0x000000340b0b7211 */ /* 0x000fe400078fe2ff */
[----:B------:R-:W-:-:S03]  /*43b0*/  LEA.HI R13, R13, R14, RZ, 0x5 ;  /* 0x0000000e0d0d7211 */ /* 0x000fc600078f28ff */
[----:B------:R-:W-:Y:S01]  /*43c0*/  IMAD.SHL.U32 R86, R11, 0x8, RZ ;  /* 0x000000080b567824 */ /* 0x000fe200078e00ff */
[----:B------:R-:W-:Y:S01]  /*43d0*/  SHF.R.S32.HI R13, RZ, 0x5, R13 ;  /* 0x00000005ff0d7819 */ /* 0x000fe2000001140d */
[----:B------:R-:W-:-:S03]  /*43e0*/  IMAD R11, R22, 0x2000, R3 ;  /* 0x00002000160b7824 */ /* 0x000fc600078e0203 */
[----:B------:R-:W-:Y:S01]  /*43f0*/  LOP3.LUT R12, R65, 0x38, R86, 0xf8, !PT ;  /* 0x00000038410c7812 */ /* 0x000fe200078ef856 */
[----:B------:R-:W-:-:S03]  /*4400*/  IMAD R11, R11, 0x2, R2 ;  /* 0x000000020b0b7824 */ /* 0x000fc600078e0202 */
        /* <DEDUP_REMOVED lines=12> */
[----:B------:R-:W-:Y:S01]  /*44d0*/  SHF.R.U64 R104, R6, 0x10, R7 ;  /* 0x0000001006687819 */ /* 0x000fe20000001207 */
[----:B---3--:R-:W-:Y:S01]  /*44e0*/  IMAD.U32 R6, R14, 0x10000, RZ ;  /* 0x000100000e067824 */ /* 0x008fe200078e00ff */
[----:B------:R-:W-:Y:S02]  /*44f0*/  SHF.R.U64 R98, R34, 0x10, R35 ;  /* 0x0000001022627819 */ /* 0x000fe40000001223 */
[----:B------:R-:W-:Y:S01]  /*4500*/  PRMT R105, R108, 0x5410, R105 ;  /* 0x000054106c697816 */ /* 0x000fe20000000069 */
[----:B------:R-:W-:Y:S01]  /*4510*/  IMAD.U32 R108, R106, 0x10000, RZ ;  /* 0x000100006a6c7824 */ /* 0x000fe200078e00ff */
[----:B------:R-:W-:Y:S01]  /*4520*/  SHF.R.U32.HI R103, RZ, 0x10, R7 ;  /* 0x00000010ff677819 */ /* 0x000fe20000011607 */
[----:B------:R-:W-:Y:S01]  /*4530*/  IMAD.U32 R7, R46, 0x10000, RZ ;  /* 0x000100002e077824 */ /* 0x000fe200078e00ff */
[----:B------:R-:W-:Y:S01]  /*4540*/  SHF.R.U64 R97, R32, 0x10, R33 ;  /* 0x0000001020617819 */ /* 0x000fe20000001221 */
[----:B------:R-:W-:Y:S01]  /*4550*/  IMAD.U32 R33, R15, 0x10000, RZ ;  /* 0x000100000f217824 */ /* 0x000fe200078e00ff */
[----:B------:R-:W-:Y:S01]  /*4560*/  SHF.R.U32.HI R102, RZ, 0x10, R35 ;  /* 0x00000010ff667819 */ /* 0x000fe20000011623 */
[----:B------:R-:W-:Y:S01]  /*4570*/  IMAD.U32 R35, R13, 0x10000, RZ ;  /* 0x000100000d237824 */ /* 0x000fe200078e00ff */
[----:B--2---:R-:W-:-:S02]  /*4580*/  LOP3.LUT R11, R15, 0xffff0000, RZ, 0xc0, !PT ;  /* 0xffff00000f0b7812 */ /* 0x004fc400078ec0ff */
[----:B------:R-:W-:Y:S01]  /*4590*/  SHF.R.U64 R100, R4, 0x10, R5 ;  /* 0x0000001004647819 */ /* 0x000fe20000001205 */
[----:B------:R-:W-:Y:S01]  /*45a0*/  IMAD.U32 R5, R44, 0x10000, RZ ;  /* 0x000100002c057824 */ /* 0x000fe200078e00ff */
[----:B------:R-:W-:Y:S01]  /*45b0*/  LOP3.LUT R15, R47, 0xffff0000, RZ, 0xc0, !PT ;  /* 0xffff00002f0f7812 */ /* 0x000fe200078ec0ff */
[----:B------:R-:W-:Y:S01]  /*45c0*/  IMAD.U32 R4, R12, 0x10000, RZ ;  /* 0x000100000c047824 */ /* 0x000fe200078e00ff */
[----:B------:R-:W-:Y:S01]  /*45d0*/  PRMT R32, R88, 0x5432, R104 ;  /* 0x0000543258207816 */ /* 0x000fe20000000068 */
[----:B------:R-:W-:Y:S01]  /*45e0*/  IMAD.U32 R104, R105, 0x10000, RZ ;  /* 0x0001000069687824 */ /* 0x000fe200078e00ff */
[----:B------:R-:W-:Y:S01]  /*45f0*/  PRMT R47, R91, 0x5432, R98 ;  /* 0x000054325b2f7816 */ /* 0x000fe20000000062 */
[----:B------:R-:W-:Y:S01]  /*4600*/  FMUL.FTZ R98, R101, R108 ;  /* 0x0000006c65627220 */ /* 0x000fe20000410000 */
[----:B------:R-:W-:Y:S01]  /*4610*/  PRMT R103, R107, 0x5410, R103 ;  /* 0x000054106b677816 */ /* 0x000fe20000000067 */
[----:B------:R-:W-:Y:S01]  /*4620*/  FMUL.FTZ R110, R101, R104 ;  /* 0x00000068656e7220 */ /* 0x000fe20000410000 */
[----:B------:R-:W-:-:S02]  /*4630*/  PRMT R107, R107, 0x5432, R102 ;  /* 0x000054326b6b7816 */ /* 0x000fc40000000066 */
[----:B------:R-:W-:Y:S02]  /*4640*/  LOP3.LUT R45, R45, 0xffff0000, RZ, 0xc0, !PT ;  /* 0xffff00002d2d7812 */ /* 0x000fe400078ec0ff */
[----:B------:R-:W-:Y:S02]  /*4650*/  PRMT R34, R90, 0x5432, R100 ;  /* 0x000054325a227816 */ /* 0x000fe40000000064 */
[----:B------:R-:W-:Y:S02]  /*4660*/  LOP3.LUT R102, R106, 0xffff0000, RZ, 0xc0, !PT ;  /* 0xffff00006a667812 */ /* 0x000fe400078ec0ff */
[----:B------:R-:W-:Y:S01]  /*4670*/  PRMT R100, R109, 0x5410, R97 ;  /* 0x000054106d647816 */ /* 0x000fe20000000061 */
[----:B------:R-:W-:Y:S01]  /*4680*/  FFMA.FTZ R97, R35, R104, -R98 ;  /* 0x0000006823617223 */ /* 0x000fe20000010862 */
[----:B------:R-:W-:Y:S01]  /*4690*/  LOP3.LUT R98, R105, 0xffff0000, RZ, 0xc0, !PT ;  /* 0xffff000069627812 */ /* 0x000fe200078ec0ff */
[----:B------:R-:W-:Y:S01]  /*46a0*/  FMUL.FTZ R112, R45, R102 ;  /* 0x000000662d707220 */ /* 0x000fe20000410000 */
[----:B------:R-:W-:Y:S01]  /*46b0*/  LOP3.LUT R13, R13, 0xffff0000, RZ, 0xc0, !PT ;  /* 0xffff00000d0d7812 */ /* 0x000fe200078ec0ff */
[----:B------:R-:W-:Y:S01]  /*46c0*/  FFMA.FTZ R35, R35, R108, R110 ;  /* 0x0000006c23237223 */ /* 0x000fe2000001006e */
[----:B------:R-:W-:Y:S01]  /*46d0*/  SHF.L.U32 R106, R107, 0x10, RZ ;  /* 0x000000106b6a7819 */ /* 0x000fe200000006ff */
[----:B------:R-:W-:Y:S01]  /*46e0*/  FMUL.FTZ R110, R45, R98 ;  /* 0x000000622d6e7220 */ /* 0x000fe20000410000 */
[----:B------:R-:W-:-:S02]  /*46f0*/  IMAD.U32 R104, R103, 0x10000, RZ ;  /* 0x0001000067687824 */ /* 0x000fc400078e00ff */
[----:B------:R-:W-:Y:S01]  /*4700*/  FFMA.FTZ R98, R13, R98, -R112 ;  /* 0x000000620d627223 */ /* 0x000fe20000010870 */
[----:B------:R-:W-:Y:S01]  /*4710*/  LOP3.LUT R108, R107, 0xffff0000, RZ, 0xc0, !PT ;  /* 0xffff00006b6c7812 */ /* 0x000fe200078ec0ff */
[----:B------:R-:W-:Y:S01]  /*4720*/  FMUL.FTZ R112, R99, R106 ;  /* 0x0000006a63707220 */ /* 0x000fe20000410000 */
[----:B------:R-:W-:Y:S01]  /*4730*/  FFMA.FTZ R102, R13, R102, R110 ;  /* 0x000000660d667223 */ /* 0x000fe2000001006e */
[-C--:B------:R-:W-:Y:S01]  /*4740*/  FMUL.FTZ R99, R99, R104.reuse ;  /* 0x0000006863637220 */ /* 0x080fe20000410000 */
[----:B------:R-:W-:Y:S01]  /*4750*/  LOP3.LUT R44, R44, 0xffff0000, RZ, 0xc0, !PT ;  /* 0xffff00002c2c7812 */ /* 0x000fe200078ec0ff */
[----:B------:R-:W-:Y:S01]  /*4760*/  FFMA.FTZ R13, R33, R104, -R112 ;  /* 0x00000068210d7223 */ /* 0x000fe20000010870 */
[----:B------:R-:W-:Y:S01]  /*4770*/  LOP3.LUT R104, R103, 0xffff0000, RZ, 0xc0, !PT ;  /* 0xffff000067687812 */ /* 0x000fe200078ec0ff */
[----:B------:R-:W-:Y:S01]  /*4780*/  FFMA.FTZ R33, R33, R106, R99 ;  /* 0x0000006a21217223 */ /* 0x000fe20000010063 */
[C---:B------:R-:W-:Y:S02]  /*4790*/  IMAD.U32 R99, R100.reuse, 0x10000, RZ ;  /* 0x0001000064637824 */ /* 0x040fe400078e00ff */
[C---:B------:R-:W-:Y:S01]  /*47a0*/  FMUL.FTZ R106, R15.reuse, R108 ;  /* 0x0000006c0f6a7220 */ /* 0x040fe20000410000 */
[----:B------:R-:W-:Y:S01]  /*47b0*/  LOP3.LUT R101, R100, 0xffff0000, RZ, 0xc0, !PT ;  /* 0xffff000064657812 */ /* 0x000fe200078ec0ff */
[-C--:B------:R-:W-:Y:S01]  /*47c0*/  FMUL.FTZ R110, R15, R104.reuse ;  /* 0x000000680f6e7220 */ /* 0x080fe20000410000 */
[C---:B------:R-:W-:Y:S01]  /*47d0*/  IMAD.U32 R45, R34.reuse, 0x10000, RZ ;  /* 0x00010000222d7824 */ /* 0x040fe200078e00ff */
[----:B------:R-:W-:Y:S01]  /*47e0*/  LOP3.LUT R15, R34, 0xffff0000, RZ, 0xc0, !PT ;  /* 0xffff0000220f7812 */ /* 0x000fe200078ec0ff */
        /* <DEDUP_REMOVED lines=10> */
[C---:B------:R-:W-:Y:S01]  /*4890*/  IMAD.U32 R15, R47.reuse, 0x10000, RZ ;  /* 0x000100002f0f7824 */ /* 0x040fe200078e00ff */
        /* <DEDUP_REMOVED lines=12> */
[----:B------:R-:W-:Y:S01]  /*4960*/  F2FP.BF16.F32.PACK_AB R33, R34, R33 ;  /* 0x000000212221723e */ /* 0x000fe200000010ff */
[----:B------:R-:W-:Y:S01]  /*4970*/  FFMA.FTZ R47, R14, R47, R46 ;  /* 0x0000002f0e2f7223 */ /* 0x000fe2000001002e */
[----:B------:R-:W-:Y:S01]  /*4980*/  F2FP.BF16.F32.PACK_AB R44, R44, R5 ;  /* 0x000000052c2c723e */ /* 0x000fe200000010ff */
[----:B------:R-:W-:Y:S01]  /*4990*/  FFMA.FTZ R4, R14, R11, -R7 ;  /* 0x0000000b0e047223 */ /* 0x000fe20000010807 */
[----:B------:R-:W-:-:S02]  /*49a0*/  F2FP.BF16.F32.PACK_AB R97, R98, R97 ;  /* 0x000000616261723e */ /* 0x000fc400000010ff */
[----:B------:R-:W-:Y:S02]  /*49b0*/  F2FP.BF16.F32.PACK_AB R35, R102, R35 ;  /* 0x000000236623723e */ /* 0x000fe400000010ff */
[----:B------:R-:W-:Y:S02]  /*49c0*/  F2FP.BF16.F32.PACK_AB R34, R45, R100 ;  /* 0x000000642d22723e */ /* 0x000fe400000010ff */
[----:B------:R-:W-:Y:S01]  /*49d0*/  F2FP.BF16.F32.PACK_AB R46, R47, R12 ;  /* 0x0000000c2f2e723e */ /* 0x000fe200000010ff */
[----:B------:R-:W-:Y:S01]  /*49e0*/  IMAD.MOV.U32 R12, RZ, RZ, R44 ;  /* 0x000000ffff0c7224 */ /* 0x000fe200078e002c */
[----:B------:R-:W-:Y:S01]  /*49f0*/  F2FP.BF16.F32.PACK_AB R15, R104, R13 ;  /* 0x0000000d680f723e */ /* 0x000fe200000010ff */
[----:B------:R-:W-:Y:S01]  /*4a00*/  IMAD.MOV.U32 R13, RZ, RZ, R97 ;  /* 0x000000ffff0d7224 */ /* 0x000fe200078e0061 */
[----:B------:R-:W-:Y:S01]  /*4a10*/  F2FP.BF16.F32.PACK_AB R14, R4, R99 ;  /* 0x00000063040e723e */ /* 0x000fe200000010ff */
[----:B------:R-:W-:Y:S02]  /*4a20*/  IMAD.MOV.U32 R44, RZ, RZ, R34 ;  /* 0x000000ffff2c7224 */ /* 0x000fe400078e0022 */
[----:B------:R-:W-:-:S02]  /*4a30*/  IMAD.MOV.U32 R45, RZ, RZ, R35 ;  /* 0x000000ffff2d7224 */ /* 0x000fc400078e0023 */
[----:B------:R-:W-:-:S07]  /*4a40*/  IMAD.MOV.U32 R47, RZ, RZ, R33 ;  /* 0x000000ffff2f7224 */ /* 0x000fce00078e0021 */
.L_x_2708:
[----:B------:R-:W-:Y:S05]  /*4a50*/  BSYNC B2 ;  /* 0x0000000000027941 */ /* 0x000fea0003800000 */
.L_x_2707:
[----:B------:R-:W-:Y:S01]  /*4a60*/  ISETP.GE.AND P4, PT, R86, R87, PT ;  /* 0x000000575600720c */ /* 0x000fe20003f86270 */
[----:B---3--:R3:W-:-:S12]  /*4a70*/  ST.E.128 desc[UR40][R78.64], R12 ;  /* 0x0000000c4e007985 */ /* 0x0087d8000c101d28 */
[----:B------:R-:W-:-:S05]  /*4a80*/  @!P4 IMAD.WIDE R80, R86, 0x2, R80 ;  /* 0x000000025650c825 */ /* 0x000fca00078e0250 */
[----:B----4-:R3:W-:Y:S02]  /*4a90*/  @!P4 ST.E.128 desc[UR40][R80.64], R44 ;  /* 0x0000002c5000c985 */ /* 0x0107e4000c101d28 */
.L_x_2706:
[----:B------:R-:W-:Y:S05]  /*4aa0*/  BSYNC B1 ;  /* 0x0000000000017941 */ /* 0x000fea0003800000 */
.L_x_2705:
[----:B------:R-:W-:-:S03]  /*4ab0*/  UMOV UR4, 0xffffffff ;  /* 0xffffffff00047882 */ /* 0x000fc60000000000 */
[----:B------:R-:W-:Y:S05]  /*4ac0*/  BRA.DIV UR4, `(.L_x_2709) ;  /* 0x00000162048c7947 */ /* 0x000fea000b800000 */
[----:B-1----:R-:W1:Y:S04]  /*4ad0*/  SHFL.IDX PT, R85, R85, 0x1, 0x1c1f ;  /* 0x003c1f0055557f89 */ /* 0x002e6800000e0000 */
[----:B------:R-:W4:Y:S02]  /*4ae0*/  SHFL.IDX PT, R84, R84, 0x1, 0x1c1f ;  /* 0x003c1f0054547f89 */ /* 0x000f2400000e0000 */
.L_x_2952:
        /* <DEDUP_REMOVED lines=14> */
[----:B--2---:R-:W-:Y:S02]  /*4bd0*/  LEA.HI.SX32 R11, R89, R52, 0x1c ;  /* 0x00000034590b7211 */ /* 0x004fe400078fe2ff */
[----:B------:R-:W-:Y:S02]  /*4be0*/  LOP3.LUT R7, R7, 0x1c0, RZ, 0xc0, !PT ;  /* 0x000001c007077812 */ /* 0x000fe400078ec0ff */
[----:B------:R-:W-:Y:S01]  /*4bf0*/  SHF.R.U32.HI R6, RZ, 0x3, R6 ;  /* 0x00000003ff067819 */ /* 0x000fe20000011606 */
[----:B------:R-:W-:Y:S01]  /*4c00*/  IMAD.SHL.U32 R11, R11, 0x8, RZ ;  /* 0x000000080b0b7824 */ /* 0x000fe200078e00ff */
[----:B-1----:R-:W-:-:S04]  /*4c10*/  LEA.HI.X R33, R10, R85, R8, 0x1, P4 ;  /* 0x000000550a217211 */ /* 0x002fc800020f0c08 */
[----:B------:R-:W-:-:S04]  /*4c20*/  LOP3.LUT R4, R7, 0x38, R11, 0xf8, !PT ;  /* 0x0000003807047812 */ /* 0x000fc800078ef80b */
[----:B------:R-:W-:-:S05]  /*4c30*/  LOP3.LUT R4, R4, R6, RZ, 0x3c, !PT ;  /* 0x0000000604047212 */ /* 0x000fca00078e3cff */
[----:B-----5:R-:W-:Y:S02]  /*4c40*/  IMAD.IADD R7, R5, 0x1, R4 ;  /* 0x0000000105077824 */ /* 0x020fe400078e0204 */
[C---:B------:R-:W-:Y:S02]  /*4c50*/  IMAD R5, R22.reuse, 0x2000, R0 ;  /* 0x0000200016057824 */ /* 0x040fe400078e0200 */
[----:B------:R-:W-:Y:S02]  /*4c60*/  IMAD R7, R22, 0x2000, R7 ;  /* 0x0000200016077824 */ /* 0x000fe400078e0207 */
[--C-:B------:R-:W-:Y:S02]  /*4c70*/  IMAD R5, R5, 0x2, R2.reuse ;  /* 0x0000000205057824 */ /* 0x100fe400078e0202 */
[----:B---3--:R-:W-:-:S04]  /*4c80*/  IMAD R12, R7, 0x2, R2 ;  /* 0x00000002070c7824 */ /* 0x008fc800078e0202 */
[----:B------:R-:W1:Y:S04]  /*4c90*/  LDS.128 R4, [R5+0xe400] ;  /* 0x00e4000005047984 */ /* 0x000e680000000c00 */
[----:B------:R-:W2:Y:S01]  /*4ca0*/  LDS.128 R12, [R12+0xe400] ;  /* 0x00e400000c0c7984 */ /* 0x000ea20000000c00 */
[----:B------:R-:W-:Y:S05]  /*4cb0*/  @P3 BRA `(.L_x_2711) ;  /* 0x0000000400643947 */ /* 0x000fea0003800000 */
[----:B------:R-:W-:Y:S01]  /*4cc0*/  SHF.R.U32.HI R46, RZ, 0x10, R41 ;  /* 0x00000010ff2e7819 */ /* 0x000fe20000011629 */
[----:B--2---:R-:W-:Y:S01]  /*4cd0*/  IMAD.U32 R35, R12, 0x10000, RZ ;  /* 0x000100000c237824 */ /* 0x004fe200078e00ff */
[----:B------:R-:W-:Y:S01]  /*4ce0*/  SHF.R.U32.HI R81, RZ, 0x10, R37 ;  /* 0x00000010ff517819 */ /* 0x000fe20000011625 */
[----:B-1----:R-:W-:Y:S01]  /*4cf0*/  IMAD.U32 R34, R4, 0x10000, RZ ;  /* 0x0001000004227824 */ /* 0x002fe200078e00ff */
[----:B------:R-:W-:Y:S02]  /*4d00*/  PRMT R93, R93, 0x5410, R46 ;  /* 0x000054105d5d7816 */ /* 0x000fe4000000002e */
[----:B------:R-:W-:Y:S02]  /*4d10*/  PRMT R96, R96, 0x5410, R81 ;  /* 0x0000541060607816 */ /* 0x000fe40000000051 */
[----:B------:R-:W-:Y:S02]  /*4d20*/  SHF.R.U64 R89, R36, 0x10, R37 ;  /* 0x0000001024597819 */ /* 0x000fe40000001225 */
[----:B------:R-:W-:-:S02]  /*4d30*/  SHF.R.U64 R45, R42, 0x10, R43 ;  /* 0x000000102a2d7819 */ /* 0x000fc4000000122b */
[----:B------:R-:W-:Y:S01]  /*4d40*/  SHF.R.U32.HI R44, RZ, 0x10, R43 ;  /* 0x00000010ff2c7819 */ /* 0x000fe2000001162b */
[----:B------:R-:W-:Y:S01]  /*4d50*/  IMAD.U32 R43, R15, 0x10000, RZ ;  /* 0x000100000f2b7824 */ /* 0x000fe200078e00ff */
[----:B------:R-:W-:Y:S01]  /*4d60*/  SHF.R.U64 R47, R40, 0x10, R41 ;  /* 0x00000010282f7819 */ /* 0x000fe20000001229 */
[----:B------:R-:W-:Y:S01]  /*4d70*/  IMAD.U32 R41, R13, 0x10000, RZ ;  /* 0x000100000d297824 */ /* 0x000fe200078e00ff */
[----:B------:R-:W-:Y:S01]  /*4d80*/  LOP3.LUT R37, R15, 0xffff0000, RZ, 0xc0, !PT ;  /* 0xffff00000f257812 */ /* 0x000fe200078ec0ff */
[----:B------:R-:W-:Y:S01]  /*4d90*/  IMAD.U32 R15, R93, 0x10000, RZ ;  /* 0x000100005d0f7824 */ /* 0x000fe200078e00ff */
[----:B------:R-:W-:Y:S01]  /*4da0*/  LOP3.LUT R42, R13, 0xffff0000, RZ, 0xc0, !PT ;  /* 0xffff00000d2a7812 */ /* 0x000fe200078ec0ff */
[----:B------:R-:W-:Y:S01]  /*4db0*/  IMAD.U32 R13, R96, 0x10000, RZ ;  /* 0x00010000600d7824 */ /* 0x000fe200078e00ff */
[--C-:B------:R-:W-:Y:S01]  /*4dc0*/  SHF.R.U32.HI R79, RZ, 0x10, R39.reuse ;  /* 0x00000010ff4f7819 */ /* 0x100fe20000011627 */
[----:B------:R-:W-:Y:S01]  /*4dd0*/  IMAD.U32 R40, R7, 0x10000, RZ ;  /* 0x0001000007287824 */ /* 0x000fe200078e00ff */
[----:B------:R-:W-:-:S02]  /*4de0*/  SHF.R.U64 R78, R38, 0x10, R39 ;  /* 0x00000010264e7819 */ /* 0x000fc40000001227 */
[----:B------:R-:W-:Y:S01]  /*4df0*/  PRMT R90, R90, 0x5410, R45 ;  /* 0x000054105a5a7816 */ /* 0x000fe2000000002d */
[----:B------:R-:W-:Y:S01]  /*4e00*/  FMUL.FTZ R45, R41, R15 ;  /* 0x0000000f292d7220 */ /* 0x000fe20000410000 */
[----:B------:R-:W-:Y:S01]  /*4e10*/  SHF.L.U32 R38, R5, 0x10, RZ ;  /* 0x0000001005267819 */ /* 0x000fe200000006ff */
[----:B------:R-:W-:Y:S01]  /*4e20*/  FMUL.FTZ R41, R41, R13 ;  /* 0x0000000d29297220 */ /* 0x000fe20000410000 */
[----:B------:R-:W-:Y:S02]  /*4e30*/  PRMT R91, R91, 0x5410, R44 ;  /* 0x000054105b5b7816 */ /* 0x000fe4000000002c */
[----:B------:R-:W-:Y:S01]  /*4e40*/  PRMT R88, R88, 0x5410, R79 ;  /* 0x0000541058587816 */ /* 0x000fe2000000004f */
[----:B------:R-:W-:Y:S01]  /*4e50*/  FFMA.FTZ R15, R38, R15, R41 ;  /* 0x0000000f260f7223 */ /* 0x000fe20000010029 */
[----:B------:R-:W-:Y:S01]  /*4e60*/  LOP3.LUT R93, R93, 0xffff0000, RZ, 0xc0, !PT ;  /* 0xffff00005d5d7812 */ /* 0x000fe200078ec0ff */
[----:B------:R-:W-:Y:S01]  /*4e70*/  IMAD.U32 R44, R91, 0x10000, RZ ;  /* 0x000100005b2c7824 */ /* 0x000fe200078e00ff */
[----:B------:R-:W-:Y:S01]  /*4e80*/  LOP3.LUT R96, R96, 0xffff0000, RZ, 0xc0, !PT ;  /* 0xffff000060607812 */ /* 0x000fe200078ec0ff */
[----:B------:R-:W-:Y:S01]  /*4e90*/  IMAD.U32 R41, R88, 0x10000, RZ ;  /* 0x0001000058297824 */ /* 0x000fe200078e00ff */
[----:B------:R-:W-:Y:S01]  /*4ea0*/  LOP3.LUT R39, R5, 0xffff0000, RZ, 0xc0, !PT ;  /* 0xffff000005277812 */ /* 0x000fe200078ec0ff */
[----:B------:R-:W-:Y:S01]  /*4eb0*/  FFMA.FTZ R13, R38, R13, -R45 ;  /* 0x0000000d260d7223 */ /* 0x000fe2000001082d */
[----:B------:R-:W-:Y:S01]  /*4ec0*/  FMUL.FTZ R46, R42, R93 ;  /* 0x0000005d2a2e7220 */ /* 0x000fe20000410000 */
[----:B------:R-:W-:Y:S01]  /*4ed0*/  FMUL.FTZ R45, R43, R44 ;  /* 0x0000002c2b2d7220 */ /* 0x000fe20000410000 */
[----:B------:R-:W-:Y:S01]  /*4ee0*/  LOP3.LUT R91, R91, 0xffff0000, RZ, 0xc0, !PT ;  /* 0xffff00005b5b7812 */ /* 0x000fe200078ec0ff */
[-C--:B------:R-:W-:Y:S01]  /*4ef0*/  FMUL.FTZ R43, R43, R41.reuse ;  /* 0x000000292b2b7220 */ /* 0x080fe20000410000 */
[----:B------:R-:W-:Y:S01]  /*4f00*/  PRMT R92, R92, 0x5410, R47 ;  /* 0x000054105c5c7816 */ /* 0x000fe2000000002f */
[-C--:B------:R-:W-:Y:S01]  /*4f10*/  FMUL.FTZ R42, R42, R96.reuse ;  /* 0x000000602a2a7220 */ /* 0x080fe20000410000 */
[----:B------:R-:W-:Y:S01]  /*4f20*/  PRMT R94, R94, 0x5410, R89 ;  /* 0x000054105e5e7816 */ /* 0x000fe20000000059 */
[----:B------:R-:W-:Y:S01]  /*4f30*/  FFMA.FTZ R38, R39, R96, -R46 ;  /* 0x0000006027267223 */ /* 0x000fe2000001082e */
[----:B------:R-:W-:Y:S01]  /*4f40*/  LOP3.LUT R36, R7, 0xffff0000, RZ, 0xc0, !PT ;  /* 0xffff000007247812 */ /* 0x000fe200078ec0ff */
[----:B------:R-:W-:Y:S01]  /*4f50*/  FFMA.FTZ R46, R40, R41, -R45 ;  /* 0x00000029282e7223 */ /* 0x000fe2000001082d */
[----:B------:R-:W-:Y:S01]  /*4f60*/  LOP3.LUT R88, R88, 0xffff0000, RZ, 0xc0, !PT ;  /* 0xffff000058587812 */ /* 0x000fe200078ec0ff */
[----:B------:R-:W-:Y:S01]  /*4f70*/  FFMA.FTZ R44, R40, R44, R43 ;  /* 0x0000002c282c7223 */ /* 0x000fe2000001002b */
[----:B------:R-:W-:Y:S01]  /*4f80*/  FMUL.FTZ R41, R37, R91 ;  /* 0x0000005b25297220 */ /* 0x000fe20000410000 */
[----:B------:R-:W-:Y:S01]  /*4f90*/  FFMA.FTZ R42, R39, R93, R42 ;  /* 0x0000005d272a7223 */ /* 0x000fe2000001002a */
[----:B------:R-:W-:-:S02]  /*4fa0*/  IMAD.U32 R40, R92, 0x10000, RZ ;  /* 0x000100005c287824 */ /* 0x000fc400078e00ff */
[-C--:B------:R-:W-:Y:S01]  /*4fb0*/  FMUL.FTZ R45, R37, R88.reuse ;  /* 0x00000058252d7220 */ /* 0x080fe20000410000 */
[----:B------:R-:W-:Y:S02]  /*4fc0*/  IMAD.U32 R39, R94, 0x10000, RZ ;  /* 0x000100005e277824 */ /* 0x000fe400078e00ff */
[----:B------:R-:W-:Y:S01]  /*4fd0*/  FFMA.FTZ R47, R36, R88, -R41 ;  /* 0x00000058242f7223 */ /* 0x000fe20000010829 */
[----:B------:R-:W-:Y:S01]  /*4fe0*/  LOP3.LUT R12, R12, 0xffff0000, RZ, 0xc0, !PT ;  /* 0xffff00000c0c7812 */ /* 0x000fe200078ec0ff */
[CC--:B------:R-:W-:Y:S01]  /*4ff0*/  FMUL.FTZ R43, R35.reuse, R40.reuse ;  /* 0x00000028232b7220 */ /* 0x0c0fe20000410000 */
[----:B------:R-:W-:Y:S01]  /*5000*/  LOP3.LUT R41, R92, 0xffff0000, RZ, 0xc0, !PT ;  /* 0xffff00005c297812 */ /* 0x000fe200078ec0ff */
[----:B------:R-:W-:Y:S01]  /*5010*/  FMUL.FTZ R35, R35, R39 ;  /* 0x0000002723237220 */ /* 0x000fe20000410000 */
[----:B------:R-:W-:Y:S01]  /*5020*/  LOP3.LUT R37, R94, 0xffff0000, RZ, 0xc0, !PT ;  /* 0xffff00005e257812 */ /* 0x000fe200078ec0ff */
[----:B------:R-:W-:Y:S01]  /*5030*/  FFMA.FTZ R91, R36, R91, R45 ;  /* 0x0000005b245b7223 */ /* 0x000fe2000001002d */
[----:B------:R-:W-:Y:S01]  /*5040*/  PRMT R95, R95, 0x5410, R78 ;  /* 0x000054105f5f7816 */ /* 0x000fe2000000004e */
[----:B------:R-:W-:Y:S01]  /*5050*/  FFMA.FTZ R43, R34, R39, -R43 ;  /* 0x00000027222b7223 */ /* 0x000fe2000001082b */
[----:B------:R-:W-:Y:S01]  /*5060*/  LOP3.LUT R4, R4, 0xffff0000, RZ, 0xc0, !PT ;  /* 0xffff000004047812 */ /* 0x000fe200078ec0ff */
[C---:B------:R-:W-:Y:S01]  /*5070*/  IMAD.U32 R5, R6.reuse, 0x10000, RZ ;  /* 0x0001000006057824 */ /* 0x040fe200078e00ff */
[----:B------:R-:W-:Y:S01]  /*5080*/  LOP3.LUT R7, R6, 0xffff0000, RZ, 0xc0, !PT ;  /* 0xffff000006077812 */ /* 0x000fe200078ec0ff */
[----:B------:R-:W-:Y:S01]  /*5090*/  FMUL.FTZ R45, R12, R41 ;  /* 0x000000290c2d7220 */ /* 0x000fe20000410000 */
        /* <DEDUP_REMOVED lines=27> */
.L_x_2711:
[----:B------:R-:W-:Y:S05]  /*5250*/  BSYNC B1 ;  /* 0x0000000000017941 */ /* 0x000fea0003800000 */
.L_x_2710:
[----:B------:R-:W-:Y:S01]  /*5260*/  ISETP.GE.AND P3, PT, R11, R87, PT ;  /* 0x000000570b00720c */ /* 0x000fe20003f66270 */
[----:B-1----:R1:W-:Y:S02]  /*5270*/  ST.E.128 desc[UR40][R32.64], R4 ;  /* 0x0000000420007985 */ /* 0x0023e4000c101d28 */
[----:B-1----:R-:W-:Y:S02]  /*5280*/  IMAD.MOV.U32 R4, RZ, RZ, R84 ;  /* 0x000000ffff047224 */ /* 0x002fe400078e0054 */
[----:B------:R-:W-:-:S08]  /*5290*/  IMAD.MOV.U32 R5, RZ, RZ, R85 ;  /* 0x000000ffff057224 */ /* 0x000fd000078e0055 */
[----:B------:R-:W-:Y:S05]  /*52a0*/  @P3 BRA `(.L_x_2692) ;  /* 0x00000004001c3947 */ /* 0x000fea0003800000 */
[----:B------:R-:W-:-:S05]  /*52b0*/  IMAD.WIDE R4, R11, 0x2, R4 ;  /* 0x000000020b047825 */ /* 0x000fca00078e0204 */
[----:B--2---:R1:W-:Y:S01]  /*52c0*/  ST.E.128 desc[UR40][R4.64], R12 ;  /* 0x0000000c04007985 */ /* 0x0043e2000c101d28 */
[----:B------:R-:W-:Y:S05]  /*52d0*/  BRA `(.L_x_2692) ;  /* 0x0000000400107947 */ /* 0x000fea0003800000 */
.L_x_2673:
[----:B------:R-:W2:Y:S02]  /*52e0*/  LDL R4, [R1] ;  /* 0x0000000001047983 */ /* 0x000ea40000100800 */
[----:B--2---:R-:W-:-:S13]  /*52f0*/  ISETP.NE.AND P5, PT, R4, 0x3, PT ;  /* 0x000000030400780c */ /* 0x004fda0003fa5270 */
[----:B------:R-:W-:Y:S05]  /*5300*/  @!P5 BRA `(.L_x_2712) ;  /* 0x000000000004d947 */ /* 0x000fea0003800000 */
[----:B------:R-:W-:Y:S01]  /*5310*/  BPT.TRAP 0x1 ;  /* 0x000000040000795c */ /* 0x000fe20000300000 */
.L_x_2712:
[----:B------:R-:W2:Y:S01]  /*5320*/  LDL R4, [R1+0x4] ;  /* 0x0000040001047983 */ /* 0x000ea20000100800 */
[----:B------:R-:W-:Y:S01]  /*5330*/  IMAD R68, R22, 0x8, R2 ;  /* 0x0000000816447824 */ /* 0x000fe200078e0202 */
[----:B------:R-:W-:Y:S01]  /*5340*/  BSSY B1, `(.L_x_2713) ;  /* 0x0000005000017945 */ /* 0x000fe20003800000 */
[----:B------:R-:W-:Y:S02]  /*5350*/  SHF.R.S32.HI R73, RZ, 0x1f, R72 ;  /* 0x0000001fff497819 */ /* 0x000fe40000011448 */
[----:B--2---:R-:W-:-:S04]  /*5360*/  SHF.L.U32 R77, R4, 0x1f, RZ ;  /* 0x0000001f044d7819 */ /* 0x004fc800000006ff */
[----:B------:R-:W0:Y:S02]  /*5370*/  SYNCS.PHASECHK.TRANS64.TRYWAIT P3, [R68+URZ+0x16890], R77 ;  /* 0x0168904d440075a7 */ /* 0x000e24000806017f */
[----:B0-----:R-:W-:Y:S05]  /*5380*/  @!P3 BRA `(.L_x_2714) ;  /* 0x0000015800a8b947 */ /* 0x001fea0003800000 */
.L_x_2953:
[----:B------:R-:W-:Y:S05]  /*5390*/  BSYNC B1 ;  /* 0x0000000000017941 */ /* 0x000fea0003800000 */
.L_x_2713:
        /* <DEDUP_REMOVED lines=13> */
[----:B------:R-:W-:Y:S01]  /*5470*/  ULDC.64 UR4, c[0x0][0x308] ;  /* 0x0000c20000047ab9 */ /* 0x000fe20000000a00 */
[----:B------:R-:W-:-:S02]  /*5480*/  IADD3 R34, -R155, R75, RZ ;  /* 0x0000004b9b227210 */ /* 0x000fc40007ffe1ff */
[----:B------:R-:W-:Y:S02]  /*5490*/  IMAD.IADD R5, R5, 0x1, R7 ;  /* 0x0000000105057824 */ /* 0x000fe400078e0207 */
        /* <DEDUP_REMOVED lines=9> */
.L_x_2957:
        /* <DEDUP_REMOVED lines=13> */
.L_x_2717:
[----:B------:R-:W-:Y:S05]  /*5600*/  BSYNC B1 ;  /* 0x0000000000017941 */ /* 0x000fea0003800000 */
.L_x_2716:
[----:B------:R-:W-:-:S03]  /*5610*/  UMOV UR4, 0xffffffff ;  /* 0xffffffff00047882 */ /* 0x000fc60000000000 */
[----:B------:R-:W-:Y:S05]  /*5620*/  BRA.DIV UR4, `(.L_x_2718) ;  /* 0x0000015a04607947 */ /* 0x000fea000b800000 */
[----:B--2-4-:R2:W4:Y:S04]  /*5630*/  SHFL.IDX PT, R5, R33, 0x1, 0x1c1f ;  /* 0x003c1f0021057f89 */ /* 0x01452800000e0000 */
[----:B---3--:R2:W3:Y:S02]  /*5640*/  SHFL.IDX PT, R7, R32, 0x1, 0x1c1f ;  /* 0x003c1f0020077f89 */ /* 0x0084e400000e0000 */
.L_x_2961:
        /* <DEDUP_REMOVED lines=13> */
.L_x_2692:
[----:B------:R-:W-:Y:S05]  /*5720*/  BSYNC B0 ;  /* 0x0000000000007941 */ /* 0x000fea0003800000 */
.L_x_2672:
[----:B01234-:R-:W0:Y:S01]  /*5730*/  S2R R4, SR_TID.X ;  /* 0x0000000000047919 */ /* 0x01fe220000002100 */
[----:B------:R-:W-:Y:S01]  /*5740*/  @!PT LDS RZ, [RZ] ;  /* 0x00000000fffff984 */ /* 0x000fe20000000800 */
[----:B------:R-:W-:Y:S01]  /*5750*/  @!PT LDS RZ, [RZ] ;  /* 0x00000000fffff984 */ /* 0x000fe20000000800 */
[----:B------:R-:W-:Y:S01]  /*5760*/  @!PT LDS RZ, [RZ] ;  /* 0x00000000fffff984 */ /* 0x000fe20000000800 */
[----:B------:R-:W-:Y:S01]  /*5770*/  @!PT LDS RZ, [RZ] ;  /* 0x00000000fffff984 */ /* 0x000fe20000000800 */
[----:B------:R1:W-:Y:S06]  /*5780*/  MEMBAR.ALL.CTA ;  /* 0x0000000000007992 */ /* 0x0003ec0000008000 */
[----:B-1----:R-:W1:Y:S01]  /*5790*/  FENCE.VIEW.ASYNC.S ;  /* 0x00000000000073c6 */ /* 0x002e620000000000 */
[----:B------:R-:W-:Y:S05]  /*57a0*/  WARPSYNC.ALL ;  /* 0x0000000000007948 */ /* 0x000fea0003800000 */
[----:B------:R-:W-:Y:S01]  /*57b0*/  BSSY B0, `(.L_x_2719) ;  /* 0x0000008000007945 */ /* 0x000fe20003800000 */
[----:B-1----:R1:W-:Y:S01]  /*57c0*/  BAR.SYNC.DEFER_BLOCKING R76, 0x80 ;  /* 0x0002004c0000751d */ /* 0x0023e20000010000 */
[----:B0-----:R-:W-:-:S13]  /*57d0*/  LOP3.LUT P3, RZ, R4, 0x7f, RZ, 0xc0, !PT ;  /* 0x0000007f04ff7812 */ /* 0x001fda000786c0ff */
[----:B------:R-:W-:-:S05]  /*57e0*/  @!P3 VIADD R4, R68, 0x168a0 ;  /* 0x000168a04404b836 */ /* 0x000fca0000000000 */
[----:B------:R-:W-:-:S04]  /*57f0*/  @!P3 PRMT R4, RZ, 0x654, R4 ;  /* 0x00000654ff04b816 */ /* 0x000fc80000000004 */
[----:B------:R1:W-:Y:S01]  /*5800*/  @!P3 SYNCS.ARRIVE.TRANS64.RED.A1T0 RZ, [R4+URZ], RZ ;  /* 0x000000ff04ffb9a7 */ /* 0x0003e2000810043f */
[----:B------:R-:W-:Y:S05]  /*5810*/  @!P5 BRA `(.L_x_2720) ;  /* 0x000000000004d947 */ /* 0x000fea0003800000 */
[----:B------:R-:W-:Y:S01]  /*5820*/  BPT.TRAP 0x1 ;  /* 0x000000040000795c */ /* 0x000fe20000300000 */
.L_x_2720:
[----:B------:R-:W-:Y:S05]  /*5830*/  BSYNC B0 ;  /* 0x0000000000007941 */ /* 0x000fea0003800000 */
.L_x_2719:
[----:B------:R-:W0:Y:S01]  /*5840*/  SYNCS.PHASECHK.TRANS64.TRYWAIT P4, [R68+URZ+0x168b0], R77 ;  /* 0x0168b04d440075a7 */ /* 0x000e22000808017f */
[----:B------:R-:W-:Y:S01]  /*5850*/  ULDC UR36, c[0x0][0x2f4] ;  /* 0x0000bd0000247ab9 */ /* 0x000fe20000000800 */
[----:B------:R-:W-:Y:S04]  /*5860*/  BSSY B0, `(.L_x_2721) ;  /* 0x0000002000007945 */ /* 0x000fe80003800000 */
[----:B0-----:R-:W-:Y:S05]  /*5870*/  @!P4 BRA `(.L_x_2722) ;  /* 0x000001580018c947 */ /* 0x001fea0003800000 */
.L_x_2962:
[----:B------:R-:W-:Y:S05]  /*5880*/  BSYNC B0 ;  /* 0x0000000000007941 */ /* 0x000fea0003800000 */
.L_x_2721:
[----:B------:R-:W-:Y:S01]  /*5890*/  ULDC.64 UR4, c[0x0][0x328] ;  /* 0x0000ca0000047ab9 */ /* 0x000fe20000000a00 */
[----:B------:R-:W-:Y:S01]  /*58a0*/  ULDC.64 UR6, c[0x0][0x318] ;  /* 0x0000c60000067ab9 */ /* 0x000fe20000000a00 */
[----:B------:R-:W-:Y:S01]  /*58b0*/  IMAD R73, R73, UR4, RZ ;  /* 0x0000000449497c24 */ /* 0x000fe2000f8e02ff */
[----:B------:R-:W-:Y:S01]  /*58c0*/  BSSY B0, `(.L_x_2723) ;  /* 0x000001d000007945 */ /* 0x000fe20003800000 */
[----:B-1----:R-:W-:-:S04]  /*58d0*/  IMAD.WIDE.U32 R4, R72, UR4, RZ ;  /* 0x0000000448047c25 */ /* 0x002fc8000f8e00ff */
        /* <DEDUP_REMOVED lines=11> */
[----:B------:R-:W-:-:S04]  /*5990*/  LEA R11, P4, R4, UR6, 0x1 ;  /* 0x00000006040b7c11 */ /* 0x000fc8000f8808ff */
[----:B------:R-:W-:Y:S01]  /*59a0*/  LEA.HI.X R32, R4, UR7, R5, 0x1, P4 ;  /* 0x0000000704207c11 */ /* 0x000fe2000a0f0c05 */
        /* <DEDUP_REMOVED lines=14> */
.L_x_2724:
[----:B------:R-:W-:Y:S05]  /*5a90*/  BSYNC B0 ;  /* 0x0000000000007941 */ /* 0x000fea0003800000 */
.L_x_2723:
        /* <DEDUP_REMOVED lines=15> */
.L_x_2726:
[----:B------:R-:W-:Y:S05]  /*5b90*/  BSYNC B0 ;  /* 0x0000000000007941 */ /* 0x000fea0003800000 */
.L_x_2725:
[----:B-1-3--:R-:W3:Y:S01]  /*5ba0*/  LDL.LU R5, [R1+0x4] ;  /* 0x0000040001057983 */ /* 0x00aee20000300800 */
        /* <DEDUP_REMOVED lines=15> */
[----:B---3--:R-:W-:-:S05]  /*5ca0*/  LOP3.LUT R5, R5, R4, RZ, 0x3c, !PT ;  /* 0x0000000405057212 */ /* 0x008fca00078e3cff */
[----:B------:R0:W-:Y:S01]  /*5cb0*/  STL [R1+0x4], R5 ;  /* 0x0000040501007387 */ /* 0x0001e20000100800 */
[----:B------:R-:W-:Y:S05]  /*5cc0*/  @P4 BRA `(.L_x_2727) ;  /* 0xffffffc400704947 */ /* 0x000fea000383ffff */
[----:B0-----:R-:W0:Y:S01]  /*5cd0*/  S2R R5, SR_TID.X ;  /* 0x0000000000057919 */ /* 0x001e220000002100 */
[----:B------:R-:W-:Y:S02]  /*5ce0*/  PLOP3.LUT P0, PT, PT, PT, PT, 0x8, 0x0 ;  /* 0x000000000000781c */ /* 0x000fe40003f0e170 */
[----:B0-----:R-:W-:-:S04]  /*5cf0*/  SHF.R.U32.HI R5, RZ, 0x7, R5 ;  /* 0x00000007ff057819 */ /* 0x001fc80000011605 */
[----:B------:R-:W-:-:S13]  /*5d00*/  ISETP.NE.AND P4, PT, R5, 0x1, PT ;  /* 0x000000010500780c */ /* 0x000fda0003f85270 */
[----:B------:R-:W-:Y:S06]  /*5d10*/  @!P4 BAR.ARV 0x9, 0x100 ;  /* 0x024400000000cb1d */ /* 0x000fec0000002000 */
.L_x_2667:
[----:B------:R-:W3:Y:S01]  /*5d20*/  LDL R3, [R1+0x2c] ;  /* 0x00002c0001037983 */ /* 0x000ee20000100800 */
[----:B------:R-:W0:Y:S01]  /*5d30*/  LDC R0, c[0x0][0x448] ;  /* 0x00011200ff007b82 */ /* 0x000e220000000800 */
[----:B------:R-:W-:Y:S01]  /*5d40*/  IMAD.MOV.U32 R88, RZ, RZ, RZ ;  /* 0x000000ffff587224 */ /* 0x000fe200078e00ff */
[----:B0-----:R-:W-:-:S13]  /*5d50*/  ISETP.NE.AND P1, PT, R0, 0x1, PT ;  /* 0x000000010000780c */ /* 0x001fda0003f25270 */
[----:B------:R-:W0:Y:S08]  /*5d60*/  @P1 LDC R0, c[0x0][0x44c] ;  /* 0x00011300ff001b82 */ /* 0x000e300000000800 */
[----:B------:R-:W1:Y:S01]  /*5d70*/  @P1 LDC R5, c[0x0][0x450] ;  /* 0x00011400ff051b82 */ /* 0x000e620000000800 */
[----:B---3--:R-:W-:-:S04]  /*5d80*/  VIADD R3, R3, 0xbf ;  /* 0x000000bf03037836 */ /* 0x008fc80000000000 */
[----:B0-----:R-:W-:-:S05]  /*5d90*/  @P1 IMAD.HI.U32 R0, R3, R0, RZ ;  /* 0x0000000003001227 */ /* 0x001fca00078e00ff */
[----:B-1----:R-:W-:-:S05]  /*5da0*/  @P1 SHF.R.U32.HI R3, RZ, R5, R0 ;  /* 0x00000005ff031219 */ /* 0x002fca0000011600 */
[----:B------:R-:W-:-:S05]  /*5db0*/  IMAD.IADD R3, R82, 0x1, R3 ;  /* 0x0000000152037824 */ /* 0x000fca00078e0203 */
[----:B------:R-:W-:-:S04]  /*5dc0*/  SHF.R.S32.HI R0, RZ, 0x1f, R3 ;  /* 0x0000001fff007819 */ /* 0x000fc80000011403 */
[----:B------:R-:W-:-:S04]  /*5dd0*/  LEA.HI R0, R0, R3, RZ, 0x7 ;  /* 0x0000000300007211 */ /* 0x000fc800078f38ff */
[----:B------:R-:W-:-:S04]  /*5de0*/  SHF.R.S32.HI R0, RZ, 0x7, R0 ;  /* 0x00000007ff007819 */ /* 0x000fc80000011400 */
[----:B------:R-:W-:-:S04]  /*5df0*/  VIMNMX R83, R83, R0, PT ;  /* 0x0000000053537248 */ /* 0x000fc80003fe0100 */
[----:B------:R-:W-:Y:S01]  /*5e00*/  ISETP.GE.AND P1, PT, R83, 0x1, PT ;  /* 0x000000015300780c */ /* 0x000fe20003f26270 */
[----:B------:R-:W-:-:S12]  /*5e10*/  @P0 BRA `(.L_x_2728) ;  /* 0x00000000000c0947 */ /* 0x000fd80003800000 */
[----:B------:R-:W0:Y:S01]  /*5e20*/  FENCE.VIEW.ASYNC.G ;  /* 0x00000000000073c6 */ /* 0x000e220000000100 */
[----:B------:R-:W-:Y:S05]  /*5e30*/  WARPSYNC.ALL ;  /* 0x0000000000007948 */ /* 0x000fea0003800000 */
[----:B0-----:R-:W-:Y:S06]  /*5e40*/  BAR.ARV 0xc, 0x200 ;  /* 0x0308000000007b1d */ /* 0x001fec0000002000 */
.L_x_2728:
[----:B------:R-:W-:Y:S04]  /*5e50*/  BSSY B0, `(.L_x_2729) ;  /* 0x0000020000007945 */ /* 0x000fe80003800000 */
[----:B------:R-:W-:Y:S05]  /*5e60*/  @!P1 BRA `(.L_x_2730) ;  /* 0x0000000000789947 */ /* 0x000fea0003800000 */
[----:B------:R-:W3:Y:S01]  /*5e70*/  LDL R0, [R1+0x54] ;  /* 0x0000540001007983 */ /* 0x000ee20000100800 */
[----:B------:R-:W-:Y:S01]  /*5e80*/  ULDC UR4, c[0x0][0x9f0] ;  /* 0x00027c0000047ab9 */ /* 0x000fe20000000800 */
[----:B---3--:R-:W-:-:S04]  /*5e90*/  ISETP.NE.AND P0, PT, R0, RZ, PT ;  /* 0x000000ff0000720c */ /* 0x008fc80003f05270 */
[----:B------:R-:W-:-:S04]  /*5ea0*/  SEL R9, R0, UR4, P0 ;  /* 0x0000000400097c07 */ /* 0x000fc80008000000 */
[-C--:B------:R-:W-:Y:S02]  /*5eb0*/  IABS R6, R9.reuse ;  /* 0x0000000900067213 */ /* 0x080fe40000000000 */
        /* <DEDUP_REMOVED lines=25> */
.L_x_2730:
[----:B------:R-:W-:Y:S05]  /*6050*/  BSYNC B0 ;  /* 0x0000000000007941 */ /* 0x000fea0003800000 */
.L_x_2729:
[----:B------:R-:W3:Y:S01]  /*6060*/  LDL R0, [R1+0x60] ;  /* 0x0000600001007983 */ /* 0x000ee20000100800 */
        /* <DEDUP_REMOVED lines=18> */
[----:B---3--:R-:W-:-:S05]  /*6190*/  IMAD R0, R0, R88, RZ ;  /* 0x0000005800007224 */ /* 0x008fca00078e02ff */
        /* <DEDUP_REMOVED lines=13> */
.L_x_2965:
        /* <DEDUP_REMOVED lines=15> */
[----:B------:R-:W-:Y:S01]  /*6360*/  MOV R4, UR4 ;  /* 0x0000000400047c02 */ /* 0x000fe20008000f00 */
[----:B-1----:R0:W1:Y:S01]  /*6370*/  LDC.64 R14, c[0x4][R0] ;  /* 0x01000000000e7b82 */ /* 0x0020620000000a00 */
[----:B------:R-:W-:Y:S01]  /*6380*/  IMAD.U32 R5, RZ, RZ, UR5 ;  /* 0x00000005ff057e24 */ /* 0x000fe2000f8e00ff */
[----:B------:R-:W-:Y:S01]  /*6390*/  ULDC.64 UR4, c[0x4][0x28] ;  /* 0x01000a0000047ab9 */ /* 0x000fe20000000a00 */
[----:B------:R-:W-:Y:S02]  /*63a0*/  IMAD.U32 R6, RZ, RZ, UR6 ;  /* 0x00000006ff067e24 */ /* 0x000fe4000f8e00ff */
[----:B------:R-:W-:Y:S02]  /*63b0*/  IMAD.U32 R7, RZ, RZ, UR7 ;  /* 0x00000007ff077e24 */ /* 0x000fe4000f8e00ff */
[----:B------:R-:W-:-:S02]  /*63c0*/  IMAD.U32 R10, RZ, RZ, UR4 ;  /* 0x00000004ff0a7e24 */ /* 0x000fc4000f8e00ff */
[----:B----4-:R-:W-:Y:S02]  /*63d0*/  IMAD.U32 R11, RZ, RZ, UR5 ;  /* 0x00000005ff0b7e24 */ /* 0x010fe4000f8e00ff */
[----:B------:R-:W-:Y:S02]  /*63e0*/  IMAD.MOV.U32 R8, RZ, RZ, 0x70 ;  /* 0x00000070ff087424 */ /* 0x000fe400078e00ff */
[----:B------:R-:W-:Y:S02]  /*63f0*/  IMAD.MOV.U32 R12, RZ, RZ, 0x1 ;  /* 0x00000001ff0c7424 */ /* 0x000fe400078e00ff */
[----:B0-2---:R-:W-:-:S07]  /*6400*/  IMAD.MOV.U32 R13, RZ, RZ, RZ ;  /* 0x000000ffff0d7224 */ /* 0x005fce00078e00ff */
[----:B------:R-:W-:-:S07]  /*6410*/  LEPC R20, `(.L_x_2734) ;  /* 0x000000001014794e */ /* 0x000fce0000000000 */
[----:B-1---5:R-:W-:Y:S05]  /*6420*/  CALL.ABS.NOINC R14 ;  /* 0x000000000e007343 */ /* 0x022fea0003c00000 */
.L_x_2734:
[----:B------:R-:W-:Y:S05]  /*6430*/  BSYNC B6 ;  /* 0x0000000000067941 */ /* 0x000fea0003800000 */
.L_x_2733:
[----:B------:R-:W-:Y:S02]  /*6440*/  ULDC UR4, c[0x0][0x3f4] ;  /* 0x0000fd0000047ab9 */ /* 0x000fe40000000800 */
[----:B------:R-:W-:-:S13]  /*6450*/  ISETP.LT.AND P0, PT, RZ, UR4, PT ;  /* 0x00000004ff007c0c */ /* 0x000fda000bf01270 */
[----:B------:R-:W-:Y:S05]  /*6460*/  @P0 BRA `(.L_x_2735) ;  /* 0x0000000000400947 */ /* 0x000fea0003800000 */
[----:B------:R-:W3:Y:S02]  /*6470*/  LDL R20, [R1+0x5c] ;  /* 0x00005c0001147983 */ /* 0x000ee40000100800 */
[----:B---3--:R-:W-:-:S04]  /*6480*/  LEA.HI R0, R20, R20, RZ, 0x1 ;  /* 0x0000001414007211 */ /* 0x008fc800078f08ff */
[----:B------:R-:W-:-:S05]  /*6490*/  LOP3.LUT R0, R0, 0xfffffffe, RZ, 0xc0, !PT ;  /* 0xfffffffe00007812 */ /* 0x000fca00078ec0ff */
[----:B------:R-:W-:-:S05]  /*64a0*/  IMAD.IADD R0, R20, 0x1, -R0 ;  /* 0x0000000114007824 */ /* 0x000fca00078e0a00 */
[----:B------:R-:W-:-:S04]  /*64b0*/  SHF.L.U32 R3, R0, 0x1f, RZ ;  /* 0x0000001f00037819 */ /* 0x000fc800000006ff */
[----:B------:R0:W3:Y:S03]  /*64c0*/  SYNCS.PHASECHK.TRANS64.TRYWAIT P0, [R2+URZ+0x16800], R3 ;  /* 0x01680003020075a7 */ /* 0x0000e6000800017f */
[----:B---3--:R-:W-:Y:S05]  /*64d0*/  @!P0 NANOSLEEP.SYNCS 0x989680 ;  /* 0x009896800000895d */ /* 0x008fea0003900000 */
[----:B------:R-:W3:Y:S01]  /*64e0*/  @!P0 SYNCS.PHASECHK.TRANS64 P0, [R2+URZ+0x16800], R3 ;  /* 0x01680003020085a7 */ /* 0x000ee2000800007f */
[----:B------:R-:W-:Y:S04]  /*64f0*/  BSSY B0, `(.L_x_2736) ;  /* 0x0000006000007945 */ /* 0x000fe80003800000 */
[----:B---3--:R-:W-:Y:S05]  /*6500*/  @P0 BRA `(.L_x_2737) ;  /* 0x0000000000100947 */ /* 0x008fea0003800000 */
.L_x_2738:
[----:B---3--:R3:W0:Y:S02]  /*6510*/  SYNCS.PHASECHK.TRANS64.TRYWAIT P0, [R2+URZ+0x16800], R3 ;  /* 0x01680003020075a7 */ /* 0x008624000800017f */
[----:B0-----:R-:W-:Y:S05]  /*6520*/  @!P0 NANOSLEEP.SYNCS 0x989680 ;  /* 0x009896800000895d */ /* 0x001fea0003900000 */
[----:B------:R-:W0:Y:S02]  /*6530*/  @!P0 SYNCS.PHASECHK.TRANS64 P0, [R2+URZ+0x16800], R3 ;  /* 0x01680003020085a7 */ /* 0x000e24000800007f */
[----:B0-----:R-:W-:Y:S05]  /*6540*/  @!P0 BRA `(.L_x_2738) ;  /* 0xfffffffc00f08947 */ /* 0x001fea000383ffff */
.L_x_2737:
[----:B------:R-:W-:Y:S05]  /*6550*/  BSYNC B0 ;  /* 0x0000000000007941 */ /* 0x000fea0003800000 */
.L_x_2736:
[----:B------:R-:W-:Y:S05]  /*6560*/  BRA `(.L_x_2739) ;  /* 0x0000003000387947 */ /* 0x000fea0003800000 */
.L_x_2735:
        /* <DEDUP_REMOVED lines=29> */
[----:B-1----:R-:W-:Y:S05]  /*6740*/  CALL.ABS.NOINC R14 ;  /* 0x000000000e007343 */ /* 0x002fea0003c00000 */
.L_x_2741:
[----:B------:R-:W-:Y:S05]  /*6750*/  BSYNC B6 ;  /* 0x0000000000067941 */ /* 0x000fea0003800000 */
.L_x_2740:
[----:B------:R-:W3:Y:S01]  /*6760*/  LDL R20, [R1+0x2c] ;  /* 0x00002c0001147983 */ /* 0x000ee20000100800 */
[----:B------:R-:W-:Y:S01]  /*6770*/  ULDC.U8 UR4, c[0x0][0x410] ;  /* 0x0001040000047ab9 */ /* 0x000fe20000000000 */
[----:B------:R-:W-:Y:S01]  /*6780*/  BSSY B0, `(.L_x_2742) ;  /* 0x00002e4000007945 */ /* 0x000fe20003800000 */
[----:B------:R-:W-:Y:S01]  /*6790*/  ISETP.NE.AND P0, PT, RZ, UR4, PT ;  /* 0x00000004ff007c0c */ /* 0x000fe2000bf05270 */
[----:B---3--:R-:W-:-:S12]  /*67a0*/  IMAD.IADD R35, R155, 0x1, R20 ;  /* 0x000000019b237824 */ /* 0x008fd800078e0214 */
[----:B------:R-:W-:Y:S05]  /*67b0*/  @!P0 BRA `(.L_x_2743) ;  /* 0x0000001400ec8947 */ /* 0x000fea0003800000 */
[----:B------:R-:W3:Y:S01]  /*67c0*/  LDL R44, [R1+0x8] ;  /* 0x00000800012c7983 */ /* 0x000ee20000100800 */
[----:B------:R-:W0:Y:S01]  /*67d0*/  LDC R40, c[0x0][0x448] ;  /* 0x00011200ff287b82 */ /* 0x000e220000000800 */
[----:B------:R-:W-:Y:S01]  /*67e0*/  ULDC.64 UR4, c[0x0][0x3f8] ;  /* 0x0000fe0000047ab9 */ /* 0x000fe20000000a00 */
[----:B------:R-:W-:Y:S01]  /*67f0*/  ULDC.64 UR6, c[0x0][0x408] ;  /* 0x0001020000067ab9 */ /* 0x000fe20000000a00 */
[----:B------:R-:W5:Y:S01]  /*6800*/  S2R R20, SR_TID.X ;  /* 0x0000000000147919 */ /* 0x000f620000002100 */
[----:B0-----:R-:W-:Y:S02]  /*6810*/  ISETP.NE.AND P0, PT, R40, 0x1, PT ;  /* 0x000000012800780c */ /* 0x001fe40003f05270 */
[----:B-----5:R-:W-:-:S11]  /*6820*/  IADD3 R21, R20, -0x80, RZ ;  /* 0xffffff8014157810 */ /* 0x020fd60007ffe0ff */
[----:B------:R-:W0:Y:S01]  /*6830*/  @P0 LDC R0, c[0x0][0x44c] ;  /* 0x00011300ff000b82 */ /* 0x000e220000000800 */
[----:B------:R-:W-:-:S04]  /*6840*/  SHF.R.S32.HI R20, RZ, 0x1f, R21 ;  /* 0x0000001fff147819 */ /* 0x000fc80000011415 */
[----:B------:R-:W-:-:S03]  /*6850*/  LEA.HI R20, R20, R21, RZ, 0x2 ;  /* 0x0000001514147211 */ /* 0x000fc600078f10ff */
[----:B------:R-:W5:Y:S01]  /*6860*/  @P0 LDC R5, c[0x0][0x450] ;  /* 0x00011400ff050b82 */ /* 0x000f620000000800 */
[----:B------:R-:W-:-:S05]  /*6870*/  LOP3.LUT R20, R20, 0xfffffffc, RZ, 0xc0, !PT ;  /* 0xfffffffc14147812 */ /* 0x000fca00078ec0ff */
[----:B------:R-:W-:-:S04]  /*6880*/  IMAD.IADD R20, R21, 0x1, -R20 ;  /* 0x0000000115147824 */ /* 0x000fc800078e0a14 */
[----:B------:R-:W-:-:S04]  /*6890*/  IMAD R3, R20, 0x60, R35 ;  /* 0x0000006014037824 */ /* 0x000fc800078e0223 */
[----:B0-----:R-:W-:-:S05]  /*68a0*/  @P0 IMAD.HI.U32 R0, R3, R0, RZ ;  /* 0x0000000003000227 */ /* 0x001fca00078e00ff */
[----:B-----5:R-:W-:-:S04]  /*68b0*/  @P0 SHF.R.U32.HI R3, RZ, R5, R0 ;  /* 0x00000005ff030219 */ /* 0x020fc80000011600 */
[----:B------:R-:W-:Y:S01]  /*68c0*/  SHF.R.S32.HI R0, RZ, 0x1f, R3 ;  /* 0x0000001fff007819 */ /* 0x000fe20000011403 */
[----:B------:R-:W-:Y:S02]  /*68d0*/  IMAD.MOV.U32 R8, RZ, RZ, R26 ;  /* 0x000000ffff087224 */ /* 0x000fe400078e001a */
[----:B------:R-:W-:Y:S02]  /*68e0*/  IMAD.MOV.U32 R9, RZ, RZ, R31 ;  /* 0x000000ffff097224 */ /* 0x000fe400078e001f */
[C---:B------:R-:W-:Y:S02]  /*68f0*/  IMAD R4, R0.reuse, UR4, RZ ;  /* 0x0000000400047c24 */ /* 0x040fe4000f8e02ff */
[----:B------:R-:W-:Y:S02]  /*6900*/  IMAD.MOV.U32 R10, RZ, RZ, R24 ;  /* 0x000000ffff0a7224 */ /* 0x000fe400078e0018 */
[----:B----4-:R-:W-:Y:S02]  /*6910*/  IMAD.MOV.U32 R11, RZ, RZ, R33 ;  /* 0x000000ffff0b7224 */ /* 0x010fe400078e0021 */
        /* <DEDUP_REMOVED lines=14> */
[----:B---3--:R-:W-:Y:S01]  /*6a00*/  SHF.R.S32.HI R34, RZ, 0x1f, R44 ;  /* 0x0000001fff227819 */ /* 0x008fe2000001142c */
[----:B------:R-:W-:Y:S06]  /*6a10*/  BRA.DIV UR4, `(.L_x_2744) ;  /* 0x0000014a04047947 */ /* 0x000fec000b800000 */
[----:B------:R0:W3:Y:S04]  /*6a20*/  SHFL.IDX PT, R3, R6, RZ, 0x1c1f ;  /* 0x001c1fff06037589 */ /* 0x0000e800000e0000 */
[----:B------:R0:W4:Y:S04]  /*6a30*/  SHFL.IDX PT, R0, R4, RZ, 0x1c1f ;  /* 0x001c1fff04007589 */ /* 0x00012800000e0000 */
[----:B------:R0:W0:Y:S04]  /*6a40*/  SHFL.IDX PT, R5, R8, RZ, 0x1c1f ;  /* 0x001c1fff08057589 */ /* 0x00002800000e0000 */
[----:B-1----:R1:W0:Y:S02]  /*6a50*/  SHFL.IDX PT, R14, R7, RZ, 0x1c1f ;  /* 0x001c1fff070e7589 */ /* 0x00222400000e0000 */
.L_x_2971:
[----:B------:R-:W5:Y:S01]  /*6a60*/  LDL R9, [R1+0xc] ;  /* 0x00000c0001097983 */ /* 0x000f620000100800 */
[----:B------:R-:W-:Y:S01]  /*6a70*/  BSSY B1, `(.L_x_2745) ;  /* 0x000001e000017945 */ /* 0x000fe20003800000 */
[----:B------:R-:W-:Y:S02]  /*6a80*/  CS2R R32, SRZ ;  /* 0x0000000000207805 */ /* 0x000fe4000001ff00 */
[----:B------:R-:W-:Y:S02]  /*6a90*/  CS2R R20, SRZ ;  /* 0x0000000000147805 */ /* 0x000fe4000001ff00 */
[----:B------:R-:W-:Y:S02]  /*6aa0*/  CS2R R30, SRZ ;  /* 0x00000000001e7805 */ /* 0x000fe4000001ff00 */
[----:B------:R-:W-:Y:S01]  /*6ab0*/  CS2R R24, SRZ ;  /* 0x0000000000187805 */ /* 0x000fe2000001ff00 */
[----:B-----5:R-:W-:-:S05]  /*6ac0*/  IMAD R40, R9, R40, RZ ;  /* 0x0000002809287224 */ /* 0x020fca00078e02ff */
[----:B------:R-:W-:-:S13]  /*6ad0*/  ISETP.GE.AND P0, PT, R35, R40, PT ;  /* 0x000000282300720c */ /* 0x000fda0003f06270 */
[----:B------:R-:W-:Y:S05]  /*6ae0*/  @P0 BRA `(.L_x_2746) ;  /* 0x0000000000580947 */ /* 0x000fea0003800000 */
[----:B------:R-:W-:Y:S01]  /*6af0*/  ULDC UR4, c[0x0][0x3f4] ;  /* 0x0000fd0000047ab9 */ /* 0x000fe20000000800 */
[----:B----4-:R-:W-:Y:S01]  /*6b00*/  IMAD.MOV.U32 R10, RZ, RZ, R0 ;  /* 0x000000ffff0a7224 */ /* 0x010fe200078e0000 */
[----:B------:R-:W-:Y:S01]  /*6b10*/  ISETP.GE.AND P3, PT, R44, UR4, PT ;  /* 0x000000042c007c0c */ /* 0x000fe2000bf66270 */
[----:B---3--:R-:W-:Y:S01]  /*6b20*/  IMAD.MOV.U32 R11, RZ, RZ, R3 ;  /* 0x000000ffff0b7224 */ /* 0x008fe200078e0003 */
[----:B------:R-:W-:Y:S01]  /*6b30*/  ISETP.GE.AND P2, PT, R152, UR4, PT ;  /* 0x0000000498007c0c */ /* 0x000fe2000bf46270 */
[----:B0-----:R-:W-:Y:S01]  /*6b40*/  IMAD.MOV.U32 R15, RZ, RZ, R5 ;  /* 0x000000ffff0f7224 */ /* 0x001fe200078e0005 */
[----:B------:R-:W-:-:S09]  /*6b50*/  CS2R R30, SRZ ;  /* 0x00000000001e7805 */ /* 0x000fd2000001ff00 */
[C---:B------:R-:W-:Y:S01]  /*6b60*/  @!P3 IMAD.SHL.U32 R37, R44.reuse, 0x2, RZ ;  /* 0x000000022c25b824 */ /* 0x040fe200078e00ff */
[----:B------:R-:W-:Y:S02]  /*6b70*/  @!P3 SHF.L.U64.HI R20, R44, 0x1, R34 ;  /* 0x000000012c14b819 */ /* 0x000fe40000010222 */
[----:B------:R-:W-:Y:S02]  /*6b80*/  CS2R R32, SRZ ;  /* 0x0000000000207805 */ /* 0x000fe4000001ff00 */
[----:B------:R-:W-:Y:S01]  /*6b90*/  CS2R R24, SRZ ;  /* 0x0000000000187805 */ /* 0x000fe2000001ff00 */
[----:B------:R-:W-:Y:S01]  /*6ba0*/  @!P2 IMAD.WIDE R10, R152, 0x2, R10 ;  /* 0x00000002980aa825 */ /* 0x000fe200078e020a */
[-C--:B------:R-:W-:Y:S02]  /*6bb0*/  @!P3 IADD3 R26, P0, R0, R37.reuse, RZ ;  /* 0x00000025001ab210 */ /* 0x080fe40007f1e0ff */
[----:B------:R-:W-:Y:S01]  /*6bc0*/  @!P3 IADD3 R36, P1, R14, R37, RZ ;  /* 0x000000250e24b210 */ /* 0x000fe20007f3e0ff */
[----:B--2---:R-:W-:Y:S01]  /*6bd0*/  @!P2 IMAD.WIDE R12, R152, 0x2, R14 ;  /* 0x00000002980ca825 */ /* 0x004fe200078e020e */
[----:B------:R0:W5:Y:S03]  /*6be0*/  @!P2 LD.E.64 R30, desc[UR40][R10.64] ;  /* 0x000000280a1ea980 */ /* 0x000166000c101b00 */
[--C-:B------:R-:W-:Y:S01]  /*6bf0*/  @!P3 IMAD.X R27, R3, 0x1, R20.reuse, P0 ;  /* 0x00000001031bb824 */ /* 0x100fe200000e0614 */
[----:B------:R0:W5:Y:S01]  /*6c00*/  @!P2 LD.E.64 R32, desc[UR40][R12.64] ;  /* 0x000000280c20a980 */ /* 0x000162000c101b00 */
[----:B------:R-:W-:Y:S01]  /*6c10*/  @!P3 IMAD.X R37, R5, 0x1, R20, P1 ;  /* 0x000000010525b824 */ /* 0x000fe200008e0614 */
[----:B------:R-:W-:-:S02]  /*6c20*/  CS2R R20, SRZ ;  /* 0x0000000000147805 */ /* 0x000fc4000001ff00 */
[----:B------:R0:W5:Y:S04]  /*6c30*/  @!P3 LD.E.64 R24, desc[UR40][R26.64] ;  /* 0x000000281a18b980 */ /* 0x000168000c101b00 */
[----:B------:R0:W5:Y:S02]  /*6c40*/  @!P3 LD.E.64 R20, desc[UR40][R36.64] ;  /* 0x000000282414b980 */ /* 0x000164000c101b00 */
.L_x_2746:
[----:B------:R-:W-:Y:S05]  /*6c50*/  BSYNC B1 ;  /* 0x0000000000017941 */ /* 0x000fea0003800000 */
.L_x_2745:
[----:B----45:R-:W-:Y:S01]  /*6c60*/  IMAD.MOV.U32 R0, RZ, RZ, R32 ;  /* 0x000000ffff007224 */ /* 0x030fe200078e0020 */
[----:B------:R-:W-:Y:S01]  /*6c70*/  UMOV UR4, 0xffffffff ;  /* 0xffffffff00047882 */ /* 0x000fe20000000000 */
[----:B---3--:R-:W-:Y:S01]  /*6c80*/  IMAD.MOV.U32 R3, RZ, RZ, R33 ;  /* 0x000000ffff037224 */ /* 0x008fe200078e0021 */
[----:B0-----:R-:W-:Y:S01]  /*6c90*/  CS2R R26, SRZ ;  /* 0x00000000001a7805 */ /* 0x001fe2000001ff00 */
        /* <DEDUP_REMOVED lines=15> */
[----:B------:R0:W3:Y:S04]  /*6d90*/  SHFL.IDX PT, R3, R6, 0x1, 0x1c1f ;  /* 0x003c1f0006037f89 */ /* 0x0000e800000e0000 */
[----:B------:R0:W4:Y:S04]  /*6da0*/  SHFL.IDX PT, R0, R4, 0x1, 0x1c1f ;  /* 0x003c1f0004007f89 */ /* 0x00012800000e0000 */
[----:B------:R0:W0:Y:S04]  /*6db0*/  SHFL.IDX PT, R5, R8, 0x1, 0x1c1f ;  /* 0x003c1f0008057f89 */ /* 0x00002800000e0000 */
[----:B------:R0:W0:Y:S02]  /*6dc0*/  SHFL.IDX PT, R14, R7, 0x1, 0x1c1f ;  /* 0x003c1f00070e7f89 */ /* 0x00002400000e0000 */
.L_x_2977:
[----:B0-----:R-:W5:Y:S04]  /*6dd0*/  LDL R6, [R1+0x5c] ;  /* 0x00005c0001067983 */ /* 0x001f680000100800 */
[----:B------:R-:W3:Y:S01]  /*6de0*/  LDL R42, [R1+0x44] ;  /* 0x00004400012a7983 */ /* 0x000ee20000100800 */
[----:B------:R-:W-:Y:S01]  /*6df0*/  IADD3 R35, R35, 0x60, RZ ;  /* 0x0000006023237810 */ /* 0x000fe20007ffe0ff */
[----:B------:R-:W-:Y:S01]  /*6e00*/  BSSY B1, `(.L_x_2748) ;  /* 0x0000021000017945 */ /* 0x000fe20003800000 */
[----:B------:R-:W-:Y:S02]  /*6e10*/  CS2R R10, SRZ ;  /* 0x00000000000a7805 */ /* 0x000fe4000001ff00 */
[----:B--2---:R-:W-:Y:S02]  /*6e20*/  CS2R R12, SRZ ;  /* 0x00000000000c7805 */ /* 0x004fe4000001ff00 */
[----:B------:R-:W-:-:S02]  /*6e30*/  ISETP.GE.AND P0, PT, R35, R40, PT ;  /* 0x000000282300720c */ /* 0x000fc40003f06270 */
[----:B------:R-:W-:Y:S02]  /*6e40*/  CS2R R8, SRZ ;  /* 0x0000000000087805 */ /* 0x000fe4000001ff00 */
[----:B-----5:R-:W-:-:S04]  /*6e50*/  LEA.HI R4, R6, R6, RZ, 0x1 ;  /* 0x0000000606047211 */ /* 0x020fc800078f08ff */
[----:B------:R-:W-:Y:S01]  /*6e60*/  LOP3.LUT R4, R4, 0xfffffffe, RZ, 0xc0, !PT ;  /* 0xfffffffe04047812 */ /* 0x000fe200078ec0ff */
[----:B---3--:R-:W-:-:S04]  /*6e70*/  IMAD.SHL.U32 R36, R42, 0x40, RZ ;  /* 0x000000402a247824 */ /* 0x008fc800078e00ff */
[----:B------:R-:W-:-:S05]  /*6e80*/  IMAD.IADD R4, R6, 0x1, -R4 ;  /* 0x0000000106047824 */ /* 0x000fca00078e0a04 */
[----:B------:R-:W-:Y:S01]  /*6e90*/  SHF.L.U32 R41, R4, 0x1f, RZ ;  /* 0x0000001f04297819 */ /* 0x000fe200000006ff */
[----:B------:R-:W-:Y:S06]  /*6ea0*/  @P0 BRA `(.L_x_2749) ;  /* 0x0000000000580947 */ /* 0x000fec0003800000 */
[----:B------:R-:W-:Y:S01]  /*6eb0*/  ULDC UR4, c[0x0][0x3f4] ;  /* 0x0000fd0000047ab9 */ /* 0x000fe20000000800 */
[----:B----4-:R-:W-:Y:S01]  /*6ec0*/  IMAD.MOV.U32 R6, RZ, RZ, R0 ;  /* 0x000000ffff067224 */ /* 0x010fe200078e0000 */
[----:B------:R-:W-:Y:S01]  /*6ed0*/  ISETP.GE.AND P3, PT, R44, UR4, PT ;  /* 0x000000042c007c0c */ /* 0x000fe2000bf66270 */
[----:B-1----:R-:W-:Y:S01]  /*6ee0*/  IMAD.MOV.U32 R7, RZ, RZ, R3 ;  /* 0x000000ffff077224 */ /* 0x002fe200078e0003 */
[----:B------:R-:W-:Y:S01]  /*6ef0*/  ISETP.GE.AND P2, PT, R152, UR4, PT ;  /* 0x0000000498007c0c */ /* 0x000fe2000bf46270 */
[----:B------:R-:W-:Y:S01]  /*6f00*/  IMAD.MOV.U32 R15, RZ, RZ, R5 ;  /* 0x000000ffff0f7224 */ /* 0x000fe200078e0005 */
        /* <DEDUP_REMOVED lines=16> */
.L_x_2749:
[----:B------:R-:W-:Y:S05]  /*7010*/  BSYNC B1 ;  /* 0x0000000000017941 */ /* 0x000fea0003800000 */
.L_x_2748:
[----:B01----:R-:W0:Y:S01]  /*7020*/  S2R R7, SR_TID.X ;  /* 0x0000000000077919 */ /* 0x003e220000002100 */
[----:B------:R-:W1:Y:S01]  /*7030*/  SYNCS.PHASECHK.TRANS64.TRYWAIT P0, [R2+URZ+0x16800], R41 ;  /* 0x01680029020075a7 */ /* 0x000e62000800017f */
[----:B------:R-:W-:Y:S01]  /*7040*/  LOP3.LUT R3, R36, 0x1c0, RZ, 0xc0, !PT ;  /* 0x000001c024037812 */ /* 0x000fe200078ec0ff */
[----:B-----5:R-:W-:Y:S01]  /*7050*/  IMAD.MOV.U32 R4, RZ, RZ, R26 ;  /* 0x000000ffff047224 */ /* 0x020fe200078e001a */
[----:B------:R-:W-:Y:S01]  /*7060*/  BSSY B1, `(.L_x_2750) ;  /* 0x000001f000017945 */ /* 0x000fe20003800000 */
[----:B------:R-:W-:Y:S01]  /*7070*/  IMAD R14, R29, -0xc0, R40 ;  /* 0xffffff401d0e7824 */ /* 0x000fe200078e0228 */
[----:B----4-:R-:W-:Y:S01]  /*7080*/  LOP3.LUT R0, R3, 0x18, R16, 0xf8, !PT ;  /* 0x0000001803007812 */ /* 0x010fe200078ef810 */
[----:B------:R-:W-:Y:S01]  /*7090*/  IMAD.MOV.U32 R5, RZ, RZ, R11 ;  /* 0x000000ffff057224 */ /* 0x000fe200078e000b */
[----:B------:R-:W-:Y:S01]  /*70a0*/  SHF.R.U32.HI R3, RZ, 0x3, R3 ;  /* 0x00000003ff037819 */ /* 0x000fe20000011603 */
[----:B------:R-:W-:Y:S01]  /*70b0*/  IMAD.MOV.U32 R6, RZ, RZ, R12 ;  /* 0x000000ffff067224 */ /* 0x000fe200078e000c */
[----:B------:R-:W-:Y:S01]  /*70c0*/  PRMT R37, R4, 0x7610, R37 ;  /* 0x0000761004257816 */ /* 0x000fe20000000025 */
[----:B------:R-:W-:Y:S01]  /*70d0*/  IMAD.MOV.U32 R4, RZ, RZ, R10 ;  /* 0x000000ffff047224 */ /* 0x000fe200078e000a */
[----:B------:R-:W-:Y:S01]  /*70e0*/  LOP3.LUT R0, R0, R3, RZ, 0x3c, !PT ;  /* 0x0000000300007212 */ /* 0x000fe200078e3cff */
[----:B------:R-:W-:Y:S01]  /*70f0*/  IMAD.MOV.U32 R3, RZ, RZ, R27 ;  /* 0x000000ffff037224 */ /* 0x000fe200078e001b */
[----:B------:R-:W-:-:S02]  /*7100*/  VIMNMX R14, R14, 0xc0, PT ;  /* 0x000000c00e0e7848 */ /* 0x000fc40003fe0100 */
[----:B------:R-:W-:Y:S01]  /*7110*/  PRMT R15, R4, 0x7610, R15 ;  /* 0x00007610040f7816 */ /* 0x000fe2000000000f */
[----:B------:R-:W-:Y:S01]  /*7120*/  IMAD.MOV.U32 R4, RZ, RZ, R8 ;  /* 0x000000ffff047224 */ /* 0x000fe200078e0008 */
[----:B------:R-:W-:Y:S02]  /*7130*/  PRMT R36, R3, 0x7610, R36 ;  /* 0x0000761003247816 */ /* 0x000fe40000000024 */
[----:B------:R-:W-:Y:S01]  /*7140*/  PRMT R29, R5, 0x7610, R29 ;  /* 0x00007610051d7816 */ /* 0x000fe2000000001d */
[----:B------:R-:W-:Y:S01]  /*7150*/  IMAD.MOV.U32 R5, RZ, RZ, R9 ;  /* 0x000000ffff057224 */ /* 0x000fe200078e0009 */
[----:B------:R-:W-:Y:S02]  /*7160*/  PRMT R34, R4, 0x7610, R34 ;  /* 0x0000761004227816 */ /* 0x000fe40000000022 */
[----:B------:R-:W-:Y:S02]  /*7170*/  PRMT R40, R6, 0x7610, R40 ;  /* 0x0000761006287816 */ /* 0x000fe40000000028 */
[----:B------:R-:W-:-:S02]  /*7180*/  LOP3.LUT P2, RZ, R42, 0x4, RZ, 0xc0, !PT ;  /* 0x000000042aff7812 */ /* 0x000fc4000784c0ff */
[----:B------:R-:W-:Y:S01]  /*7190*/  ISETP.GE.AND P1, PT, R155, R14, PT ;  /* 0x0000000e9b00720c */ /* 0x000fe20003f26270 */
[----:B0-----:R-:W-:-:S05]  /*71a0*/  VIADD R35, R7, 0xffffff80 ;  /* 0xffffff8007237836 */ /* 0x001fca0000000000 */
[----:B------:R-:W-:-:S04]  /*71b0*/  SHF.R.S32.HI R7, RZ, 0x1f, R35 ;  /* 0x0000001fff077819 */ /* 0x000fc80000011423 */
[----:B------:R-:W-:-:S04]  /*71c0*/  LEA.HI R7, R7, R35, RZ, 0x5 ;  /* 0x0000002307077211 */ /* 0x000fc800078f28ff */
[----:B------:R-:W-:-:S05]  /*71d0*/  SHF.R.S32.HI R7, RZ, 0x5, R7 ;  /* 0x00000005ff077819 */ /* 0x000fca0000011407 */
[----:B------:R-:W-:Y:S02]  /*71e0*/  IMAD R3, R7, 0x200, R0 ;  /* 0x0000020007037824 */ /* 0x000fe400078e0200 */
[----:B------:R-:W-:Y:S02]  /*71f0*/  IMAD.MOV.U32 R0, RZ, RZ, R13 ;  /* 0x000000ffff007224 */ /* 0x000fe400078e000d */
[----:B------:R-:W-:-:S03]  /*7200*/  IMAD R3, R3, 0x2, R2 ;  /* 0x0000000203037824 */ /* 0x000fc600078e0202 */
[----:B------:R-:W-:Y:S01]  /*7210*/  PRMT R51, R0, 0x7610, R51 ;  /* 0x0000761000337816 */ /* 0x000fe20000000033 */
[C---:B------:R-:W-:Y:S02]  /*7220*/  VIADD R4, R3.reuse, 0x8400 ;  /* 0x0000840003047836 */ /* 0x040fe40000000000 */
[----:B------:R-:W-:Y:S01]  /*7230*/  VIADD R0, R3, 0x8440 ;  /* 0x0000844003007836 */ /* 0x000fe20000000000 */
[----:B-1----:R-:W-:Y:S06]  /*7240*/  @!P0 BRA `(.L_x_2751) ;  /* 0x0000014000d88947 */ /* 0x002fec0003800000 */
.L_x_2978:
[----:B------:R-:W-:Y:S05]  /*7250*/  BSYNC B1 ;  /* 0x0000000000017941 */ /* 0x000fea0003800000 */
.L_x_2750:
[----:B------:R-:W-:Y:S01]  /*7260*/  BSSY B1, `(.L_x_2752) ;  /* 0x0000068000017945 */ /* 0x000fe20003800000 */
[----:B------:R-:W-:Y:S02]  /*7270*/  PRMT R35, R5, 0x7610, R35 ;  /* 0x0000761005237816 */ /* 0x000fe40000000023 */
[----:B------:R-:W-:Y:S01]  /*7280*/  @P2 IADD3 R0, R4, -0x40, RZ ;  /* 0xffffffc004002810 */ /* 0x000fe20007ffe0ff */
[----:B------:R-:W-:Y:S06]  /*7290*/  @P1 BRA `(.L_x_2753) ;  /* 0x0000000400901947 */ /* 0x000fec0003800000 */
[----:B------:R-:W2:Y:S01]  /*72a0*/  LDL R6, [R1+0x8] ;  /* 0x0000080001067983 */ /* 0x000ea20000100800 */
[----:B------:R-:W1:Y:S01]  /*72b0*/  LDC R5, c[0x0][0x3f4] ;  /* 0x0000fd00ff057b82 */ /* 0x000e620000000800 */
[----:B------:R-:W-:Y:S01]  /*72c0*/  BSSY B2, `(.L_x_2754) ;  /* 0x0000032000027945 */ /* 0x000fe20003800000 */
[-C--:B-1----:R-:W-:Y:S02]  /*72d0*/  ISETP.GE.AND P0, PT, R152, R5.reuse, PT ;  /* 0x000000059800720c */ /* 0x082fe40003f06270 */
[----:B--2---:R-:W-:-:S11]  /*72e0*/  ISETP.GE.AND P1, PT, R6, R5, PT ;  /* 0x000000050600720c */ /* 0x004fd60003f26270 */
[----:B------:R-:W-:Y:S05]  /*72f0*/  @P0 BRA `(.L_x_2755) ;  /* 0x0000000000b80947 */ /* 0x000fea0003800000 */
[----:B------:R-:W1:Y:S01]  /*7300*/  LDS.128 R4, [R3+0x8400] ;  /* 0x0084000003047984 */ /* 0x000e620000000c00 */
[----:B------:R-:W-:Y:S02]  /*7310*/  SHF.R.U32.HI R45, RZ, 0x10, R33 ;  /* 0x00000010ff2d7819 */ /* 0x000fe40000011621 */
[--C-:B------:R-:W-:Y:S02]  /*7320*/  SHF.R.U32.HI R42, RZ, 0x10, R31.reuse ;  /* 0x00000010ff2a7819 */ /* 0x100fe4000001161f */
[----:B0-----:R-:W-:Y:S02]  /*7330*/  SHF.R.U64 R41, R30, 0x10, R31 ;  /* 0x000000101e297819 */ /* 0x001fe4000000121f */
[----:B------:R-:W-:Y:S02]  /*7340*/  PRMT R45, R43, 0x5410, R45 ;  /* 0x000054102b2d7816 */ /* 0x000fe4000000002d */
[----:B------:R-:W-:Y:S02]  /*7350*/  PRMT R42, R38, 0x5432, R42 ;  /* 0x00005432262a7816 */ /* 0x000fe4000000002a */
[----:B------:R-:W-:Y:S01]  /*7360*/  PRMT R41, R46, 0x5410, R41 ;  /* 0x000054102e297816 */ /* 0x000fe20000000029 */
[C---:B------:R-:W-:Y:S01]  /*7370*/  IMAD.U32 R46, R45.reuse, 0x10000, RZ ;  /* 0x000100002d2e7824 */ /* 0x040fe200078e00ff */
[----:B------:R-:W-:Y:S01]  /*7380*/  SHF.R.U64 R44, R32, 0x10, R33 ;  /* 0x00000010202c7819 */ /* 0x000fe20000001221 */
[----:B------:R-:W-:Y:S01]  /*7390*/  IMAD.U32 R43, R42, 0x10000, RZ ;  /* 0x000100002a2b7824 */ /* 0x000fe200078e00ff */
[----:B------:R-:W-:-:S02]  /*73a0*/  LOP3.LUT R45, R45, 0xffff0000, RZ, 0xc0, !PT ;  /* 0xffff00002d2d7812 */ /* 0x000fc400078ec0ff */
[----:B------:R-:W-:Y:S02]  /*73b0*/  LOP3.LUT R42, R42, 0xffff0000, RZ, 0xc0, !PT ;  /* 0xffff00002a2a7812 */ /* 0x000fe400078ec0ff */
[----:B------:R-:W-:Y:S02]  /*73c0*/  PRMT R44, R37, 0x5432, R44 ;  /* 0x00005432252c7816 */ /* 0x000fe4000000002c */
[C---:B-1----:R-:W-:Y:S01]  /*73d0*/  LOP3.LUT R31, R6.reuse, 0xffff0000, RZ, 0xc0, !PT ;  /* 0xffff0000061f7812 */ /* 0x042fe200078ec0ff */
[----:B------:R-:W-:Y:S01]  /*73e0*/  IMAD.U32 R30, R6, 0x10000, RZ ;  /* 0x00010000061e7824 */ /* 0x000fe200078e00ff */
[C---:B------:R-:W-:Y:S01]  /*73f0*/  LOP3.LUT R33, R7.reuse, 0xffff0000, RZ, 0xc0, !PT ;  /* 0xffff000007217812 */ /* 0x040fe200078ec0ff */
[----:B------:R-:W-:Y:S02]  /*7400*/  IMAD.U32 R32, R7, 0x10000, RZ ;  /* 0x0001000007207824 */ /* 0x000fe400078e00ff */
[C---:B------:R-:W-:Y:S01]  /*7410*/  FMUL.FTZ R47, R31.reuse, R46 ;  /* 0x0000002e1f2f7220 */ /* 0x040fe20000410000 */
[----:B------:R-:W-:Y:S01]  /*7420*/  FMUL.FTZ R31, R31, R43 ;  /* 0x0000002b1f1f7220 */ /* 0x000fe20000410000 */
[----:B------:R-:W-:Y:S01]  /*7430*/  FMUL.FTZ R49, R33, R45 ;  /* 0x0000002d21317220 */ /* 0x000fe20000410000 */
[----:B------:R-:W-:-:S02]  /*7440*/  IMAD.U32 R6, R4, 0x10000, RZ ;  /* 0x0001000004067824 */ /* 0x000fc400078e00ff */
[C---:B------:R-:W-:Y:S01]  /*7450*/  FFMA.FTZ R47, R30.reuse, R43, -R47 ;  /* 0x0000002b1e2f7223 */ /* 0x040fe2000001082f */
[----:B------:R-:W-:Y:S01]  /*7460*/  FMUL.FTZ R43, R33, R42 ;  /* 0x0000002a212b7220 */ /* 0x000fe20000410000 */
[----:B------:R-:W-:Y:S02]  /*7470*/  IMAD.U32 R7, R5, 0x10000, RZ ;  /* 0x0001000005077824 */ /* 0x000fe400078e00ff */
[----:B------:R-:W-:Y:S01]  /*7480*/  FFMA.FTZ R46, R30, R46, R31 ;  /* 0x0000002e1e2e7223 */ /* 0x000fe2000001001f */
[----:B------:R-:W-:Y:S01]  /*7490*/  IMAD.U32 R33, R44, 0x10000, RZ ;  /* 0x000100002c217824 */ /* 0x000fe200078e00ff */
[----:B------:R-:W-:Y:S01]  /*74a0*/  LOP3.LUT R4, R4, 0xffff0000, RZ, 0xc0, !PT ;  /* 0xffff000004047812 */ /* 0x000fe200078ec0ff */
[----:B------:R-:W-:Y:S01]  /*74b0*/  IMAD.U32 R31, R41, 0x10000, RZ ;  /* 0x00010000291f7824 */ /* 0x000fe200078e00ff */
[----:B------:R-:W-:Y:S01]  /*74c0*/  LOP3.LUT R5, R5, 0xffff0000, RZ, 0xc0, !PT ;  /* 0xffff000005057812 */ /* 0x000fe200078ec0ff */
[----:B------:R-:W-:Y:S01]  /*74d0*/  FFMA.FTZ R49, R32, R42, -R49 ;  /* 0x0000002a20317223 */ /* 0x000fe20000010831 */
        /* <DEDUP_REMOVED lines=15> */
[----:B------:R1:W-:Y:S02]  /*75d0*/  STS.128 [R3+0x8400], R4 ;  /* 0x0084000403007388 */ /* 0x0003e40000000c00 */
.L_x_2755:
[----:B------:R-:W-:Y:S05]  /*75e0*/  BSYNC B2 ;  /* 0x0000000000027941 */ /* 0x000fea0003800000 */
.L_x_2754:
[----:B------:R-:W-:Y:S05]  /*75f0*/  @P1 BRA `(.L_x_2753) ;  /* 0x0000000000b81947 */ /* 0x000fea0003800000 */
[----:B-1----:R-:W1:Y:S01]  /*7600*/  LDS.128 R4, [R0] ;  /* 0x0000000000047984 */ /* 0x002e620000000c00 */
[--C-:B------:R-:W-:Y:S02]  /*7610*/  SHF.R.U64 R30, R24, 0x10, R25.reuse ;  /* 0x00000010181e7819 */ /* 0x100fe40000001219 */
[----:B------:R-:W-:Y:S02]  /*7620*/  SHF.R.U32.HI R31, RZ, 0x10, R25 ;  /* 0x00000010ff1f7819 */ /* 0x000fe40000011619 */
[--C-:B------:R-:W-:Y:S02]  /*7630*/  SHF.R.U64 R25, R20, 0x10, R21.reuse ;  /* 0x0000001014197819 */ /* 0x100fe40000001215 */
        /* <DEDUP_REMOVED lines=9> */
[C---:B-1----:R-:W-:Y:S01]  /*76d0*/  LOP3.LUT R21, R6.reuse, 0xffff0000, RZ, 0xc0, !PT ;  /* 0xffff000006157812 */ /* 0x042fe200078ec0ff */
[----:B------:R-:W-:Y:S01]  /*76e0*/  IMAD.U32 R20, R6, 0x10000, RZ ;  /* 0x0001000006147824 */ /* 0x000fe200078e00ff */
[C---:B------:R-:W-:Y:S01]  /*76f0*/  LOP3.LUT R25, R7.reuse, 0xffff0000, RZ, 0xc0, !PT ;  /* 0xffff000007197812 */ /* 0x040fe200078ec0ff */
[----:B------:R-:W-:-:S02]  /*7700*/  IMAD.U32 R24, R7, 0x10000, RZ ;  /* 0x0001000007187824 */ /* 0x000fc400078e00ff */
[C---:B0-----:R-:W-:Y:S01]  /*7710*/  FMUL.FTZ R41, R21.reuse, R33 ;  /* 0x0000002115297220 */ /* 0x041fe20000410000 */
[-C--:B------:R-:W-:Y:S01]  /*7720*/  FMUL.FTZ R42, R21, R32.reuse ;  /* 0x00000020152a7220 */ /* 0x080fe20000410000 */
[C---:B------:R-:W-:Y:S01]  /*7730*/  FMUL.FTZ R21, R25.reuse, R39 ;  /* 0x0000002719157220 */ /* 0x040fe20000410000 */
[----:B------:R-:W-:Y:S02]  /*7740*/  IMAD.U32 R6, R4, 0x10000, RZ ;  /* 0x0001000004067824 */ /* 0x000fe400078e00ff */
[C---:B------:R-:W-:Y:S01]  /*7750*/  FFMA.FTZ R41, R20.reuse, R32, -R41 ;  /* 0x0000002014297223 */ /* 0x040fe20000010829 */
[----:B------:R-:W-:Y:S01]  /*7760*/  FFMA.FTZ R42, R20, R33, R42 ;  /* 0x00000021142a7223 */ /* 0x000fe2000001002a */
[-C--:B------:R-:W-:Y:S01]  /*7770*/  FMUL.FTZ R33, R25, R31.reuse ;  /* 0x0000001f19217220 */ /* 0x080fe20000410000 */
[----:B------:R-:W-:Y:S01]  /*7780*/  FFMA.FTZ R32, R24, R31, -R21 ;  /* 0x0000001f18207223 */ /* 0x000fe20000010815 */
[C---:B------:R-:W-:Y:S01]  /*7790*/  IMAD.U32 R7, R5.reuse, 0x10000, RZ ;  /* 0x0001000005077824 */ /* 0x040fe200078e00ff */
[----:B------:R-:W-:Y:S01]  /*77a0*/  LOP3.LUT R4, R4, 0xffff0000, RZ, 0xc0, !PT ;  /* 0xffff000004047812 */ /* 0x000fe200078ec0ff */
[----:B------:R-:W-:Y:S01]  /*77b0*/  IMAD.U32 R25, R38, 0x10000, RZ ;  /* 0x0001000026197824 */ /* 0x000fe200078e00ff */
[----:B------:R-:W-:Y:S01]  /*77c0*/  LOP3.LUT R5, R5, 0xffff0000, RZ, 0xc0, !PT ;  /* 0xffff000005057812 */ /* 0x000fe200078ec0ff */
[----:B------:R-:W-:Y:S01]  /*77d0*/  IMAD.U32 R21, R30, 0x10000, RZ ;  /* 0x000100001e157824 */ /* 0x000fe200078e00ff */
        /* <DEDUP_REMOVED lines=16> */
.L_x_2753:
[----:B------:R-:W-:Y:S05]  /*78e0*/  BSYNC B1 ;  /* 0x0000000000017941 */ /* 0x000fea0003800000 */
.L_x_2752:
[----:B-12---:R-:W-:-:S05]  /*78f0*/  VIADD R4, R155, 0x60 ;  /* 0x000000609b047836 */ /* 0x006fca0000000000 */
[----:B------:R-:W-:-:S13]  /*7900*/  ISETP.GE.AND P0, PT, R4, R14, PT ;  /* 0x0000000e0400720c */ /* 0x000fda0003f06270 */
[----:B------:R-:W-:Y:S05]  /*7910*/  @P0 BRA `(.L_x_2756) ;  /* 0x0000001c00280947 */ /* 0x000fea0003800000 */
[----:B------:R-:W2:Y:S01]  /*7920*/  LDL R4, [R1+0x8] ;  /* 0x0000080001047983 */ /* 0x000ea20000100800 */
[----:B------:R-:W1:Y:S01]  /*7930*/  LDC R5, c[0x0][0x3f4] ;  /* 0x0000fd00ff057b82 */ /* 0x000e620000000800 */
[----:B------:R-:W-:Y:S01]  /*7940*/  BSSY B1, `(.L_x_2757) ;  /* 0x0000032000017945 */ /* 0x000fe20003800000 */
[-C--:B-1----:R-:W-:Y:S02]  /*7950*/  ISETP.GE.AND P0, PT, R152, R5.reuse, PT ;  /* 0x000000059800720c */ /* 0x082fe40003f06270 */
[----:B--2---:R-:W-:-:S11]  /*7960*/  ISETP.GE.AND P1, PT, R4, R5, PT ;  /* 0x000000050400720c */ /* 0x004fd60003f26270 */
[----:B------:R-:W-:Y:S05]  /*7970*/  @P0 BRA `(.L_x_2758) ;  /* 0x0000000000b80947 */ /* 0x000fea0003800000 */
[----:B------:R-:W1:Y:S01]  /*7980*/  LDS.128 R4, [R3+0xb400] ;  /* 0x00b4000003047984 */ /* 0x000e620000000c00 */
[----:B------:R-:W-:Y:S02]  /*7990*/  SHF.R.U64 R25, R12, 0x10, R13 ;  /* 0x000000100c197819 */ /* 0x000fe4000000120d */
[----:B------:R-:W-:Y:S02]  /*79a0*/  SHF.R.U64 R12, R26, 0x10, R27 ;  /* 0x000000101a0c7819 */ /* 0x000fe4000000121b */
[----:B------:R-:W-:Y:S02]  /*79b0*/  SHF.R.U32.HI R21, RZ, 0x10, R13 ;  /* 0x00000010ff157819 */ /* 0x000fe4000001160d */
[----:B------:R-:W-:Y:S02]  /*79c0*/  SHF.R.U32.HI R27, RZ, 0x10, R27 ;  /* 0x00000010ff1b7819 */ /* 0x000fe4000001161b */
[----:B------:R-:W-:Y:S02]  /*79d0*/  PRMT R21, R51, 0x5410, R21 ;  /* 0x0000541033157816 */ /* 0x000fe40000000015 */
[----:B------:R-:W-:-:S02]  /*79e0*/  PRMT R36, R36, 0x5410, R27 ;  /* 0x0000541024247816 */ /* 0x000fc4000000001b */
[----:B------:R-:W-:Y:S02]  /*79f0*/  PRMT R40, R40, 0x5410, R25 ;  /* 0x0000541028287816 */ /* 0x000fe40000000019 */
[----:B------:R-:W-:Y:S01]  /*7a00*/  SHF.L.U32 R24, R21, 0x10, RZ ;  /* 0x0000001015187819 */ /* 0x000fe200000006ff */
[C---:B------:R-:W-:Y:S01]  /*7a10*/  IMAD.U32 R25, R36.reuse, 0x10000, RZ ;  /* 0x0001000024197824 */ /* 0x040fe200078e00ff */
[----:B------:R-:W-:Y:S02]  /*7a20*/  LOP3.LUT R27, R36, 0xffff0000, RZ, 0xc0, !PT ;  /* 0xffff0000241b7812 */ /* 0x000fe400078ec0ff */
[----:B------:R-:W-:Y:S02]  /*7a30*/  PRMT R37, R37, 0x5410, R12 ;  /* 0x0000541025257816 */ /* 0x000fe4000000000c */
[----:B------:R-:W-:Y:S02]  /*7a40*/  LOP3.LUT R21, R21, 0xffff0000, RZ, 0xc0, !PT ;  /* 0xffff000015157812 */ /* 0x000fe400078ec0ff */
[C---:B-1----:R-:W-:Y:S01]  /*7a50*/  LOP3.LUT R13, R6.reuse, 0xffff0000, RZ, 0xc0, !PT ;  /* 0xffff0000060d7812 */ /* 0x042fe200078ec0ff */
[----:B------:R-:W-:Y:S01]  /*7a60*/  IMAD.U32 R12, R6, 0x10000, RZ ;  /* 0x00010000060c7824 */ /* 0x000fe200078e00ff */
[C---:B------:R-:W-:Y:S01]  /*7a70*/  LOP3.LUT R20, R7.reuse, 0xffff0000, RZ, 0xc0, !PT ;  /* 0xffff000007147812 */ /* 0x040fe200078ec0ff */
[----:B------:R-:W-:-:S02]  /*7a80*/  IMAD.U32 R14, R7, 0x10000, RZ ;  /* 0x00010000070e7824 */ /* 0x000fc400078e00ff */
[C---:B------:R-:W-:Y:S01]  /*7a90*/  FMUL.FTZ R31, R13.reuse, R25 ;  /* 0x000000190d1f7220 */ /* 0x040fe20000410000 */
[-C--:B------:R-:W-:Y:S01]  /*7aa0*/  FMUL.FTZ R26, R13, R24.reuse ;  /* 0x000000180d1a7220 */ /* 0x080fe20000410000 */
[----:B------:R-:W-:Y:S01]  /*7ab0*/  FMUL.FTZ R13, R20, R27 ;  /* 0x0000001b140d7220 */ /* 0x000fe20000410000 */
[----:B------:R-:W-:Y:S02]  /*7ac0*/  IMAD.U32 R6, R4, 0x10000, RZ ;  /* 0x0001000004067824 */ /* 0x000fe400078e00ff */
[----:B------:R-:W-:Y:S01]  /*7ad0*/  FFMA.FTZ R31, R12, R24, -R31 ;  /* 0x000000180c1f7223 */ /* 0x000fe2000001081f */
[C---:B------:R-:W-:Y:S02]  /*7ae0*/  IMAD.U32 R7, R5.reuse, 0x10000, RZ ;  /* 0x0001000005077824 */ /* 0x040fe400078e00ff */
        /* <DEDUP_REMOVED lines=23> */
.L_x_2758:
[----:B------:R-:W-:Y:S05]  /*7c60*/  BSYNC B1 ;  /* 0x0000000000017941 */ /* 0x000fea0003800000 */
.L_x_2757:
[----:B------:R-:W-:Y:S05]  /*7c70*/  @P1 BRA `(.L_x_2756) ;  /* 0x0000001800501947 */ /* 0x000fea0003800000 */
[----:B-1----:R-:W1:Y:S01]  /*7c80*/  LDS.128 R4, [R0+0x3000] ;  /* 0x0030000000047984 */ /* 0x002e620000000c00 */
        /* <DEDUP_REMOVED lines=12> */
[C---:B-1----:R-:W-:Y:S01]  /*7d50*/  LOP3.LUT R9, R6.reuse, 0xffff0000, RZ, 0xc0, !PT ;  /* 0xffff000006097812 */ /* 0x042fe200078ec0ff */
        /* <DEDUP_REMOVED lines=33> */
.L_x_2743:
[----:B------:R-:W0:Y:S01]  /*7f70*/  S2R R0, SR_TID.X ;  /* 0x0000000000007919 */ /* 0x000e220000002100 */
[----:B------:R-:W3:Y:S01]  /*7f80*/  LDC R32, c[0x0][0x448] ;  /* 0x00011200ff207b82 */ /* 0x000ee20000000800 */
[----:B------:R-:W-:Y:S01]  /*7f90*/  ULDC.64 UR4, c[0x0][0x3f8] ;  /* 0x0000fe0000047ab9 */ /* 0x000fe20000000a00 */
[----:B------:R-:W-:Y:S01]  /*7fa0*/  ULDC.64 UR6, c[0x0][0x408] ;  /* 0x0001020000067ab9 */ /* 0x000fe20000000a00 */
[----:B------:R-:W-:Y:S02]  /*7fb0*/  IMAD.MOV.U32 R4, RZ, RZ, R26 ;  /* 0x000000ffff047224 */ /* 0x000fe400078e001a */
[----:B------:R-:W-:Y:S02]  /*7fc0*/  IMAD.MOV.U32 R6, RZ, RZ, R24 ;  /* 0x000000ffff067224 */ /* 0x000fe400078e0018 */
[----:B------:R-:W-:Y:S01]  /*7fd0*/  IMAD.MOV.U32 R7, RZ, RZ, R33 ;  /* 0x000000ffff077224 */ /* 0x000fe200078e0021 */
[----:B---3--:R-:W-:Y:S01]  /*7fe0*/  ISETP.NE.AND P0, PT, R32, 0x1, PT ;  /* 0x000000012000780c */ /* 0x008fe20003f05270 */
[----:B0-----:R-:W-:-:S05]  /*7ff0*/  VIADD R0, R0, 0xffffff80 ;  /* 0xffffff8000007836 */ /* 0x001fca0000000000 */
[----:B------:R-:W-:-:S07]  /*8000*/  SHF.R.S32.HI R3, RZ, 0x1f, R0 ;  /* 0x0000001fff037819 */ /* 0x000fce0000011400 */
[----:B------:R-:W0:Y:S01]  /*8010*/  @P0 LDC R5, c[0x0][0x450] ;  /* 0x00011400ff050b82 */ /* 0x000e220000000800 */
[----:B------:R-:W-:-:S04]  /*8020*/  LEA.HI R3, R3, R0, RZ, 0x2 ;  /* 0x0000000003037211 */ /* 0x000fc800078f10ff */
[----:B------:R-:W-:-:S05]  /*8030*/  LOP3.LUT R3, R3, 0xfffffffc, RZ, 0xc0, !PT ;  /* 0xfffffffc03037812 */ /* 0x000fca00078ec0ff */
[----:B------:R-:W-:Y:S02]  /*8040*/  IMAD.IADD R3, R0, 0x1, -R3 ;  /* 0x0000000100037824 */ /* 0x000fe400078e0a03 */
[----:B------:R-:W3:Y:S02]  /*8050*/  @P0 LDC R0, c[0x0][0x44c] ;  /* 0x00011300ff000b82 */ /* 0x000ee40000000800 */
[----:B------:R-:W-:-:S04]  /*8060*/  IMAD R3, R3, 0x60, R35 ;  /* 0x0000006003037824 */ /* 0x000fc800078e0223 */
[----:B---3--:R-:W-:-:S05]  /*8070*/  @P0 IMAD.HI.U32 R0, R3, R0, RZ ;  /* 0x0000000003000227 */ /* 0x008fca00078e00ff */
[----:B0-----:R-:W-:Y:S01]  /*8080*/  @P0 SHF.R.U32.HI R3, RZ, R5, R0 ;  /* 0x00000005ff030219 */ /* 0x001fe20000011600 */
        /* <DEDUP_REMOVED lines=18> */
[----:B------:R-:W3:Y:S01]  /*81b0*/  LDL R6, [R1+0xc] ;  /* 0x00000c0001067983 */ /* 0x000ee20000100800 */
[----:B------:R-:W0:Y:S03]  /*81c0*/  LDC R41, c[0x0][0x3f4] ;  /* 0x0000fd00ff297b82 */ /* 0x000e260000000800 */
[----:B------:R-:W5:Y:S04]  /*81d0*/  SHFL.IDX PT, R3, R25, RZ, 0x1c1f ;  /* 0x001c1fff19037589 */ /* 0x000f6800000e0000 */
[----:B------:R-:W2:Y:S04]  /*81e0*/  SHFL.IDX PT, R0, R26, RZ, 0x1c1f ;  /* 0x001c1fff1a007589 */ /* 0x000ea800000e0000 */
[----:B-1----:R-:W1:Y:S04]  /*81f0*/  SHFL.IDX PT, R14, R27, RZ, 0x1c1f ;  /* 0x001c1fff1b0e7589 */ /* 0x002e6800000e0000 */
[----:B------:R-:W1:Y:S01]  /*8200*/  SHFL.IDX PT, R4, R24, RZ, 0x1c1f ;  /* 0x001c1fff18047589 */ /* 0x000e6200000e0000 */
[----:B0-----:R-:W-:Y:S01]  /*8210*/  ISETP.GE.AND P0, PT, R16, R41, PT ;  /* 0x000000291000720c */ /* 0x001fe20003f06270 */
[----:B---3--:R-:W-:-:S05]  /*8220*/  IMAD R32, R6, R32, RZ ;  /* 0x0000002006207224 */ /* 0x008fca00078e02ff */
[----:B------:R-:W-:-:S13]  /*8230*/  ISETP.GE.OR P1, PT, R35, R32, P0 ;  /* 0x000000202300720c */ /* 0x000fda0000726670 */
[C---:B------:R-:W-:Y:S01]  /*8240*/  @!P1 IMAD.SHL.U32 R5, R16.reuse, 0x2, RZ ;  /* 0x0000000210059824 */ /* 0x040fe200078e00ff */
[----:B------:R-:W-:-:S04]  /*8250*/  @!P1 SHF.L.U64.HI R21, R16, 0x1, R17 ;  /* 0x0000000110159819 */ /* 0x000fc80000010211 */
[----:B-----5:R-:W-:-:S05]  /*8260*/  @!P1 IADD3 R6, P2, R3, R5, RZ ;  /* 0x0000000503069210 */ /* 0x020fca0007f5e0ff */
[----:B--2---:R-:W-:-:S05]  /*8270*/  @!P1 IMAD.X R7, R0, 0x1, R21, P2 ;  /* 0x0000000100079824 */ /* 0x004fca00010e0615 */
[----:B----4-:R-:W2:Y:S01]  /*8280*/  @!P1 LD.E.128 R8, desc[UR40][R6.64] ;  /* 0x0000002806089980 */ /* 0x010ea2000c101d00 */
[----:B-1----:R-:W-:-:S04]  /*8290*/  @!P1 IADD3 R14, P2, R14, R5, RZ ;  /* 0x000000050e0e9210 */ /* 0x002fc80007f5e0ff */
[----:B------:R-:W-:-:S05]  /*82a0*/  @!P1 IADD3.X R3, R4, R21, RZ, P2, !PT ;  /* 0x0000001504039210 */ /* 0x000fca00017fe4ff */
        /* <DEDUP_REMOVED lines=35> */
.L_x_2988:
[----:B------:R-:W2:Y:S01]  /*84e0*/  LDL R7, [R1+0x5c] ;  /* 0x00005c0001077983 */ /* 0x000ea20000100800 */
[----:B------:R-:W-:Y:S01]  /*84f0*/  VIADD R35, R35, 0x60 ;  /* 0x0000006023237836 */ /* 0x000fe20000000000 */
[----:B------:R-:W-:Y:S01]  /*8500*/  BSSY B1, `(.L_x_2760) ;  /* 0x0000016000017945 */ /* 0x000fe20003800000 */
[----:B------:R-:W-:Y:S02]  /*8510*/  CS2R R8, SRZ ;  /* 0x0000000000087805 */ /* 0x000fe4000001ff00 */
[----:B------:R-:W-:Y:S02]  /*8520*/  CS2R R10, SRZ ;  /* 0x00000000000a7805 */ /* 0x000fe4000001ff00 */
[----:B------:R-:W-:Y:S02]  /*8530*/  ISETP.GE.AND P1, PT, R35, R32, PT ;  /* 0x000000202300720c */ /* 0x000fe40003f26270 */
[----:B--2---:R-:W-:-:S04]  /*8540*/  LEA.HI R6, R7, R7, RZ, 0x1 ;  /* 0x0000000707067211 */ /* 0x004fc800078f08ff */
[----:B------:R-:W-:-:S05]  /*8550*/  LOP3.LUT R6, R6, 0xfffffffe, RZ, 0xc0, !PT ;  /* 0xfffffffe06067812 */ /* 0x000fca00078ec0ff */
[----:B------:R-:W-:Y:S01]  /*8560*/  IMAD.IADD R13, R7, 0x1, -R6 ;  /* 0x00000001070d7824 */ /* 0x000fe200078e0a06 */
[----:B------:R-:W-:-:S04]  /*8570*/  CS2R R6, SRZ ;  /* 0x0000000000067805 */ /* 0x000fc8000001ff00 */
[----:B------:R-:W-:Y:S01]  /*8580*/  SHF.L.U32 R13, R13, 0x1f, RZ ;  /* 0x0000001f0d0d7819 */ /* 0x000fe200000006ff */
[----:B------:R-:W-:Y:S06]  /*8590*/  @P1 BRA `(.L_x_2761) ;  /* 0x0000000000301947 */ /* 0x000fec0003800000 */
        /* <DEDUP_REMOVED lines=8> */
[----:B------:R-:W-:Y:S01]  /*8620*/  IMAD.X R9, R0, 0x1, R5, P1 ;  /* 0x0000000100097824 */ /* 0x000fe200008e0605 */
[----:B------:R-:W-:-:S05]  /*8630*/  IADD3.X R5, R24, R5, RZ, P2, !PT ;  /* 0x0000000518057210 */ /* 0x000fca00017fe4ff */
[----:B------:R-:W5:Y:S04]  /*8640*/  LD.E.128 R8, desc[UR40][R8.64] ;  /* 0x0000002808087980 */ /* 0x000f68000c101d00 */
[----:B------:R-:W5:Y:S02]  /*8650*/  LD.E.128 R4, desc[UR40][R4.64] ;  /* 0x0000002804047980 */ /* 0x000f64000c101d00 */
.L_x_2761:
[----:B------:R-:W-:Y:S05]  /*8660*/  BSYNC B1 ;  /* 0x0000000000017941 */ /* 0x000fea0003800000 */
.L_x_2760:
[----:B------:R-:W0:Y:S01]  /*8670*/  SYNCS.PHASECHK.TRANS64.TRYWAIT P1, [R2+URZ+0x16800], R13 ;  /* 0x0168000d020075a7 */ /* 0x000e22000802017f */
[----:B------:R-:W-:Y:S01]  /*8680*/  IMAD R29, R29, -0xc0, R32 ;  /* 0xffffff401d1d7824 */ /* 0x000fe200078e0220 */
[----:B------:R-:W-:Y:S01]  /*8690*/  BSSY B1, `(.L_x_2762) ;  /* 0x0000014000017945 */ /* 0x000fe20003800000 */
[----:B------:R-:W-:Y:S02]  /*86a0*/  VIADD R14, R155, 0x60 ;  /* 0x000000609b0e7836 */ /* 0x000fe40000000000 */
[----:B---3-5:R-:W-:Y:S01]  /*86b0*/  IMAD.MOV.U32 R3, RZ, RZ, R4 ;  /* 0x000000ffff037224 */ /* 0x028fe200078e0004 */
[----:B------:R-:W-:Y:S01]  /*86c0*/  VIMNMX R0, R29, 0xc0, PT ;  /* 0x000000c01d007848 */ /* 0x000fe20003fe0100 */
[----:B------:R-:W-:-:S03]  /*86d0*/  IMAD.MOV.U32 R12, RZ, RZ, R5 ;  /* 0x000000ffff0c7224 */ /* 0x000fc600078e0005 */
[-C--:B------:R-:W-:Y:S02]  /*86e0*/  ISETP.GE.OR P2, PT, R155, R0.reuse, P0 ;  /* 0x000000009b00720c */ /* 0x080fe40000746670 */
[----:B------:R-:W-:Y:S01]  /*86f0*/  ISETP.GE.OR P0, PT, R14, R0, P0 ;  /* 0x000000000e00720c */ /* 0x000fe20000706670 */
        /* <DEDUP_REMOVED lines=12> */
[----:B0-----:R-:W-:Y:S06]  /*87c0*/  @!P1 BRA `(.L_x_2763) ;  /* 0x0000013400009947 */ /* 0x001fec0003800000 */
.L_x_2989:
[----:B------:R-:W-:Y:S05]  /*87d0*/  BSYNC B1 ;  /* 0x0000000000017941 */ /* 0x000fea0003800000 */
.L_x_2762:
        /* <DEDUP_REMOVED lines=30> */
[----:B------:R-:W-:Y:S02]  /*89c0*/  SHF.R.U32.HI R15, RZ, 0x3, R14 ;  /* 0x00000003ff0f7819 */ /* 0x000fe4000001160e */
[C---:B------:R-:W-:Y:S02]  /*89d0*/  LOP3.LUT R13, R14.reuse, 0x38, R13, 0xf8, !PT ;  /* 0x000000380e0d7812 */ /* 0x040fe400078ef80d */
        /* <DEDUP_REMOVED lines=11> */
[----:B------:R-:W-:Y:S01]  /*8a90*/  IMAD.U32 R36, R26, 0x10000, RZ ;  /* 0x000100001a247824 */ /* 0x000fe200078e00ff */
[----:B------:R-:W-:Y:S01]  /*8aa0*/  SHF.L.U32 R34, R25, 0x10, RZ ;  /* 0x0000001019227819 */ /* 0x000fe200000006ff */
[C---:B-1----:R-:W-:Y:S02]  /*8ab0*/  IMAD.U32 R20, R12.reuse, 0x10000, RZ ;  /* 0x000100000c147824 */ /* 0x042fe400078e00ff */
[C---:B------:R-:W-:Y:S01]  /*8ac0*/  FMUL.FTZ R55, R33.reuse, R50 ;  /* 0x0000003221377220 */ /* 0x040fe20000410000 */
[----:B------:R-:W-:Y:S01]  /*8ad0*/  FMUL.FTZ R57, R33, R39 ;  /* 0x0000002721397220 */ /* 0x000fe20000410000 */
[----:B------:R-:W-:Y:S01]  /*8ae0*/  LOP3.LUT R12, R12, 0xffff0000, RZ, 0xc0, !PT ;  /* 0xffff00000c0c7812 */ /* 0x000fe200078ec0ff */
[----:B------:R-:W-:-:S02]  /*8af0*/  IMAD.U32 R21, R13, 0x10000, RZ ;  /* 0x000100000d157824 */ /* 0x000fc400078e00ff */
[----:B------:R-:W-:Y:S01]  /*8b00*/  FFMA.FTZ R55, R20, R39, -R55 ;  /* 0x0000002714377223 */ /* 0x000fe20000010837 */
[----:B------:R-:W-:Y:S01]  /*8b10*/  LOP3.LUT R33, R38, 0xffff0000, RZ, 0xc0, !PT ;  /* 0xffff000026217812 */ /* 0x000fe200078ec0ff */
[----:B------:R-:W-:Y:S01]  /*8b20*/  FMUL.FTZ R39, R24, R49 ;  /* 0x0000003118277220 */ /* 0x000fe20000410000 */
[----:B------:R-:W-:Y:S01]  /*8b30*/  FFMA.FTZ R57, R20, R50, R57 ;  /* 0x0000003214397223 */ /* 0x000fe20000010039 */
[----:B------:R-:W-:Y:S01]  /*8b40*/  IMAD.U32 R20, R46, 0x10000, RZ ;  /* 0x000100002e147824 */ /* 0x000fe200078e00ff */
[----:B------:R-:W-:Y:S01]  /*8b50*/  LOP3.LUT R25, R25, 0xffff0000, RZ, 0xc0, !PT ;  /* 0xffff000019197812 */ /* 0x000fe200078ec0ff */
[C---:B------:R-:W-:Y:S02]  /*8b60*/  IMAD.U32 R38, R51.reuse, 0x10000, RZ ;  /* 0x0001000033267824 */ /* 0x040fe400078e00ff */
[-C--:B------:R-:W-:Y:S01]  /*8b70*/  FMUL.FTZ R59, R24, R33.reuse ;  /* 0x00000021183b7220 */ /* 0x080fe20000410000 */
[----:B------:R-:W-:Y:S01]  /*8b80*/  FFMA.FTZ R50, R12, R33, -R39 ;  /* 0x000000210c327223 */ /* 0x000fe20000010827 */
[C---:B------:R-:W-:Y:S01]  /*8b90*/  FMUL.FTZ R33, R34.reuse, R20 ;  /* 0x0000001422217220 */ /* 0x040fe20000410000 */
[-C--:B------:R-:W-:Y:S01]  /*8ba0*/  FMUL.FTZ R54, R34, R38.reuse ;  /* 0x0000002622367220 */ /* 0x080fe20000410000 */
[----:B------:R-:W-:Y:S01]  /*8bb0*/  LOP3.LUT R24, R51, 0xffff0000, RZ, 0xc0, !PT ;  /* 0xffff000033187812 */ /* 0x000fe200078ec0ff */
[----:B------:R-:W-:Y:S01]  /*8bc0*/  FFMA.FTZ R34, R12, R49, R59 ;  /* 0x000000310c227223 */ /* 0x000fe2000001003b */
[----:B------:R-:W-:Y:S01]  /*8bd0*/  LOP3.LUT R46, R46, 0xffff0000, RZ, 0xc0, !PT ;  /* 0xffff00002e2e7812 */ /* 0x000fe200078ec0ff */
[----:B------:R-:W-:Y:S01]  /*8be0*/  FFMA.FTZ R38, R21, R38, R33 ;  /* 0x0000002615267223 */ /* 0x000fe20000010021 */
[----:B------:R-:W-:Y:S01]  /*8bf0*/  LOP3.LUT R13, R13, 0xffff0000, RZ, 0xc0, !PT ;  /* 0xffff00000d0d7812 */ /* 0x000fe200078ec0ff */
        /* <DEDUP_REMOVED lines=46> */
.L_x_2765:
[----:B------:R-:W-:Y:S05]  /*8ee0*/  BSYNC B1 ;  /* 0x0000000000017941 */ /* 0x000fea0003800000 */
.L_x_2764:
[----:B------:R-:W-:Y:S02]  /*8ef0*/  PRMT R20, R0, 0x7610, R20 ;  /* 0x0000761000147816 */ /* 0x000fe40000000014 */
[----:B------:R-:W-:Y:S01]  /*8f00*/  PRMT R30, R3, 0x7610, R30 ;  /* 0x00007610031e7816 */ /* 0x000fe2000000001e */
[----:B------:R-:W-:Y:S06]  /*8f10*/  @P0 BRA `(.L_x_2756) ;  /* 0x0000000400a80947 */ /* 0x000fec0003800000 */
[----:B-1----:R-:W2:Y:S01]  /*8f20*/  LDL R12, [R1+0x48] ;  /* 0x00004800010c7983 */ /* 0x002ea20000100800 */
[C---:B0-----:R-:W-:Y:S02]  /*8f30*/  VIADD R13, R155.reuse, 0x60 ;  /* 0x000000609b0d7836 */ /* 0x041fe40000000000 */
[----:B------:R-:W-:Y:S01]  /*8f40*/  VIADD R14, R155, 0x60 ;  /* 0x000000609b0e7836 */ /* 0x000fe20000000000 */
[----:B------:R-:W3:Y:S01]  /*8f50*/  LDL R31, [R1+0x64] ;  /* 0x00006400011f7983 */ /* 0x000ee20000100800 */
[----:B------:R-:W-:Y:S02]  /*8f60*/  IMAD.SHL.U32 R13, R13, 0x40, RZ ;  /* 0x000000400d0d7824 */ /* 0x000fe400078e00ff */
[----:B------:R-:W-:Y:S02]  /*8f70*/  IMAD.SHL.U32 R14, R14, 0x40, RZ ;  /* 0x000000400e0e7824 */ /* 0x000fe400078e00ff */
[----:B------:R-:W-:Y:S01]  /*8f80*/  IMAD.IADD R0, R16, 0x1, R41 ;  /* 0x0000000110007824 */ /* 0x000fe200078e0229 */
[----:B------:R-:W-:-:S02]  /*8f90*/  LOP3.LUT R13, R13, 0x1c0, RZ, 0xc0, !PT ;  /* 0x000001c00d0d7812 */ /* 0x000fc400078ec0ff */
[----:B------:R-:W-:Y:S02]  /*8fa0*/  LOP3.LUT R14, R14, 0x1c0, RZ, 0xc0, !PT ;  /* 0x000001c00e0e7812 */ /* 0x000fe400078ec0ff */
[----:B------:R-:W-:Y:S02]  /*8fb0*/  SHF.R.U32.HI R13, RZ, 0x3, R13 ;  /* 0x00000003ff0d7819 */ /* 0x000fe4000001160d */
[----:B------:R-:W-:-:S04]  /*8fc0*/  LOP3.LUT R0, R14, 0x38, R0, 0xf8, !PT ;  /* 0x000000380e007812 */ /* 0x000fc800078ef800 */
[----:B------:R-:W-:Y:S02]  /*8fd0*/  LOP3.LUT R0, R0, R13, RZ, 0x3c, !PT ;  /* 0x0000000d00007212 */ /* 0x000fe400078e3cff */
[----:B------:R-:W-:Y:S02]  /*8fe0*/  SHF.R.U64 R4, R4, 0x10, R5 ;  /* 0x0000001004047819 */ /* 0x000fe40000001205 */
[--C-:B------:R-:W-:Y:S02]  /*8ff0*/  SHF.R.U64 R8, R8, 0x10, R9.reuse ;  /* 0x0000001008087819 */ /* 0x100fe40000001209 */
[----:B------:R-:W-:Y:S02]  /*9000*/  SHF.R.U32.HI R9, RZ, 0x10, R9 ;  /* 0x00000010ff097819 */ /* 0x000fe40000011609 */
[----:B------:R-:W-:Y:S02]  /*9010*/  PRMT R43, R43, 0x5410, R4 ;  /* 0x000054102b2b7816 */ /* 0x000fe40000000004 */
[----:B------:R-:W-:-:S02]  /*9020*/  PRMT R44, R44, 0x5410, R9 ;  /* 0x000054102c2c7816 */ /* 0x000fc40000000009 */
[----:B------:R-:W-:Y:S01]  /*9030*/  SHF.R.U32.HI R29, RZ, 0x10, R11 ;  /* 0x00000010ff1d7819 */ /* 0x000fe2000001160b */
[----:B------:R-:W-:Y:S01]  /*9040*/  IMAD.U32 R32, R43, 0x10000, RZ ;  /* 0x000100002b207824 */ /* 0x000fe200078e00ff */
[----:B------:R-:W-:Y:S02]  /*9050*/  SHF.R.U32.HI R5, RZ, 0x10, R5 ;  /* 0x00000010ff057819 */ /* 0x000fe40000011605 */
[----:B------:R-:W-:Y:S02]  /*9060*/  PRMT R45, R45, 0x5410, R8 ;  /* 0x000054102d2d7816 */ /* 0x000fe40000000008 */
[----:B------:R-:W-:Y:S02]  /*9070*/  PRMT R29, R30, 0x5410, R29 ;  /* 0x000054101e1d7816 */ /* 0x000fe4000000001d */
[----:B------:R-:W-:Y:S01]  /*9080*/  PRMT R42, R42, 0x5410, R5 ;  /* 0x000054102a2a7816 */ /* 0x000fe20000000005 */
[----:B------:R-:W-:Y:S01]  /*9090*/  IMAD.U32 R30, R45, 0x10000, RZ ;  /* 0x000100002d1e7824 */ /* 0x000fe200078e00ff */
[----:B------:R-:W-:-:S03]  /*90a0*/  SHF.R.U64 R21, R10, 0x10, R11 ;  /* 0x000000100a157819 */ /* 0x000fc6000000120b */
[----:B------:R-:W-:Y:S01]  /*90b0*/  IMAD.U32 R34, R42, 0x10000, RZ ;  /* 0x000100002a227824 */ /* 0x000fe200078e00ff */
[----:B------:R-:W-:Y:S02]  /*90c0*/  PRMT R21, R20, 0x5410, R21 ;  /* 0x0000541014157816 */ /* 0x000fe40000000015 */
[----:B------:R-:W-:Y:S02]  /*90d0*/  LOP3.LUT R43, R43, 0xffff0000, RZ, 0xc0, !PT ;  /* 0xffff00002b2b7812 */ /* 0x000fe400078ec0ff */
[----:B------:R-:W-:Y:S01]  /*90e0*/  LOP3.LUT R45, R45, 0xffff0000, RZ, 0xc0, !PT ;  /* 0xffff00002d2d7812 */ /* 0x000fe200078ec0ff */
[----:B--2---:R-:W-:-:S04]  /*90f0*/  IMAD.IADD R3, R12, 0x1, R0 ;  /* 0x000000010c037824 */ /* 0x004fc800078e0200 */
[----:B------:R-:W-:Y:S01]  /*9100*/  IMAD R0, R3, 0x2, R2 ;  /* 0x0000000203007824 */ /* 0x000fe200078e0202 */
[----:B---3--:R-:W-:Y:S04]  /*9110*/  LDS.128 R12, [R31+0x8400] ;  /* 0x008400001f0c7984 */ /* 0x008fe80000000c00 */
[----:B------:R-:W0:Y:S01]  /*9120*/  LDS.128 R24, [R0+0x8400] ;  /* 0x0084000000187984 */ /* 0x000e220000000c00 */
[--C-:B------:R-:W-:Y:S02]  /*9130*/  SHF.R.U64 R3, R6, 0x10, R7.reuse ;  /* 0x0000001006037819 */ /* 0x100fe40000001207 */
[----:B------:R-:W-:Y:S02]  /*9140*/  SHF.R.U32.HI R6, RZ, 0x10, R7 ;  /* 0x00000010ff067819 */ /* 0x000fe40000011607 */
[----:B------:R-:W-:-:S02]  /*9150*/  PRMT R40, R40, 0x5410, R3 ;  /* 0x0000541028287816 */ /* 0x000fc40000000003 */
[----:B------:R-:W-:Y:S02]  /*9160*/  PRMT R35, R35, 0x5410, R6 ;  /* 0x0000541023237816 */ /* 0x000fe40000000006 */
[----:B0-----:R-:W-:Y:S01]  /*9170*/  SHF.L.U32 R9, R24, 0x10, RZ ;  /* 0x0000001018097819 */ /* 0x001fe200000006ff */
[----:B------:R-:W-:-:S04]  /*9180*/  IMAD.U32 R3, R12, 0x10000, RZ ;  /* 0x000100000c037824 */ /* 0x000fc800078e00ff */
[----:B------:R-:W-:Y:S01]  /*9190*/  FMUL.FTZ R36, R9, R32 ;  /* 0x0000002009247220 */ /* 0x000fe20000410000 */
[----:B------:R-:W-:Y:S02]  /*91a0*/  IMAD.U32 R11, R25, 0x10000, RZ ;  /* 0x00010000190b7824 */ /* 0x000fe400078e00ff */
[-C--:B------:R-:W-:Y:S01]  /*91b0*/  FMUL.FTZ R38, R9, R30.reuse ;  /* 0x0000001e09267220 */ /* 0x080fe20000410000 */
[----:B------:R-:W-:Y:S01]  /*91c0*/  FFMA.FTZ R36, R3, R30, -R36 ;  /* 0x0000001e03247223 */ /* 0x000fe20000010824 */
[----:B------:R-:W-:Y:S02]  /*91d0*/  IMAD.U32 R30, R44, 0x10000, RZ ;  /* 0x000100002c1e7824 */ /* 0x000fe400078e00ff */
[----:B------:R-:W-:Y:S01]  /*91e0*/  FMUL.FTZ R46, R11, R34 ;  /* 0x000000220b2e7220 */ /* 0x000fe20000410000 */
[----:B------:R-:W-:Y:S02]  /*91f0*/  IMAD.U32 R5, R13, 0x10000, RZ ;  /* 0x000100000d057824 */ /* 0x000fe400078e00ff */
[----:B------:R-:W-:Y:S01]  /*9200*/  FFMA.FTZ R38, R3, R32, R38 ;  /* 0x0000002003267223 */ /* 0x000fe20000010026 */
[----:B------:R-:W-:Y:S01]  /*9210*/  IMAD.U32 R20, R27, 0x10000, RZ ;  /* 0x000100001b147824 */ /* 0x000fe200078e00ff */
[----:B------:R-:W-:Y:S01]  /*9220*/  LOP3.LUT R10, R24, 0xffff0000, RZ, 0xc0, !PT ;  /* 0xffff0000180a7812 */ /* 0x000fe200078ec0ff */
[----:B------:R-:W-:-:S02]  /*9230*/  IMAD.U32 R9, R35, 0x10000, RZ ;  /* 0x0001000023097824 */ /* 0x000fc400078e00ff */
[-C--:B------:R-:W-:Y:S01]  /*9240*/  FMUL.FTZ R32, R11, R30.reuse ;  /* 0x0000001e0b207220 */ /* 0x080fe20000410000 */
[----:B------:R-:W-:Y:S02]  /*9250*/  IMAD.U32 R3, R29, 0x10000, RZ ;  /* 0x000100001d037824 */ /* 0x000fe400078e00ff */
[----:B------:R-:W-:Y:S01]  /*9260*/  FFMA.FTZ R46, R5, R30, -R46 ;  /* 0x0000001e052e7223 */ /* 0x000fe2000001082e */
[----:B------:R-:W-:Y:S02]  /*9270*/  IMAD.U32 R8, R15, 0x10000, RZ ;  /* 0x000100000f087824 */ /* 0x000fe400078e00ff */
[----:B------:R-:W-:Y:S01]  /*9280*/  FMUL.FTZ R11, R20, R9 ;  /* 0x00000009140b7220 */ /* 0x000fe20000410000 */
[----:B------:R-:W-:Y:S01]  /*9290*/  LOP3.LUT R4, R12, 0xffff0000, RZ, 0xc0, !PT ;  /* 0xffff00000c047812 */ /* 0x000fe200078ec0ff */
[----:B------:R-:W-:Y:S01]  /*92a0*/  FMUL.FTZ R30, R20, R3 ;  /* 0x00000003141e7220 */ /* 0x000fe20000410000 */
[----:B------:R-:W-:Y:S01]  /*92b0*/  FFMA.FTZ R32, R5, R34, R32 ;  /* 0x0000002205207223 */ /* 0x000fe20000010020 */
[----:B------:R-:W-:Y:S01]  /*92c0*/  FMUL.FTZ R5, R10, R43 ;  /* 0x0000002b0a057220 */ /* 0x000fe20000410000 */
[C---:B------:R-:W-:Y:S01]  /*92d0*/  FFMA.FTZ R20, R8.reuse, R3, -R11 ;  /* 0x0000000308147223 */ /* 0x040fe2000001080b */
[----:B------:R-:W-:Y:S01]  /*92e0*/  LOP3.LUT R12, R13, 0xffff0000, RZ, 0xc0, !PT ;  /* 0xffff00000d0c7812 */ /* 0x000fe200078ec0ff */
[----:B------:R-:W-:Y:S01]  /*92f0*/  FFMA.FTZ R30, R8, R9, R30 ;  /* 0x00000009081e7223 */ /* 0x000fe2000001001e */
[-C--:B------:R-:W-:Y:S01]  /*9300*/  FMUL.FTZ R11, R10, R45.reuse ;  /* 0x0000002d0a0b7220 */ /* 0x080fe20000410000 */
[C---:B------:R-:W-:Y:S01]  /*9310*/  IMAD.U32 R6, R14.reuse, 0x10000, RZ ;  /* 0x000100000e067824 */ /* 0x040fe200078e00ff */
[----:B------:R-:W-:Y:S01]  /*9320*/  LOP3.LUT R7, R14, 0xffff0000, RZ, 0xc0, !PT ;  /* 0xffff00000e077812 */ /* 0x000fe200078ec0ff */
[----:B------:R-:W-:Y:S01]  /*9330*/  IMAD.U32 R13, R26, 0x10000, RZ ;  /* 0x000100001a0d7824 */ /* 0x000fe200078e00ff */
[----:B------:R-:W-:Y:S01]  /*9340*/  LOP3.LUT R24, R25, 0xffff0000, RZ, 0xc0, !PT ;  /* 0xffff000019187812 */ /* 0x000fe200078ec0ff */
[----:B------:R-:W-:Y:S01]  /*9350*/  FFMA.FTZ R45, R4, R45, -R5 ;  /* 0x0000002d042d7223 */ /* 0x000fe20000010805 */
[----:B------:R-:W-:Y:S01]  /*9360*/  LOP3.LUT R9, R42, 0xffff0000, RZ, 0xc0, !PT ;  /* 0xffff00002a097812 */ /* 0x000fe200078ec0ff */
[----:B------:R-:W-:Y:S01]  /*9370*/  IMAD.U32 R8, R40, 0x10000, RZ ;  /* 0x0001000028087824 */ /* 0x000fe200078e00ff */
[----:B------:R-:W-:Y:S01]  /*9380*/  LOP3.LUT R14, R15, 0xffff0000, RZ, 0xc0, !PT ;  /* 0xffff00000f0e7812 */ /* 0x000fe200078ec0ff */
[----:B------:R-:W-:Y:S01]  /*9390*/  IMAD.U32 R5, R21, 0x10000, RZ ;  /* 0x0001000015057824 */ /* 0x000fe200078e00ff */
[----:B------:R-:W-:-:S02]  /*93a0*/  LOP3.LUT R15, R26, 0xffff0000, RZ, 0xc0, !PT ;  /* 0xffff00001a0f7812 */ /* 0x000fc400078ec0ff */
[----:B------:R-:W-:Y:S01]  /*93b0*/  LOP3.LUT R26, R27, 0xffff0000, RZ, 0xc0, !PT ;  /* 0xffff00001b1a7812 */ /* 0x000fe200078ec0ff */
[C---:B------:R-:W-:Y:S01]  /*93c0*/  FMUL.FTZ R27, R13.reuse, R8 ;  /* 0x000000080d1b7220 */ /* 0x040fe20000410000 */
[----:B------:R-:W-:Y:S01]  /*93d0*/  LOP3.LUT R3, R44, 0xffff0000, RZ, 0xc0, !PT ;  /* 0xffff00002c037812 */ /* 0x000fe200078ec0ff */
[----:B------:R-:W-:Y:S01]  /*93e0*/  FMUL.FTZ R25, R24, R9 ;  /* 0x0000000918197220 */ /* 0x000fe20000410000 */
[----:B------:R-:W-:Y:S01]  /*93f0*/  FFMA.FTZ R11, R4, R43, R11 ;  /* 0x0000002b040b7223 */ /* 0x000fe2000001000b */
[----:B------:R-:W-:Y:S01]  /*9400*/  FMUL.FTZ R13, R13, R5 ;  /* 0x000000050d0d7220 */ /* 0x000fe20000410000 */
[----:B------:R-:W-:Y:S02]  /*9410*/  LOP3.LUT R40, R40, 0xffff0000, RZ, 0xc0, !PT ;  /* 0xffff000028287812 */ /* 0x000fe400078ec0ff */
[----:B------:R-:W-:Y:S02]  /*9420*/  LOP3.LUT R35, R35, 0xffff0000, RZ, 0xc0, !PT ;  /* 0xffff000023237812 */ /* 0x000fe400078ec0ff */
[----:B------:R-:W-:-:S02]  /*9430*/  LOP3.LUT R4, R21, 0xffff0000, RZ, 0xc0, !PT ;  /* 0xffff000015047812 */ /* 0x000fc400078ec0ff */
[----:B------:R-:W-:Y:S01]  /*9440*/  LOP3.LUT R29, R29, 0xffff0000, RZ, 0xc0, !PT ;  /* 0xffff00001d1d7812 */ /* 0x000fe200078ec0ff */
[-C--:B------:R-:W-:Y:S01]  /*9450*/  FMUL.FTZ R24, R24, R3.reuse ;  /* 0x0000000318187220 */ /* 0x080fe20000410000 */
[----:B------:R-:W-:Y:S01]  /*9460*/  FFMA.FTZ R25, R12, R3, -R25 ;  /* 0x000000030c197223 */ /* 0x000fe20000010819 */
[C---:B------:R-:W-:Y:S01]  /*9470*/  FFMA.FTZ R27, R6.reuse, R5, -R27 ;  /* 0x00000005061b7223 */ /* 0x040fe2000001081b */
[----:B------:R-:W-:Y:S01]  /*9480*/  FFMA.FTZ R10, R6, R8, R13 ;  /* 0x00000008060a7223 */ /* 0x000fe2000001000d */
[C---:B------:R-:W-:Y:S01]  /*9490*/  FMUL.FTZ R6, R15.reuse, R40 ;  /* 0x000000280f067220 */ /* 0x040fe20000410000 */
[C---:B------:R-:W-:Y:S01]  /*94a0*/  FMUL.FTZ R3, R26.reuse, R35 ;  /* 0x000000231a037220 */ /* 0x040fe20000410000 */
[-C--:B------:R-:W-:Y:S01]  /*94b0*/  FMUL.FTZ R15, R15, R4.reuse ;  /* 0x000000040f0f7220 */ /* 0x080fe20000410000 */
[-C--:B------:R-:W-:Y:S01]  /*94c0*/  FMUL.FTZ R26, R26, R29.reuse ;  /* 0x0000001d1a1a7220 */ /* 0x080fe20000410000 */
[C---:B------:R-:W-:Y:S01]  /*94d0*/  FFMA.FTZ R6, R7.reuse, R4, -R6 ;  /* 0x0000000407067223 */ /* 0x040fe20000010806 */
        /* <DEDUP_REMOVED lines=14> */
.L_x_2756:
[----:B------:R-:W-:Y:S05]  /*95c0*/  BSYNC B0 ;  /* 0x0000000000007941 */ /* 0x000fea0003800000 */
.L_x_2742:
        /* <DEDUP_REMOVED lines=8> */
.L_x_2739:
[----:B--23--:R-:W2:Y:S02]  /*9650*/  LDL R0, [R1] ;  /* 0x0000000001007983 */ /* 0x00cea40000100800 */
[----:B--2---:R-:W-:-:S13]  /*9660*/  ISETP.NE.AND P0, PT, R0, 0x3, PT ;  /* 0x000000030000780c */ /* 0x004fda0003f05270 */
[----:B------:R-:W-:Y:S05]  /*9670*/  @!P0 BRA `(.L_x_2766) ;  /* 0x0000000000048947 */ /* 0x000fea0003800000 */
[----:B------:R-:W-:Y:S01]  /*9680*/  BPT.TRAP 0x1 ;  /* 0x000000040000795c */ /* 0x000fe20000300000 */
.L_x_2766:
[----:B------:R-:W-:Y:S01]  /*9690*/  IMAD R8, R23, 0x8, R2 ;  /* 0x0000000817087824 */ /* 0x000fe200078e0202 */
[----:B01----:R-:W-:-:S04]  /*96a0*/  SHF.L.U32 R3, R156, 0x1f, RZ ;  /* 0x0000001f9c037819 */ /* 0x003fc800000006ff */
[----:B------:R0:W1:Y:S01]  /*96b0*/  SYNCS.PHASECHK.TRANS64.TRYWAIT P1, [R8+URZ+0x16830], R3 ;  /* 0x01683003080075a7 */ /* 0x000062000802017f */
[----:B------:R-:W-:Y:S05]  /*96c0*/  @!P0 BRA `(.L_x_2767) ;  /* 0x0000000000048947 */ /* 0x000fea0003800000 */
[----:B------:R-:W-:Y:S01]  /*96d0*/  BPT.TRAP 0x1 ;  /* 0x000000040000795c */ /* 0x000fe20000300000 */
.L_x_2767:
        /* <DEDUP_REMOVED lines=10> */
.L_x_2768:
        /* <DEDUP_REMOVED lines=12> */
[----:B----4-:R-:W-:Y:S02]  /*9840*/  IMAD.MOV.U32 R11, RZ, RZ, 0x40000040 ;  /* 0x40000040ff0b7424 */ /* 0x010fe400078e00ff */
        /* <DEDUP_REMOVED lines=10> */
[----:B------:R-:W-:Y:S02]  /*98f0*/  R2UR UR6, R6 ;  /* 0x00000000060672ca */ /* 0x000fe400000e0000 */
[----:B------:R-:W-:Y:S01]  /*9900*/  R2UR UR7, R7 ;  /* 0x00000000070772ca */ /* 0x000fe200000e0000 */
[----:B------:R-:W-:Y:S01]  /*9910*/  IMAD.MOV.U32 R7, RZ, RZ, 0x40000040 ;  /* 0x40000040ff077424 */ /* 0x000fe200078e00ff */
[C---:B------:R-:W-:Y:S01]  /*9920*/  IADD3 R6, R4.reuse, 0x4, RZ ;  /* 0x0000000404067810 */ /* 0x040fe20007ffe0ff */
        /* <DEDUP_REMOVED lines=21> */
.L_x_2770:
[----:B------:R-:W2:Y:S01]  /*9a80*/  LDL R0, [R1+0x4c] ;  /* 0x00004c0001007983 */ /* 0x000ea20000100800 */
[----:B01----:R-:W0:Y:S01]  /*9a90*/  LDC R3, c[0x0][0x448] ;  /* 0x00011200ff037b82 */ /* 0x003e220000000800 */
[----:B------:R-:W-:Y:S02]  /*9aa0*/  ULDC UR4, c[0x0][0x988] ;  /* 0x0002620000047ab9 */ /* 0x000fe40000000800 */
[----:B------:R-:W2:Y:S04]  /*9ab0*/  LDL R94, [R1+0x2c] ;  /* 0x00002c00015e7983 */ /* 0x000ea80000100800 */
[----:B------:R-:W3:Y:S04]  /*9ac0*/  LDL R7, [R1+0x34] ;  /* 0x0000340001077983 */ /* 0x000ee80000100800 */
[----:B------:R-:W4:Y:S04]  /*9ad0*/  LDL R92, [R1+0xc] ;  /* 0x00000c00015c7983 */ /* 0x000f280000100800 */
[----:B------:R-:W5:Y:S01]  /*9ae0*/  LDL R90, [R1+0x28] ;  /* 0x00002800015a7983 */ /* 0x000f620000100800 */
[----:B0-----:R-:W-:-:S13]  /*9af0*/  ISETP.NE.AND P4, PT, R3, 0x1, PT ;  /* 0x000000010300780c */ /* 0x001fda0003f85270 */
[----:B------:R-:W0:Y:S08]  /*9b00*/  @P4 LDC R3, c[0x0][0x44c] ;  /* 0x00011300ff034b82 */ /* 0x000e300000000800 */
[----:B------:R-:W1:Y:S01]  /*9b10*/  @P4 LDC R5, c[0x0][0x450] ;  /* 0x00011400ff054b82 */ /* 0x000e620000000800 */
[----:B--2---:R-:W-:-:S04]  /*9b20*/  IMAD.IADD R6, R0, 0x1, R94 ;  /* 0x0000000100067824 */ /* 0x004fc800078e025e */
[----:B0-----:R-:W-:-:S05]  /*9b30*/  @P4 IMAD.HI.U32 R0, R6, R3, RZ ;  /* 0x0000000306004227 */ /* 0x001fca00078e00ff */
[----:B-1----:R-:W-:-:S05]  /*9b40*/  @P4 SHF.R.U32.HI R6, RZ, R5, R0 ;  /* 0x00000005ff064219 */ /* 0x002fca0000011600 */
[----:B------:R-:W0:Y:S01]  /*9b50*/  SHFL.IDX PT, R0, R6, 0x1, 0x1c1f ;  /* 0x003c1f0006007f89 */ /* 0x000e2200000e0000 */
[----:B------:R-:W-:-:S04]  /*9b60*/  IMAD.MOV.U32 R5, RZ, RZ, -0x80 ;  /* 0xffffff80ff057424 */ /* 0x000fc800078e00ff */
[----:B------:R-:W-:-:S05]  /*9b70*/  IMAD R5, R88, R5, 0x80 ;  /* 0x0000008058057424 */ /* 0x000fca00078e0205 */
[C-C-:B---3--:R-:W-:Y:S02]  /*9b80*/  IADD3 R4, -R7.reuse, 0x1, R5.reuse ;  /* 0x0000000107047810 */ /* 0x148fe40007ffe105 */
[----:B-----5:R-:W-:Y:S02]  /*9b90*/  IADD3 R5, -R7, R90, R5 ;  /* 0x0000005a07057210 */ /* 0x020fe40007ffe105 */
[----:B----4-:R-:W-:-:S04]  /*9ba0*/  IADD3 R4, -R92, R4, R90 ;  /* 0x000000045c047210 */ /* 0x010fc80007ffe15a */
        /* <DEDUP_REMOVED lines=94> */
[----:B------:R-:W-:-:S04]  /*a190*/  FMNMX.FTZ R10, R111, R10, !PT ;  /* 0x0000000a6f0a7209 */ /* 0x000fc80007810000 */
[----:B------:R-:W-:-:S05]  /*a1a0*/  FMNMX.FTZ R12, R87, R10, !PT ;  /* 0x0000000a570c7209 */ /* 0x000fca0007810000 */
[----:B------:R-:W0:Y:S04]  /*a1b0*/  SHFL.BFLY PT, R3, R12, 0x2, 0x1f ;  /* 0x0c401f000c037f89 */ /* 0x000e2800000e0000 */
[----:B------:R-:W1:Y:S01]  /*a1c0*/  SHFL.IDX PT, R6, R6, RZ, 0x1c1f ;  /* 0x001c1fff06067589 */ /* 0x000e6200000e0000 */
[----:B0-----:R-:W-:-:S05]  /*a1d0*/  FMNMX.FTZ R26, R12, R3, !PT ;  /* 0x000000030c1a7209 */ /* 0x001fca0007810000 */
[----:B------:R-:W0:Y:S01]  /*a1e0*/  SHFL.BFLY PT, R3, R26, 0x1, 0x1f ;  /* 0x0c201f001a037f89 */ /* 0x000e2200000e0000 */
[----:B------:R-:W-:Y:S01]  /*a1f0*/  IMAD.U32 R0, RZ, RZ, UR4 ;  /* 0x00000004ff007e24 */ /* 0x000fe2000f8e00ff */
[----:B-1----:R-:W-:-:S04]  /*a200*/  VIADDMNMX R4, R6, R4, R5, PT ;  /* 0x0000000406047246 */ /* 0x002fc80003800105 */
[C---:B------:R-:W-:Y:S02]  /*a210*/  ISETP.GT.AND P2, PT, R4.reuse, 0x1, PT ;  /* 0x000000010400780c */ /* 0x040fe40003f44270 */
[----:B------:R-:W-:Y:S02]  /*a220*/  ISETP.GT.AND P3, PT, R4, 0x8, PT ;  /* 0x000000080400780c */ /* 0x000fe40003f64270 */
[----:B0-----:R-:W-:-:S04]  /*a230*/  FMNMX.FTZ R3, R26, R3, !PT ;  /* 0x000000031a037209 */ /* 0x001fc80007810000 */
[C---:B------:R-:W-:Y:S01]  /*a240*/  FSETP.NEU.FTZ.AND P1, PT, R3.reuse, -INF , PT ;  /* 0xff8000000300780b */ /* 0x040fe20003f3d000 */
[----:B------:R-:W-:-:S05]  /*a250*/  FMUL.FTZ R10, R3, R0 ;  /* 0x00000000030a7220 */ /* 0x000fca0000410000 */
[----:B------:R-:W-:Y:S02]  /*a260*/  FSEL R10, R10, RZ, P1 ;  /* 0x000000ff0a0a7208 */ /* 0x000fe40000800000 */
[----:B------:R-:W-:Y:S02]  /*a270*/  ISETP.GT.AND P1, PT, R4, RZ, PT ;  /* 0x000000ff0400720c */ /* 0x000fe40003f24270 */
[----:B------:R-:W-:Y:S02]  /*a280*/  FSEL R25, R25, -INF , P2 ;  /* 0xff80000019197808 */ /* 0x000fe40001000000 */
[----:B------:R-:W-:Y:S01]  /*a290*/  FSEL R5, R24, -INF , P1 ;  /* 0xff80000018057808 */ /* 0x000fe20000800000 */
[----:B------:R-:W-:Y:S01]  /*a2a0*/  FFMA.FTZ R149, R7, R0, -R10 ;  /* 0x0000000007957223 */ /* 0x000fe2000001080a */
[----:B------:R-:W-:Y:S02]  /*a2b0*/  ISETP.GT.AND P1, PT, R4, 0x9, PT ;  /* 0x000000090400780c */ /* 0x000fe40003f24270 */
[----:B------:R-:W-:-:S02]  /*a2c0*/  FSEL R7, R28, -INF , P3 ;  /* 0xff8000001c077808 */ /* 0x000fc40001800000 */
[----:B------:R-:W-:Y:S02]  /*a2d0*/  FMNMX.FTZ R6, R5, R25, !PT ;  /* 0x0000001905067209 */ /* 0x000fe40007810000 */
[C---:B------:R-:W-:Y:S02]  /*a2e0*/  ISETP.GT.AND P2, PT, R4.reuse, 0x10, PT ;  /* 0x000000100400780c */ /* 0x040fe40003f44270 */
[----:B------:R-:W-:Y:S02]  /*a2f0*/  FSEL R29, R29, -INF , P1 ;  /* 0xff8000001d1d7808 */ /* 0x000fe40000800000 */
[----:B------:R-:W-:Y:S01]  /*a300*/  FMNMX.FTZ R6, R7, R6, !PT ;  /* 0x0000000607067209 */ /* 0x000fe20007810000 */
        /* <DEDUP_REMOVED lines=53> */
[----:B------:R-:W-:Y:S01]  /*a660*/  FFMA.FTZ R48, R55, R0, -R10 ;  /* 0x0000000037307223 */ /* 0x000fe2000001080a */
[----:B------:R-:W-:Y:S01]  /*a670*/  FSEL R57, R57, -INF , P1 ;  /* 0xff80000039397808 */ /* 0x000fe20000800000 */
[----:B------:R-:W0:Y:S01]  /*a680*/  S2R R96, SR_CgaCtaId ;  /* 0x0000000000607919 */ /* 0x000e220000008800 */
[----:B------:R-:W-:Y:S01]  /*a690*/  FMNMX.FTZ R6, R39, R6, !PT ;  /* 0x0000000627067209 */ /* 0x000fe20007810000 */
[----:B------:R-:W1:Y:S01]  /*a6a0*/  @P4 LDC R52, c[0x0][0x450] ;  /* 0x00011400ff344b82 */ /* 0x000e620000000800 */
        /* <DEDUP_REMOVED lines=41> */
[----:B------:R-:W-:Y:S01]  /*a940*/  FMNMX.FTZ R6, R85, R6, !PT ;  /* 0x0000000655067209 */ /* 0x000fe20007810000 */
[----:B------:R-:W-:-:S04]  /*a950*/  FFMA.FTZ R4, R59, R0, -R10 ;  /* 0x000000003b047223 */ /* 0x000fc8000001080a */
[----:B------:R-:W2:Y:S02]  /*a960*/  SHFL.BFLY PT, R59, R6, 0x2, 0x1f ;  /* 0x0c401f00063b7f89 */ /* 0x000ea400000e0000 */
[----:B--2---:R-:W-:-:S05]  /*a970*/  FMNMX.FTZ R59, R6, R59, !PT ;  /* 0x0000003b063b7209 */ /* 0x004fca0007810000 */
[----:B------:R-:W2:Y:S02]  /*a980*/  SHFL.BFLY PT, R6, R59, 0x1, 0x1f ;  /* 0x0c201f003b067f89 */ /* 0x000ea400000e0000 */
[----:B--2---:R-:W-:-:S04]  /*a990*/  FMNMX.FTZ R6, R59, R6, !PT ;  /* 0x000000063b067209 */ /* 0x004fc80007810000 */
[C---:B------:R-:W-:Y:S01]  /*a9a0*/  FSETP.NEU.FTZ.AND P1, PT, R6.reuse, -INF , PT ;  /* 0xff8000000600780b */ /* 0x040fe20003f3d000 */
[----:B------:R-:W-:-:S05]  /*a9b0*/  FMUL.FTZ R50, R6, R0 ;  /* 0x0000000006327220 */ /* 0x000fca0000410000 */
[----:B------:R-:W-:-:S05]  /*a9c0*/  FSEL R50, R50, RZ, P1 ;  /* 0x000000ff32327208 */ /* 0x000fca0000800000 */
[-CC-:B------:R-:W-:Y:S01]  /*a9d0*/  FFMA.FTZ R136, R13, R0.reuse, -R50.reuse ;  /* 0x000000000d887223 */ /* 0x180fe20000010832 */
[-CC-:B------:R-:W-:Y:S02]  /*a9e0*/  FFMA.FTZ R13, R49, R0.reuse, -R50.reuse ;  /* 0x00000000310d7223 */ /* 0x180fe40000010832 */
[----:B------:R-:W2:Y:S01]  /*a9f0*/  LDL R49, [R1+0x3c] ;  /* 0x00003c0001317983 */ /* 0x000ea20000100800 */
[-CC-:B------:R-:W-:Y:S01]  /*aa00*/  FFMA.FTZ R146, R27, R0.reuse, -R50.reuse ;  /* 0x000000001b927223 */ /* 0x180fe20000010832 */
[-CC-:B------:R-:W-:Y:S02]  /*aa10*/  FFMA.FTZ R27, R37, R0.reuse, -R50.reuse ;  /* 0x00000000251b7223 */ /* 0x180fe40000010832 */
[----:B------:R-:W3:Y:S01]  /*aa20*/  @P4 LDC R37, c[0x0][0x44c] ;  /* 0x00011300ff254b82 */ /* 0x000ee20000000800 */
[-CC-:B------:R-:W-:Y:S01]  /*aa30*/  FFMA.FTZ R148, R5, R0.reuse, -R50.reuse ;  /* 0x0000000005947223 */ /* 0x180fe20000010832 */
[-CC-:B------:R-:W-:Y:S01]  /*aa40*/  FFMA.FTZ R5, R25, R0.reuse, -R50.reuse ;  /* 0x0000000019057223 */ /* 0x180fe20000010832 */
[-CC-:B------:R-:W-:Y:S01]  /*aa50*/  FFMA.FTZ R150, R7, R0.reuse, -R50.reuse ;  /* 0x0000000007967223 */ /* 0x180fe20000010832 */
[----:B------:R-:W-:Y:S01]  /*aa60*/  MUFU.EX2 R149, R149 ;  /* 0x0000009500957308 */ /* 0x000fe20000000800 */
[-CC-:B------:R-:W-:Y:S01]  /*aa70*/  FFMA.FTZ R25, R29, R0.reuse, -R50.reuse ;  /* 0x000000001d197223 */ /* 0x180fe20000010832 */
[----:B------:R-:W-:-:S06]  /*aa80*/  FFMA.FTZ R144, R9, R0, -R50 ;  /* 0x0000000009907223 */ /* 0x000fcc0000010832 */
[----:B------:R-:W-:Y:S08]  /*aa90*/  MUFU.EX2 R148, R148 ;  /* 0x0000009400947308 */ /* 0x000ff00000000800 */
[----:B------:R-:W4:Y:S01]  /*aaa0*/  MUFU.EX2 R5, R5 ;  /* 0x0000000500057308 */ /* 0x000f220000000800 */
[----:B------:R-:W-:-:S07]  /*aab0*/  VIADD R8, R8, 0x16840 ;  /* 0x0001684008087836 */ /* 0x000fce0000000000 */
[----:B------:R-:W5:Y:S01]  /*aac0*/  MUFU.EX2 R12, R12 ;  /* 0x0000000c000c7308 */ /* 0x000f620000000800 */
[----:B------:R-:W-:-:S07]  /*aad0*/  FFMA.FTZ R9, R33, R0, -R50 ;  /* 0x0000000021097223 */ /* 0x000fce0000010832 */
[----:B------:R-:W1:Y:S08]  /*aae0*/  MUFU.EX2 R150, R150 ;  /* 0x0000009600967308 */ /* 0x000e700000000800 */
[----:B------:R-:W1:Y:S01]  /*aaf0*/  MUFU.EX2 R151, R151 ;  /* 0x0000009700977308 */ /* 0x000e620000000800 */
[----:B0-----:R-:W-:-:S07]  /*ab00*/  PRMT R8, R96, 0x654, R8 ;  /* 0x0000065460087816 */ /* 0x001fce0000000008 */
[----:B------:R-:W0:Y:S01]  /*ab10*/  MUFU.EX2 R25, R25 ;  /* 0x0000001900197308 */ /* 0x000e220000000800 */
[----:B---3--:R-:W-:Y:S01]  /*ab20*/  @P4 IMAD.HI.U32 R37, R94, R37, RZ ;  /* 0x000000255e254227 */ /* 0x008fe200078e00ff */
[----:B------:R5:W-:Y:S06]  /*ab30*/  SYNCS.ARRIVE.TRANS64.RED.A1T0 RZ, [R8+URZ], RZ ;  /* 0x000000ff08ff79a7 */ /* 0x000bec000810043f */
[----:B------:R-:W3:Y:S01]  /*ab40*/  MUFU.EX2 R24, R24 ;  /* 0x0000001800187308 */ /* 0x000ee20000000800 */
[----:B----4-:R-:W-:Y:S01]  /*ab50*/  FADD.FTZ R7, R148, R5 ;  /* 0x0000000594077221 */ /* 0x010fe20000010000 */
[----:B------:R-:W-:-:S06]  /*ab60*/  FFMA.FTZ R132, R39, R0, -R50 ;  /* 0x0000000027847223 */ /* 0x000fcc0000010832 */
[----:B------:R-:W4:Y:S01]  /*ab70*/  MUFU.EX2 R144, R144 ;  /* 0x0000009000907308 */ /* 0x000f220000000800 */
[----:B-----5:R-:W-:Y:S01]  /*ab80*/  FADD.FTZ R8, R149, R12 ;  /* 0x0000000c95087221 */ /* 0x020fe20000010000 */
[----:B------:R-:W-:-:S06]  /*ab90*/  IMAD.MOV.U32 R39, RZ, RZ, R94 ;  /* 0x000000ffff277224 */ /* 0x000fcc00078e005e */
[----:B------:R-:W5:Y:S01]  /*aba0*/  MUFU.EX2 R145, R145 ;  /* 0x0000009100917308 */ /* 0x000f620000000800 */
[----:B-1----:R-:W-:Y:S01]  /*abb0*/  @P4 SHF.R.U32.HI R39, RZ, R52, R37 ;  /* 0x00000034ff274219 */ /* 0x002fe20000011625 */
[----:B------:R-:W-:-:S06]  /*abc0*/  FADD.FTZ R52, R150, R7 ;  /* 0x0000000796347221 */ /* 0x000fcc0000010000 */
[----:B------:R-:W1:Y:S01]  /*abd0*/  MUFU.EX2 R9, R9 ;  /* 0x0000000900097308 */ /* 0x000e620000000800 */
[----:B------:R-:W-:Y:S01]  /*abe0*/  FADD.FTZ R37, R151, R8 ;  /* 0x0000000897257221 */ /* 0x000fe20000010000 */
[----:B------:R-:W-:-:S06]  /*abf0*/  FFMA.FTZ R140, R11, R0, -R50 ;  /* 0x000000000b8c7223 */ /* 0x000fcc0000010832 */
[----:B------:R-:W1:Y:S01]  /*ac00*/  MUFU.EX2 R26, R26 ;  /* 0x0000001a001a7308 */ /* 0x000e620000000800 */
[----:B------:R-:W-:Y:S01]  /*ac10*/  IADD3 R7, R39, R90, -R92 ;  /* 0x0000005a27077210 */ /* 0x000fe20007ffe85c */
[----:B0-----:R-:W-:-:S06]  /*ac20*/  FADD.FTZ R39, R25, R52 ;  /* 0x0000003419277221 */ /* 0x001fcc0000010000 */
[----:B------:R-:W0:Y:S01]  /*ac30*/  MUFU.EX2 R146, R146 ;  /* 0x0000009200927308 */ /* 0x000e220000000800 */
[----:B---3--:R-:W-:Y:S01]  /*ac40*/  FADD.FTZ R8, R24, R37 ;  /* 0x0000002518087221 */ /* 0x008fe20000010000 */
[----:B------:R-:W-:-:S06]  /*ac50*/  FFMA.FTZ R11, R41, R0, -R50 ;  /* 0x00000000290b7223 */ /* 0x000fcc0000010832 */
[----:B------:R-:W3:Y:S01]  /*ac60*/  MUFU.EX2 R147, R147 ;  /* 0x0000009300937308 */ /* 0x000ee20000000800 */
[----:B----4-:R-:W-:Y:S01]  /*ac70*/  FADD.FTZ R52, R144, R39 ;  /* 0x0000002790347221 */ /* 0x010fe20000010000 */
[----:B-----5:R-:W-:-:S06]  /*ac80*/  FADD.FTZ R41, R145, R8 ;  /* 0x0000000891297221 */ /* 0x020fcc0000010000 */
[----:B------:R-:W-:Y:S01]  /*ac90*/  MUFU.EX2 R28, R28 ;  /* 0x0000001c001c7308 */ /* 0x000fe20000000800 */
[----:B------:R-:W-:-:S07]  /*aca0*/  FFMA.FTZ R142, R31, R0, -R50 ;  /* 0x000000001f8e7223 */ /* 0x000fce0000010832 */
[----:B------:R-:W4:Y:S01]  /*acb0*/  MUFU.EX2 R27, R27 ;  /* 0x0000001b001b7308 */ /* 0x000f220000000800 */
[----:B------:R-:W-:Y:S01]  /*acc0*/  FFMA.FTZ R134, R43, R0, -R50 ;  /* 0x000000002b867223 */ /* 0x000fe20000010832 */
[----:B-1----:R-:W-:Y:S01]  /*acd0*/  FADD.FTZ R43, R9, R52 ;  /* 0x00000034092b7221 */ /* 0x002fe20000010000 */
[----:B------:R-:W-:-:S05]  /*ace0*/  FADD.FTZ R8, R26, R41 ;  /* 0x000000291a087221 */ /* 0x000fca0000010000 */
[----:B------:R-:W-:Y:S01]  /*acf0*/  MUFU.EX2 R141, R141 ;  /* 0x0000008d008d7308 */ /* 0x000fe20000000800 */
[----:B------:R-:W-:-:S07]  /*ad00*/  FFMA.FTZ R29, R45, R0, -R50 ;  /* 0x000000002d1d7223 */ /* 0x000fce0000010832 */
[----:B------:R-:W1:Y:S01]  /*ad10*/  MUFU.EX2 R140, R140 ;  /* 0x0000008c008c7308 */ /* 0x000e620000000800 */
[----:B0-----:R-:W-:Y:S01]  /*ad20*/  FADD.FTZ R52, R146, R43 ;  /* 0x0000002b92347221 */ /* 0x001fe20000010000 */
[----:B---3--:R-:W-:-:S06]  /*ad30*/  FADD.FTZ R43, R147, R8 ;  /* 0x00000008932b7221 */ /* 0x008fcc0000010000 */
[----:B------:R-:W-:Y:S08]  /*ad40*/  MUFU.EX2 R30, R30 ;  /* 0x0000001e001e7308 */ /* 0x000ff00000000800 */
[----:B------:R-:W0:Y:S01]  /*ad50*/  MUFU.EX2 R11, R11 ;  /* 0x0000000b000b7308 */ /* 0x000e220000000800 */
[----:B----4-:R-:W-:Y:S01]  /*ad60*/  FADD.FTZ R45, R27, R52 ;  /* 0x000000341b2d7221 */ /* 0x010fe20000010000 */
[----:B------:R-:W-:-:S06]  /*ad70*/  FADD.FTZ R8, R28, R43 ;  /* 0x0000002b1c087221 */ /* 0x000fcc0000010000 */
[----:B------:R-:W-:Y:S08]  /*ad80*/  MUFU.EX2 R143, R143 ;  /* 0x0000008f008f7308 */ /* 0x000ff00000000800 */
[----:B------:R-:W3:Y:S01]  /*ad90*/  MUFU.EX2 R142, R142 ;  /* 0x0000008e008e7308 */ /* 0x000ee20000000800 */
[----:B-1----:R-:W-:Y:S01]  /*ada0*/  FADD.FTZ R52, R140, R45 ;  /* 0x0000002d8c347221 */ /* 0x002fe20000010000 */
[----:B------:R-:W-:-:S06]  /*adb0*/  FADD.FTZ R43, R141, R8 ;  /* 0x000000088d2b7221 */ /* 0x000fcc0000010000 */
[----:B------:R-:W-:Y:S01]  /*adc0*/  MUFU.EX2 R32, R32 ;  /* 0x0000002000207308 */ /* 0x000fe20000000800 */
[-C--:B------:R-:W-:Y:S01]  /*add0*/  FFMA.FTZ R139, R95, R0.reuse, -R10 ;  /* 0x000000005f8b7223 */ /* 0x080fe2000001080a */
[----:B------:R-:W-:-:S06]  /*ade0*/  FFMA.FTZ R138, R35, R0, -R50 ;  /* 0x00000000238a7223 */ /* 0x000fcc0000010832 */
[----:B------:R-:W1:Y:S01]  /*adf0*/  MUFU.EX2 R29, R29 ;  /* 0x0000001d001d7308 */ /* 0x000e620000000800 */
[----:B0-----:R-:W-:Y:S01]  /*ae00*/  FADD.FTZ R45, R11, R52 ;  /* 0x000000340b2d7221 */ /* 0x001fe20000010000 */
[----:B------:R-:W-:-:S06]  /*ae10*/  FADD.FTZ R8, R30, R43 ;  /* 0x0000002b1e087221 */ /* 0x000fcc0000010000 */
[----:B------:R-:W-:Y:S01]  /*ae20*/  MUFU.EX2 R137, R137 ;  /* 0x0000008900897308 */ /* 0x000fe20000000800 */
[----:B------:R-:W-:-:S07]  /*ae30*/  FFMA.FTZ R31, R53, R0, -R50 ;  /* 0x00000000351f7223 */ /* 0x000fce0000010832 */
[----:B------:R-:W0:Y:S01]  /*ae40*/  MUFU.EX2 R136, R136 ;  /* 0x0000008800887308 */ /* 0x000e220000000800 */
[----:B---3--:R-:W-:Y:S01]  /*ae50*/  FADD.FTZ R52, R142, R45 ;  /* 0x0000002d8e347221 */ /* 0x008fe20000010000 */
[----:B------:R-:W-:-:S06]  /*ae60*/  FADD.FTZ R43, R143, R8 ;  /* 0x000000088f2b7221 */ /* 0x000fcc0000010000 */
[----:B------:R-:W-:Y:S01]  /*ae70*/  MUFU.EX2 R46, R46 ;  /* 0x0000002e002e7308 */ /* 0x000fe20000000800 */
[----:B------:R-:W-:-:S07]  /*ae80*/  FFMA.FTZ R133, R97, R0, -R10 ;  /* 0x0000000061857223 */ /* 0x000fce000001080a */
[----:B------:R-:W3:Y:S01]  /*ae90*/  MUFU.EX2 R13, R13 ;  /* 0x0000000d000d7308 */ /* 0x000ee20000000800 */
[----:B-1----:R-:W-:Y:S01]  /*aea0*/  FADD.FTZ R45, R29, R52 ;  /* 0x000000341d2d7221 */ /* 0x002fe20000010000 */
[----:B------:R-:W-:-:S06]  /*aeb0*/  FADD.FTZ R8, R32, R43 ;  /* 0x0000002b20087221 */ /* 0x000fcc0000010000 */
[----:B------:R-:W-:Y:S01]  /*aec0*/  MUFU.EX2 R139, R139 ;  /* 0x0000008b008b7308 */ /* 0x000fe20000000800 */
[----:B------:R-:W-:-:S07]  /*aed0*/  FFMA.FTZ R33, R57, R0, -R50 ;  /* 0x0000000039217223 */ /* 0x000fce0000010832 */
        /* <DEDUP_REMOVED lines=9> */
[-C--:B------:R-:W-:Y:S01]  /*af70*/  FFMA.FTZ R42, R63, R0.reuse, -R10 ;  /* 0x000000003f2a7223 */ /* 0x080fe2000001080a */
[----:B------:R-:W-:-:S06]  /*af80*/  FFMA.FTZ R35, R61, R0, -R50 ;  /* 0x000000003d237223 */ /* 0x000fcc0000010832 */
[----:B------:R-:W3:Y:S01]  /*af90*/  MUFU.EX2 R132, R132 ;  /* 0x0000008400847308 */ /* 0x000ee20000000800 */
[----:B------:R-:W-:Y:S01]  /*afa0*/  F2FP.BF16.F32.PACK_AB R149, R12, R149 ;  /* 0x000000950c95723e */ /* 0x000fe200000010ff */
[----:B-1----:R-:W-:Y:S01]  /*afb0*/  FADD.FTZ R12, R138, R45 ;  /* 0x0000002d8a0c7221 */ /* 0x002fe20000010000 */
[----:B------:R-:W-:-:S05]  /*afc0*/  FADD.FTZ R43, R139, R8 ;  /* 0x000000088b2b7221 */ /* 0x000fca0000010000 */
[----:B------:R-:W-:Y:S01]  /*afd0*/  MUFU.EX2 R4, R4 ;  /* 0x0000000400047308 */ /* 0x000fe20000000800 */
[-C--:B------:R-:W-:Y:S01]  /*afe0*/  FFMA.FTZ R129, R101, R0.reuse, -R10 ;  /* 0x0000000065817223 */ /* 0x080fe2000001080a */
[----:B------:R-:W-:-:S06]  /*aff0*/  FFMA.FTZ R128, R89, R0, -R50 ;  /* 0x0000000059807223 */ /* 0x000fcc0000010832 */
[----:B------:R-:W1:Y:S01]  /*b000*/  MUFU.EX2 R33, R33 ;  /* 0x0000002100217308 */ /* 0x000e620000000800 */
[----:B0-----:R-:W-:Y:S01]  /*b010*/  FADD.FTZ R45, R31, R12 ;  /* 0x0000000c1f2d7221 */ /* 0x001fe20000010000 */
[----:B------:R-:W-:-:S06]  /*b020*/  FADD.FTZ R8, R48, R43 ;  /* 0x0000002b30087221 */ /* 0x000fcc0000010000 */
[----:B------:R-:W-:Y:S01]  /*b030*/  MUFU.EX2 R135, R135 ;  /* 0x0000008700877308 */ /* 0x000fe20000000800 */
[-C--:B------:R-:W-:Y:S01]  /*b040*/  FFMA.FTZ R34, R67, R0.reuse, -R10 ;  /* 0x0000000043227223 */ /* 0x080fe2000001080a */
[----:B------:R-:W-:-:S06]  /*b050*/  FFMA.FTZ R37, R65, R0, -R50 ;  /* 0x0000000041257223 */ /* 0x000fcc0000010832 */
[----:B------:R-:W0:Y:S01]  /*b060*/  MUFU.EX2 R134, R134 ;  /* 0x0000008600867308 */ /* 0x000e220000000800 */
[----:B---3--:R-:W-:Y:S01]  /*b070*/  FADD.FTZ R12, R132, R45 ;  /* 0x0000002d840c7221 */ /* 0x008fe20000010000 */
[----:B------:R-:W-:-:S06]  /*b080*/  FADD.FTZ R43, R133, R8 ;  /* 0x00000008852b7221 */ /* 0x000fcc0000010000 */
[----:B------:R-:W-:Y:S01]  /*b090*/  MUFU.EX2 R42, R42 ;  /* 0x0000002a002a7308 */ /* 0x000fe20000000800 */
[-C--:B------:R-:W-:Y:S01]  /*b0a0*/  FFMA.FTZ R131, R103, R0.reuse, -R10 ;  /* 0x0000000067837223 */ /* 0x080fe2000001080a */
[----:B------:R-:W-:-:S06]  /*b0b0*/  FFMA.FTZ R130, R47, R0, -R50 ;  /* 0x000000002f827223 */ /* 0x000fcc0000010832 */
[----:B------:R-:W3:Y:S01]  /*b0c0*/  MUFU.EX2 R35, R35 ;  /* 0x0000002300237308 */ /* 0x000ee20000000800 */
[----:B-1----:R-:W-:Y:S01]  /*b0d0*/  FADD.FTZ R45, R33, R12 ;  /* 0x0000000c212d7221 */ /* 0x002fe20000010000 */
[----:B------:R-:W-:-:S06]  /*b0e0*/  FADD.FTZ R8, R4, R43 ;  /* 0x0000002b04087221 */ /* 0x000fcc0000010000 */
[----:B------:R-:W-:Y:S01]  /*b0f0*/  MUFU.EX2 R129, R129 ;  /* 0x0000008100817308 */ /* 0x000fe20000000800 */
[-C--:B------:R-:W-:Y:S01]  /*b100*/  FFMA.FTZ R36, R71, R0.reuse, -R10 ;  /* 0x0000000047247223 */ /* 0x080fe2000001080a */
[----:B------:R-:W-:-:S06]  /*b110*/  FFMA.FTZ R39, R69, R0, -R50 ;  /* 0x0000000045277223 */ /* 0x000fcc0000010832 */
[----:B------:R-:W1:Y:S01]  /*b120*/  MUFU.EX2 R128, R128 ;  /* 0x0000008000807308 */ /* 0x000e620000000800 */
[----:B------:R-:W-:Y:S01]  /*b130*/  F2FP.BF16.F32.PACK_AB R148, R5, R148 ;  /* 0x000000940594723e */ /* 0x000fe200000010ff */
[----:B0-----:R-:W-:Y:S01]  /*b140*/  FADD.FTZ R12, R134, R45 ;  /* 0x0000002d860c7221 */ /* 0x001fe20000010000 */
[----:B------:R-:W-:-:S05]  /*b150*/  FADD.FTZ R5, R135, R8 ;  /* 0x0000000887057221 */ /* 0x000fca0000010000 */
[----:B------:R-:W-:Y:S01]  /*b160*/  MUFU.EX2 R34, R34 ;  /* 0x0000002200227308 */ /* 0x000fe20000000800 */
[-C--:B------:R-:W-:Y:S01]  /*b170*/  FFMA.FTZ R125, R105, R0.reuse, -R10 ;  /* 0x00000000697d7223 */ /* 0x080fe2000001080a */
[----:B------:R-:W-:-:S06]  /*b180*/  FFMA.FTZ R124, R91, R0, -R50 ;  /* 0x000000005b7c7223 */ /* 0x000fcc0000010832 */
[----:B------:R-:W0:Y:S01]  /*b190*/  MUFU.EX2 R37, R37 ;  /* 0x0000002500257308 */ /* 0x000e220000000800 */
[----:B------:R-:W-:Y:S01]  /*b1a0*/  F2FP.BF16.F32.PACK_AB R144, R9, R144 ;  /* 0x000000900990723e */ /* 0x000fe200000010ff */
[----:B---3--:R-:W-:Y:S01]  /*b1b0*/  FADD.FTZ R9, R35, R12 ;  /* 0x0000000c23097221 */ /* 0x008fe20000010000 */
[----:B------:R-:W-:-:S05]  /*b1c0*/  FADD.FTZ R8, R42, R5 ;  /* 0x000000052a087221 */ /* 0x000fca0000010000 */
        /* <DEDUP_REMOVED lines=15> */
[----:B------:R-:W-:Y:S01]  /*b2c0*/  FFMA.FTZ R77, R77, R0, -R50 ;  /* 0x000000004d4d7223 */ /* 0x000fe20000010832 */
[----:B------:R-:W-:Y:S01]  /*b2d0*/  SHF.R.S32.HI R54, RZ, 0x1f, R7 ;  /* 0x0000001fff367819 */ /* 0x000fe20000011407 */
[----:B---3--:R-:W-:-:S05]  /*b2e0*/  FADD.FTZ R12, R130, R9 ;  /* 0x00000009820c7221 */ /* 0x008fca0000010000 */
[----:B------:R-:W-:Y:S01]  /*b2f0*/  MUFU.EX2 R38, R38 ;  /* 0x0000002600267308 */ /* 0x000fe20000000800 */
[----:B------:R-:W-:Y:S01]  /*b300*/  FADD.FTZ R5, R131, R8 ;  /* 0x0000000883057221 */ /* 0x000fe20000010000 */
[----:B------:R-:W-:-:S06]  /*b310*/  FFMA.FTZ R121, R79, R0, -R10 ;  /* 0x000000004f797223 */ /* 0x000fcc000001080a */
[----:B------:R-:W3:Y:S01]  /*b320*/  MUFU.EX2 R41, R41 ;  /* 0x0000002900297308 */ /* 0x000ee20000000800 */
[----:B------:R-:W-:Y:S01]  /*b330*/  FFMA.FTZ R93, R93, R0, -R50 ;  /* 0x000000005d5d7223 */ /* 0x000fe20000010832 */
[----:B------:R-:W-:Y:S01]  /*b340*/  LEA.HI R7, R54, R7, RZ, 0x7 ;  /* 0x0000000736077211 */ /* 0x000fe200078f38ff */
[----:B-1----:R-:W-:-:S05]  /*b350*/  FADD.FTZ R9, R39, R12 ;  /* 0x0000000c27097221 */ /* 0x002fca0000010000 */
[----:B------:R-:W-:Y:S01]  /*b360*/  MUFU.EX2 R127, R127 ;  /* 0x0000007f007f7308 */ /* 0x000fe20000000800 */
[----:B------:R-:W-:Y:S01]  /*b370*/  FADD.FTZ R8, R36, R5 ;  /* 0x0000000524087221 */ /* 0x000fe20000010000 */
[----:B------:R-:W-:-:S06]  /*b380*/  FFMA.FTZ R44, R83, R0, -R10 ;  /* 0x00000000532c7223 */ /* 0x000fcc000001080a */
[----:B------:R-:W1:Y:S01]  /*b390*/  MUFU.EX2 R51, R51 ;  /* 0x0000003300337308 */ /* 0x000e620000000800 */
[----:B------:R-:W-:Y:S01]  /*b3a0*/  FFMA.FTZ R81, R81, R0, -R50 ;  /* 0x0000000051517223 */ /* 0x000fe20000010832 */
[----:B------:R-:W-:Y:S01]  /*b3b0*/  F2FP.BF16.F32.PACK_AB R133, R4, R133 ;  /* 0x000000850485723e */ /* 0x000fe200000010ff */
[----:B0-----:R-:W-:Y:S01]  /*b3c0*/  FADD.FTZ R4, R124, R9 ;  /* 0x000000097c047221 */ /* 0x001fe20000010000 */
[----:B------:R-:W-:-:S04]  /*b3d0*/  SHF.R.S32.HI R7, RZ, 0x7, R7 ;  /* 0x00000007ff077819 */ /* 0x000fc80000011407 */
[----:B------:R-:W-:Y:S01]  /*b3e0*/  MUFU.EX2 R40, R40 ;  /* 0x0000002800287308 */ /* 0x000fe20000000800 */
[----:B------:R-:W-:Y:S01]  /*b3f0*/  FADD.FTZ R5, R125, R8 ;  /* 0x000000087d057221 */ /* 0x000fe20000010000 */
[----:B------:R-:W-:-:S06]  /*b400*/  FFMA.FTZ R123, R111, R0, -R10 ;  /* 0x000000006f7b7223 */ /* 0x000fcc000001080a */
[----:B------:R-:W0:Y:S01]  /*b410*/  MUFU.EX2 R126, R77 ;  /* 0x0000004d007e7308 */ /* 0x000e220000000800 */
[----:B------:R-:W-:Y:S01]  /*b420*/  FFMA.FTZ R55, R55, R0, -R50 ;  /* 0x0000000037377223 */ /* 0x000fe20000010832 */
[----:B--2---:R-:W-:Y:S01]  /*b430*/  VIMNMX R49, R49, R7, !PT ;  /* 0x0000000731317248 */ /* 0x004fe20007fe0100 */
[----:B---3--:R-:W-:-:S05]  /*b440*/  FADD.FTZ R4, R41, R4 ;  /* 0x0000000429047221 */ /* 0x008fca0000010000 */
[----:B------:R-:W-:Y:S01]  /*b450*/  MUFU.EX2 R121, R121 ;  /* 0x0000007900797308 */ /* 0x000fe20000000800 */
[----:B------:R-:W-:Y:S01]  /*b460*/  FADD.FTZ R8, R38, R5 ;  /* 0x0000000526087221 */ /* 0x000fe20000010000 */
[----:B------:R-:W-:-:S06]  /*b470*/  FFMA.FTZ R10, R87, R0, -R10 ;  /* 0x00000000570a7223 */ /* 0x000fcc000001080a */
[----:B------:R-:W2:Y:S01]  /*b480*/  MUFU.EX2 R93, R93 ;  /* 0x0000005d005d7308 */ /* 0x000ea20000000800 */
[----:B------:R-:W-:Y:S01]  /*b490*/  FFMA.FTZ R50, R85, R0, -R50 ;  /* 0x0000000055327223 */ /* 0x000fe20000010832 */
[----:B-1----:R-:W-:Y:S01]  /*b4a0*/  FADD.FTZ R5, R51, R4 ;  /* 0x0000000433057221 */ /* 0x002fe20000010000 */
[----:B------:R-:W-:-:S05]  /*b4b0*/  FADD.FTZ R9, R127, R8 ;  /* 0x000000087f097221 */ /* 0x000fca0000010000 */
[----:B------:R-:W-:Y:S01]  /*b4c0*/  MUFU.EX2 R44, R44 ;  /* 0x0000002c002c7308 */ /* 0x000fe20000000800 */
[----:B------:R-:W-:Y:S01]  /*b4d0*/  VIADD R12, R88, 0xfffffffe ;  /* 0xfffffffe580c7836 */ /* 0x000fe20000000000 */
[----:B------:R1:W-:Y:S06]  /*b4e0*/  STL [R1+0x30], R49 ;  /* 0x0000303101007387 */ /* 0x0003ec0000100800 */
[----:B------:R-:W3:Y:S01]  /*b4f0*/  MUFU.EX2 R120, R81 ;  /* 0x0000005100787308 */ /* 0x000ee20000000800 */
[----:B0-----:R-:W-:Y:S01]  /*b500*/  FADD.FTZ R4, R126, R5 ;  /* 0x000000057e047221 */ /* 0x001fe20000010000 */
[----:B------:R-:W-:-:S06]  /*b510*/  FADD.FTZ R8, R40, R9 ;  /* 0x0000000928087221 */ /* 0x000fcc0000010000 */
[----:B------:R-:W-:Y:S01]  /*b520*/  MUFU.EX2 R123, R123 ;  /* 0x0000007b007b7308 */ /* 0x000fe20000000800 */
[----:B------:R-:W-:-:S07]  /*b530*/  ISETP.GE.AND P1, PT, R12, R49, PT ;  /* 0x000000310c00720c */ /* 0x000fce0003f26270 */
[----:B------:R-:W0:Y:S01]  /*b540*/  MUFU.EX2 R55, R55 ;  /* 0x0000003700377308 */ /* 0x000e220000000800 */
[----:B--2---:R-:W-:Y:S01]  /*b550*/  FADD.FTZ R5, R93, R4 ;  /* 0x000000045d057221 */ /* 0x004fe20000010000 */
[----:B------:R-:W-:-:S06]  /*b560*/  FADD.FTZ R9, R121, R8 ;  /* 0x0000000879097221 */ /* 0x000fcc0000010000 */
[----:B------:R-:W2:Y:S08]  /*b570*/  MUFU.EX2 R50, R50 ;  /* 0x0000003200327308 */ /* 0x000eb00000000800 */
[----:B------:R-:W4:Y:S01]  /*b580*/  MUFU.EX2 R10, R10 ;  /* 0x0000000a000a7308 */ /* 0x000f220000000800 */
[----:B---3--:R-:W-:Y:S01]  /*b590*/  FADD.FTZ R4, R120, R5 ;  /* 0x0000000578047221 */ /* 0x008fe20000010000 */
[----:B------:R-:W-:Y:S01]  /*b5a0*/  FADD.FTZ R8, R44, R9 ;  /* 0x000000092c087221 */ /* 0x000fe20000010000 */
[----:B------:R-:W-:-:S02]  /*b5b0*/  LOP3.LUT R19, R19, 0xfffffff7, RZ, 0xc0, !PT ;  /* 0xfffffff713137812 */ /* 0x000fc400078ec0ff */
[----:B0-----:R-:W-:Y:S01]  /*b5c0*/  FADD.FTZ R5, R55, R4 ;  /* 0x0000000437057221 */ /* 0x001fe20000010000 */
[----:B------:R-:W-:Y:S01]  /*b5d0*/  FADD.FTZ R9, R123, R8 ;  /* 0x000000087b097221 */ /* 0x000fe20000010000 */
[----:B------:R-:W-:Y:S02]  /*b5e0*/  F2FP.BF16.F32.PACK_AB R120, R120, R93 ;  /* 0x0000005d7878723e */ /* 0x000fe400000010ff */
[----:B------:R-:W-:Y:S02]  /*b5f0*/  CS2R R118, SRZ ;  /* 0x0000000000767805 */ /* 0x000fe4000001ff00 */
[----:B------:R-:W-:Y:S01]  /*b600*/  @P4 LOP3.LUT R19, R19, 0x8, RZ, 0xfc, !PT ;  /* 0x0000000813134812 */ /* 0x000fe200078efcff */
[----:B--2---:R-:W-:Y:S01]  /*b610*/  FADD.FTZ R5, R50, R5 ;  /* 0x0000000532057221 */ /* 0x004fe20000010000 */
[----:B------:R-:W-:Y:S02]  /*b620*/  F2FP.BF16.F32.PACK_AB R151, R24, R151 ;  /* 0x000000971897723e */ /* 0x000fe400000010ff */
[----:B------:R-:W-:-:S02]  /*b630*/  CS2R R116, SRZ ;  /* 0x0000000000747805 */ /* 0x000fc4000001ff00 */
[----:B------:R-:W-:Y:S02]  /*b640*/  F2FP.BF16.F32.PACK_AB R145, R26, R145 ;  /* 0x000000911a91723e */ /* 0x000fe400000010ff */
[----:B------:R-:W-:Y:S02]  /*b650*/  CS2R R114, SRZ ;  /* 0x0000000000727805 */ /* 0x000fe4000001ff00 */
[----:B------:R-:W-:Y:S02]  /*b660*/  F2FP.BF16.F32.PACK_AB R147, R28, R147 ;  /* 0x000000931c93723e */ /* 0x000fe400000010ff */
[----:B------:R-:W-:Y:S02]  /*b670*/  CS2R R112, SRZ ;  /* 0x0000000000707805 */ /* 0x000fe4000001ff00 */
[----:B------:R-:W-:Y:S01]  /*b680*/  F2FP.BF16.F32.PACK_AB R141, R30, R141 ;  /* 0x0000008d1e8d723e */ /* 0x000fe200000010ff */
[----:B----4-:R-:W-:Y:S01]  /*b690*/  FADD.FTZ R4, R10, R9 ;  /* 0x000000090a047221 */ /* 0x010fe20000010000 */
[----:B------:R-:W-:-:S02]  /*b6a0*/  F2FP.BF16.F32.PACK_AB R143, R32, R143 ;  /* 0x0000008f208f723e */ /* 0x000fc400000010ff */
[----:B------:R-:W-:Y:S02]  /*b6b0*/  CS2R R110, SRZ ;  /* 0x00000000006e7805 */ /* 0x000fe4000001ff00 */
[----:B------:R-:W-:Y:S02]  /*b6c0*/  F2FP.BF16.F32.PACK_AB R137, R46, R137 ;  /* 0x000000892e89723e */ /* 0x000fe400000010ff */
[----:B------:R-:W-:Y:S02]  /*b6d0*/  CS2R R108, SRZ ;  /* 0x00000000006c7805 */ /* 0x000fe4000001ff00 */
[----:B------:R-:W-:Y:S02]  /*b6e0*/  F2FP.BF16.F32.PACK_AB R139, R48, R139 ;  /* 0x0000008b308b723e */ /* 0x000fe400000010ff */
[----:B------:R-:W-:Y:S02]  /*b6f0*/  CS2R R106, SRZ ;  /* 0x00000000006a7805 */ /* 0x000fe4000001ff00 */
        /* <DEDUP_REMOVED lines=29> */
[----:B-1----:R-:W-:Y:S06]  /*b8d0*/  @!P1 BRA `(.L_x_2771) ;  /* 0x0000002800789947 */ /* 0x002fec0003800000 */
[----:B------:R-:W-:Y:S02]  /*b8e0*/  IMAD.MOV.U32 R10, RZ, RZ, R3 ;  /* 0x000000ffff0a7224 */ /* 0x000fe400078e0003 */
[----:B------:R-:W-:Y:S02]  /*b8f0*/  IMAD.MOV.U32 R11, RZ, RZ, R6 ;  /* 0x000000ffff0b7224 */ /* 0x000fe400078e0006 */
[----:B------:R-:W-:Y:S02]  /*b900*/  IMAD.MOV.U32 R7, RZ, RZ, R156 ;  /* 0x000000ffff077224 */ /* 0x000fe400078e009c */
[----:B------:R-:W-:Y:S02]  /*b910*/  IMAD.MOV.U32 R13, RZ, RZ, R23 ;  /* 0x000000ffff0d7224 */ /* 0x000fe400078e0017 */
[----:B------:R-:W-:-:S07]  /*b920*/  IMAD.MOV.U32 R119, RZ, RZ, RZ ;  /* 0x000000ffff777224 */ /* 0x000fce00078e00ff */
.L_x_2783:
        /* <DEDUP_REMOVED lines=9> */
.L_x_2773:
        /* <DEDUP_REMOVED lines=8> */
.L_x_2774:
[----:B------:R-:W-:Y:S04]  /*ba40*/  BSSY B0, `(.L_x_2772) ;  /* 0x0000004000007945 */ /* 0x000fe80003800000 */
[----:B-1----:R-:W-:Y:S05]  /*ba50*/  @P2 BRA `(.L_x_2775) ;  /* 0x0000000000082947 */ /* 0x002fea0003800000 */
[----:B------:R-:W1:Y:S02]  /*ba60*/  SYNCS.PHASECHK.TRANS64.TRYWAIT P2, [R3+URZ+0x16830], R0 ;  /* 0x01683000030075a7 */ /* 0x000e64000804017f */
[----:B-1----:R-:W-:Y:S05]  /*ba70*/  @!P2 BRA `(.L_x_2776) ;  /* 0x00000100007ca947 */ /* 0x002fea0003800000 */
.L_x_2775:
[----:B------:R-:W-:Y:S05]  /*ba80*/  BSYNC B0 ;  /* 0x0000000000007941 */ /* 0x000fea0003800000 */
.L_x_2772:
[----:B------:R-:W2:Y:S04]  /*ba90*/  LDL R6, [R1+0x24] ;  /* 0x0000240001067983 */ /* 0x000ea80000100800 */
[----:B------:R3:W-:Y:S01]  /*baa0*/  STL [R1+0x70], R2 ;  /* 0x0000700201007387 */ /* 0x0007e20000100800 */
[----:B01----:R-:W0:Y:S03]  /*bab0*/  S2R R0, SR_TID.X ;  /* 0x0000000000007919 */ /* 0x003e260000002100 */
[----:B---3--:R-:W3:Y:S01]  /*bac0*/  LDL.64 R2, [R1+0x18] ;  /* 0x0000180001027983 */ /* 0x008ee20000100a00 */
[----:B------:R-:W-:Y:S01]  /*bad0*/  VIADD R23, R13, 0x1 ;  /* 0x000000010d177836 */ /* 0x000fe20000000000 */
[----:B------:R-:W-:Y:S05]  /*bae0*/  WARPSYNC.ALL ;  /* 0x0000000000007948 */ /* 0x000fea0003800000 */
[C---:B------:R-:W-:Y:S01]  /*baf0*/  ISETP.NE.AND P2, PT, R23.reuse, 0x2, PT ;  /* 0x000000021700780c */ /* 0x040fe20003f45270 */
        /* <DEDUP_REMOVED lines=9> */
[----:B0-----:R-:W-:-:S04]  /*bb90*/  SHF.R.U32.HI R0, RZ, 0x7, R0 ;  /* 0x00000007ff007819 */ /* 0x001fc80000011600 */
[----:B------:R-:W-:Y:S02]  /*bba0*/  IADD3 R0, R0, 0x8, RZ ;  /* 0x0000000800007810 */ /* 0x000fe40007ffe0ff */
[----:B------:R-:W-:-:S03]  /*bbb0*/  R2UR UR19, R27 ;  /* 0x000000001b1372ca */ /* 0x000fc600000e0000 */
        /* <DEDUP_REMOVED lines=32> */
.L_x_2778:
[----:B------:R-:W-:Y:S01]  /*bdc0*/  SHF.L.U32 R0, R7, 0x1f, RZ ;  /* 0x0000001f07007819 */ /* 0x000fe200000006ff */
[----:B-----5:R-:W-:-:S04]  /*bdd0*/  IMAD R3, R13, 0x8, R2 ;  /* 0x000000080d037824 */ /* 0x020fc800078e0202 */
[----:B------:R0:W1:Y:S01]  /*bde0*/  SYNCS.PHASECHK.TRANS64.TRYWAIT P1, [R3+URZ+0x16850], R0 ;  /* 0x01685000030075a7 */ /* 0x000062000802017f */
[----:B------:R-:W-:Y:S05]  /*bdf0*/  @!P0 BRA `(.L_x_2779) ;  /* 0x0000000000048947 */ /* 0x000fea0003800000 */
[----:B------:R-:W-:Y:S01]  /*be00*/  BPT.TRAP 0x1 ;  /* 0x000000040000795c */ /* 0x000fe20000300000 */
.L_x_2779:
[----:B-1----:R-:W-:Y:S05]  /*be10*/  @P1 BRA `(.L_x_2777) ;  /* 0x0000000000081947 */ /* 0x002fea0003800000 */
[----:B------:R-:W1:Y:S02]  /*be20*/  SYNCS.PHASECHK.TRANS64.TRYWAIT P1, [R3+URZ+0x16850], R0 ;  /* 0x01685000030075a7 */ /* 0x000e64000802017f */
[----:B-1----:R-:W-:Y:S05]  /*be30*/  @!P1 BRA `(.L_x_2780) ;  /* 0x000000fc00a09947 */ /* 0x002fea0003800000 */
.L_x_2777:
        /* <DEDUP_REMOVED lines=68> */
.L_x_2781:
[----:B------:R-:W2:Y:S01]  /*c280*/  LDL R120, [R1+0x2c] ;  /* 0x00002c0001787983 */ /* 0x000ea20000100800 */
[----:B0-----:R-:W0:Y:S03]  /*c290*/  LDC R0, c[0x0][0x448] ;  /* 0x00011200ff007b82 */ /* 0x001e260000000800 */
[----:B------:R-:W2:Y:S04]  /*c2a0*/  LDL R3, [R1+0x4c] ;  /* 0x00004c0001037983 */ /* 0x000ea80000100800 */
[----:B------:R-:W3:Y:S04]  /*c2b0*/  LDL R9, [R1+0x34] ;  /* 0x0000340001097983 */ /* 0x000ee80000100800 */
[----:B------:R-:W3:Y:S04]  /*c2c0*/  LDL R8, [R1+0x28] ;  /* 0x0000280001087983 */ /* 0x000ee80000100800 */
[----:B------:R-:W4:Y:S01]  /*c2d0*/  LDL R7, [R1+0xc] ;  /* 0x00000c0001077983 */ /* 0x000f220000100800 */
[----:B------:R-:W-:-:S04]  /*c2e0*/  LOP3.LUT R19, R19, 0xffffffdf, RZ, 0xc0, !PT ;  /* 0xffffffdf13137812 */ /* 0x000fc800078ec0ff */
[----:B------:R-:W-:Y:S02]  /*c2f0*/  @P0 LOP3.LUT R19, R19, 0x20, RZ, 0xfc, !PT ;  /* 0x0000002013130812 */ /* 0x000fe400078efcff */
[----:B0-----:R-:W-:Y:S02]  /*c300*/  ISETP.NE.AND P1, PT, R0, 0x1, PT ;  /* 0x000000010000780c */ /* 0x001fe40003f25270 */
[----:B------:R-:W-:-:S11]  /*c310*/  LOP3.LUT R19, R19, 0xffffffbf, RZ, 0xc0, !PT ;  /* 0xffffffbf13137812 */ /* 0x000fd600078ec0ff */
[----:B------:R-:W0:Y:S08]  /*c320*/  @P1 LDC R6, c[0x0][0x44c] ;  /* 0x00011300ff061b82 */ /* 0x000e300000000800 */
[----:B------:R-:W1:Y:S01]  /*c330*/  @P1 LDC R0, c[0x0][0x450] ;  /* 0x00011400ff001b82 */ /* 0x000e620000000800 */
[----:B--2---:R-:W-:Y:S02]  /*c340*/  IMAD.IADD R3, R3, 0x1, R120 ;  /* 0x0000000103037824 */ /* 0x004fe400078e0278 */
[----:B------:R-:W2:Y:S02]  /*c350*/  S2R R120, SR_CgaCtaId ;  /* 0x0000000000787919 */ /* 0x000ea40000008800 */
[----:B0-----:R-:W-:-:S05]  /*c360*/  @P1 IMAD.HI.U32 R6, R3, R6, RZ ;  /* 0x0000000603061227 */ /* 0x001fca00078e00ff */
[----:B-1----:R-:W-:Y:S01]  /*c370*/  @P1 SHF.R.U32.HI R3, RZ, R0, R6 ;  /* 0x00000000ff031219 */ /* 0x002fe20000011606 */
[----:B------:R-:W-:-:S04]  /*c380*/  IMAD.MOV.U32 R6, RZ, RZ, -0x80 ;  /* 0xffffff80ff067424 */ /* 0x000fc800078e00ff */
[----:B------:R-:W0:Y:S01]  /*c390*/  SHFL.IDX PT, R0, R3, RZ, 0x1c1f ;  /* 0x001c1fff03007589 */ /* 0x000e2200000e0000 */
[----:B------:R-:W-:-:S03]  /*c3a0*/  IMAD R6, R12, R6, 0x1 ;  /* 0x000000010c067424 */ /* 0x000fc600078e0206 */
[----:B------:R-:W1:Y:S02]  /*c3b0*/  SHFL.IDX PT, R3, R3, 0x1, 0x1c1f ;  /* 0x003c1f0003037f89 */ /* 0x000e6400000e0000 */
[----:B---3--:R-:W-:-:S05]  /*c3c0*/  IADD3 R6, R8, R6, -R9 ;  /* 0x0000000608067210 */ /* 0x008fca0007ffe809 */
[----:B----4-:R-:W-:-:S04]  /*c3d0*/  IMAD.IADD R6, R6, 0x1, -R7 ;  /* 0x0000000106067824 */ /* 0x010fc800078e0a07 */
[C---:B0-----:R-:W-:Y:S02]  /*c3e0*/  IMAD.IADD R0, R6.reuse, 0x1, R0 ;  /* 0x0000000106007824 */ /* 0x041fe400078e0200 */
[----:B-1----:R-:W-:-:S03]  /*c3f0*/  IMAD.IADD R3, R6, 0x1, R3 ;  /* 0x0000000106037824 */ /* 0x002fc600078e0203 */
[C---:B------:R-:W-:Y:S02]  /*c400*/  ISETP.GT.AND P4, PT, R0.reuse, RZ, PT ;  /* 0x000000ff0000720c */ /* 0x040fe40003f84270 */
[C---:B------:R-:W-:Y:S02]  /*c410*/  ISETP.GT.AND P3, PT, R0.reuse, 0x1, PT ;  /* 0x000000010000780c */ /* 0x040fe40003f64270 */
[C---:B------:R-:W-:Y:S02]  /*c420*/  ISETP.GT.AND P2, PT, R0.reuse, 0x8, PT ;  /* 0x000000080000780c */ /* 0x040fe40003f44270 */
[----:B------:R-:W-:Y:S02]  /*c430*/  ISETP.GT.AND P1, PT, R0, 0x9, PT ;  /* 0x000000090000780c */ /* 0x000fe40003f24270 */
[----:B------:R-:W-:Y:S02]  /*c440*/  FSEL R24, R24, -INF , P4 ;  /* 0xff80000018187808 */ /* 0x000fe40002000000 */
[----:B------:R-:W-:-:S02]  /*c450*/  FSEL R25, R25, -INF , P3 ;  /* 0xff80000019197808 */ /* 0x000fc40001800000 */
[----:B------:R-:W-:Y:S02]  /*c460*/  FSEL R28, R28, -INF , P2 ;  /* 0xff8000001c1c7808 */ /* 0x000fe40001000000 */
[----:B------:R-:W-:Y:S02]  /*c470*/  FSEL R29, R29, -INF , P1 ;  /* 0xff8000001d1d7808 */ /* 0x000fe40000800000 */
[C---:B------:R-:W-:Y:S02]  /*c480*/  ISETP.GT.AND P4, PT, R0.reuse, 0x10, PT ;  /* 0x000000100000780c */ /* 0x040fe40003f84270 */
[C---:B------:R-:W-:Y:S02]  /*c490*/  ISETP.GT.AND P3, PT, R0.reuse, 0x11, PT ;  /* 0x000000110000780c */ /* 0x040fe40003f64270 */
[C---:B------:R-:W-:Y:S02]  /*c4a0*/  ISETP.GT.AND P2, PT, R0.reuse, 0x18, PT ;  /* 0x000000180000780c */ /* 0x040fe40003f44270 */
[----:B------:R-:W-:-:S02]  /*c4b0*/  ISETP.GT.AND P1, PT, R0, 0x19, PT ;  /* 0x000000190000780c */ /* 0x000fc40003f24270 */
[----:B------:R-:W-:Y:S02]  /*c4c0*/  FSEL R32, R32, -INF , P4 ;  /* 0xff80000020207808 */ /* 0x000fe40002000000 */
[----:B------:R-:W-:Y:S02]  /*c4d0*/  FSEL R33, R33, -INF , P3 ;  /* 0xff80000021217808 */ /* 0x000fe40001800000 */
[----:B------:R-:W-:Y:S02]  /*c4e0*/  FSEL R36, R36, -INF , P2 ;  /* 0xff80000024247808 */ /* 0x000fe40001000000 */
[----:B------:R-:W-:Y:S02]  /*c4f0*/  FSEL R37, R37, -INF , P1 ;  /* 0xff80000025257808 */ /* 0x000fe40000800000 */
[C---:B------:R-:W-:Y:S02]  /*c500*/  ISETP.GT.AND P4, PT, R0.reuse, 0x20, PT ;  /* 0x000000200000780c */ /* 0x040fe40003f84270 */
[----:B------:R-:W-:-:S02]  /*c510*/  ISETP.GT.AND P3, PT, R0, 0x21, PT ;  /* 0x000000210000780c */ /* 0x000fc40003f64270 */
[C---:B------:R-:W-:Y:S02]  /*c520*/  ISETP.GT.AND P2, PT, R0.reuse, 0x28, PT ;  /* 0x000000280000780c */ /* 0x040fe40003f44270 */
[----:B------:R-:W-:Y:S02]  /*c530*/  ISETP.GT.AND P1, PT, R0, 0x29, PT ;  /* 0x000000290000780c */ /* 0x000fe40003f24270 */
[----:B------:R-:W-:Y:S02]  /*c540*/  FSEL R40, R40, -INF , P4 ;  /* 0xff80000028287808 */ /* 0x000fe40002000000 */
[----:B------:R-:W-:Y:S02]  /*c550*/  FSEL R41, R41, -INF , P3 ;  /* 0xff80000029297808 */ /* 0x000fe40001800000 */
[----:B------:R-:W-:Y:S02]  /*c560*/  FSEL R44, R44, -INF , P2 ;  /* 0xff8000002c2c7808 */ /* 0x000fe40001000000 */
[----:B------:R-:W-:-:S02]  /*c570*/  FSEL R45, R45, -INF , P1 ;  /* 0xff8000002d2d7808 */ /* 0x000fc40000800000 */
[C---:B------:R-:W-:Y:S02]  /*c580*/  ISETP.GT.AND P4, PT, R0.reuse, 0x30, PT ;  /* 0x000000300000780c */ /* 0x040fe40003f84270 */
        /* <DEDUP_REMOVED lines=35> */
[----:B------:R-:W-:Y:S02]  /*c7c0*/  FMNMX.FTZ R0, R24, R11, !PT ;  /* 0x0000000b18007209 */ /* 0x000fe40007810000 */
[----:B------:R-:W-:Y:S02]  /*c7d0*/  FSEL R80, R80, -INF , P4 ;  /* 0xff80000050507808 */ /* 0x000fe40002000000 */
[----:B------:R-:W-:Y:S02]  /*c7e0*/  FMNMX.FTZ R0, R25, R0, !PT ;  /* 0x0000000019007209 */ /* 0x000fe40007810000 */
[----:B------:R-:W-:Y:S02]  /*c7f0*/  FSEL R81, R81, -INF , P3 ;  /* 0xff80000051517808 */ /* 0x000fe40001800000 */
[----:B------:R-:W-:Y:S02]  /*c800*/  FMNMX.FTZ R0, R28, R0, !PT ;  /* 0x000000001c007209 */ /* 0x000fe40007810000 */
[----:B------:R-:W-:-:S02]  /*c810*/  FSEL R84, R84, -INF , P2 ;  /* 0xff80000054547808 */ /* 0x000fc40001000000 */
[----:B------:R-:W-:Y:S02]  /*c820*/  FMNMX.FTZ R0, R29, R0, !PT ;  /* 0x000000001d007209 */ /* 0x000fe40007810000 */
[----:B------:R-:W-:Y:S02]  /*c830*/  FSEL R85, R85, -INF , P1 ;  /* 0xff80000055557808 */ /* 0x000fe40000800000 */
[----:B------:R-:W-:Y:S02]  /*c840*/  FMNMX.FTZ R0, R32, R0, !PT ;  /* 0x0000000020007209 */ /* 0x000fe40007810000 */
[----:B------:R-:W-:Y:S02]  /*c850*/  ISETP.GT.AND P4, PT, R3, RZ, PT ;  /* 0x000000ff0300720c */ /* 0x000fe40003f84270 */
[----:B------:R-:W-:Y:S02]  /*c860*/  FMNMX.FTZ R0, R33, R0, !PT ;  /* 0x0000000021007209 */ /* 0x000fe40007810000 */
[----:B------:R-:W-:-:S02]  /*c870*/  ISETP.GT.AND P3, PT, R3, 0x1, PT ;  /* 0x000000010300780c */ /* 0x000fc40003f64270 */
[----:B------:R-:W-:Y:S02]  /*c880*/  FMNMX.FTZ R0, R36, R0, !PT ;  /* 0x0000000024007209 */ /* 0x000fe40007810000 */
[----:B------:R-:W-:Y:S02]  /*c890*/  ISETP.GT.AND P2, PT, R3, 0x8, PT ;  /* 0x000000080300780c */ /* 0x000fe40003f44270 */
[----:B------:R-:W-:Y:S02]  /*c8a0*/  FMNMX.FTZ R0, R37, R0, !PT ;  /* 0x0000000025007209 */ /* 0x000fe40007810000 */
[----:B------:R-:W-:Y:S02]  /*c8b0*/  ISETP.GT.AND P1, PT, R3, 0x9, PT ;  /* 0x000000090300780c */ /* 0x000fe40003f24270 */
[----:B------:R-:W-:Y:S02]  /*c8c0*/  FMNMX.FTZ R0, R40, R0, !PT ;  /* 0x0000000028007209 */ /* 0x000fe40007810000 */
[----:B------:R-:W-:-:S02]  /*c8d0*/  FSEL R26, R26, -INF , P4 ;  /* 0xff8000001a1a7808 */ /* 0x000fc40002000000 */
[----:B------:R-:W-:Y:S02]  /*c8e0*/  FMNMX.FTZ R0, R41, R0, !PT ;  /* 0x0000000029007209 */ /* 0x000fe40007810000 */
[----:B------:R-:W-:Y:S02]  /*c8f0*/  FSEL R27, R27, -INF , P3 ;  /* 0xff8000001b1b7808 */ /* 0x000fe40001800000 */
[----:B------:R-:W-:Y:S02]  /*c900*/  FMNMX.FTZ R0, R44, R0, !PT ;  /* 0x000000002c007209 */ /* 0x000fe40007810000 */
[----:B------:R-:W-:Y:S02]  /*c910*/  FSEL R30, R30, -INF , P2 ;  /* 0xff8000001e1e7808 */ /* 0x000fe40001000000 */
[----:B------:R-:W-:Y:S02]  /*c920*/  FMNMX.FTZ R0, R45, R0, !PT ;  /* 0x000000002d007209 */ /* 0x000fe40007810000 */
[----:B------:R-:W-:-:S02]  /*c930*/  FSEL R31, R31, -INF , P1 ;  /* 0xff8000001f1f7808 */ /* 0x000fc40000800000 */
[----:B------:R-:W-:Y:S02]  /*c940*/  FMNMX.FTZ R0, R48, R0, !PT ;  /* 0x0000000030007209 */ /* 0x000fe40007810000 */
[----:B------:R-:W-:Y:S02]  /*c950*/  ISETP.GT.AND P4, PT, R3, 0x10, PT ;  /* 0x000000100300780c */ /* 0x000fe40003f84270 */
[----:B------:R-:W-:Y:S02]  /*c960*/  FMNMX.FTZ R0, R49, R0, !PT ;  /* 0x0000000031007209 */ /* 0x000fe40007810000 */
[C---:B------:R-:W-:Y:S02]  /*c970*/  ISETP.GT.AND P3, PT, R3.reuse, 0x11, PT ;  /* 0x000000110300780c */ /* 0x040fe40003f64270 */
[----:B------:R-:W-:Y:S02]  /*c980*/  FMNMX.FTZ R0, R52, R0, !PT ;  /* 0x0000000034007209 */ /* 0x000fe40007810000 */
[----:B------:R-:W-:-:S02]  /*c990*/  ISETP.GT.AND P2, PT, R3, 0x18, PT ;  /* 0x000000180300780c */ /* 0x000fc40003f44270 */
[----:B------:R-:W-:Y:S02]  /*c9a0*/  FMNMX.FTZ R0, R53, R0, !PT ;  /* 0x0000000035007209 */ /* 0x000fe40007810000 */
[----:B------:R-:W-:Y:S02]  /*c9b0*/  ISETP.GT.AND P1, PT, R3, 0x19, PT ;  /* 0x000000190300780c */ /* 0x000fe40003f24270 */
[----:B------:R-:W-:Y:S02]  /*c9c0*/  FMNMX.FTZ R0, R56, R0, !PT ;  /* 0x0000000038007209 */ /* 0x000fe40007810000 */
[----:B------:R-:W-:Y:S02]  /*c9d0*/  FSEL R34, R34, -INF , P4 ;  /* 0xff80000022227808 */ /* 0x000fe40002000000 */
[----:B------:R-:W-:Y:S02]  /*c9e0*/  FMNMX.FTZ R0, R57, R0, !PT ;  /* 0x0000000039007209 */ /* 0x000fe40007810000 */
[----:B------:R-:W-:-:S02]  /*c9f0*/  FSEL R35, R35, -INF , P3 ;  /* 0xff80000023237808 */ /* 0x000fc40001800000 */
[----:B------:R-:W-:Y:S02]  /*ca00*/  FMNMX.FTZ R0, R60, R0, !PT ;  /* 0x000000003c007209 */ /* 0x000fe40007810000 */
[----:B------:R-:W-:Y:S02]  /*ca10*/  FSEL R38, R38, -INF , P2 ;  /* 0xff80000026267808 */ /* 0x000fe40001000000 */
[----:B------:R-:W-:Y:S02]  /*ca20*/  FMNMX.FTZ R0, R61, R0, !PT ;  /* 0x000000003d007209 */ /* 0x000fe40007810000 */
[----:B------:R-:W-:Y:S02]  /*ca30*/  FSEL R39, R39, -INF , P1 ;  /* 0xff80000027277808 */ /* 0x000fe40000800000 */
[----:B------:R-:W-:Y:S02]  /*ca40*/  FMNMX.FTZ R0, R64, R0, !PT ;  /* 0x0000000040007209 */ /* 0x000fe40007810000 */
[----:B------:R-:W-:-:S02]  /*ca50*/  ISETP.GT.AND P4, PT, R3, 0x20, PT ;  /* 0x000000200300780c */ /* 0x000fc40003f84270 */
[----:B------:R-:W-:Y:S02]  /*ca60*/  FMNMX.FTZ R0, R65, R0, !PT ;  /* 0x0000000041007209 */ /* 0x000fe40007810000 */
[C---:B------:R-:W-:Y:S02]  /*ca70*/  ISETP.GT.AND P3, PT, R3.reuse, 0x21, PT ;  /* 0x000000210300780c */ /* 0x040fe40003f64270 */
[----:B------:R-:W-:Y:S02]  /*ca80*/  FMNMX.FTZ R0, R68, R0, !PT ;  /* 0x0000000044007209 */ /* 0x000fe40007810000 */
[----:B------:R-:W-:Y:S02]  /*ca90*/  ISETP.GT.AND P2, PT, R3, 0x28, PT ;  /* 0x000000280300780c */ /* 0x000fe40003f44270 */
[----:B------:R-:W-:Y:S02]  /*caa0*/  FMNMX.FTZ R0, R69, R0, !PT ;  /* 0x0000000045007209 */ /* 0x000fe40007810000 */
        /* <DEDUP_REMOVED lines=10> */
[----:B------:R-:W-:Y:S02]  /*cb50*/  ISETP.GT.AND P4, PT, R3, 0x30, PT ;  /* 0x000000300300780c */ /* 0x000fe40003f84270 */
[----:B------:R-:W-:Y:S02]  /*cb60*/  FMNMX.FTZ R0, R81, R0, !PT ;  /* 0x0000000051007209 */ /* 0x000fe40007810000 */
[----:B------:R-:W-:-:S02]  /*cb70*/  ISETP.GT.AND P3, PT, R3, 0x31, PT ;  /* 0x000000310300780c */ /* 0x000fc40003f64270 */
[----:B------:R-:W-:Y:S02]  /*cb80*/  FMNMX.FTZ R0, R84, R0, !PT ;  /* 0x0000000054007209 */ /* 0x000fe40007810000 */
[----:B------:R-:W-:Y:S02]  /*cb90*/  ISETP.GT.AND P2, PT, R3, 0x38, PT ;  /* 0x000000380300780c */ /* 0x000fe40003f44270 */
[----:B------:R-:W-:Y:S02]  /*cba0*/  FMNMX.FTZ R0, R85, R0, !PT ;  /* 0x0000000055007209 */ /* 0x000fe40007810000 */
[C---:B------:R-:W-:Y:S02]  /*cbb0*/  ISETP.GT.AND P1, PT, R3.reuse, 0x39, PT ;  /* 0x000000390300780c */ /* 0x040fe40003f24270 */
[----:B------:R-:W-:Y:S01]  /*cbc0*/  ISETP.GT.AND P0, PT, R3, 0x61, PT ;  /* 0x000000610300780c */ /* 0x000fe20003f04270 */
[----:B------:R-:W0:Y:S01]  /*cbd0*/  SHFL.BFLY PT, R6, R0, 0x2, 0x1f ;  /* 0x0c401f0000067f89 */ /* 0x000e2200000e0000 */
[----:B------:R-:W-:-:S02]  /*cbe0*/  FSEL R50, R50, -INF , P4 ;  /* 0xff80000032327808 */ /* 0x000fc40002000000 */
[----:B------:R-:W-:Y:S02]  /*cbf0*/  FSEL R51, R51, -INF , P3 ;  /* 0xff80000033337808 */ /* 0x000fe40001800000 */
[----:B------:R-:W-:Y:S02]  /*cc00*/  FSEL R54, R54, -INF , P2 ;  /* 0xff80000036367808 */ /* 0x000fe40001000000 */
[----:B------:R-:W-:Y:S02]  /*cc10*/  FSEL R55, R55, -INF , P1 ;  /* 0xff80000037377808 */ /* 0x000fe40000800000 */
[C---:B------:R-:W-:Y:S02]  /*cc20*/  ISETP.GT.AND P4, PT, R3.reuse, 0x40, PT ;  /* 0x000000400300780c */ /* 0x040fe40003f84270 */
[C---:B------:R-:W-:Y:S02]  /*cc30*/  ISETP.GT.AND P3, PT, R3.reuse, 0x41, PT ;  /* 0x000000410300780c */ /* 0x040fe40003f64270 */
[----:B------:R-:W-:-:S02]  /*cc40*/  ISETP.GT.AND P2, PT, R3, 0x48, PT ;  /* 0x000000480300780c */ /* 0x000fc40003f44270 */
[----:B------:R-:W-:Y:S02]  /*cc50*/  ISETP.GT.AND P1, PT, R3, 0x49, PT ;  /* 0x000000490300780c */ /* 0x000fe40003f24270 */
[----:B------:R-:W-:Y:S02]  /*cc60*/  FSEL R58, R58, -INF , P4 ;  /* 0xff8000003a3a7808 */ /* 0x000fe40002000000 */
[----:B------:R-:W-:Y:S02]  /*cc70*/  FSEL R59, R59, -INF , P3 ;  /* 0xff8000003b3b7808 */ /* 0x000fe40001800000 */
[----:B------:R-:W-:Y:S02]  /*cc80*/  FSEL R62, R62, -INF , P2 ;  /* 0xff8000003e3e7808 */ /* 0x000fe40001000000 */
[----:B------:R-:W-:Y:S02]  /*cc90*/  FSEL R63, R63, -INF , P1 ;  /* 0xff8000003f3f7808 */ /* 0x000fe40000800000 */
[----:B0-----:R-:W-:-:S02]  /*cca0*/  FMNMX.FTZ R6, R0, R6, !PT ;  /* 0x0000000600067209 */ /* 0x001fc40007810000 */
[C---:B------:R-:W-:Y:S02]  /*ccb0*/  ISETP.GT.AND P4, PT, R3.reuse, 0x50, PT ;  /* 0x000000500300780c */ /* 0x040fe40003f84270 */
[C---:B------:R-:W-:Y:S01]  /*ccc0*/  ISETP.GT.AND P3, PT, R3.reuse, 0x51, PT ;  /* 0x000000510300780c */ /* 0x040fe20003f64270 */
[----:B------:R-:W0:Y:S01]  /*ccd0*/  SHFL.BFLY PT, R0, R6, 0x1, 0x1f ;  /* 0x0c201f0006007f89 */ /* 0x000e2200000e0000 */
[C---:B------:R-:W-:Y:S02]  /*cce0*/  ISETP.GT.AND P2, PT, R3.reuse, 0x58, PT ;  /* 0x000000580300780c */ /* 0x040fe40003f44270 */
[----:B------:R-:W-:Y:S02]  /*ccf0*/  ISETP.GT.AND P1, PT, R3, 0x59, PT ;  /* 0x000000590300780c */ /* 0x000fe40003f24270 */
[----:B------:R-:W-:Y:S02]  /*cd00*/  FSEL R66, R66, -INF , P4 ;  /* 0xff80000042427808 */ /* 0x000fe40002000000 */
[----:B------:R-:W-:-:S02]  /*cd10*/  FSEL R67, R67, -INF , P3 ;  /* 0xff80000043437808 */ /* 0x000fc40001800000 */
[----:B------:R-:W-:Y:S02]  /*cd20*/  @P0 LOP3.LUT R19, R19, 0x40, RZ, 0xfc, !PT ;  /* 0x0000004013130812 */ /* 0x000fe400078efcff */
[----:B------:R-:W-:Y:S02]  /*cd30*/  FSEL R70, R70, -INF , P2 ;  /* 0xff80000046467808 */ /* 0x000fe40001000000 */
[----:B------:R-:W-:Y:S02]  /*cd40*/  FSEL R71, R71, -INF , P1 ;  /* 0xff80000047477808 */ /* 0x000fe40000800000 */
[C---:B------:R-:W-:Y:S02]  /*cd50*/  ISETP.GT.AND P1, PT, R3.reuse, 0x69, PT ;  /* 0x000000690300780c */ /* 0x040fe40003f24270 */
[C---:B------:R-:W-:Y:S02]  /*cd60*/  ISETP.GT.AND P2, PT, R3.reuse, 0x70, PT ;  /* 0x000000700300780c */ /* 0x040fe40003f44270 */
[----:B------:R-:W-:-:S02]  /*cd70*/  ISETP.GT.AND P3, PT, R3, 0x71, PT ;  /* 0x000000710300780c */ /* 0x000fc40003f64270 */
[C---:B------:R-:W-:Y:S02]  /*cd80*/  ISETP.GT.AND P4, PT, R3.reuse, 0x78, PT ;  /* 0x000000780300780c */ /* 0x040fe40003f84270 */
[C---:B------:R-:W-:Y:S02]  /*cd90*/  ISETP.GT.AND P5, PT, R3.reuse, 0x79, PT ;  /* 0x000000790300780c */ /* 0x040fe40003fa4270 */
[----:B0-----:R-:W-:Y:S02]  /*cda0*/  FMNMX.FTZ R6, R6, R0, !PT ;  /* 0x0000000006067209 */ /* 0x001fe40007810000 */
[----:B------:R-:W0:Y:S01]  /*cdb0*/  LDC R0, c[0x0][0x988] ;  /* 0x00026200ff007b82 */ /* 0x000e220000000800 */
[----:B------:R-:W-:Y:S02]  /*cdc0*/  ISETP.GT.AND P0, PT, R3, 0x60, PT ;  /* 0x000000600300780c */ /* 0x000fe40003f04270 */
[----:B------:R-:W-:Y:S02]  /*cdd0*/  FSETP.NEU.FTZ.AND P6, PT, R6, -INF , PT ;  /* 0xff8000000600780b */ /* 0x000fe40003fdd000 */
[----:B------:R-:W-:-:S02]  /*cde0*/  FSEL R74, R74, -INF , P0 ;  /* 0xff8000004a4a7808 */ /* 0x000fc40000000000 */
[----:B------:R-:W-:Y:S02]  /*cdf0*/  FSEL R7, R6, RZ, P6 ;  /* 0x000000ff06077208 */ /* 0x000fe40003000000 */
[----:B------:R-:W-:Y:S02]  /*ce00*/  LOP3.LUT P0, RZ, R19, 0x40, RZ, 0xc0, !PT ;  /* 0x0000004013ff7812 */ /* 0x000fe4000780c0ff */
[----:B------:R-:W-:Y:S01]  /*ce10*/  FSEL R79, R79, -INF , P1 ;  /* 0xff8000004f4f7808 */ /* 0x000fe20000800000 */
[----:B------:R-:W-:Y:S01]  /*ce20*/  FADD.FTZ R7, -R7, R11 ;  /* 0x0000000b07077221 */ /* 0x000fe20000010100 */
[----:B------:R-:W-:Y:S02]  /*ce30*/  FSEL R75, R75, -INF , P0 ;  /* 0xff8000004b4b7808 */ /* 0x000fe40000000000 */
[----:B------:R-:W-:Y:S02]  /*ce40*/  FSEL R82, R82, -INF , P2 ;  /* 0xff80000052527808 */ /* 0x000fe40001000000 */
[----:B------:R-:W-:-:S02]  /*ce50*/  FSEL R83, R83, -INF , P3 ;  /* 0xff80000053537808 */ /* 0x000fc40001800000 */
[----:B------:R-:W-:Y:S02]  /*ce60*/  FSEL R86, R86, -INF , P4 ;  /* 0xff80000056567808 */ /* 0x000fe40002000000 */
[----:B------:R-:W-:Y:S02]  /*ce70*/  FSEL R87, R87, -INF , P5 ;  /* 0xff80000057577808 */ /* 0x000fe40002800000 */
[----:B------:R-:W-:Y:S01]  /*ce80*/  LOP3.LUT P0, RZ, R19, 0x20, RZ, 0xc0, !PT ;  /* 0x0000002013ff7812 */ /* 0x000fe2000780c0ff */
[-C--:B0-----:R-:W-:Y:S01]  /*ce90*/  FMUL.FTZ R9, R6, R0.reuse ;  /* 0x0000000006097220 */ /* 0x081fe20000410000 */
[----:B------:R-:W-:-:S04]  /*cea0*/  FMUL.FTZ R7, R7, R0 ;  /* 0x0000000007077220 */ /* 0x000fc80000410000 */
[----:B------:R-:W-:Y:S02]  /*ceb0*/  FSEL R9, R9, RZ, P6 ;  /* 0x000000ff09097208 */ /* 0x000fe40003000000 */
[----:B------:R-:W-:Y:S01]  /*cec0*/  ISETP.GT.AND P6, PT, R3, 0x68, PT ;  /* 0x000000680300780c */ /* 0x000fe20003fc4270 */
[----:B------:R-:W-:Y:S01]  /*ced0*/  MUFU.EX2 R7, R7 ;  /* 0x0000000700077308 */ /* 0x000fe20000000800 */
[----:B------:R-:W-:Y:S01]  /*cee0*/  FMNMX.FTZ R3, R26, R10, !PT ;  /* 0x0000000a1a037209 */ /* 0x000fe20007810000 */
[-CC-:B------:R-:W-:Y:S01]  /*cef0*/  FFMA.FTZ R24, R24, R0.reuse, -R9.reuse ;  /* 0x0000000018187223 */ /* 0x180fe20000010809 */
[----:B------:R-:W-:Y:S01]  /*cf00*/  FSEL R78, R78, -INF , P6 ;  /* 0xff8000004e4e7808 */ /* 0x000fe20003000000 */
[-CC-:B------:R-:W-:Y:S01]  /*cf10*/  FFMA.FTZ R25, R25, R0.reuse, -R9.reuse ;  /* 0x0000000019197223 */ /* 0x180fe20000010809 */
[----:B------:R-:W-:Y:S01]  /*cf20*/  FMNMX.FTZ R3, R27, R3, !PT ;  /* 0x000000031b037209 */ /* 0x000fe20007810000 */
[-CC-:B------:R-:W-:Y:S01]  /*cf30*/  FFMA.FTZ R28, R28, R0.reuse, -R9.reuse ;  /* 0x000000001c1c7223 */ /* 0x180fe20000010809 */
[-CC-:B------:R-:W-:Y:S01]  /*cf40*/  FFMA.FTZ R29, R29, R0.reuse, -R9.reuse ;  /* 0x000000001d1d7223 */ /* 0x180fe20000010809 */
[----:B------:R-:W0:Y:S01]  /*cf50*/  MUFU.EX2 R24, R24 ;  /* 0x0000001800187308 */ /* 0x000e220000000800 */
[----:B------:R-:W-:Y:S01]  /*cf60*/  FMNMX.FTZ R3, R30, R3, !PT ;  /* 0x000000031e037209 */ /* 0x000fe20007810000 */
[-CC-:B------:R-:W-:Y:S01]  /*cf70*/  FFMA.FTZ R32, R32, R0.reuse, -R9.reuse ;  /* 0x0000000020207223 */ /* 0x180fe20000010809 */
[-CC-:B------:R-:W-:Y:S01]  /*cf80*/  FFMA.FTZ R33, R33, R0.reuse, -R9.reuse ;  /* 0x0000000021217223 */ /* 0x180fe20000010809 */
[-CC-:B------:R-:W-:Y:S01]  /*cf90*/  FFMA.FTZ R36, R36, R0.reuse, -R9.reuse ;  /* 0x0000000024247223 */ /* 0x180fe20000010809 */
[----:B------:R-:W-:Y:S01]  /*cfa0*/  FMNMX.FTZ R3, R31, R3, !PT ;  /* 0x000000031f037209 */ /* 0x000fe20007810000 */
[-CC-:B------:R-:W-:Y:S01]  /*cfb0*/  FFMA.FTZ R37, R37, R0.reuse, -R9.reuse ;  /* 0x0000000025257223 */ /* 0x180fe20000010809 */
[-CC-:B------:R-:W-:Y:S01]  /*cfc0*/  FFMA.FTZ R40, R40, R0.reuse, -R9.reuse ;  /* 0x0000000028287223 */ /* 0x180fe20000010809 */
[----:B------:R-:W1:Y:S01]  /*cfd0*/  MUFU.EX2 R25, R25 ;  /* 0x0000001900197308 */ /* 0x000e620000000800 */
[----:B------:R-:W-:Y:S01]  /*cfe0*/  FMNMX.FTZ R3, R34, R3, !PT ;  /* 0x0000000322037209 */ /* 0x000fe20007810000 */
[-CC-:B------:R-:W-:Y:S01]  /*cff0*/  FFMA.FTZ R41, R41, R0.reuse, -R9.reuse ;  /* 0x0000000029297223 */ /* 0x180fe20000010809 */
[-CC-:B------:R-:W-:Y:S01]  /*d000*/  FFMA.FTZ R44, R44, R0.reuse, -R9.reuse ;  /* 0x000000002c2c7223 */ /* 0x180fe20000010809 */
[-CC-:B------:R-:W-:Y:S01]  /*d010*/  FFMA.FTZ R45, R45, R0.reuse, -R9.reuse ;  /* 0x000000002d2d7223 */ /* 0x180fe20000010809 */
[----:B------:R-:W-:Y:S01]  /*d020*/  FMNMX.FTZ R3, R35, R3, !PT ;  /* 0x0000000323037209 */ /* 0x000fe20007810000 */
[-CC-:B------:R-:W-:Y:S01]  /*d030*/  FFMA.FTZ R48, R48, R0.reuse, -R9.reuse ;  /* 0x0000000030307223 */ /* 0x180fe20000010809 */
[-CC-:B------:R-:W-:Y:S01]  /*d040*/  FFMA.FTZ R49, R49, R0.reuse, -R9.reuse ;  /* 0x0000000031317223 */ /* 0x180fe20000010809 */
[----:B------:R-:W-:Y:S01]  /*d050*/  MUFU.EX2 R28, R28 ;  /* 0x0000001c001c7308 */ /* 0x000fe20000000800 */
[----:B------:R-:W-:Y:S01]  /*d060*/  FMNMX.FTZ R3, R38, R3, !PT ;  /* 0x0000000326037209 */ /* 0x000fe20007810000 */
[----:B0-----:R-:W-:Y:S01]  /*d070*/  FFMA.FTZ R5, R7, R5, R24 ;  /* 0x0000000507057223 */ /* 0x001fe20000010018 */
[-CC-:B------:R-:W-:Y:S01]  /*d080*/  FFMA.FTZ R52, R52, R0.reuse, -R9.reuse ;  /* 0x0000000034347223 */ /* 0x180fe20000010809 */
[-CC-:B------:R-:W-:Y:S01]  /*d090*/  FFMA.FTZ R53, R53, R0.reuse, -R9.reuse ;  /* 0x0000000035357223 */ /* 0x180fe20000010809 */
[----:B------:R-:W-:Y:S01]  /*d0a0*/  FMNMX.FTZ R3, R39, R3, !PT ;  /* 0x0000000327037209 */ /* 0x000fe20007810000 */
[-CC-:B------:R-:W-:Y:S01]  /*d0b0*/  FFMA.FTZ R56, R56, R0.reuse, -R9.reuse ;  /* 0x0000000038387223 */ /* 0x180fe20000010809 */
[-C--:B------:R-:W-:Y:S01]  /*d0c0*/  FFMA.FTZ R57, R57, R0.reuse, -R9 ;  /* 0x0000000039397223 */ /* 0x080fe20000010809 */
[----:B------:R-:W-:Y:S01]  /*d0d0*/  MUFU.EX2 R29, R29 ;  /* 0x0000001d001d7308 */ /* 0x000fe20000000800 */
[----:B------:R-:W-:Y:S01]  /*d0e0*/  FMNMX.FTZ R3, R42, R3, !PT ;  /* 0x000000032a037209 */ /* 0x000fe20007810000 */
[----:B-1----:R-:W-:Y:S01]  /*d0f0*/  FADD.FTZ R5, R25, R5 ;  /* 0x0000000519057221 */ /* 0x002fe20000010000 */
[-CC-:B------:R-:W-:Y:S01]  /*d100*/  FFMA.FTZ R60, R60, R0.reuse, -R9.reuse ;  /* 0x000000003c3c7223 */ /* 0x180fe20000010809 */
[-CC-:B------:R-:W-:Y:S01]  /*d110*/  FFMA.FTZ R61, R61, R0.reuse, -R9.reuse ;  /* 0x000000003d3d7223 */ /* 0x180fe20000010809 */
[----:B------:R-:W-:Y:S01]  /*d120*/  FMNMX.FTZ R3, R43, R3, !PT ;  /* 0x000000032b037209 */ /* 0x000fe20007810000 */
[-CC-:B------:R-:W-:Y:S01]  /*d130*/  FFMA.FTZ R64, R64, R0.reuse, -R9.reuse ;  /* 0x0000000040407223 */ /* 0x180fe20000010809 */
[-CC-:B------:R-:W-:Y:S01]  /*d140*/  FFMA.FTZ R65, R65, R0.reuse, -R9.reuse ;  /* 0x0000000041417223 */ /* 0x180fe20000010809 */
[----:B------:R-:W-:Y:S01]  /*d150*/  MUFU.EX2 R32, R32 ;  /* 0x0000002000207308 */ /* 0x000fe20000000800 */
        /* <DEDUP_REMOVED lines=14> */
[----:B------:R-:W-:Y:S01]  /*d240*/  FFMA.FTZ R9, R85, R0, -R9 ;  /* 0x0000000055097223 */ /* 0x000fe20000010809 */
        /* <DEDUP_REMOVED lines=40> */
[----:B------:R-:W-:-:S03]  /*d4d0*/  FMUL.FTZ R11, R3, R0 ;  /* 0x00000000030b7220 */ /* 0x000fc60000410000 */
[----:B------:R-:W-:-:S03]  /*d4e0*/  FSEL R8, R3, RZ, P1 ;  /* 0x000000ff03087208 */ /* 0x000fc60000800000 */
[----:B------:R-:W-:Y:S01]  /*d4f0*/  MUFU.EX2 R69, R69 ;  /* 0x0000004500457308 */ /* 0x000fe20000000800 */
[----:B------:R-:W-:Y:S01]  /*d500*/  FSEL R11, R11, RZ, P1 ;  /* 0x000000ff0b0b7208 */ /* 0x000fe20000800000 */
[----:B------:R-:W-:Y:S01]  /*d510*/  FADD.FTZ R8, -R8, R10 ;  /* 0x0000000a08087221 */ /* 0x000fe20000010100 */
[----:B------:R-:W-:-:S03]  /*d520*/  IMAD R10, R23, 0x8, R2 ;  /* 0x00000008170a7824 */ /* 0x000fc600078e0202 */
[-CC-:B------:R-:W-:Y:S01]  /*d530*/  FFMA.FTZ R26, R26, R0.reuse, -R11.reuse ;  /* 0x000000001a1a7223 */ /* 0x180fe2000001080b */
[-CC-:B------:R-:W-:Y:S01]  /*d540*/  FFMA.FTZ R27, R27, R0.reuse, -R11.reuse ;  /* 0x000000001b1b7223 */ /* 0x180fe2000001080b */
[-C--:B------:R-:W-:Y:S01]  /*d550*/  FMUL.FTZ R8, R8, R0.reuse ;  /* 0x0000000008087220 */ /* 0x080fe20000410000 */
[-CC-:B------:R-:W-:Y:S01]  /*d560*/  FFMA.FTZ R30, R30, R0.reuse, -R11.reuse ;  /* 0x000000001e1e7223 */ /* 0x180fe2000001080b */
[-CC-:B------:R-:W-:Y:S01]  /*d570*/  FFMA.FTZ R31, R31, R0.reuse, -R11.reuse ;  /* 0x000000001f1f7223 */ /* 0x180fe2000001080b */
[-CC-:B------:R-:W-:Y:S01]  /*d580*/  FFMA.FTZ R34, R34, R0.reuse, -R11.reuse ;  /* 0x0000000022227223 */ /* 0x180fe2000001080b */
[----:B------:R-:W-:Y:S01]  /*d590*/  MUFU.EX2 R26, R26 ;  /* 0x0000001a001a7308 */ /* 0x000fe20000000800 */
[----:B------:R-:W-:Y:S02]  /*d5a0*/  VIADD R10, R10, 0x16840 ;  /* 0x000168400a0a7836 */ /* 0x000fe40000000000 */
[-CC-:B------:R-:W-:Y:S01]  /*d5b0*/  FFMA.FTZ R35, R35, R0.reuse, -R11.reuse ;  /* 0x0000000023237223 */ /* 0x180fe2000001080b */
[-CC-:B------:R-:W-:Y:S01]  /*d5c0*/  FFMA.FTZ R38, R38, R0.reuse, -R11.reuse ;  /* 0x0000000026267223 */ /* 0x180fe2000001080b */
[-CC-:B------:R-:W-:Y:S01]  /*d5d0*/  FFMA.FTZ R39, R39, R0.reuse, -R11.reuse ;  /* 0x0000000027277223 */ /* 0x180fe2000001080b */
[-CC-:B------:R-:W-:Y:S01]  /*d5e0*/  FFMA.FTZ R42, R42, R0.reuse, -R11.reuse ;  /* 0x000000002a2a7223 */ /* 0x180fe2000001080b */
[----:B--2---:R-:W-:Y:S01]  /*d5f0*/  PRMT R10, R120, 0x654, R10 ;  /* 0x00000654780a7816 */ /* 0x004fe2000000000a */
[-CC-:B------:R-:W-:Y:S01]  /*d600*/  FFMA.FTZ R43, R43, R0.reuse, -R11.reuse ;  /* 0x000000002b2b7223 */ /* 0x180fe2000001080b */
[----:B------:R-:W0:Y:S01]  /*d610*/  MUFU.EX2 R8, R8 ;  /* 0x0000000800087308 */ /* 0x000e220000000800 */
[-CC-:B------:R-:W-:Y:S01]  /*d620*/  FFMA.FTZ R46, R46, R0.reuse, -R11.reuse ;  /* 0x000000002e2e7223 */ /* 0x180fe2000001080b */
[----:B------:R1:W-:Y:S01]  /*d630*/  SYNCS.ARRIVE.TRANS64.RED.A1T0 RZ, [R10+URZ], RZ ;  /* 0x000000ff0aff79a7 */ /* 0x0003e2000810043f */
        /* <DEDUP_REMOVED lines=12> */
[--C-:B------:R-:W-:Y:S01]  /*d700*/  FFMA.FTZ R70, R70, R0, -R11.reuse ;  /* 0x0000000046467223 */ /* 0x100fe2000001080b */
[----:B------:R-:W2:Y:S01]  /*d710*/  MUFU.EX2 R30, R30 ;  /* 0x0000001e001e7308 */ /* 0x000ea20000000800 */
[----:B0-----:R-:W-:Y:S01]  /*d720*/  FFMA.FTZ R4, R8, R4, R26 ;  /* 0x0000000408047223 */ /* 0x001fe2000001001a */
[-CC-:B------:R-:W-:Y:S01]  /*d730*/  FFMA.FTZ R71, R71, R0.reuse, -R11.reuse ;  /* 0x0000000047477223 */ /* 0x180fe2000001080b */
[-CC-:B------:R-:W-:Y:S01]  /*d740*/  FFMA.FTZ R74, R74, R0.reuse, -R11.reuse ;  /* 0x000000004a4a7223 */ /* 0x180fe2000001080b */
[-CC-:B------:R-:W-:Y:S01]  /*d750*/  FFMA.FTZ R75, R75, R0.reuse, -R11.reuse ;  /* 0x000000004b4b7223 */ /* 0x180fe2000001080b */
[-CC-:B------:R-:W-:Y:S01]  /*d760*/  FFMA.FTZ R78, R78, R0.reuse, -R11.reuse ;  /* 0x000000004e4e7223 */ /* 0x180fe2000001080b */
[-CC-:B------:R-:W-:Y:S01]  /*d770*/  FFMA.FTZ R79, R79, R0.reuse, -R11.reuse ;  /* 0x000000004f4f7223 */ /* 0x180fe2000001080b */
[-C--:B------:R-:W-:Y:S01]  /*d780*/  FFMA.FTZ R82, R82, R0.reuse, -R11 ;  /* 0x0000000052527223 */ /* 0x080fe2000001080b */
[----:B------:R-:W0:Y:S01]  /*d790*/  MUFU.EX2 R31, R31 ;  /* 0x0000001f001f7308 */ /* 0x000e220000000800 */
[----:B-1----:R-:W-:Y:S01]  /*d7a0*/  FADD.FTZ R10, R27, R4 ;  /* 0x000000041b0a7221 */ /* 0x002fe20000010000 */
[----:B------:R-:W-:Y:S01]  /*d7b0*/  FADD.FTZ R4, R28, R5 ;  /* 0x000000051c047221 */ /* 0x000fe20000010000 */
[-CC-:B------:R-:W-:Y:S01]  /*d7c0*/  FFMA.FTZ R83, R83, R0.reuse, -R11.reuse ;  /* 0x0000000053537223 */ /* 0x180fe2000001080b */
[-CC-:B------:R-:W-:Y:S01]  /*d7d0*/  FFMA.FTZ R86, R86, R0.reuse, -R11.reuse ;  /* 0x0000000056567223 */ /* 0x180fe2000001080b */
[----:B------:R-:W-:Y:S01]  /*d7e0*/  FFMA.FTZ R11, R87, R0, -R11 ;  /* 0x00000000570b7223 */ /* 0x000fe2000001080b */
[----:B------:R-:W-:-:S02]  /*d7f0*/  FADD.FTZ R4, R29, R4 ;  /* 0x000000041d047221 */ /* 0x000fc40000010000 */
        /* <DEDUP_REMOVED lines=96> */
.L_x_2782:
[----:B------:R-:W-:Y:S02]  /*de00*/  IMAD R10, R13, 0x8, R2 ;  /* 0x000000080d0a7824 */ /* 0x000fe400078e0202 */
[----:B------:R-:W2:Y:S02]  /*de10*/  LDL R13, [R1+0x30] ;  /* 0x00003000010d7983 */ /* 0x000ea40000100800 */
[----:B------:R-:W-:-:S05]  /*de20*/  VIADD R10, R10, 0x16860 ;  /* 0x000168600a0a7836 */ /* 0x000fca0000000000 */
[----:B------:R-:W-:Y:S01]  /*de30*/  PRMT R10, R120, 0x654, R10 ;  /* 0x00000654780a7816 */ /* 0x000fe2000000000a */
[-C--:B------:R-:W-:Y:S01]  /*de40*/  FMUL.FTZ R88, R88, R7.reuse ;  /* 0x0000000758587220 */ /* 0x080fe20000410000 */
[----:B------:R-:W-:Y:S02]  /*de50*/  F2FP.BF16.F32.PACK_AB R123, R11, R86 ;  /* 0x000000560b7b723e */ /* 0x000fe400000010ff */
        /* <DEDUP_REMOVED lines=49> */
[----:B0-----:R-:W-:Y:S01]  /*e170*/  IMAD.MOV.U32 R10, RZ, RZ, R3 ;  /* 0x000000ffff0a7224 */ /* 0x001fe200078e0003 */
        /* <DEDUP_REMOVED lines=16> */
[C---:B--2---:R-:W-:Y:S01]  /*e280*/  ISETP.GT.AND P1, PT, R12.reuse, R13, PT ;  /* 0x0000000d0c00720c */ /* 0x044fe20003f24270 */
[----:B------:R-:W-:-:S02]  /*e290*/  VIADD R12, R12, 0xffffffff ;  /* 0xffffffff0c0c7836 */ /* 0x000fc40000000000 */
[----:B------:R-:W-:-:S10]  /*e2a0*/  IMAD.MOV.U32 R13, RZ, RZ, R23 ;  /* 0x000000ffff0d7224 */ /* 0x000fd400078e0017 */
[----:B------:R-:W-:Y:S05]  /*e2b0*/  @P1 BRA `(.L_x_2783) ;  /* 0xffffffd4009c1947 */ /* 0x000fea000383ffff */
.L_x_2771:
[----:B------:R-:W2:Y:S02]  /*e2c0*/  LDL R7, [R1+0x3c] ;  /* 0x00003c0001077983 */ /* 0x000ea40000100800 */
[----:B--2---:R-:W-:-:S13]  /*e2d0*/  ISETP.GE.AND P1, PT, R12, R7, PT ;  /* 0x000000070c00720c */ /* 0x004fda0003f26270 */
[----:B------:R-:W-:Y:S05]  /*e2e0*/  @!P1 BRA `(.L_x_2784) ;  /* 0x0000001c00e49947 */ /* 0x000fea0003800000 */
[----:B------:R-:W-:Y:S02]  /*e2f0*/  IMAD.MOV.U32 R10, RZ, RZ, R3 ;  /* 0x000000ffff0a7224 */ /* 0x000fe400078e0003 */
[----:B------:R-:W-:Y:S02]  /*e300*/  IMAD.MOV.U32 R11, RZ, RZ, R6 ;  /* 0x000000ffff0b7224 */ /* 0x000fe400078e0006 */
[----:B------:R-:W-:Y:S02]  /*e310*/  IMAD.MOV.U32 R7, RZ, RZ, R156 ;  /* 0x000000ffff077224 */ /* 0x000fe400078e009c */
[----:B------:R-:W-:-:S07]  /*e320*/  IMAD.MOV.U32 R13, RZ, RZ, R23 ;  /* 0x000000ffff0d7224 */ /* 0x000fce00078e0017 */
.L_x_2796:
[----:B------:R-:W2:Y:S01]  /*e330*/  LDL R0, [R1+0x20] ;  /* 0x0000200001007983 */ /* 0x000ea20000100800 */
[----:B------:R-:W-:Y:S01]  /*e340*/  IADD3 R23, R13, 0x1, RZ ;  /* 0x000000010d177810 */ /* 0x000fe20007ffe0ff */
        /* <DEDUP_REMOVED lines=9> */
.L_x_2786:
[----:B------:R-:W-:Y:S01]  /*e3e0*/  IMAD R0, R23, 0x8, R2 ;  /* 0x0000000817007824 */ /* 0x000fe200078e0202 */
[----:B------:R-:W-:-:S04]  /*e3f0*/  SHF.L.U32 R3, R156, 0x1f, RZ ;  /* 0x0000001f9c037819 */ /* 0x000fc800000006ff */
[----:B------:R0:W1:Y:S01]  /*e400*/  SYNCS.PHASECHK.TRANS64.TRYWAIT P1, [R0+URZ+0x16830], R3 ;  /* 0x01683003000075a7 */ /* 0x000062000802017f */
[----:B------:R-:W-:Y:S05]  /*e410*/  @!P0 BRA `(.L_x_2787) ;  /* 0x0000000000048947 */ /* 0x000fea0003800000 */
[----:B------:R-:W-:Y:S01]  /*e420*/  BPT.TRAP 0x1 ;  /* 0x000000040000795c */ /* 0x000fe20000300000 */
.L_x_2787:
[----:B------:R-:W-:Y:S04]  /*e430*/  BSSY B0, `(.L_x_2785) ;  /* 0x0000004000007945 */ /* 0x000fe80003800000 */
[----:B-1----:R-:W-:Y:S05]  /*e440*/  @P1 BRA `(.L_x_2788) ;  /* 0x0000000000081947 */ /* 0x002fea0003800000 */
[----:B------:R-:W1:Y:S02]  /*e450*/  SYNCS.PHASECHK.TRANS64.TRYWAIT P1, [R0+URZ+0x16830], R3 ;  /* 0x01683003000075a7 */ /* 0x000e64000802017f */
[----:B-1----:R-:W-:Y:S05]  /*e460*/  @!P1 BRA `(.L_x_2789) ;  /* 0x000000d800289947 */ /* 0x002fea0003800000 */
.L_x_2788:
[----:B------:R-:W-:Y:S05]  /*e470*/  BSYNC B0 ;  /* 0x0000000000007941 */ /* 0x000fea0003800000 */
.L_x_2785:
[----:B------:R-:W2:Y:S04]  /*e480*/  LDL R6, [R1+0x24] ;  /* 0x0000240001067983 */ /* 0x000ea80000100800 */
[----:B------:R3:W-:Y:S01]  /*e490*/  STL [R1+0x70], R2 ;  /* 0x0000700201007387 */ /* 0x0007e20000100800 */
[----:B01----:R-:W0:Y:S03]  /*e4a0*/  S2R R0, SR_TID.X ;  /* 0x0000000000007919 */ /* 0x003e260000002100 */
[----:B---3--:R-:W3:Y:S01]  /*e4b0*/  LDL.64 R2, [R1+0x18] ;  /* 0x0000180001027983 */ /* 0x008ee20000100a00 */
[----:B------:R-:W-:Y:S01]  /*e4c0*/  IMAD.MOV.U32 R9, RZ, RZ, 0x40000040 ;  /* 0x40000040ff097424 */ /* 0x000fe200078e00ff */
[----:B------:R-:W-:Y:S05]  /*e4d0*/  WARPSYNC.ALL ;  /* 0x0000000000007948 */ /* 0x000fea0003800000 */
[----:B------:R-:W-:-:S02]  /*e4e0*/  R2UR UR15, R9 ;  /* 0x00000000090f72ca */ /* 0x000fc400000e0000 */
[----:B0-----:R-:W-:-:S05]  /*e4f0*/  SHF.R.U32.HI R0, RZ, 0x7, R0 ;  /* 0x00000007ff007819 */ /* 0x001fca0000011600 */
[----:B------:R-:W-:Y:S02]  /*e500*/  VIADD R0, R0, 0x8 ;  /* 0x0000000800007836 */ /* 0x000fe40000000000 */
[----:B------:R-:W-:Y:S01]  /*e510*/  IMAD.MOV.U32 R27, RZ, RZ, 0x40000040 ;  /* 0x40000040ff1b7424 */ /* 0x000fe200078e00ff */
[----:B------:R-:W-:Y:S01]  /*e520*/  R2UR UR4, R14 ;  /* 0x000000000e0472ca */ /* 0x000fe200000e0000 */
[----:B------:R-:W-:Y:S01]  /*e530*/  IMAD.MOV.U32 R25, RZ, RZ, 0x40000040 ;  /* 0x40000040ff197424 */ /* 0x000fe200078e00ff */
[----:B------:R-:W-:Y:S02]  /*e540*/  R2UR UR5, R15 ;  /* 0x000000000f0572ca */ /* 0x000fe400000e0000 */
[----:B------:R-:W-:Y:S02]  /*e550*/  R2UR UR7, R27 ;  /* 0x000000001b0772ca */ /* 0x000fe400000e0000 */
[----:B------:R-:W-:Y:S02]  /*e560*/  R2UR UR11, R25 ;  /* 0x00000000190b72ca */ /* 0x000fe400000e0000 */
[----:B------:R-:W-:Y:S01]  /*e570*/  R2UR UR19, R27 ;  /* 0x000000001b1372ca */ /* 0x000fe200000e0000 */
[----:B------:R0:W-:Y:S01]  /*e580*/  BAR.SYNC.DEFER_BLOCKING R0, 0x100 ;  /* 0x000400000000751d */ /* 0x0001e20000010000 */
[----:B--2---:R-:W-:-:S04]  /*e590*/  IMAD R26, R23, 0x400, R6 ;  /* 0x00000400171a7824 */ /* 0x004fc800078e0206 */
[----:B------:R-:W-:-:S05]  /*e5a0*/  VIADD R8, R26, 0x4 ;  /* 0x000000041a087836 */ /* 0x000fca0000000000 */
[----:B------:R-:W-:Y:S02]  /*e5b0*/  R2UR UR14, R8 ;  /* 0x00000000080e72ca */ /* 0x000fe400000e0000 */
[----:B------:R-:W2:Y:S01]  /*e5c0*/  LDL.64 R8, [R1+0x10] ;  /* 0x0000100001087983 */ /* 0x000ea20000100a00 */
[C---:B------:R-:W-:Y:S01]  /*e5d0*/  R2UR UR6, R26.reuse ;  /* 0x000000001a0672ca */ /* 0x040fe200000e0000 */
[C---:B------:R-:W-:Y:S02]  /*e5e0*/  VIADD R24, R26.reuse, 0x2 ;  /* 0x000000021a187836 */ /* 0x040fe40000000000 */
[----:B------:R-:W-:-:S03]  /*e5f0*/  VIADD R26, R26, 0x6 ;  /* 0x000000061a1a7836 */ /* 0x000fc60000000000 */
[----:B------:R-:W-:Y:S02]  /*e600*/  R2UR UR10, R24 ;  /* 0x00000000180a72ca */ /* 0x000fe400000e0000 */
[----:B------:R-:W-:Y:S02]  /*e610*/  R2UR UR18, R26 ;  /* 0x000000001a1272ca */ /* 0x000fe400000e0000 */
        /* <DEDUP_REMOVED lines=11> */
[----:B--2---:R-:W-:Y:S02]  /*e6d0*/  R2UR UR12, R8 ;  /* 0x00000000080c72ca */ /* 0x004fe400000e0000 */
[----:B------:R-:W-:Y:S01]  /*e6e0*/  R2UR UR13, R9 ;  /* 0x00000000090d72ca */ /* 0x000fe200000e0000 */
[----:B------:R-:W-:-:S12]  /*e6f0*/  WARPGROUP.ARRIVE ;  /* 0x00000000000079c5 */ /* 0x000fd80000000000 */
        /* <DEDUP_REMOVED lines=8> */
.L_x_2791:
[----:B------:R-:W-:Y:S01]  /*e780*/  SHF.L.U32 R0, R7, 0x1f, RZ ;  /* 0x0000001f07007819 */ /* 0x000fe200000006ff */
[----:B-----5:R-:W-:-:S04]  /*e790*/  IMAD R3, R13, 0x8, R2 ;  /* 0x000000080d037824 */ /* 0x020fc800078e0202 */
[----:B------:R0:W1:Y:S01]  /*e7a0*/  SYNCS.PHASECHK.TRANS64.TRYWAIT P1, [R3+URZ+0x16850], R0 ;  /* 0x01685000030075a7 */ /* 0x000062000802017f */
[----:B------:R-:W-:Y:S05]  /*e7b0*/  @!P0 BRA `(.L_x_2792) ;  /* 0x0000000000048947 */ /* 0x000fea0003800000 */
[----:B------:R-:W-:Y:S01]  /*e7c0*/  BPT.TRAP 0x1 ;  /* 0x000000040000795c */ /* 0x000fe20000300000 */
.L_x_2792:
[----:B-1----:R-:W-:Y:S05]  /*e7d0*/  @P1 BRA `(.L_x_2790) ;  /* 0x0000000000081947 */ /* 0x002fea0003800000 */
[----:B------:R-:W1:Y:S02]  /*e7e0*/  SYNCS.PHASECHK.TRANS64.TRYWAIT P1, [R3+URZ+0x16850], R0 ;  /* 0x01685000030075a7 */ /* 0x000e64000802017f */
[----:B-1----:R-:W-:Y:S05]  /*e7f0*/  @!P1 BRA `(.L_x_2793) ;  /* 0x000000d400589947 */ /* 0x002fea0003800000 */
.L_x_2790:
        /* <DEDUP_REMOVED lines=42> */
[----:B------:R-:W-:Y:S01]  /*eaa0*/  IADD3 R8, R6, 0x280, RZ ;  /* 0x0000028006087810 */ /* 0x000fe20007ffe0ff */
[----:B------:R-:W-:Y:S02]  /*eab0*/  WARPGROUP.DEPBAR.LE gsb0, 0x0 ;  /* 0x00008000000079c5 */ /* 0x000fe40000010000 */
[----:B------:R-:W-:-:S08]  /*eac0*/  WARPGROUP.ARRIVE ;  /* 0x00000000000079c5 */ /* 0x000fd00000000000 */
        /* <DEDUP_REMOVED lines=23> */
.L_x_2794:
[----:B------:R-:W1:Y:S01]  /*ec40*/  S2R R120, SR_CgaCtaId ;  /* 0x0000000000787919 */ /* 0x000e620000008800 */
[----:B0-----:R-:W-:-:S04]  /*ec50*/  IMAD R0, R23, 0x8, R2 ;  /* 0x0000000817007824 */ /* 0x001fc800078e0202 */
[----:B------:R-:W-:-:S05]  /*ec60*/  VIADD R0, R0, 0x16840 ;  /* 0x0001684000007836 */ /* 0x000fca0000000000 */
[----:B-1----:R-:W-:-:S04]  /*ec70*/  PRMT R0, R120, 0x654, R0 ;  /* 0x0000065478007816 */ /* 0x002fc80000000000 */
        /* <DEDUP_REMOVED lines=37> */
[----:B0-----:R-:W-:Y:S02]  /*eed0*/  FMNMX.FTZ R6, R8, R3, !PT ;  /* 0x0000000308067209 */ /* 0x001fe40007810000 */
[----:B------:R-:W-:-:S03]  /*eee0*/  FMNMX.FTZ R3, R27, R0, !PT ;  /* 0x000000001b037209 */ /* 0x000fc60007810000 */
[----:B------:R-:W-:Y:S01]  /*eef0*/  FADD.FTZ R7, -R6, R11 ;  /* 0x0000000b06077221 */ /* 0x000fe20000010100 */
        /* <DEDUP_REMOVED lines=34> */
[----:B------:R-:W0:Y:S03]  /*f120*/  LDC R0, c[0x0][0x988] ;  /* 0x00026200ff007b82 */ /* 0x000e260000000800 */
[C---:B------:R-:W-:Y:S01]  /*f130*/  FADD.FTZ R8, -R3.reuse, R10 ;  /* 0x0000000a03087221 */ /* 0x040fe20000010100 */
[-C--:B0-----:R-:W-:Y:S01]  /*f140*/  FMUL.FTZ R9, R6, R0.reuse ;  /* 0x0000000006097220 */ /* 0x081fe20000410000 */
[-C--:B------:R-:W-:Y:S01]  /*f150*/  FMUL.FTZ R11, R3, R0.reuse ;  /* 0x00000000030b7220 */ /* 0x080fe20000410000 */
[-C--:B------:R-:W-:Y:S01]  /*f160*/  FMUL.FTZ R7, R7, R0.reuse ;  /* 0x0000000007077220 */ /* 0x080fe20000410000 */
[-C--:B------:R-:W-:Y:S01]  /*f170*/  FMUL.FTZ R8, R8, R0.reuse ;  /* 0x0000000008087220 */ /* 0x080fe20000410000 */
        /* <DEDUP_REMOVED lines=45> */
[----:B-1----:R-:W-:Y:S01]  /*f450*/  FFMA.FTZ R4, R8, R4, R26 ;  /* 0x0000000408047223 */ /* 0x002fe2000001001a */
[-C--:B------:R-:W-:Y:S01]  /*f460*/  FFMA.FTZ R10, R87, R0.reuse, -R11 ;  /* 0x00000000570a7223 */ /* 0x080fe2000001080b */
[-CC-:B------:R-:W-:Y:S01]  /*f470*/  FFMA.FTZ R37, R37, R0.reuse, -R9.reuse ;  /* 0x0000000025257223 */ /* 0x180fe20000010809 */
[-CC-:B------:R-:W-:Y:S01]  /*f480*/  FFMA.FTZ R40, R40, R0.reuse, -R9.reuse ;  /* 0x0000000028287223 */ /* 0x180fe20000010809 */
[-CC-:B------:R-:W-:Y:S01]  /*f490*/  FFMA.FTZ R41, R41, R0.reuse, -R9.reuse ;  /* 0x0000000029297223 */ /* 0x180fe20000010809 */
[-CC-:B------:R-:W-:Y:S01]  /*f4a0*/  FFMA.FTZ R44, R44, R0.reuse, -R9.reuse ;  /* 0x000000002c2c7223 */ /* 0x180fe20000010809 */
[-C--:B------:R-:W-:Y:S01]  /*f4b0*/  FFMA.FTZ R45, R45, R0.reuse, -R9 ;  /* 0x000000002d2d7223 */ /* 0x080fe20000010809 */
[----:B------:R-:W1:Y:S01]  /*f4c0*/  MUFU.EX2 R28, R28 ;  /* 0x0000001c001c7308 */ /* 0x000e620000000800 */
[----:B0-----:R-:W-:Y:S01]  /*f4d0*/  FADD.FTZ R5, R25, R5 ;  /* 0x0000000519057221 */ /* 0x001fe20000010000 */
[-CC-:B------:R-:W-:Y:S01]  /*f4e0*/  FFMA.FTZ R48, R48, R0.reuse, -R9.reuse ;  /* 0x0000000030307223 */ /* 0x180fe20000010809 */
[-CC-:B------:R-:W-:Y:S01]  /*f4f0*/  FFMA.FTZ R49, R49, R0.reuse, -R9.reuse ;  /* 0x0000000031317223 */ /* 0x180fe20000010809 */
[-CC-:B------:R-:W-:Y:S01]  /*f500*/  FFMA.FTZ R52, R52, R0.reuse, -R9.reuse ;  /* 0x0000000034347223 */ /* 0x180fe20000010809 */
[-CC-:B------:R-:W-:Y:S01]  /*f510*/  FFMA.FTZ R53, R53, R0.reuse, -R9.reuse ;  /* 0x0000000035357223 */ /* 0x180fe20000010809 */
[-CC-:B------:R-:W-:Y:S01]  /*f520*/  FFMA.FTZ R56, R56, R0.reuse, -R9.reuse ;  /* 0x0000000038387223 */ /* 0x180fe20000010809 */
[-CC-:B------:R-:W-:Y:S01]  /*f530*/  FFMA.FTZ R57, R57, R0.reuse, -R9.reuse ;  /* 0x0000000039397223 */ /* 0x180fe20000010809 */
[----:B------:R-:W0:Y:S01]  /*f540*/  MUFU.EX2 R30, R30 ;  /* 0x0000001e001e7308 */ /* 0x000e220000000800 */
[----:B--2---:R-:W-:Y:S01]  /*f550*/  FADD.FTZ R11, R27, R4 ;  /* 0x000000041b0b7221 */ /* 0x004fe20000010000 */
[-CC-:B------:R-:W-:Y:S01]  /*f560*/  FFMA.FTZ R60, R60, R0.reuse, -R9.reuse ;  /* 0x000000003c3c7223 */ /* 0x180fe20000010809 */
[-CC-:B------:R-:W-:Y:S01]  /*f570*/  FFMA.FTZ R61, R61, R0.reuse, -R9.reuse ;  /* 0x000000003d3d7223 */ /* 0x180fe20000010809 */
[-CC-:B------:R-:W-:Y:S01]  /*f580*/  FFMA.FTZ R64, R64, R0.reuse, -R9.reuse ;  /* 0x0000000040407223 */ /* 0x180fe20000010809 */
[-CC-:B------:R-:W-:Y:S01]  /*f590*/  FFMA.FTZ R65, R65, R0.reuse, -R9.reuse ;  /* 0x0000000041417223 */ /* 0x180fe20000010809 */
[-CC-:B------:R-:W-:Y:S01]  /*f5a0*/  FFMA.FTZ R68, R68, R0.reuse, -R9.reuse ;  /* 0x0000000044447223 */ /* 0x180fe20000010809 */
[-C--:B------:R-:W-:Y:S01]  /*f5b0*/  FFMA.FTZ R69, R69, R0.reuse, -R9 ;  /* 0x0000000045457223 */ /* 0x080fe20000010809 */
[----:B------:R-:W2:Y:S01]  /*f5c0*/  MUFU.EX2 R29, R29 ;  /* 0x0000001d001d7308 */ /* 0x000ea20000000800 */
[----:B-1----:R-:W-:Y:S01]  /*f5d0*/  FADD.FTZ R4, R28, R5 ;  /* 0x000000051c047221 */ /* 0x002fe20000010000 */
[-CC-:B------:R-:W-:Y:S01]  /*f5e0*/  FFMA.FTZ R72, R72, R0.reuse, -R9.reuse ;  /* 0x0000000048487223 */ /* 0x180fe20000010809 */
        /* <DEDUP_REMOVED lines=125> */
.L_x_2795:
[----:B------:R-:W-:Y:S02]  /*fdc0*/  IMAD R11, R13, 0x8, R2 ;  /* 0x000000080d0b7824 */ /* 0x000fe400078e0202 */
[----:B------:R-:W2:Y:S02]  /*fdd0*/  LDL R13, [R1+0x3c] ;  /* 0x00003c00010d7983 */ /* 0x000ea40000100800 */
[----:B------:R-:W-:-:S05]  /*fde0*/  VIADD R11, R11, 0x16860 ;  /* 0x000168600b0b7836 */ /* 0x000fca0000000000 */
[----:B------:R-:W-:Y:S01]  /*fdf0*/  PRMT R11, R120, 0x654, R11 ;  /* 0x00000654780b7816 */ /* 0x000fe2000000000b */
[----:B------:R-:W-:Y:S01]  /*fe00*/  FMUL.FTZ R88, R88, R7 ;  /* 0x0000000758587220 */ /* 0x000fe20000410000 */
        /* <DEDUP_REMOVED lines=52> */
[----:B0-----:R-:W-:Y:S01]  /*10150*/  IMAD.MOV.U32 R11, RZ, RZ, R6 ;  /* 0x000000ffff0b7224 */ /* 0x001fe200078e0006 */
        /* <DEDUP_REMOVED lines=18> */
.L_x_2784:
[----:B------:R-:W-:Y:S05]  /*10280*/  WARPSYNC.ALL ;  /* 0x0000000000007948 */ /* 0x000fea0003800000 */
[----:B------:R-:W-:Y:S06]  /*10290*/  BAR.ARV 0x8, 0x200 ;  /* 0x0208000000007b1d */ /* 0x000fec0000002000 */
[----:B------:R-:W-:Y:S05]  /*102a0*/  @!P0 BRA `(.L_x_2797) ;  /* 0x0000000000048947 */ /* 0x000fea0003800000 */
[----:B------:R-:W-:Y:S01]  /*102b0*/  BPT.TRAP 0x1 ;  /* 0x000000040000795c */ /* 0x000fe20000300000 */
.L_x_2797:
[----:B------:R-:W-:Y:S01]  /*102c0*/  IMAD R10, R23, 0x8, R2 ;  /* 0x00000008170a7824 */ /* 0x000fe200078e0202 */
[----:B------:R-:W-:-:S04]  /*102d0*/  SHF.L.U32 R7, R156, 0x1f, RZ ;  /* 0x0000001f9c077819 */ /* 0x000fc800000006ff */
[----:B------:R0:W1:Y:S01]  /*102e0*/  SYNCS.PHASECHK.TRANS64.TRYWAIT P1, [R10+URZ+0x16850], R7 ;  /* 0x016850070a0075a7 */ /* 0x000062000802017f */
[----:B------:R-:W-:Y:S05]  /*102f0*/  @!P0 BRA `(.L_x_2798) ;  /* 0x0000000000048947 */ /* 0x000fea0003800000 */
[----:B------:R-:W-:Y:S01]  /*10300*/  BPT.TRAP 0x1 ;  /* 0x000000040000795c */ /* 0x000fe20000300000 */
.L_x_2798:
[----:B------:R-:W-:-:S05]  /*10310*/  VIADD R2, R2, 0x400 ;  /* 0x0000040002027836 */ /* 0x000fca0000000000 */
[----:B------:R-:W-:-:S04]  /*10320*/  SHF.R.U32.HI R2, RZ, 0x4, R2 ;  /* 0x00000004ff027819 */ /* 0x000fc80000011602 */
[----:B------:R-:W-:Y:S01]  /*10330*/  LOP3.LUT R2, R2, 0x3fff, RZ, 0xc0, !PT ;  /* 0x00003fff02027812 */ /* 0x000fe200078ec0ff */
[----:B-1----:R-:W-:Y:S06]  /*10340*/  @P1 BRA `(.L_x_2799) ;  /* 0x0000000000081947 */ /* 0x002fec0003800000 */
[----:B------:R-:W1:Y:S02]  /*10350*/  SYNCS.PHASECHK.TRANS64.TRYWAIT P1, [R10+URZ+0x16850], R7 ;  /* 0x016850070a0075a7 */ /* 0x000e64000802017f */
[----:B-1----:R-:W-:Y:S05]  /*10360*/  @!P1 BRA `(.L_x_2800) ;  /* 0x000000b800909947 */ /* 0x002fea0003800000 */
.L_x_2799:
        /* <DEDUP_REMOVED lines=9> */
[----:B01----:R-:W0:Y:S01]  /*10400*/  SHFL.BFLY PT, R7, R4, 0x2, 0x1f ;  /* 0x0c401f0004077f89 */ /* 0x003e2200000e0000 */
[----:B------:R-:W-:Y:S02]  /*10410*/  IMAD.MOV.U32 R9, RZ, RZ, 0x40000040 ;  /* 0x40000040ff097424 */ /* 0x000fe400078e00ff */
[----:B------:R-:W-:Y:S02]  /*10420*/  IMAD.MOV.U32 R27, RZ, RZ, -0x800000 ;  /* 0xff800000ff1b7424 */ /* 0x000fe400078e00ff */
[----:B------:R-:W-:-:S05]  /*10430*/  IMAD.MOV.U32 R26, RZ, RZ, -0x800000 ;  /* 0xff800000ff1a7424 */ /* 0x000fca00078e00ff */
[----:B------:R-:W-:Y:S01]  /*10440*/  HGMMA.64x64x16.F32.BF16 R88, R148, gdesc[UR4].tnspB, R88, gsb0 ;  /* 0x40e0000494587df0 */ /* 0x000fe20008001858 */
[----:B------:R-:W-:Y:S02]  /*10450*/  R2UR UR6, R12 ;  /* 0x000000000c0672ca */ /* 0x000fe400000e0000 */
[----:B------:R-:W-:Y:S01]  /*10460*/  R2UR UR7, R13 ;  /* 0x000000000d0772ca */ /* 0x000fe200000e0000 */
[----:B------:R-:W-:Y:S01]  /*10470*/  IMAD.MOV.U32 R13, RZ, RZ, 0x40000040 ;  /* 0x40000040ff0d7424 */ /* 0x000fe200078e00ff */
[----:B------:R-:W-:Y:S01]  /*10480*/  IADD3 R12, R8, 0x100, RZ ;  /* 0x00000100080c7810 */ /* 0x000fe20007ffe0ff */
[----:B--2---:R-:W-:Y:S01]  /*10490*/  FADD.FTZ R2, R2, R5 ;  /* 0x0000000502027221 */ /* 0x004fe20000010000 */
        /* <DEDUP_REMOVED lines=38> */
[----:B0-----:R-:W-:Y:S01]  /*10700*/  FADD.FTZ R8, R7, R4 ;  /* 0x0000000407087221 */ /* 0x001fe20000010000 */
[----:B------:R-:W-:Y:S01]  /*10710*/  R2UR UR7, R9 ;  /* 0x00000000090772ca */ /* 0x000fe200000e0000 */
[----:B------:R-:W0:Y:S01]  /*10720*/  SHFL.BFLY PT, R7, R2, 0x1, 0x1f ;  /* 0x0c201f0002077f89 */ /* 0x000e2200000e0000 */
[----:B------:R-:W-:-:S03]  /*10730*/  IMAD.MOV.U32 R4, RZ, RZ, RZ ;  /* 0x000000ffff047224 */ /* 0x000fc600078e00ff */
[----:B------:R-:W1:Y:S01]  /*10740*/  SHFL.BFLY PT, R9, R8, 0x1, 0x1f ;  /* 0x0c201f0008097f89 */ /* 0x000e6200000e0000 */
[----:B0-----:R-:W-:Y:S01]  /*10750*/  FADD.FTZ R11, R2, R7 ;  /* 0x00000007020b7221 */ /* 0x001fe20000010000 */
[----:B------:R-:W-:Y:S02]  /*10760*/  IMAD.MOV.U32 R2, RZ, RZ, RZ ;  /* 0x000000ffff027224 */ /* 0x000fe400078e00ff */
        /* <DEDUP_REMOVED lines=11> */
[----:B-1----:R-:W-:-:S04]  /*10820*/  @P2 FMUL.FTZ R8, R9, 0.69314718246459960938 ;  /* 0x3f31721809082820 */ /* 0x002fc80000410000 */
[----:B------:R-:W-:Y:S01]  /*10830*/  @P2 FFMA.FTZ R26, R13, R3, R8 ;  /* 0x000000030d1a2223 */ /* 0x000fe20000010008 */
[----:B------:R-:W-:Y:S02]  /*10840*/  WARPGROUP.DEPBAR.LE gsb0, 0x0 ;  /* 0x00008000000079c5 */ /* 0x000fe40000010000 */
[----:B------:R-:W-:-:S06]  /*10850*/  WARPGROUP.ARRIVE ;  /* 0x00000000000079c5 */ /* 0x000fcc0000000000 */
[----:B------:R-:W-:Y:S03]  /*10860*/  HGMMA.64x64x16.F32.BF16 R88, R120, gdesc[UR4].tnspB, R88, gsb0 ;  /* 0x40e0000478587df0 */ /* 0x000fe60008001858 */
[----:B------:R-:W-:Y:S02]  /*10870*/  WARPGROUP.DEPBAR.LE gsb0, 0x0 ;  /* 0x00008000000079c5 */ /* 0x000fe40000010000 */
[----:B--23--:R-:W-:Y:S05]  /*10880*/  @!P0 BRA `(.L_x_2801) ;  /* 0x0000000000048947 */ /* 0x00cfea0003800000 */
[----:B------:R-:W-:Y:S01]  /*10890*/  BPT.TRAP 0x1 ;  /* 0x000000040000795c */ /* 0x000fe20000300000 */
.L_x_2801:
[----:B------:R-:W2:Y:S01]  /*108a0*/  LDL.LU R5, [R1+0x5c] ;  /* 0x00005c0001057983 */ /* 0x000ea20000300800 */
[----:B------:R-:W-:Y:S01]  /*108b0*/  VIADD R0, R10, 0x16860 ;  /* 0x000168600a007836 */ /* 0x000fe20000000000 */
[----:B------:R-:W1:Y:S01]  /*108c0*/  S2R R3, SR_CgaCtaId ;  /* 0x0000000000037919 */ /* 0x000e620000008800 */
[----:B------:R-:W-:-:S05]  /*108d0*/  VIADD R23, R23, 0x1 ;  /* 0x0000000117177836 */ /* 0x000fca0000000000 */
[----:B------:R-:W-:Y:S01]  /*108e0*/  ISETP.NE.AND P1, PT, R23, 0x2, PT ;  /* 0x000000021700780c */ /* 0x000fe20003f25270 */
[-C--:B------:R-:W-:Y:S01]  /*108f0*/  FMUL.FTZ R20, R88, R4.reuse ;  /* 0x0000000458147220 */ /* 0x080fe20000410000 */
[----:B------:R-:W-:Y:S01]  /*10900*/  FMUL.FTZ R21, R89, R4 ;  /* 0x0000000459157220 */ /* 0x000fe20000410000 */
[----:B-1----:R-:W-:-:S04]  /*10910*/  PRMT R0, R3, 0x654, R0 ;  /* 0x0000065403007816 */ /* 0x002fc80000000000 */
[----:B------:R1:W-:Y:S01]  /*10920*/  SYNCS.ARRIVE.TRANS64.RED.A1T0 RZ, [R0+URZ], RZ ;  /* 0x000000ff00ff79a7 */ /* 0x0003e2000810043f */
        /* <DEDUP_REMOVED lines=16> */
[-C--:B0-----:R-:W-:Y:S01]  /*10a30*/  FMUL.FTZ R90, R90, R2.reuse ;  /* 0x000000025a5a7220 */ /* 0x081fe20000410000 */
        /* <DEDUP_REMOVED lines=15> */
[----:B------:R-:W-:-:S02]  /*10b30*/  LOP3.LUT R156, R156, R3, RZ, 0x3c, !PT ;  /* 0x000000039c9c7212 */ /* 0x000fc400078e3cff */
[----:B------:R-:W-:Y:S01]  /*10b40*/  SEL R23, R23, RZ, P1 ;  /* 0x000000ff17177207 */ /* 0x000fe20000800000 */
[----:B--2---:R-:W-:-:S05]  /*10b50*/  VIADD R5, R5, 0x1 ;  /* 0x0000000105057836 */ /* 0x004fca0000000000 */
[----:B------:R1:W-:Y:S02]  /*10b60*/  STL [R1+0x5c], R5 ;  /* 0x00005c0501007387 */ /* 0x0003e40000100800 */
.L_x_2731:
[----:B------:R-:W3:Y:S01]  /*10b70*/  LDL R49, [R1+0x50] ;  /* 0x0000500001317983 */ /* 0x000ee20000100800 */
[----:B-1----:R-:W0:Y:S01]  /*10b80*/  S2R R0, SR_TID.X ;  /* 0x0000000000007919 */ /* 0x002e220000002100 */
[----:B------:R-:W-:Y:S05]  /*10b90*/  WARPSYNC.ALL ;  /* 0x0000000000007948 */ /* 0x000fea0003800000 */
[----:B0-----:R-:W-:-:S05]  /*10ba0*/  VIADD R40, R0, 0xffffff80 ;  /* 0xffffff8000287836 */ /* 0x001fca0000000000 */
[----:B------:R-:W-:-:S04]  /*10bb0*/  SHF.R.S32.HI R48, RZ, 0x1f, R40 ;  /* 0x0000001fff307819 */ /* 0x000fc80000011428 */
[----:B------:R-:W-:-:S04]  /*10bc0*/  LEA.HI R48, R48, R40, RZ, 0x3 ;  /* 0x0000002830307211 */ /* 0x000fc800078f18ff */
[----:B------:R-:W-:-:S05]  /*10bd0*/  LOP3.LUT R48, R48, 0xfffffff8, RZ, 0xc0, !PT ;  /* 0xfffffff830307812 */ /* 0x000fca00078ec0ff */
[----:B------:R-:W-:-:S04]  /*10be0*/  IMAD.IADD R48, R40, 0x1, -R48 ;  /* 0x0000000128307824 */ /* 0x000fc800078e0a30 */
[----:B------:R-:W-:-:S05]  /*10bf0*/  IMAD.SHL.U32 R43, R48, 0x8, RZ ;  /* 0x00000008302b7824 */ /* 0x000fca00078e00ff */
[----:B------:R-:W-:Y:S02]  /*10c00*/  SHF.R.S32.HI R44, RZ, 0x1f, R43 ;  /* 0x0000001fff2c7819 */ /* 0x000fe4000001142b */
[----:B---3--:R-:W-:-:S04]  /*10c10*/  SHF.R.S32.HI R34, RZ, 0x1f, R49 ;  /* 0x0000001fff227819 */ /* 0x008fc80000011431 */
[----:B------:R-:W-:Y:S01]  /*10c20*/  SHF.L.U64.HI R37, R49, 0x2, R34 ;  /* 0x0000000231257819 */ /* 0x000fe20000010222 */
[----:B------:R-:W0:Y:S01]  /*10c30*/  S2R R0, SR_CgaCtaId ;  /* 0x0000000000007919 */ /* 0x000e220000008800 */
[----:B------:R-:W-:Y:S01]  /*10c40*/  MOV R2, 0x400 ;  /* 0x0000040000027802 */ /* 0x000fe20000000f00 */
[----:B------:R-:W-:Y:S01]  /*10c50*/  BSSY B0, `(.L_x_2802) ;  /* 0x0000238000007945 */ /* 0x000fe20003800000 */
[----:B------:R-:W-:Y:S02]  /*10c60*/  BAR.SYNC.DEFER_BLOCKING 0x5, 0x200 ;  /* 0x0148000000007b1d */ /* 0x000fe40000010000 */
[----:B0-----:R-:W-:-:S05]  /*10c70*/  LEA R2, R0, R2, 0x18 ;  /* 0x0000000200027211 */ /* 0x001fca00078ec0ff */
[----:B------:R0:W1:Y:S01]  /*10c80*/  LDS.128 R28, [R2+0x168d0] ;  /* 0x0168d000021c7984 */ /* 0x0000620000000c00 */
[----:B------:R-:W-:Y:S06]  /*10c90*/  BAR.ARV 0x4, 0x200 ;  /* 0x0108000000007b1d */ /* 0x000fec0000002000 */
[----:B------:R-:W-:Y:S05]  /*10ca0*/  @P0 BRA `(.L_x_2803) ;  /* 0x0000001800380947 */ /* 0x000fea0003800000 */
[----:B------:R-:W4:Y:S01]  /*10cb0*/  LDL R0, [R1+0x6c] ;  /* 0x00006c0001007983 */ /* 0x000f220000100800 */
[----:B------:R-:W-:-:S03]  /*10cc0*/  ULDC UR4, c[0x0][0xad4] ;  /* 0x0002b50000047ab9 */ /* 0x000fc60000000800 */
[----:B------:R-:W3:Y:S04]  /*10cd0*/  LDL.LU R32, [R1+0x54] ;  /* 0x0000540001207983 */ /* 0x000ee80000300800 */
[----:B------:R-:W2:Y:S01]  /*10ce0*/  LDL.LU R36, [R1+0x58] ;  /* 0x0000580001247983 */ /* 0x000ea20000300800 */
[----:B------:R-:W0:Y:S01]  /*10cf0*/  S2R R3, SR_SWINHI ;  /* 0x0000000000037919 */ /* 0x000e220000002f00 */
[----:B-----5:R-:W-:Y:S02]  /*10d00*/  MOV R24, R2 ;  /* 0x0000000200187202 */ /* 0x020fe40000000f00 */
[----:B0-----:R-:W-:Y:S02]  /*10d10*/  MOV R25, R3 ;  /* 0x0000000300197202 */ /* 0x001fe40000000f00 */
[----:B------:R-:W-:-:S02]  /*10d20*/  F2FP.BF16.F32.PACK_AB R12, R21, R20 ;  /* 0x00000014150c723e */ /* 0x000fc400000010ff */
[----:B------:R-:W-:Y:S01]  /*10d30*/  F2FP.BF16.F32.PACK_AB R14, R93, R92 ;  /* 0x0000005c5d0e723e */ /* 0x000fe200000010ff */
[----:B----4-:R-:W-:-:S03]  /*10d40*/  IMAD.WIDE R10, R0, 0x2, R24 ;  /* 0x00000002000a7825 */ /* 0x010fc600078e0218 */
[----:B------:R-:W-:-:S04]  /*10d50*/  IADD3 R15, P0, R10, 0x60, RZ ;  /* 0x000000600a0f7810 */ /* 0x000fc80007f1e0ff */
[----:B------:R-:W-:Y:S02]  /*10d60*/  IADD3.X R5, RZ, R11, RZ, P0, !PT ;  /* 0x0000000bff057210 */ /* 0x000fe400007fe4ff */
[----:B---3--:R-:W-:-:S04]  /*10d70*/  ISETP.NE.AND P0, PT, R32, RZ, PT ;  /* 0x000000ff2000720c */ /* 0x008fc80003f05270 */
[----:B------:R-:W-:Y:S01]  /*10d80*/  SEL R38, R32, UR4, P0 ;  /* 0x0000000420267c07 */ /* 0x000fe20008000000 */
[----:B------:R-:W-:Y:S05]  /*10d90*/  WARPSYNC.ALL ;  /* 0x0000000000007948 */ /* 0x000fea0003800000 */
[C---:B------:R-:W-:Y:S01]  /*10da0*/  LOP3.LUT R3, R10.reuse, 0x380, RZ, 0xc0, !PT ;  /* 0x000003800a037812 */ /* 0x040fe200078ec0ff */
[----:B------:R-:W-:Y:S01]  /*10db0*/  ULDC.64 UR6, c[0x0][0xc08] ;  /* 0x0003020000067ab9 */ /* 0x000fe20000000a00 */
[----:B------:R-:W-:Y:S01]  /*10dc0*/  BAR.SYNC.DEFER_BLOCKING 0x1, 0x180 ;  /* 0x0046000000007b1d */ /* 0x000fe20000010000 */
[C---:B------:R-:W-:Y:S02]  /*10dd0*/  IADD3 R6, P1, R10.reuse, 0x40, RZ ;  /* 0x000000400a067810 */ /* 0x040fe40007f3e0ff */
[----:B--2---:R-:W-:-:S02]  /*10de0*/  IADD3 R13, P2, R10, 0x20, RZ ;  /* 0x000000200a0d7810 */ /* 0x004fc40007f5e0ff */
[----:B------:R-:W-:Y:S01]  /*10df0*/  SHF.R.U64 R3, R3, 0x3, RZ ;  /* 0x0000000303037819 */ /* 0x000fe200000012ff */
[----:B------:R-:W-:Y:S01]  /*10e00*/  ULDC.64 UR4, c[0x0][0xc00] ;  /* 0x0003000000047ab9 */ /* 0x000fe20000000a00 */
[----:B------:R-:W-:Y:S02]  /*10e10*/  LOP3.LUT R4, R6, 0x380, RZ, 0xc0, !PT ;  /* 0x0000038006047812 */ /* 0x000fe400078ec0ff */
[----:B------:R-:W-:Y:S02]  /*10e20*/  LOP3.LUT R0, R13, 0x380, RZ, 0xc0, !PT ;  /* 0x000003800d007812 */ /* 0x000fe400078ec0ff */
[----:B------:R-:W-:Y:S02]  /*10e30*/  LOP3.LUT R8, R15, 0x380, RZ, 0xc0, !PT ;  /* 0x000003800f087812 */ /* 0x000fe400078ec0ff */
[----:B------:R-:W-:Y:S02]  /*10e40*/  LOP3.LUT R10, R3, R10, RZ, 0x3c, !PT ;  /* 0x0000000a030a7212 */ /* 0x000fe400078e3cff */
[----:B------:R-:W-:-:S02]  /*10e50*/  SHF.R.U64 R3, R4, 0x3, RZ ;  /* 0x0000000304037819 */ /* 0x000fc400000012ff */
[----:B------:R-:W-:Y:S02]  /*10e60*/  SHF.R.U64 R0, R0, 0x3, RZ ;  /* 0x0000000300007819 */ /* 0x000fe400000012ff */
[----:B------:R-:W-:Y:S01]  /*10e70*/  SHF.R.U64 R4, R8, 0x3, RZ ;  /* 0x0000000308047819 */ /* 0x000fe200000012ff */
[--C-:B------:R-:W-:Y:S01]  /*10e80*/  IMAD.X R7, RZ, RZ, R11.reuse, P1 ;  /* 0x000000ffff077224 */ /* 0x100fe200008e060b */
[----:B------:R-:W-:Y:S01]  /*10e90*/  LOP3.LUT R8, R0, R13, RZ, 0x3c, !PT ;  /* 0x0000000d00087212 */ /* 0x000fe200078e3cff */
[----:B------:R-:W-:Y:S01]  /*10ea0*/  IMAD.X R9, RZ, RZ, R11, P2 ;  /* 0x000000ffff097224 */ /* 0x000fe200010e060b */
[----:B------:R-:W-:Y:S02]  /*10eb0*/  LOP3.LUT R4, R4, R15, RZ, 0x3c, !PT ;  /* 0x0000000f04047212 */ /* 0x000fe400078e3cff */
[----:B------:R-:W-:Y:S02]  /*10ec0*/  LOP3.LUT R6, R3, R6, RZ, 0x3c, !PT ;  /* 0x0000000603067212 */ /* 0x000fe400078e3cff */
[----:B------:R-:W-:-:S02]  /*10ed0*/  MOV R10, R10 ;  /* 0x0000000a000a7202 */ /* 0x000fc40000000f00 */
[----:B------:R-:W-:Y:S02]  /*10ee0*/  F2FP.BF16.F32.PACK_AB R13, R91, R90 ;  /* 0x0000005a5b0d723e */ /* 0x000fe400000010ff */
[----:B------:R-:W-:Y:S02]  /*10ef0*/  F2FP.BF16.F32.PACK_AB R15, R95, R94 ;  /* 0x0000005e5f0f723e */ /* 0x000fe400000010ff */
[----:B-1----:R-:W-:Y:S02]  /*10f00*/  MOV R28, R6 ;  /* 0x00000006001c7202 */ /* 0x002fe40000000f00 */
[----:B------:R-:W-:Y:S01]  /*10f10*/  MOV R0, R4 ;  /* 0x0000000400007202 */ /* 0x000fe20000000f00 */
[----:B------:R0:W-:Y:S01]  /*10f20*/  STSM.16.M88.4 [R10], R12 ;  /* 0x0000000c0a007844 */ /* 0x0001e20000000200 */
        /* <DEDUP_REMOVED lines=8> */
[----:B0-----:R-:W-:Y:S02]  /*10fb0*/  F2FP.BF16.F32.PACK_AB R10, R109, R108 ;  /* 0x0000006c6d0a723e */ /* 0x001fe400000010ff */
[----:B------:R-:W-:Y:S02]  /*10fc0*/  F2FP.BF16.F32.PACK_AB R12, R113, R112 ;  /* 0x00000070710c723e */ /* 0x000fe400000010ff */
[----:B------:R-:W-:Y:S02]  /*10fd0*/  F2FP.BF16.F32.PACK_AB R13, R115, R114 ;  /* 0x00000072730d723e */ /* 0x000fe400000010ff */
        /* <DEDUP_REMOVED lines=9> */
[C---:B------:R-:W-:Y:S02]  /*11070*/  IADD3 R32, P1, R36.reuse, UR4, RZ ;  /* 0x0000000424207c10 */ /* 0x040fe4000ff3e0ff */
[----:B------:R-:W-:Y:S02]  /*11080*/  ISETP.NE.AND.EX P0, PT, RZ, UR5, PT, P0 ;  /* 0x00000005ff007c0c */ /* 0x000fe4000bf05300 */
[C---:B------:R-:W-:Y:S02]  /*11090*/  IADD3.X R33, R37.reuse, UR5, RZ, P1, !PT ;  /* 0x0000000525217c10 */ /* 0x040fe40008ffe4ff */
[----:B------:R-:W-:Y:S01]  /*110a0*/  @P3 IADD3 R36, P1, R36, UR6, RZ ;  /* 0x0000000624243c10 */ /* 0x000fe2000ff3e0ff */
[----:B------:R-:W-:Y:S01]  /*110b0*/  ULDC UR6, c[0x0][0xa88] ;  /* 0x0002a20000067ab9 */ /* 0x000fe20000000800 */
[----:B------:R-:W-:Y:S01]  /*110c0*/  IMAD.MOV.U32 R3, RZ, RZ, RZ ;  /* 0x000000ffff037224 */ /* 0x000fe200078e00ff */
[----:B------:R-:W-:Y:S01]  /*110d0*/  ISETP.GT.AND P2, PT, R38, 0x1, PT ;  /* 0x000000012600780c */ /* 0x000fe20003f44270 */
[----:B------:R-:W-:Y:S01]  /*110e0*/  IMAD.U32 R45, RZ, RZ, UR6 ;  /* 0x00000006ff2d7e24 */ /* 0x000fe2000f8e00ff */
[----:B------:R-:W-:Y:S01]  /*110f0*/  @P3 IADD3.X R37, R37, UR7, RZ, P1, !PT ;  /* 0x0000000725253c10 */ /* 0x000fe20008ffe4ff */
[----:B0-----:R-:W-:Y:S01]  /*11100*/  IMAD.MOV.U32 R6, RZ, RZ, 0x9b8 ;  /* 0x000009b8ff067424 */ /* 0x001fe200078e00ff */
[----:B-1----:R-:W0:Y:S02]  /*11110*/  LDC R0, c[0x0][0xbe8] ;  /* 0x0002fa00ff007b82 */ /* 0x002e240000000800 */
[----:B------:R1:W5:Y:S04]  /*11120*/  @P0 LDG.E R3, desc[UR40][R32.64] ;  /* 0x0000002820030981 */ /* 0x000368000c1e1900 */
[----:B------:R1:W5:Y:S01]  /*11130*/  @P3 LDG.E R45, desc[UR40][R36.64] ;  /* 0x00000028242d3981 */ /* 0x000362000c1e1900 */
        /* <DEDUP_REMOVED lines=10> */
.L_x_2804:
[----:B------:R-:W4:Y:S04]  /*111e0*/  LDL R32, [R1+0x4c] ;  /* 0x00004c0001207983 */ /* 0x000f280000100800 */
[----:B------:R-:W4:Y:S04]  /*111f0*/  LDL R51, [R1+0x2c] ;  /* 0x00002c0001337983 */ /* 0x000f280000100800 */
[----:B------:R-:W4:Y:S01]  /*11200*/  LDL R50, [R1+0x60] ;  /* 0x0000600001327983 */ /* 0x000f220000100800 */
[----:B------:R-:W0:Y:S01]  /*11210*/  LDC.64 R6, c[0x0][R6+0x210] ;  /* 0x0000840006067b82 */ /* 0x000e220000000a00 */
[----:B------:R-:W-:-:S02]  /*11220*/  ISETP.NE.U32.AND P0, PT, RZ, UR4, PT ;  /* 0x00000004ff007c0c */ /* 0x000fc4000bf05070 */
[----:B------:R-:W4:Y:S02]  /*11230*/  LDL R36, [R1+0x68] ;  /* 0x0000680001247983 */ /* 0x000f240000100800 */
[----:B------:R-:W-:-:S03]  /*11240*/  ISETP.NE.AND.EX P0, PT, RZ, UR5, PT, P0 ;  /* 0x00000005ff007c0c */ /* 0x000fc6000bf05300 */
[----:B------:R-:W1:Y:S01]  /*11250*/  @P1 LDC R28, c[0x0][0xbec] ;  /* 0x0002fb00ff1c1b82 */ /* 0x000e620000000800 */
[----:B------:R-:W-:Y:S02]  /*11260*/  SEL R8, R49, RZ, !P0 ;  /* 0x000000ff31087207 */ /* 0x000fe40004000000 */
[----:B------:R-:W-:-:S03]  /*11270*/  SEL R9, R34, RZ, !P0 ;  /* 0x000000ff22097207 */ /* 0x000fc60004000000 */
[----:B--2---:R-:W-:Y:S02]  /*11280*/  IMAD R13, R13, R8, RZ ;  /* 0x000000080d0d7224 */ /* 0x004fe400078e02ff */
        /* <DEDUP_REMOVED lines=8> */
[----:B------:R-:W-:Y:S01]  /*11310*/  IMAD.IADD R35, R13, 0x1, R35 ;  /* 0x000000010d237824 */ /* 0x000fe200078e0223 */
        /* <DEDUP_REMOVED lines=13> */
[----:B------:R-:W-:Y:S01]  /*113f0*/  IMAD.IADD R32, R15, 0x1, R9 ;  /* 0x000000010f207824 */ /* 0x000fe200078e0209 */
[----:B------:R-:W-:Y:S01]  /*11400*/  SHF.R.S32.HI R9, RZ, 0x1f, R3 ;  /* 0x0000001fff097819 */ /* 0x000fe20000011403 */
        /* <DEDUP_REMOVED lines=29> */
[----:B0-----:R-:W0:Y:S01]  /*115e0*/  @P1 LDC R13, c[0x0][0xbec] ;  /* 0x0002fb00ff0d1b82 */ /* 0x001e220000000800 */
[----:B------:R-:W-:Y:S02]  /*115f0*/  ULDC.64 UR4, c[0x0][0xaa0] ;  /* 0x0002a80000047ab9 */ /* 0x000fe40000000a00 */
[----:B------:R-:W-:-:S04]  /*11600*/  LEA.HI R49, R49, R40, RZ, 0x3 ;  /* 0x0000002831317211 */ /* 0x000fc800078f18ff */
[----:B------:R-:W-:Y:S01]  /*11610*/  SHF.R.S32.HI R49, RZ, 0x3, R49 ;  /* 0x00000003ff317819 */ /* 0x000fe20000011431 */
[----:B------:R-:W1:Y:S01]  /*11620*/  @P1 LDC R14, c[0x0][0xbf0] ;  /* 0x0002fc00ff0e1b82 */ /* 0x000e620000000800 */
[----:B------:R-:W-:-:S03]  /*11630*/  IMAD R10, R9, UR4, RZ ;  /* 0x00000004090a7c24 */ /* 0x000fc6000f8e02ff */
        /* <DEDUP_REMOVED lines=16> */
[----:B0-----:R-:W-:Y:S01]  /*11740*/  @P1 IMAD.HI.U32 R3, R12, R13, RZ ;  /* 0x0000000d0c031227 */ /* 0x001fe200078e00ff */
        /* <DEDUP_REMOVED lines=16> */
[----:B-1----:R-:W-:-:S02]  /*11850*/  @P1 SHF.R.U32.HI R13, RZ, R14, R3 ;  /* 0x0000000eff0d1219 */ /* 0x002fc40000011603 */
[----:B------:R-:W-:Y:S01]  /*11860*/  MOV R5, R25 ;  /* 0x0000001900057202 */ /* 0x000fe20000000f00 */
        /* <DEDUP_REMOVED lines=64> */
.L_x_2998:
[----:B------:R-:W-:-:S05]  /*11c70*/  VIADD R42, R42, 0x90 ;  /* 0x000000902a2a7836 */ /* 0x000fca0000000000 */
[----:B------:R-:W-:-:S13]  /*11c80*/  ISETP.GE.OR P0, PT, R42, R45, P0 ;  /* 0x0000002d2a00720c */ /* 0x000fda0000706670 */
[----:B------:R-:W-:Y:S05]  /*11c90*/  @P0 BRA `(.L_x_2807) ;  /* 0x0000001000cc0947 */ /* 0x000fea0003800000 */
[----:B------:R-:W-:-:S04]  /*11ca0*/  LEA R14, P0, R43, R14, 0x1 ;  /* 0x0000000e2b0e7211 */ /* 0x000fc800078008ff */
[----:B------:R-:W-:-:S05]  /*11cb0*/  LEA.HI.X R15, R43, R0, R44, 0x1, P0 ;  /* 0x000000002b0f7211 */ /* 0x000fca00000f0c2c */
[----:B------:R0:W-:Y:S01]  /*11cc0*/  ST.E.128 desc[UR40][R14.64], R36 ;  /* 0x000000240e007985 */ /* 0x0001e2000c101d28 */
[----:B------:R-:W-:Y:S05]  /*11cd0*/  BRA `(.L_x_2807) ;  /* 0x0000001000bc7947 */ /* 0x000fea0003800000 */
.L_x_2805:
[----:B------:R-:W2:Y:S01]  /*11ce0*/  LDL R43, [R1+0x34] ;  /* 0x00003400012b7983 */ /* 0x000ea20000100800 */
[----:B------:R-:W1:Y:S01]  /*11cf0*/  @P1 LDC R14, c[0x0][0xbec] ;  /* 0x0002fb00ff0e1b82 */ /* 0x000e620000000800 */
[----:B------:R-:W-:Y:S01]  /*11d00*/  ULDC.64 UR4, c[0x0][0xb08] ;  /* 0x0002c20000047ab9 */ /* 0x000fe20000000a00 */
[----:B------:R-:W-:Y:S01]  /*11d10*/  ULDC.64 UR6, c[0x0][0xb30] ;  /* 0x0002cc0000067ab9 */ /* 0x000fe20000000a00 */
[----:B0-----:R-:W-:Y:S02]  /*11d20*/  IMAD R12, R9, UR4, RZ ;  /* 0x00000004090c7c24 */ /* 0x001fe4000f8e02ff */
[----:B------:R-:W-:-:S03]  /*11d30*/  IMAD.WIDE.U32 R4, R3, UR4, RZ ;  /* 0x0000000403047c25 */ /* 0x000fc6000f8e00ff */
[----:B------:R-:W0:Y:S01]  /*11d40*/  @P1 LDC R11, c[0x0][0xbf0] ;  /* 0x0002fc00ff0b1b82 */ /* 0x000e220000000800 */
[----:B------:R-:W-:Y:S01]  /*11d50*/  IMAD R3, R3, UR5, R12 ;  /* 0x0000000503037c24 */ /* 0x000fe2000f8e020c */
[----:B------:R-:W-:-:S03]  /*11d60*/  ULDC.64 UR4, c[0x0][0xb38] ;  /* 0x0002ce0000047ab9 */ /* 0x000fc60000000a00 */
[----:B------:R-:W-:Y:S01]  /*11d70*/  IMAD.IADD R5, R5, 0x1, R3 ;  /* 0x0000000105057824 */ /* 0x000fe200078e0203 */
[----:B------:R-:W-:Y:S01]  /*11d80*/  SHF.R.S32.HI R3, RZ, 0x1f, R8 ;  /* 0x0000001fff037819 */ /* 0x000fe20000011408 */
[----:B------:R-:W-:-:S04]  /*11d90*/  IMAD.WIDE.U32 R4, R154, UR4, R4 ;  /* 0x000000049a047c25 */ /* 0x000fc8000f8e0004 */
[----:B------:R-:W-:Y:S01]  /*11da0*/  IMAD R5, R154, UR5, R5 ;  /* 0x000000059a057c24 */ /* 0x000fe2000f8e0205 */
[----:B------:R-:W-:Y:S02]  /*11db0*/  ULDC.64 UR4, c[0x0][0xb40] ;  /* 0x0002d00000047ab9 */ /* 0x000fe40000000a00 */
[----:B------:R-:W-:Y:S02]  /*11dc0*/  IMAD R3, R3, UR4, RZ ;  /* 0x0000000403037c24 */ /* 0x000fe4000f8e02ff */
[----:B-1----:R-:W-:-:S04]  /*11dd0*/  @P1 IMAD.HI.U32 R14, R39, R14, RZ ;  /* 0x0000000e270e1227 */ /* 0x002fc800078e00ff */
[C---:B------:R-:W-:Y:S02]  /*11de0*/  IMAD R7, R8.reuse, UR5, R3 ;  /* 0x0000000508077c24 */ /* 0x040fe4000f8e0203 */
[----:B------:R-:W-:Y:S01]  /*11df0*/  IMAD.WIDE.U32 R8, R8, UR4, R4 ;  /* 0x0000000408087c25 */ /* 0x000fe2000f8e0004 */
[----:B------:R-:W-:-:S03]  /*11e00*/  ULDC.64 UR4, c[0x0][0xb48] ;  /* 0x0002d20000047ab9 */ /* 0x000fc60000000a00 */
[----:B------:R-:W-:Y:S01]  /*11e10*/  IMAD.MOV.U32 R3, RZ, RZ, R39 ;  /* 0x000000ffff037224 */ /* 0x000fe200078e0027 */
[----:B0-----:R-:W-:Y:S01]  /*11e20*/  @P1 SHF.R.U32.HI R3, RZ, R11, R14 ;  /* 0x0000000bff031219 */ /* 0x001fe2000001160e */
[----:B------:R-:W-:-:S03]  /*11e30*/  IMAD.IADD R9, R9, 0x1, R7 ;  /* 0x0000000109097824 */ /* 0x000fc600078e0207 */
[--C-:B------:R-:W-:Y:S01]  /*11e40*/  SHF.R.S32.HI R11, RZ, 0x1f, R3.reuse ;  /* 0x0000001fff0b7819 */ /* 0x100fe20000011403 */
[----:B------:R-:W-:Y:S02]  /*11e50*/  IMAD.MOV R7, RZ, RZ, -R3 ;  /* 0x000000ffff077224 */ /* 0x000fe400078e0a03 */
[----:B------:R-:W-:-:S04]  /*11e60*/  IMAD.WIDE.U32 R4, R50, UR4, R8 ;  /* 0x0000000432047c25 */ /* 0x000fc8000f8e0008 */
[----:B------:R-:W-:Y:S02]  /*11e70*/  IMAD R7, R0, R7, R39 ;  /* 0x0000000700077224 */ /* 0x000fe400078e0227 */
[----:B------:R-:W-:Y:S02]  /*11e80*/  IMAD R0, R11, UR6, RZ ;  /* 0x000000060b007c24 */ /* 0x000fe4000f8e02ff */
[----:B------:R-:W-:Y:S01]  /*11e90*/  IMAD R5, R50, UR5, R5 ;  /* 0x0000000532057c24 */ /* 0x000fe2000f8e0205 */
[----:B------:R-:W-:Y:S01]  /*11ea0*/  ULDC.64 UR4, c[0x0][0xb28] ;  /* 0x0002ca0000047ab9 */ /* 0x000fe20000000a00 */
[C---:B------:R-:W-:Y:S01]  /*11eb0*/  IMAD R9, R3.reuse, UR7, R0 ;  /* 0x0000000703097c24 */ /* 0x040fe2000f8e0200 */
[----:B------:R-:W-:Y:S01]  /*11ec0*/  SHF.R.S32.HI R0, RZ, 0x1f, R7 ;  /* 0x0000001fff007819 */ /* 0x000fe20000011407 */
[----:B------:R-:W-:-:S04]  /*11ed0*/  IMAD.WIDE.U32 R4, R3, UR6, R4 ;  /* 0x0000000603047c25 */ /* 0x000fc8000f8e0004 */
[----:B------:R-:W-:Y:S01]  /*11ee0*/  VIADD R3, R2, 0x16820 ;  /* 0x0001682002037836 */ /* 0x000fe20000000000 */
[----:B------:R-:W-:Y:S01]  /*11ef0*/  IADD3 R5, R5, R9, RZ ;  /* 0x0000000905057210 */ /* 0x000fe20007ffe0ff */
[----:B------:R-:W-:-:S03]  /*11f00*/  IMAD R0, R0, UR4, RZ ;  /* 0x0000000400007c24 */ /* 0x000fc6000f8e02ff */
        /* <DEDUP_REMOVED lines=9> */
[C---:B--2---:R-:W-:Y:S02]  /*11fa0*/  VIADD R28, R43.reuse, 0x10 ;  /* 0x000000102b1c7836 */ /* 0x044fe40000000000 */
[C---:B------:R-:W-:Y:S02]  /*11fb0*/  VIADD R33, R43.reuse, 0x18 ;  /* 0x000000182b217836 */ /* 0x040fe40000000000 */
        /* <DEDUP_REMOVED lines=11> */
[----:B------:R-:W-:Y:S01]  /*12070*/  SHF.R.S32.HI R44, RZ, 0x1f, R7 ;  /* 0x0000001fff2c7819 */ /* 0x000fe20000011407 */
[----:B0-----:R-:W-:Y:S06]  /*12080*/  BRA.DIV UR4, `(.L_x_2808) ;  /* 0x000000a204647947 */ /* 0x001fec000b800000 */
[----:B------:R0:W1:Y:S04]  /*12090*/  SHFL.IDX PT, R3, R4, RZ, 0x1c1f ;  /* 0x001c1fff04037589 */ /* 0x00006800000e0000 */
[----:B------:R0:W2:Y:S02]  /*120a0*/  SHFL.IDX PT, R14, R0, RZ, 0x1c1f ;  /* 0x001c1fff000e7589 */ /* 0x0000a400000e0000 */
.L_x_3001:
        /* <DEDUP_REMOVED lines=9> */
[-C--:B--2---:R-:W-:Y:S01]  /*12140*/  @!P1 LEA R10, P5, R7, R14.reuse, 0x2 ;  /* 0x0000000e070a9211 */ /* 0x084fe200078a10ff */
[----:B------:R-:W-:Y:S01]  /*12150*/  @!P3 IMAD.WIDE R8, R43, 0x4, R14 ;  /* 0x000000042b08b825 */ /* 0x000fe200078e020e */
[C---:B------:R-:W-:Y:S02]  /*12160*/  @!P0 LEA R12, P2, R28.reuse, R14, 0x2 ;  /* 0x0000000e1c0c8211 */ /* 0x040fe400078410ff */
        /* <DEDUP_REMOVED lines=24> */
.L_x_2810:
[----:B------:R-:W-:Y:S05]  /*122f0*/  BSYNC B1 ;  /* 0x0000000000017941 */ /* 0x000fea0003800000 */
.L_x_2809:
[----:B------:R-:W-:-:S03]  /*12300*/  UMOV UR4, 0xffffffff ;  /* 0xffffffff00047882 */ /* 0x000fc60000000000 */
[----:B------:R-:W-:Y:S05]  /*12310*/  BRA.DIV UR4, `(.L_x_2811) ;  /* 0x0000009e04f47947 */ /* 0x000fea000b800000 */
[----:B-1----:R1:W4:Y:S04]  /*12320*/  SHFL.IDX PT, R3, R4, 0x1, 0x1c1f ;  /* 0x003c1f0004037f89 */ /* 0x00232800000e0000 */
[----:B--23--:R1:W2:Y:S02]  /*12330*/  SHFL.IDX PT, R14, R0, 0x1, 0x1c1f ;  /* 0x003c1f00000e7f89 */ /* 0x00c2a400000e0000 */
.L_x_3005:
        /* <DEDUP_REMOVED lines=37> */
.L_x_2803:
[----:B------:R-:W3:Y:S01]  /*12590*/  LDL.LU R0, [R1+0x58] ;  /* 0x0000580001007983 */ /* 0x000ee20000300800 */
[----:B------:R-:W-:Y:S01]  /*125a0*/  ULDC.64 UR6, c[0x0][0xc08] ;  /* 0x0003020000067ab9 */ /* 0x000fe20000000a00 */
[----:B------:R-:W-:Y:S02]  /*125b0*/  ULDC.64 UR4, c[0x0][0xc00] ;  /* 0x0003000000047ab9 */ /* 0x000fe40000000a00 */
[----:B------:R-:W2:Y:S01]  /*125c0*/  LDL R8, [R1+0x54] ;  /* 0x0000540001087983 */ /* 0x000ea20000100800 */
[----:B------:R-:W-:Y:S01]  /*125d0*/  ISETP.NE.U32.AND P1, PT, RZ, UR6, PT ;  /* 0x00000006ff007c0c */ /* 0x000fe2000bf25070 */
[----:B------:R-:W-:Y:S01]  /*125e0*/  IMAD.MOV.U32 R3, RZ, RZ, RZ ;  /* 0x000000ffff037224 */ /* 0x000fe200078e00ff */
[----:B------:R-:W-:Y:S02]  /*125f0*/  ISETP.NE.U32.AND P0, PT, RZ, UR4, PT ;  /* 0x00000004ff007c0c */ /* 0x000fe4000bf05070 */
[----:B------:R-:W-:Y:S02]  /*12600*/  ISETP.NE.AND.EX P1, PT, RZ, UR7, PT, P1 ;  /* 0x00000007ff007c0c */ /* 0x000fe4000bf25310 */
[----:B------:R-:W-:Y:S01]  /*12610*/  ISETP.NE.AND.EX P0, PT, RZ, UR5, PT, P0 ;  /* 0x00000005ff007c0c */ /* 0x000fe2000bf05300 */
[----:B------:R-:W4:Y:S01]  /*12620*/  S2R R9, SR_TID.X ;  /* 0x0000000000097919 */ /* 0x000f220000002100 */
[----:B---3--:R-:W-:Y:S01]  /*12630*/  IADD3 R4, P2, R0, UR4, RZ ;  /* 0x0000000400047c10 */ /* 0x008fe2000ff5e0ff */
[----:B------:R-:W-:-:S03]  /*12640*/  ULDC UR4, c[0x0][0xa88] ;  /* 0x0002a20000047ab9 */ /* 0x000fc60000000800 */
[----:B------:R-:W-:-:S05]  /*12650*/  IADD3.X R5, R37, UR5, RZ, P2, !PT ;  /* 0x0000000525057c10 */ /* 0x000fca00097fe4ff */
[----:B------:R-:W-:Y:S01]  /*12660*/  @P1 IADD3 R6, P2, R0, UR6, RZ ;  /* 0x0000000600061c10 */ /* 0x000fe2000ff5e0ff */
[----:B-----5:R-:W-:Y:S01]  /*12670*/  IMAD.U32 R24, RZ, RZ, UR4 ;  /* 0x00000004ff187e24 */ /* 0x020fe2000f8e00ff */
[----:B------:R3:W5:Y:S02]  /*12680*/  @P0 LDG.E R3, desc[UR40][R4.64] ;  /* 0x0000002804030981 */ /* 0x000764000c1e1900 */
[----:B------:R-:W-:Y:S01]  /*12690*/  @P1 IADD3.X R7, R37, UR7, RZ, P2, !PT ;  /* 0x0000000725071c10 */ /* 0x000fe200097fe4ff */
[----:B----4-:R-:W-:-:S04]  /*126a0*/  VIADD R32, R9, 0xffffff80 ;  /* 0xffffff8009207836 */ /* 0x010fc80000000000 */
[----:B------:R3:W5:Y:S01]  /*126b0*/  @P1 LDG.E R24, desc[UR40][R6.64] ;  /* 0x0000002806181981 */ /* 0x000762000c1e1900 */
[----:B--2---:R-:W-:Y:S02]  /*126c0*/  ISETP.NE.AND P2, PT, R8, RZ, PT ;  /* 0x000000ff0800720c */ /* 0x004fe40003f45270 */
[----:B------:R-:W-:-:S11]  /*126d0*/  ISETP.GT.AND P3, PT, R32, 0xbf, PT ;  /* 0x000000bf2000780c */ /* 0x000fd60003f64270 */
[----:B------:R-:W2:Y:S02]  /*126e0*/  @!P2 LDC R8, c[0x0][0xad4] ;  /* 0x0002b500ff08ab82 */ /* 0x000ea40000000800 */
[----:B--2---:R3:W-:Y:S01]  /*126f0*/  @!P2 STL [R1+0x54], R8 ;  /* 0x000054080100a387 */ /* 0x0047e20000100800 */
[----:B------:R-:W-:Y:S01]  /*12700*/  ISETP.GT.AND P2, PT, R8, 0x1, PT ;  /* 0x000000010800780c */ /* 0x000fe20003f44270 */
[----:B------:R-:W-:-:S12]  /*12710*/  @P1 BRA `(.L_x_2812) ;  /* 0x0000000000101947 */ /* 0x000fd80003800000 */
[----:B------:R-:W-:Y:S05]  /*12720*/  @!P0 BRA `(.L_x_2812) ;  /* 0x00000000000c8947 */ /* 0x000fea0003800000 */
[----:B---3--:R-:W2:Y:S04]  /*12730*/  LDG.E R7, desc[UR40][R4.64] ;  /* 0x0000002804077981 */ /* 0x008ea8000c1e1900 */
[----:B-----5:R-:W2:Y:S02]  /*12740*/  LDG.E R24, desc[UR40][R4.64+0x4] ;  /* 0x0000042804187981 */ /* 0x020ea4000c1e1900 */
[----:B--2---:R-:W-:-:S07]  /*12750*/  IMAD.IADD R24, R24, 0x1, -R7 ;  /* 0x0000000118187824 */ /* 0x004fce00078e0a07 */
.L_x_2812:
[----:B------:R-:W-:Y:S01]  /*12760*/  BSSY B1, `(.L_x_2813) ;  /* 0x0000037000017945 */ /* 0x000fe20003800000 */
[----:B------:R-:W-:Y:S02]  /*12770*/  SEL R33, R49, RZ, !P0 ;  /* 0x000000ff31217207 */ /* 0x000fe40004000000 */
[----:B------:R-:W-:Y:S02]  /*12780*/  SEL R34, R34, RZ, !P0 ;  /* 0x000000ff22227207 */ /* 0x000fe40004000000 */
[----:B-----5:R-:W-:Y:S01]  /*12790*/  SHF.R.S32.HI R26, RZ, 0x1f, R3 ;  /* 0x0000001fff1a7819 */ /* 0x020fe20000011403 */
[----:B------:R-:W-:Y:S06]  /*127a0*/  @P3 BRA `(.L_x_2814) ;  /* 0x0000000000c83947 */ /* 0x000fec0003800000 */
[----:B---3--:R-:W2:Y:S01]  /*127b0*/  LDL R4, [R1+0x2c] ;  /* 0x00002c0001047983 */ /* 0x008ea20000100800 */
[----:B------:R-:W3:Y:S02]  /*127c0*/  LDC R37, c[0x0][0xbe8] ;  /* 0x0002fa00ff257b82 */ /* 0x000ee40000000800 */
[----:B---3--:R-:W-:Y:S01]  /*127d0*/  IMAD R0, R24, R37, RZ ;  /* 0x0000002518007224 */ /* 0x008fe200078e02ff */
[----:B--2---:R-:W-:-:S04]  /*127e0*/  IADD3 R35, R4, -0x80, R9 ;  /* 0xffffff8004237810 */ /* 0x004fc80007ffe009 */
[----:B------:R-:W-:-:S13]  /*127f0*/  ISETP.GE.AND P0, PT, R35, R0, PT ;  /* 0x000000002300720c */ /* 0x000fda0003f06270 */
[----:B------:R-:W-:Y:S05]  /*12800*/  @P0 BRA `(.L_x_2814) ;  /* 0x0000000000b00947 */ /* 0x000fea0003800000 */
[----:B-1----:R-:W2:Y:S01]  /*12810*/  LDL.LU R28, [R1+0x60] ;  /* 0x00006000011c7983 */ /* 0x002ea20000300800 */
        /* <DEDUP_REMOVED lines=39> */
[----:B------:R-:W-:Y:S01]  /*12a90*/  IMAD.IADD R0, R7, 0x1, R11 ;  /* 0x0000000107007824 */ /* 0x000fe200078e020b */
[----:B------:R-:W-:-:S04]  /*12aa0*/  MOV R7, 0xff800000 ;  /* 0xff80000000077802 */ /* 0x000fc80000000f00 */
[----:B-1----:R-:W-:-:S05]  /*12ab0*/  LEA.HI.X R5, R6, R5, R0, 0x2, P0 ;  /* 0x0000000506057211 */ /* 0x002fca00000f1400 */
[----:B------:R2:W-:Y:S02]  /*12ac0*/  STG.E desc[UR40][R4.64], R7 ;  /* 0x0000000704007986 */ /* 0x0005e4000c101928 */
.L_x_2814:
[----:B------:R-:W-:Y:S05]  /*12ad0*/  BSYNC B1 ;  /* 0x0000000000017941 */ /* 0x000fea0003800000 */
.L_x_2813:
[----:B------:R-:W-:Y:S05]  /*12ae0*/  @P2 BRA `(.L_x_2807) ;  /* 0x0000000400382947 */ /* 0x000fea0003800000 */
[----:B-1----:R-:W4:Y:S01]  /*12af0*/  LDL R28, [R1+0x2c] ;  /* 0x00002c00011c7983 */ /* 0x002f220000100800 */
[----:B------:R-:W1:Y:S01]  /*12b00*/  LDC R25, c[0x0][0xbe8] ;  /* 0x0002fa00ff197b82 */ /* 0x000e620000000800 */
[----:B------:R-:W-:Y:S01]  /*12b10*/  SHF.R.S32.HI R27, RZ, 0x1f, R32 ;  /* 0x0000001fff1b7819 */ /* 0x000fe20000011420 */
[----:B------:R-:W-:Y:S01]  /*12b20*/  ULDC.64 UR4, c[0x0][0xaa0] ;  /* 0x0002a80000047ab9 */ /* 0x000fe20000000a00 */
[----:B------:R-:W-:Y:S01]  /*12b30*/  ULDC.64 UR6, c[0x0][0xaf0] ;  /* 0x0002bc0000067ab9 */ /* 0x000fe20000000a00 */
[----:B------:R-:W-:Y:S01]  /*12b40*/  IMAD R0, R26, UR4, RZ ;  /* 0x000000041a007c24 */ /* 0x000fe2000f8e02ff */
[----:B------:R-:W-:Y:S01]  /*12b50*/  LEA.HI R27, R27, R32, RZ, 0x3 ;  /* 0x000000201b1b7211 */ /* 0x000fe200078f18ff */
[----:B--23--:R-:W-:-:S03]  /*12b60*/  IMAD.WIDE.U32 R4, R3, UR4, RZ ;  /* 0x0000000403047c25 */ /* 0x00cfc6000f8e00ff */
[----:B------:R-:W-:Y:S01]  /*12b70*/  SHF.R.S32.HI R27, RZ, 0x3, R27 ;  /* 0x00000003ff1b7819 */ /* 0x000fe2000001141b */
[----:B------:R-:W-:Y:S01]  /*12b80*/  IMAD R7, R3, UR5, R0 ;  /* 0x0000000503077c24 */ /* 0x000fe2000f8e0200 */
[----:B------:R-:W-:-:S03]  /*12b90*/  ULDC.64 UR4, c[0x0][0xae8] ;  /* 0x0002ba0000047ab9 */ /* 0x000fc60000000a00 */
[----:B------:R-:W-:Y:S02]  /*12ba0*/  IMAD R0, R48, 0x30, R27 ;  /* 0x0000003030007824 */ /* 0x000fe400078e021b */
[----:B------:R-:W-:Y:S02]  /*12bb0*/  IMAD.IADD R5, R5, 0x1, R7 ;  /* 0x0000000105057824 */ /* 0x000fe400078e0207 */
[----:B------:R-:W-:Y:S01]  /*12bc0*/  IMAD.WIDE.U32 R4, R154, UR4, R4 ;  /* 0x000000049a047c25 */ /* 0x000fe2000f8e0004 */
[----:B-1----:R-:W-:-:S03]  /*12bd0*/  ISETP.NE.AND P0, PT, R25, 0x1, PT ;  /* 0x000000011900780c */ /* 0x002fc60003f05270 */
[----:B------:R-:W-:Y:S01]  /*12be0*/  IMAD R5, R154, UR5, R5 ;  /* 0x000000059a057c24 */ /* 0x000fe2000f8e0205 */
[----:B------:R-:W-:Y:S01]  /*12bf0*/  ULDC.64 UR4, c[0x0][0xae0] ;  /* 0x0002b80000047ab9 */ /* 0x000fe20000000a00 */
[----:B------:R-:W-:-:S08]  /*12c00*/  IMAD.WIDE.U32 R4, R33, UR6, R4 ;  /* 0x0000000621047c25 */ /* 0x000fd0000f8e0004 */
[----:B------:R-:W1:Y:S08]  /*12c10*/  @P0 LDC R6, c[0x0][0xbec] ;  /* 0x0002fb00ff060b82 */ /* 0x000e700000000800 */
[----:B------:R-:W2:Y:S01]  /*12c20*/  @P0 LDC R11, c[0x0][0xbf0] ;  /* 0x0002fc00ff0b0b82 */ /* 0x000ea20000000800 */
[----:B----4-:R-:W-:-:S04]  /*12c30*/  IMAD.IADD R9, R28, 0x1, R0 ;  /* 0x000000011c097824 */ /* 0x010fc800078e0200 */
        /* <DEDUP_REMOVED lines=46> */
[C-C-:B-----5:R-:W-:Y:S01]  /*12f20*/  @!P3 LEA.HI.X R9, R43.reuse, R4, R44.reuse, 0x1, P1 ;  /* 0x000000042b09b211 */ /* 0x160fe200008f0c2c */
[----:B------:R-:W-:Y:S02]  /*12f30*/  @!P4 IMAD.MOV.U32 R4, RZ, RZ, R25 ;  /* 0x000000ffff04c224 */ /* 0x000fe400078e0019 */
[----:B------:R1:W3:Y:S01]  /*12f40*/  SHFL.IDX PT, R14, R7, 0x3, 0x181f ;  /* 0x00781f00070e7f89 */ /* 0x0002e200000e0000 */
[----:B0-----:R-:W-:-:S03]  /*12f50*/  @!P4 LEA.HI.X R5, R43, R6, R44, 0x1, P5 ;  /* 0x000000062b05c211 */ /* 0x001fc600028f0c2c */
[----:B------:R1:W-:Y:S04]  /*12f60*/  @!P3 ST.E.128 desc[UR40][R8.64], RZ ;  /* 0x000000ff0800b985 */ /* 0x0003e8000c101d28 */
[----:B------:R1:W-:Y:S02]  /*12f70*/  @!P4 ST.E.128 desc[UR40][R4.64], RZ ;  /* 0x000000ff0400c985 */ /* 0x0003e4000c101d28 */
.L_x_3014:
[----:B------:R-:W-:-:S05]  /*12f80*/  VIADD R24, R24, 0x90 ;  /* 0x0000009018187836 */ /* 0x000fca0000000000 */
[----:B------:R-:W-:-:S13]  /*12f90*/  ISETP.GE.OR P0, PT, R24, R21, P0 ;  /* 0x000000151800720c */ /* 0x000fda0000706670 */
[----:B---3--:R-:W-:-:S04]  /*12fa0*/  @!P0 LEA R14, P1, R43, R14, 0x1 ;  /* 0x0000000e2b0e8211 */ /* 0x008fc800078208ff */
[----:B--2---:R-:W-:-:S05]  /*12fb0*/  @!P0 LEA.HI.X R15, R43, R0, R44, 0x1, P1 ;  /* 0x000000002b0f8211 */ /* 0x004fca00008f0c2c */
[----:B------:R4:W-:Y:S04]  /*12fc0*/  @!P0 ST.E.128 desc[UR40][R14.64], RZ ;  /* 0x000000ff0e008985 */ /* 0x0009e8000c101d28 */
.L_x_2807:
[----:B------:R-:W-:Y:S05]  /*12fd0*/  BSYNC B0 ;  /* 0x0000000000007941 */ /* 0x000fea0003800000 */
.L_x_2802:
[----:B------:R-:W-:Y:S02]  /*12fe0*/  ULDC UR4, c[0x0][0xc3c] ;  /* 0x00030f0000047ab9 */ /* 0x000fe40000000800 */
[----:B-1----:R-:W-:-:S13]  /*12ff0*/  ISETP.GE.AND P0, PT, R31, UR4, PT ;  /* 0x000000041f007c0c */ /* 0x002fda000bf06270 */
[----:B------:R-:W-:Y:S05]  /*13000*/  @!P0 BRA `(.L_x_2816) ;  /* 0xfffffedc00f88947 */ /* 0x000fea000383ffff */
[----:B------:R-:W-:Y:S05]  /*13010*/  BRA `(.L_x_2661) ;  /* 0x00000078002c7947 */ /* 0x000fea0003800000 */
.L_x_2659:
[----:B------:R-:W-:-:S08]  /*13020*/  NOP ;  /* 0x0000000000007918 */ /* 0x000fd00000000000 */
[----:B--2---:R-:W0:-:S00]  /*13030*/  USETMAXREG.DEALLOC.CTAPOOL 0x20 ;  /* 0x00000020000079c8 */ /* 0x004e0000080e0500 */
        /* <DEDUP_REMOVED lines=14> */
.L_x_2817:
        /* <DEDUP_REMOVED lines=41> */
[----:B------:R-:W-:Y:S01]  /*133b0*/  MOV R7, R4 ;  /* 0x0000000400077202 */ /* 0x000fe20000000f00 */
[----:B------:R-:W-:Y:S01]  /*133c0*/  UMOV UR4, URZ ;  /* 0x0000003f00047c82 */ /* 0x000fe20008000000 */
[----:B------:R-:W-:-:S05]  /*133d0*/  ULDC UR5, c[0x0][0xc38] ;  /* 0x00030e0000057ab9 */ /* 0x000fca0000000800 */
.L_x_2821:
        /* <DEDUP_REMOVED lines=37> */
.L_x_2819:
        /* <DEDUP_REMOVED lines=13> */
.L_x_2822:
        /* <DEDUP_REMOVED lines=17> */
[----:B------:R-:W-:Y:S02]  /*13810*/  IMAD.MOV R11, RZ, RZ, -R10 ;  /* 0x000000ffff0b7224 */ /* 0x000fe400078e0a0a */
[----:B------:R-:W-:-:S04]  /*13820*/  IMAD.HI.U32 R2, R3, R8, RZ ;  /* 0x0000000803027227 */ /* 0x000fc800078e00ff */
[----:B------:R-:W-:-:S05]  /*13830*/  IMAD R8, R2, R11, R8 ;  /* 0x0000000b02087224 */ /* 0x000fca00078e0208 */
        /* <DEDUP_REMOVED lines=10> */
[----:B------:R-:W-:-:S05]  /*138e0*/  @P0 IADD3 R2, R2, 0x1, RZ ;  /* 0x0000000102020810 */ /* 0x000fca0007ffe0ff */
[----:B------:R-:W-:Y:S02]  /*138f0*/  IMAD.MOV.U32 R7, RZ, RZ, R2 ;  /* 0x000000ffff077224 */ /* 0x000fe400078e0002 */
[----:B0-----:R-:W-:Y:S02]  /*13900*/  IMAD.MOV R8, RZ, RZ, -R3 ;  /* 0x000000ffff087224 */ /* 0x001fe400078e0a03 */
[----:B------:R-:W-:Y:S01]  /*13910*/  @!P2 IMAD.MOV R7, RZ, RZ, -R7 ;  /* 0x000000ffff07a224 */ /* 0x000fe200078e0a07 */
[----:B------:R-:W-:Y:S01]  /*13920*/  @!P1 LOP3.LUT R7, RZ, R25, RZ, 0x33, !PT ;  /* 0x00000019ff079212 */ /* 0x000fe200078e33ff */
[----:B------:R-:W-:Y:S01]  /*13930*/  IMAD.MOV.U32 R2, RZ, RZ, R8 ;  /* 0x000000ffff027224 */ /* 0x000fe200078e0008 */
[----:B------:R-:W-:-:S03]  /*13940*/  IABS R8, R6 ;  /* 0x0000000600087213 */ /* 0x000fc60000000000 */
[----:B------:R-:W-:Y:S02]  /*13950*/  IMAD R9, R2, R5, RZ ;  /* 0x0000000502097224 */ /* 0x000fe400078e02ff */
[----:B------:R-:W-:Y:S02]  /*13960*/  IMAD.MOV.U32 R2, RZ, RZ, RZ ;  /* 0x000000ffff027224 */ /* 0x000fe400078e00ff */
[----:B------:R-:W-:Y:S02]  /*13970*/  IMAD.MOV R8, RZ, RZ, -R8 ;  /* 0x000000ffff087224 */ /* 0x000fe400078e0a08 */
[----:B------:R-:W-:Y:S01]  /*13980*/  IMAD.HI.U32 R2, R3, R9, R2 ;  /* 0x0000000903027227 */ /* 0x000fe200078e0002 */
[----:B------:R-:W-:-:S05]  /*13990*/  IABS R3, R7 ;  /* 0x0000000700037213 */ /* 0x000fca0000000000 */
[----:B------:R-:W-:-:S04]  /*139a0*/  IMAD.HI.U32 R2, R2, R3, RZ ;  /* 0x0000000302027227 */ /* 0x000fc800078e00ff */
[----:B------:R-:W-:Y:S01]  /*139b0*/  IMAD R8, R2, R8, R3 ;  /* 0x0000000802087224 */ /* 0x000fe200078e0203 */
[----:B------:R-:W-:-:S04]  /*139c0*/  LOP3.LUT R3, R7, R6, RZ, 0x3c, !PT ;  /* 0x0000000607037212 */ /* 0x000fc800078e3cff */
[----:B------:R-:W-:Y:S02]  /*139d0*/  ISETP.GT.U32.AND P1, PT, R5, R8, PT ;  /* 0x000000080500720c */ /* 0x000fe40003f24070 */
[----:B------:R-:W-:Y:S01]  /*139e0*/  ISETP.GE.AND P2, PT, R3, RZ, PT ;  /* 0x000000ff0300720c */ /* 0x000fe20003f46270 */
[----:B------:R-:W-:-:S10]  /*139f0*/  IMAD.MOV R3, RZ, RZ, -R7 ;  /* 0x000000ffff037224 */ /* 0x000fd400078e0a07 */
[----:B------:R-:W-:Y:S02]  /*13a00*/  @!P1 IMAD.IADD R8, R8, 0x1, -R5 ;  /* 0x0000000108089824 */ /* 0x000fe400078e0a05 */
[----:B------:R-:W-:Y:S01]  /*13a10*/  @!P1 VIADD R2, R2, 0x1 ;  /* 0x0000000102029836 */ /* 0x000fe20000000000 */
[----:B------:R-:W-:Y:S02]  /*13a20*/  ISETP.NE.AND P1, PT, R6, RZ, PT ;  /* 0x000000ff0600720c */ /* 0x000fe40003f25270 */
[----:B------:R-:W-:-:S13]  /*13a30*/  ISETP.GE.U32.AND P0, PT, R8, R5, PT ;  /* 0x000000050800720c */ /* 0x000fda0003f06070 */
        /* <DEDUP_REMOVED lines=9> */
.L_x_2823:
[----:B0-----:R-:W0:Y:S02]  /*13ad0*/  LDC.64 R2, c[0x0][0xc90] ;  /* 0x00032400ff027b82 */ /* 0x001e240000000a00 */
[----:B0-----:R-:W-:-:S05]  /*13ae0*/  IMAD.WIDE R2, R27, 0x4, R2 ;  /* 0x000000041b027825 */ /* 0x001fca00078e0202 */
[----:B------:R0:W2:Y:S02]  /*13af0*/  LDG.E R8, desc[UR40][R2.64] ;  /* 0x0000002802087981 */ /* 0x0000a4000c1e1900 */
[----:B0-----:R-:W-:Y:S02]  /*13b00*/  IMAD.MOV.U32 R2, RZ, RZ, RZ ;  /* 0x000000ffff027224 */ /* 0x001fe400078e00ff */
[----:B--2---:R-:W-:-:S05]  /*13b10*/  IMAD R5, R25, R8, RZ ;  /* 0x0000000819057224 */ /* 0x004fca00078e02ff */
[----:B------:R-:W-:-:S04]  /*13b20*/  IABS R10, R5 ;  /* 0x00000005000a7213 */ /* 0x000fc80000000000 */
[----:B------:R-:W0:Y:S08]  /*13b30*/  I2F.RP R6, R10 ;  /* 0x0000000a00067306 */ /* 0x000e300000209400 */
[----:B0-----:R-:W0:Y:S02]  /*13b40*/  MUFU.RCP R6, R6 ;  /* 0x0000000600067308 */ /* 0x001e240000001000 */
[----:B0-----:R-:W-:-:S06]  /*13b50*/  VIADD R7, R6, 0xffffffe ;  /* 0x0ffffffe06077836 */ /* 0x001fcc0000000000 */
[----:B------:R-:W0:Y:S02]  /*13b60*/  F2I.FTZ.U32.TRUNC.NTZ R3, R7 ;  /* 0x0000000700037305 */ /* 0x000e24000021f000 */
[----:B0-----:R-:W-:-:S04]  /*13b70*/  IMAD.MOV R9, RZ, RZ, -R3 ;  /* 0x000000ffff097224 */ /* 0x001fc800078e0a03 */
[----:B------:R-:W-:-:S04]  /*13b80*/  IMAD R9, R9, R10, RZ ;  /* 0x0000000a09097224 */ /* 0x000fc800078e02ff */
        /* <DEDUP_REMOVED lines=14> */
[----:B------:R-:W-:Y:S02]  /*13c70*/  @!P2 IADD3 R2, -R2, RZ, RZ ;  /* 0x000000ff0202a210 */ /* 0x000fe40007ffe1ff */
[----:B------:R-:W-:-:S05]  /*13c80*/  @!P1 LOP3.LUT R2, RZ, R5, RZ, 0x33, !PT ;  /* 0x00000005ff029212 */ /* 0x000fca00078e33ff */
[----:B------:R-:W-:Y:S02]  /*13c90*/  IMAD R6, R8, R2, RZ ;  /* 0x0000000208067224 */ /* 0x000fe400078e02ff */
[----:B------:R-:W-:Y:S02]  /*13ca0*/  IMAD.MOV R2, RZ, RZ, -R2 ;  /* 0x000000ffff027224 */ /* 0x000fe400078e0a02 */
[----:B------:R-:W-:Y:S02]  /*13cb0*/  IMAD.MOV R7, RZ, RZ, -R6 ;  /* 0x000000ffff077224 */ /* 0x000fe400078e0a06 */
[----:B------:R-:W-:Y:S02]  /*13cc0*/  IMAD R4, R5, R2, R4 ;  /* 0x0000000205047224 */ /* 0x000fe400078e0204 */
[----:B------:R-:W-:Y:S01]  /*13cd0*/  IMAD.MOV.U32 R2, RZ, RZ, RZ ;  /* 0x000000ffff027224 */ /* 0x000fe200078e00ff */
[----:B------:R-:W-:-:S04]  /*13ce0*/  VIADDMNMX R7, R7, UR5, R8, PT ;  /* 0x0000000507077c46 */ /* 0x000fc8000b800108 */
[----:B------:R-:W-:Y:S01]  /*13cf0*/  IABS R8, R7 ;  /* 0x0000000700087213 */ /* 0x000fe20000000000 */
[----:B------:R-:W-:-:S03]  /*13d00*/  IMAD.MOV R26, RZ, RZ, -R7 ;  /* 0x000000ffff1a7224 */ /* 0x000fc600078e0a07 */
[----:B------:R-:W0:Y:S08]  /*13d10*/  I2F.RP R9, R8 ;  /* 0x0000000800097306 */ /* 0x000e300000209400 */
[----:B0-----:R-:W0:Y:S02]  /*13d20*/  MUFU.RCP R9, R9 ;  /* 0x0000000900097308 */ /* 0x001e240000001000 */
[----:B0-----:R-:W-:Y:S01]  /*13d30*/  VIADD R3, R9, 0xffffffe ;  /* 0x0ffffffe09037836 */ /* 0x001fe20000000000 */
[----:B------:R-:W-:-:S05]  /*13d40*/  IABS R9, R7 ;  /* 0x0000000700097213 */ /* 0x000fca0000000000 */
[----:B------:R-:W0:Y:S02]  /*13d50*/  F2I.FTZ.U32.TRUNC.NTZ R3, R3 ;  /* 0x0000000300037305 */ /* 0x000e24000021f000 */
[----:B0-----:R-:W-:-:S04]  /*13d60*/  IMAD.MOV R11, RZ, RZ, -R3 ;  /* 0x000000ffff0b7224 */ /* 0x001fc800078e0a03 */
[----:B------:R-:W-:-:S04]  /*13d70*/  IMAD R5, R11, R8, RZ ;  /* 0x000000080b057224 */ /* 0x000fc800078e02ff */
        /* <DEDUP_REMOVED lines=11> */
[----:B------:R-:W-:Y:S02]  /*13e30*/  ISETP.GE.AND P2, PT, R3, RZ, PT ;  /* 0x000000ff0300720c */ /* 0x000fe40003f46270 */
[----:B------:R-:W-:-:S05]  /*13e40*/  IADD3 R3, R6, 0x1000000, R4 ;  /* 0x0100000006037810 */ /* 0x000fca0007ffe004 */
[----:B------:R-:W-:-:S06]  /*13e50*/  @P0 VIADD R2, R2, 0x1 ;  /* 0x0000000102020836 */ /* 0x000fcc0000000000 */
[----:B------:R-:W-:Y:S01]  /*13e60*/  @!P2 IMAD.MOV R2, RZ, RZ, -R2 ;  /* 0x000000ffff02a224 */ /* 0x000fe200078e0a02 */
[----:B------:R-:W-:-:S05]  /*13e70*/  @!P1 LOP3.LUT R2, RZ, R7, RZ, 0x33, !PT ;  /* 0x00000007ff029212 */ /* 0x000fca00078e33ff */
[----:B------:R-:W-:-:S07]  /*13e80*/  IMAD R26, R2, R26, R3 ;  /* 0x0000001a021a7224 */ /* 0x000fce00078e0203 */
.L_x_2824:
[----:B------:R-:W-:-:S05]  /*13e90*/  LOP3.LUT R2, RZ, R2, RZ, 0x33, !PT ;  /* 0x00000002ff027212 */ /* 0x000fca00078e33ff */
[----:B------:R-:W-:Y:S01]  /*13ea0*/  IMAD.IADD R25, R25, 0x1, R2 ;  /* 0x0000000119197824 */ /* 0x000fe200078e0202 */
[----:B------:R-:W-:Y:S06]  /*13eb0*/  BRA `(.L_x_2825) ;  /* 0x00000000000c7947 */ /* 0x000fec0003800000 */
.L_x_2820:
[----:B------:R-:W-:Y:S02]  /*13ec0*/  IMAD.MOV.U32 R25, RZ, RZ, RZ ;  /* 0x000000ffff197224 */ /* 0x000fe400078e00ff */
[----:B------:R-:W-:Y:S02]  /*13ed0*/  IMAD.U32 R24, RZ, RZ, UR6 ;  /* 0x00000006ff187e24 */ /* 0x000fe4000f8e00ff */
[----:B------:R-:W-:-:S07]  /*13ee0*/  IMAD.MOV.U32 R26, RZ, RZ, RZ ;  /* 0x000000ffff1a7224 */ /* 0x000fce00078e00ff */
.L_x_2825:
[----:B------:R-:W-:-:S13]  /*13ef0*/  ISETP.NE.AND P0, PT, R0, RZ, PT ;  /* 0x000000ff0000720c */ /* 0x000fda0003f05270 */
[----:B------:R-:W0:Y:S01]  /*13f00*/  @!P0 S2R R3, SR_CgaCtaId ;  /* 0x0000000000038919 */ /* 0x000e220000008800 */
[----:B------:R-:W-:-:S04]  /*13f10*/  @!P0 MOV R0, 0x400 ;  /* 0x0000040000008802 */ /* 0x000fc80000000f00 */
[----:B0-----:R-:W-:-:S05]  /*13f20*/  @!P0 LEA R0, R3, R0, 0x18 ;  /* 0x0000000003008211 */ /* 0x001fca00078ec0ff */
[----:B------:R0:W-:Y:S01]  /*13f30*/  @!P0 STS.128 [R0+0x168d0], R24 ;  /* 0x0168d01800008388 */ /* 0x0001e20000000c00 */
[----:B------:R-:W-:Y:S06]  /*13f40*/  BAR.ARV 0x5, 0x200 ;  /* 0x0148000000007b1d */ /* 0x000fec0000002000 */
.L_x_2818:
[----:B------:R2:W-:Y:S01]  /*13f50*/  STL [R1+0x44], RZ ;  /* 0x000044ff01007387 */ /* 0x0005e20000100800 */
[----:B------:R-:W-:Y:S01]  /*13f60*/  ULDC UR4, c[0x0][0xc3c] ;  /* 0x00030f0000047ab9 */ /* 0x000fe20000000800 */
[----:B------:R-:W-:Y:S01]  /*13f70*/  IMAD.MOV.U32 R29, RZ, RZ, 0x1 ;  /* 0x00000001ff1d7424 */ /* 0x000fe200078e00ff */
[----:B-1----:R-:W-:Y:S01]  /*13f80*/  ISETP.GE.AND P0, PT, R27, UR4, PT ;  /* 0x000000041b007c0c */ /* 0x002fe2000bf06270 */
[----:B------:R-:W-:-:S12]  /*13f90*/  IMAD.MOV.U32 R23, RZ, RZ, RZ ;  /* 0x000000ffff177224 */ /* 0x000fd800078e00ff */
[----:B--2---:R-:W-:Y:S05]  /*13fa0*/  @P0 BRA `(.L_x_2826) ;  /* 0x00000064006c0947 */ /* 0x004fea0003800000 */
[----:B------:R-:W2:Y:S01]  /*13fb0*/  LDL R6, [R1+0x30] ;  /* 0x0000300001067983 */ /* 0x000ea20000100800 */
[----:B------:R-:W0:Y:S01]  /*13fc0*/  S2R R7, SR_TID.X ;  /* 0x0000000000077919 */ /* 0x000e220000002100 */
[----:B------:R-:W1:Y:S01]  /*13fd0*/  S2UR UR5, SR_CgaCtaId ;  /* 0x00000000000579c3 */ /* 0x000e620000008800 */
[----:B------:R-:W-:Y:S01]  /*13fe0*/  UMOV UR4, 0x400 ;  /* 0x0000040000047882 */ /* 0x000fe20000000000 */
[C---:B0-----:R-:W-:Y:S01]  /*13ff0*/  IMAD.SHL.U32 R0, R7.reuse, 0x8, RZ ;  /* 0x0000000807007824 */ /* 0x041fe200078e00ff */
[----:B------:R-:W-:Y:S01]  /*14000*/  LOP3.LUT R5, R7, 0x7f, RZ, 0xc0, !PT ;  /* 0x0000007f07057812 */ /* 0x000fe200078ec0ff */
[----:B-1----:R-:W-:-:S03]  /*14010*/  ULEA UR4, UR5, UR4, 0x18 ;  /* 0x0000000405047291 */ /* 0x002fc6000f8ec03f */
[----:B------:R-:W-:Y:S01]  /*14020*/  LOP3.LUT R2, R0, 0x1f8, RZ, 0xc0, !PT ;  /* 0x000001f800027812 */ /* 0x000fe200078ec0ff */
[----:B------:R-:W-:-:S03]  /*14030*/  IMAD.SHL.U32 R3, R5, 0x8, RZ ;  /* 0x0000000805037824 */ /* 0x000fc600078e00ff */
[----:B------:R-:W-:Y:S01]  /*14040*/  LOP3.LUT R2, R2, 0x38, R7, 0x78, !PT ;  /* 0x0000003802027812 */ /* 0x000fe200078e7807 */
[----:B------:R-:W-:-:S03]  /*14050*/  IMAD.U32 R16, RZ, RZ, UR4 ;  /* 0x00000004ff107e24 */ /* 0x000fc6000f8e00ff */
[----:B------:R-:W-:Y:S01]  /*14060*/  LOP3.LUT R4, R2, 0x200, R3, 0xf8, !PT ;  /* 0x0000020002047812 */ /* 0x000fe200078ef803 */
[----:B------:R-:W-:Y:S01]  /*14070*/  IMAD.SHL.U32 R2, R7, 0x10, RZ ;  /* 0x0000001007027824 */ /* 0x000fe200078e00ff */
[----:B------:R-:W-:Y:S01]  /*14080*/  SHF.R.U32.HI R3, RZ, 0x3, R5 ;  /* 0x00000003ff037819 */ /* 0x000fe20000011605 */
[----:B------:R-:W-:Y:S03]  /*14090*/  BSSY B8, `(.L_x_2826) ;  /* 0x000064c000087945 */ /* 0x000fe60003800000 */
[----:B------:R-:W-:Y:S01]  /*140a0*/  LOP3.LUT R2, R2, 0x70, RZ, 0xc0, !PT ;  /* 0x0000007002027812 */ /* 0x000fe200078ec0ff */
[----:B------:R-:W-:Y:S01]  /*140b0*/  IMAD.MOV.U32 R23, RZ, RZ, RZ ;  /* 0x000000ffff177224 */ /* 0x000fe200078e00ff */
[----:B------:R-:W-:Y:S01]  /*140c0*/  MOV R28, RZ ;  /* 0x000000ff001c7202 */ /* 0x000fe20000000f00 */
[----:B------:R-:W-:Y:S01]  /*140d0*/  IMAD.MOV.U32 R29, RZ, RZ, 0x1 ;  /* 0x00000001ff1d7424 */ /* 0x000fe200078e00ff */
[----:B------:R-:W-:Y:S01]  /*140e0*/  LOP3.LUT R2, R3, R2, RZ, 0xfc, !PT ;  /* 0x0000000203027212 */ /* 0x000fe200078efcff */
[----:B------:R-:W-:Y:S01]  /*140f0*/  ULDC.64 UR38, c[0x0][0x198] ;  /* 0x0000660000267ab9 */ /* 0x000fe20000000a00 */
[----:B------:R-:W-:Y:S01]  /*14100*/  ULDC UR36, c[0x0][0xc] ;  /* 0x0000030000247ab9 */ /* 0x000fe20000000800 */
[----:B--2---:R-:W-:-:S05]  /*14110*/  LOP3.LUT R0, R6, 0x2, RZ, 0xfc, !PT ;  /* 0x0000000206007812 */ /* 0x004fca00078efcff */
[----:B------:R0:W-:Y:S04]  /*14120*/  STL [R1+0x54], R0 ;  /* 0x0000540001007387 */ /* 0x0001e80000100800 */
[----:B------:R-:W-:Y:S01]  /*14130*/  STL [R1+0x44], RZ ;  /* 0x000044ff01007387 */ /* 0x000fe20000100800 */
[----:B0-----:R-:W-:-:S05]  /*14140*/  IMAD.MOV.U32 R0, RZ, RZ, 0x1 ;  /* 0x00000001ff007424 */ /* 0x001fca00078e00ff */
[----:B------:R0:W-:Y:S02]  /*14150*/  STL [R1], R0 ;  /* 0x0000000001007387 */ /* 0x0001e40000100800 */
[----:B0-----:R-:W-:-:S05]  /*14160*/  IMAD R0, R4, 0x2, R16 ;  /* 0x0000000204007824 */ /* 0x001fca00078e0210 */
[----:B------:R0:W-:Y:S02]  /*14170*/  STL [R1+0x24], R0 ;  /* 0x0000240001007387 */ /* 0x0001e40000100800 */
.L_x_2923:
        /* <DEDUP_REMOVED lines=30> */
[----:B---3--:R-:W3:Y:S01]  /*14360*/  @P0 LDG.E R6, desc[UR40][R2.64] ;  /* 0x0000002802060981 */ /* 0x008ee2000c1e1900 */
        /* <DEDUP_REMOVED lines=16> */
[----:B0-----:R-:W-:Y:S01]  /*14470*/  IMAD.U32 R6, RZ, RZ, UR5 ;  /* 0x00000005ff067e24 */ /* 0x001fe2000f8e00ff */
[----:B---3--:R0:W-:Y:S04]  /*14480*/  STL [R1+0x38], R8 ;  /* 0x0000380801007387 */ /* 0x0081e80000100800 */
[----:B--2---:R1:W-:Y:S01]  /*14490*/  STL [R1+0x1c], R10 ;  /* 0x00001c0a01007387 */ /* 0x0043e20000100800 */
[----:B------:R-:W-:Y:S02]  /*144a0*/  IMAD.MOV.U32 R9, RZ, RZ, R8 ;  /* 0x000000ffff097224 */ /* 0x000fe400078e0008 */
[----:B0-----:R-:W-:Y:S01]  /*144b0*/  IMAD.U32 R8, RZ, RZ, UR4 ;  /* 0x00000004ff087e24 */ /* 0x001fe2000f8e00ff */
[----:B------:R-:W-:Y:S06]  /*144c0*/  @P2 BRA `(.L_x_2827) ;  /* 0x0000000000142947 */ /* 0x000fec0003800000 */
[----:B------:R-:W-:Y:S05]  /*144d0*/  @!P0 BRA `(.L_x_2827) ;  /* 0x0000000000108947 */ /* 0x000fea0003800000 */
[----:B------:R-:W2:Y:S04]  /*144e0*/  LDG.E R7, desc[UR40][R2.64] ;  /* 0x0000002802077981 */ /* 0x000ea8000c1e1900 */
[----:B------:R-:W2:Y:S02]  /*144f0*/  LDG.E R2, desc[UR40][R2.64+0x4] ;  /* 0x0000042802027981 */ /* 0x000ea4000c1e1900 */
[----:B--2---:R-:W-:-:S05]  /*14500*/  IMAD.IADD R9, R2, 0x1, -R7 ;  /* 0x0000000102097824 */ /* 0x004fca00078e0a07 */
[----:B------:R0:W-:Y:S02]  /*14510*/  STL [R1+0x38], R9 ;  /* 0x0000380901007387 */ /* 0x0001e40000100800 */
.L_x_2827:
[----:B------:R-:W-:Y:S01]  /*14520*/  IMAD.MOV.U32 R12, RZ, RZ, R11 ;  /* 0x000000ffff0c7224 */ /* 0x000fe200078e000b */
[----:B------:R-:W-:Y:S01]  /*14530*/  ULDC.64 UR4, c[0x0][0xa20] ;  /* 0x0002880000047ab9 */ /* 0x000fe20000000a00 */
[C---:B------:R-:W-:Y:S02]  /*14540*/  LOP3.LUT R7, R26.reuse, 0xff000000, RZ, 0xc0, !PT ;  /* 0xff0000001a077812 */ /* 0x040fe400078ec0ff */
[----:B------:R-:W-:Y:S01]  /*14550*/  ISETP.NE.U32.AND P0, PT, RZ, UR4, PT ;  /* 0x00000004ff007c0c */ /* 0x000fe2000bf05070 */
[----:B------:R2:W-:Y:S01]  /*14560*/  STL [R1+0xc], R12 ;  /* 0x00000c0c01007387 */ /* 0x0005e20000100800 */
[----:B------:R-:W-:Y:S02]  /*14570*/  SHF.R.U32.HI R7, RZ, 0x8, R7 ;  /* 0x00000008ff077819 */ /* 0x000fe40000011607 */
[----:B------:R-:W-:Y:S02]  /*14580*/  ISETP.NE.AND.EX P0, PT, RZ, UR5, PT, P0 ;  /* 0x00000005ff007c0c */ /* 0x000fe4000bf05300 */
[----:B------:R-:W-:-:S02]  /*14590*/  LOP3.LUT R2, R26, 0xff0000, RZ, 0xc0, !PT ;  /* 0x00ff00001a027812 */ /* 0x000fc400078ec0ff */
[----:B------:R-:W-:Y:S02]  /*145a0*/  LOP3.LUT R17, R26, 0xffff, RZ, 0xc0, !PT ;  /* 0x0000ffff1a117812 */ /* 0x000fe400078ec0ff */
[----:B------:R-:W-:-:S07]  /*145b0*/  LEA.HI R7, R2, R7, RZ, 0x10 ;  /* 0x0000000702077211 */ /* 0x000fce00078f80ff */
[----:B--2---:R-:W-:Y:S05]  /*145c0*/  @!P0 BRA `(.L_x_2828) ;  /* 0x0000000000108947 */ /* 0x004fea0003800000 */
[----:B------:R-:W-:-:S04]  /*145d0*/  IADD3 R2, P0, R18, UR4, RZ ;  /* 0x0000000412027c10 */ /* 0x000fc8000ff1e0ff */
[----:B------:R-:W-:-:S05]  /*145e0*/  IADD3.X R3, R22, UR5, RZ, P0, !PT ;  /* 0x0000000516037c10 */ /* 0x000fca00087fe4ff */
[----:B------:R2:W5:Y:S01]  /*145f0*/  LDG.E R8, desc[UR40][R2.64] ;  /* 0x0000002802087981 */ /* 0x000562000c1e1900 */
[----:B------:R-:W-:Y:S05]  /*14600*/  BRA `(.L_x_2829) ;  /* 0x0000000000247947 */ /* 0x000fea0003800000 */
.L_x_2828:
[----:B------:R-:W-:Y:S02]  /*14610*/  ULDC.64 UR4, c[0x0][0xa08] ;  /* 0x0002820000047ab9 */ /* 0x000fe40000000a00 */
[----:B------:R-:W-:-:S04]  /*14620*/  ISETP.NE.U32.AND P0, PT, RZ, UR4, PT ;  /* 0x00000004ff007c0c */ /* 0x000fc8000bf05070 */
[----:B------:R-:W-:-:S13]  /*14630*/  ISETP.NE.AND.EX P0, PT, RZ, UR5, PT, P0 ;  /* 0x00000005ff007c0c */ /* 0x000fda000bf05300 */
[----:B------:R-:W-:Y:S05]  /*14640*/  @!P0 BRA `(.L_x_2829) ;  /* 0x0000000000148947 */ /* 0x000fea0003800000 */
[----:B------:R-:W2:Y:S02]  /*14650*/  LDC.64 R2, c[0x0][0xa08] ;  /* 0x00028200ff027b82 */ /* 0x000ea40000000a00 */
[----:B--2---:R-:W-:-:S05]  /*14660*/  IMAD.WIDE R2, R12, 0x4, R2 ;  /* 0x000000040c027825 */ /* 0x004fca00078e0202 */
[----:B------:R-:W2:Y:S04]  /*14670*/  LDG.E R8, desc[UR40][R2.64] ;  /* 0x0000002802087981 */ /* 0x000ea8000c1e1900 */
[----:B------:R-:W2:Y:S02]  /*14680*/  LDG.E R2, desc[UR40][R2.64+0x4] ;  /* 0x0000042802027981 */ /* 0x000ea4000c1e1900 */
[----:B--2---:R-:W-:-:S07]  /*14690*/  IMAD.IADD R8, R2, 0x1, -R8 ;  /* 0x0000000102087824 */ /* 0x004fce00078e0a08 */
.L_x_2829:
[----:B--2---:R-:W2:Y:S01]  /*146a0*/  @P1 LDG.E R2, desc[UR40][R4.64] ;  /* 0x0000002804021981 */ /* 0x004ea2000c1e1900 */
[----:B------:R-:W3:Y:S03]  /*146b0*/  LDC R3, c[0x0][0x448] ;  /* 0x00011200ff037b82 */ /* 0x000ee60000000800 */
[----:B------:R4:W2:Y:S01]  /*146c0*/  @P1 LDG.E R4, desc[UR40][R4.64+0x4] ;  /* 0x0000042804041981 */ /* 0x0008a2000c1e1900 */
[----:B------:R-:W-:Y:S01]  /*146d0*/  BSSY B0, `(.L_x_2830) ;  /* 0x0000038000007945 */ /* 0x000fe20003800000 */
[----:B------:R-:W-:Y:S02]  /*146e0*/  LOP3.LUT R26, R7, 0xff, RZ, 0xc0, !PT ;  /* 0x000000ff071a7812 */ /* 0x000fe400078ec0ff */
[----:B---3--:R-:W-:-:S13]  /*146f0*/  ISETP.NE.AND P0, PT, R3, 0x1, PT ;  /* 0x000000010300780c */ /* 0x008fda0003f05270 */
[----:B------:R-:W3:Y:S08]  /*14700*/  @P0 LDC R3, c[0x0][0x44c] ;  /* 0x00011300ff030b82 */ /* 0x000ef00000000800 */
[----:B----4-:R-:W4:Y:S01]  /*14710*/  @P0 LDC R5, c[0x0][0x450] ;  /* 0x00011400ff050b82 */ /* 0x010f220000000800 */
[----:B--2---:R-:W-:Y:S02]  /*14720*/  @P1 IMAD.IADD R6, R4, 0x1, -R2 ;  /* 0x0000000104061824 */ /* 0x004fe400078e0a02 */
[----:B------:R-:W-:-:S04]  /*14730*/  IMAD R2, R25, 0xc0, RZ ;  /* 0x000000c019027824 */ /* 0x000fc800078e02ff */
[----:B------:R-:W-:-:S04]  /*14740*/  VIADD R2, R2, 0xbf ;  /* 0x000000bf02027836 */ /* 0x000fc80000000000 */
[----:B---3--:R-:W-:-:S05]  /*14750*/  @P0 IMAD.HI.U32 R3, R2, R3, RZ ;  /* 0x0000000302030227 */ /* 0x008fca00078e00ff */
[----:B----4-:R-:W-:Y:S01]  /*14760*/  @P0 SHF.R.U32.HI R2, RZ, R5, R3 ;  /* 0x00000005ff020219 */ /* 0x010fe20000011603 */
[----:B-----5:R-:W-:-:S04]  /*14770*/  IMAD.IADD R5, R8, 0x1, -R10 ;  /* 0x0000000108057824 */ /* 0x020fc800078e0a0a */
[----:B------:R-:W-:-:S05]  /*14780*/  IMAD.IADD R3, R5, 0x1, R6 ;  /* 0x0000000105037824 */ /* 0x000fca00078e0206 */
[----:B------:R2:W-:Y:S01]  /*14790*/  STL [R1+0x14], R3 ;  /* 0x0000140301007387 */ /* 0x0005e20000100800 */
[----:B------:R-:W-:-:S05]  /*147a0*/  IADD3 R20, R3, 0x80, -R9 ;  /* 0x0000008003147810 */ /* 0x000fca0007ffe809 */
[----:B------:R-:W-:Y:S02]  /*147b0*/  IMAD.IADD R2, R20, 0x1, R2 ;  /* 0x0000000114027824 */ /* 0x000fe400078e0202 */
[----:B--2---:R-:W-:-:S05]  /*147c0*/  VIADD R3, R3, 0x7f ;  /* 0x0000007f03037836 */ /* 0x004fca0000000000 */
[----:B------:R-:W-:-:S04]  /*147d0*/  SHF.R.S32.HI R4, RZ, 0x1f, R3 ;  /* 0x0000001fff047819 */ /* 0x000fc80000011403 */
[----:B------:R-:W-:Y:S02]  /*147e0*/  LEA.HI R4, R4, R3, RZ, 0x7 ;  /* 0x0000000304047211 */ /* 0x000fe400078f38ff */
[----:B------:R-:W-:Y:S02]  /*147f0*/  SHF.R.S32.HI R3, RZ, 0x1f, R2 ;  /* 0x0000001fff037819 */ /* 0x000fe40000011402 */
[----:B------:R-:W-:Y:S02]  /*14800*/  SHF.R.S32.HI R21, RZ, 0x7, R4 ;  /* 0x00000007ff157819 */ /* 0x000fe40000011404 */
[----:B------:R-:W-:Y:S02]  /*14810*/  LEA.HI R3, R3, R2, RZ, 0x7 ;  /* 0x0000000203037211 */ /* 0x000fe400078f38ff */
[----:B------:R-:W-:Y:S02]  /*14820*/  SHF.R.U32.HI R4, RZ, 0x10, R7 ;  /* 0x00000010ff047819 */ /* 0x000fe40000011607 */
[----:B------:R-:W-:-:S02]  /*14830*/  SHF.R.S32.HI R3, RZ, 0x7, R3 ;  /* 0x00000007ff037819 */ /* 0x000fc40000011403 */
[----:B------:R-:W-:Y:S02]  /*14840*/  MOV R2, RZ ;  /* 0x000000ff00027202 */ /* 0x000fe40000000f00 */
[----:B------:R-:W-:-:S04]  /*14850*/  VIMNMX R8, R21, R3, PT ;  /* 0x0000000315087248 */ /* 0x000fc80003fe0100 */
[----:B------:R-:W-:-:S13]  /*14860*/  ISETP.GE.AND P0, PT, R8, 0x1, PT ;  /* 0x000000010800780c */ /* 0x000fda0003f06270 */
[----:B------:R-:W-:Y:S05]  /*14870*/  @!P0 BRA `(.L_x_2831) ;  /* 0x0000000000748947 */ /* 0x000fea0003800000 */
[----:B------:R-:W-:Y:S01]  /*14880*/  ISETP.NE.AND P0, PT, R4, RZ, PT ;  /* 0x000000ff0400720c */ /* 0x000fe20003f05270 */
[----:B------:R-:W-:-:S03]  /*14890*/  ULDC UR4, c[0x0][0x9f0] ;  /* 0x00027c0000047ab9 */ /* 0x000fc60000000800 */
[----:B------:R-:W-:-:S04]  /*148a0*/  SEL R7, R4, UR4, P0 ;  /* 0x0000000404077c07 */ /* 0x000fc80008000000 */
[----:B0-----:R-:W-:Y:S02]  /*148b0*/  IABS R9, R7 ;  /* 0x0000000700097213 */ /* 0x001fe40000000000 */
[----:B-1----:R-:W-:Y:S02]  /*148c0*/  IADD3 R10, R7, -0x1, R8 ;  /* 0xffffffff070a7810 */ /* 0x002fe40007ffe008 */
        /* <DEDUP_REMOVED lines=24> */
.L_x_2831:
[----:B------:R-:W-:Y:S05]  /*14a50*/  BSYNC B0 ;  /* 0x0000000000007941 */ /* 0x000fea0003800000 */
.L_x_2830:
[-C--:B------:R-:W-:Y:S01]  /*14a60*/  IMAD R3, R26, R2.reuse, RZ ;  /* 0x000000021a037224 */ /* 0x080fe200078e02ff */
[----:B------:R-:W-:Y:S04]  /*14a70*/  BSSY B0, `(.L_x_2832) ;  /* 0x00000dc000007945 */ /* 0x000fe80003800000 */
[C---:B------:R-:W-:Y:S01]  /*14a80*/  VIADDMNMX R2, R3.reuse, R2, R8, PT ;  /* 0x0000000203027246 */ /* 0x040fe20003800108 */
[----:B------:R-:W-:-:S04]  /*14a90*/  IMAD R3, R3, 0x80, -R5 ;  /* 0x0000008003037824 */ /* 0x000fc800078e0a05 */
[----:B------:R-:W-:Y:S01]  /*14aa0*/  IMAD R2, R2, 0x80, -R5 ;  /* 0x0000008002027824 */ /* 0x000fe200078e0a05 */
[----:B------:R-:W-:-:S04]  /*14ab0*/  VIMNMX R3, RZ, R3, !PT ;  /* 0x00000003ff037248 */ /* 0x000fc80007fe0100 */
[----:B------:R-:W-:-:S04]  /*14ac0*/  VIMNMX R2, R2, R6, PT ;  /* 0x0000000602027248 */ /* 0x000fc80003fe0100 */
[----:B------:R-:W-:Y:S02]  /*14ad0*/  ISETP.GT.AND P0, PT, R2, R3, PT ;  /* 0x000000030200720c */ /* 0x000fe40003f04270 */
[----:B------:R-:W-:-:S11]  /*14ae0*/  SHF.R.U32.HI R3, RZ, 0x7, R3 ;  /* 0x00000007ff037819 */ /* 0x000fd60000011603 */
        /* <DEDUP_REMOVED lines=11> */
[----:B------:R-:W2:Y:S02]  /*14ba0*/  S2R R6, SR_TID.X ;  /* 0x0000000000067919 */ /* 0x000ea40000002100 */
[----:B--2---:R-:W-:-:S04]  /*14bb0*/  SHF.R.U32.HI R6, RZ, 0x5, R6 ;  /* 0x00000005ff067819 */ /* 0x004fc80000011606 */
[----:B------:R-:W-:-:S05]  /*14bc0*/  LOP3.LUT R6, R6, 0x3, RZ, 0xc0, !PT ;  /* 0x0000000306067812 */ /* 0x000fca00078ec0ff */
[----:B------:R2:W3:Y:S02]  /*14bd0*/  SHFL.IDX PT, R14, R6, RZ, 0x1f ;  /* 0x00001fff060e7589 */ /* 0x0004e400000e0000 */
.L_x_3017:
[----:B---3--:R-:W-:Y:S02]  /*14be0*/  ISETP.NE.AND P0, PT, R14, RZ, PT ;  /* 0x000000ff0e00720c */ /* 0x008fe40003f05270 */
[----:B------:R-:W-:-:S11]  /*14bf0*/  PLOP3.LUT P6, PT, PT, PT, PT, 0x8, 0x0 ;  /* 0x000000000000781c */ /* 0x000fd60003fce170 */
[----:B------:R-:W-:Y:S05]  /*14c00*/  @P0 BRA `(.L_x_2835) ;  /* 0x00000000000c0947 */ /* 0x000fea0003800000 */
[----:B------:R-:W-:-:S03]  /*14c10*/  UMOV UR4, 0xffffffff ;  /* 0xffffffff00047882 */ /* 0x000fc60000000000 */
[----:B------:R-:W-:Y:S05]  /*14c20*/  BRA.DIV UR4, `(.L_x_2836) ;  /* 0x0000007e042c7947 */ /* 0x000fea000b800000 */
[----:B------:R-:W-:-:S13]  /*14c30*/  ELECT P6, URZ, PT ;  /* 0x00000000003f782f */ /* 0x000fda00038c0000 */
.L_x_2835:
[----:B--2---:R-:W2:Y:S01]  /*14c40*/  LDL R6, [R1+0x44] ;  /* 0x0000440001067983 */ /* 0x004ea20000100800 */
[----:B------:R-:W-:Y:S01]  /*14c50*/  BSSY B1, `(.L_x_2837) ;  /* 0x0000008000017945 */ /* 0x000fe20003800000 */
[----:B--2---:R-:W-:-:S05]  /*14c60*/  VIADD R6, R6, 0x1 ;  /* 0x0000000106067836 */ /* 0x004fca0000000000 */
[----:B------:R-:W-:-:S04]  /*14c70*/  LEA.HI R7, R6, R6, RZ, 0x1 ;  /* 0x0000000606077211 */ /* 0x000fc800078f08ff */
[----:B------:R-:W-:-:S05]  /*14c80*/  LOP3.LUT R7, R7, 0xfffffffe, RZ, 0xc0, !PT ;  /* 0xfffffffe07077812 */ /* 0x000fca00078ec0ff */
[----:B------:R-:W-:-:S05]  /*14c90*/  IMAD.IADD R6, R6, 0x1, -R7 ;  /* 0x0000000106067824 */ /* 0x000fca00078e0a07 */
[----:B------:R-:W-:-:S04]  /*14ca0*/  SHF.L.U32 R6, R6, 0x1f, RZ ;  /* 0x0000001f06067819 */ /* 0x000fc800000006ff */
[----:B------:R-:W2:Y:S02]  /*14cb0*/  SYNCS.PHASECHK.TRANS64.TRYWAIT P0, [R16+URZ+0x16820], R6 ;  /* 0x01682006100075a7 */ /* 0x000ea4000800017f */
[----:B--2---:R-:W-:Y:S05]  /*14cc0*/  @!P0 BRA `(.L_x_2838) ;  /* 0x0000007c00248947 */ /* 0x004fea0003800000 */
.L_x_3020:
[----:B------:R-:W-:Y:S05]  /*14cd0*/  BSYNC B1 ;  /* 0x0000000000017941 */ /* 0x000fea0003800000 */
.L_x_2837:
[----:B------:R-:W-:Y:S04]  /*14ce0*/  BSSY B1, `(.L_x_2839) ;  /* 0x0000050000017945 */ /* 0x000fe80003800000 */
[----:B------:R-:W-:Y:S05]  /*14cf0*/  @!P6 BRA `(.L_x_2840) ;  /* 0x000000040038e947 */ /* 0x000fea0003800000 */
[----:B------:R-:W3:Y:S01]  /*14d00*/  LDL R7, [R1] ;  /* 0x0000000001077983 */ /* 0x000ee20000100800 */
[----:B--2---:R-:W-:Y:S01]  /*14d10*/  IMAD R6, R28, 0x8, R16 ;  /* 0x000000081c067824 */ /* 0x004fe200078e0210 */
[----:B------:R-:W2:Y:S01]  /*14d20*/  S2R R8, SR_TID.X ;  /* 0x0000000000087919 */ /* 0x000ea20000002100 */
[----:B------:R-:W-:Y:S01]  /*14d30*/  BSSY B2, `(.L_x_2841) ;  /* 0x0000006000027945 */ /* 0x000fe20003800000 */
[----:B--2---:R-:W-:-:S04]  /*14d40*/  LOP3.LUT R8, R8, 0x7f, RZ, 0xc0, !PT ;  /* 0x0000007f08087812 */ /* 0x004fc800078ec0ff */
[----:B------:R-:W-:Y:S02]  /*14d50*/  ISETP.NE.AND P1, PT, R8, RZ, PT ;  /* 0x000000ff0800720c */ /* 0x000fe40003f25270 */
[----:B---3--:R-:W-:-:S04]  /*14d60*/  SHF.L.U32 R7, R7, 0x1f, RZ ;  /* 0x0000001f07077819 */ /* 0x008fc800000006ff */
[----:B------:R-:W2:Y:S02]  /*14d70*/  SYNCS.PHASECHK.TRANS64.TRYWAIT P0, [R6+URZ+0x168a0], R7 ;  /* 0x0168a007060075a7 */ /* 0x000ea4000800017f */
[----:B--2---:R-:W-:Y:S05]  /*14d80*/  @!P0 BRA `(.L_x_2842) ;  /* 0x0000007c00088947 */ /* 0x004fea0003800000 */
.L_x_3021:
[----:B------:R-:W-:Y:S05]  /*14d90*/  BSYNC B2 ;  /* 0x0000000000027941 */ /* 0x000fea0003800000 */
.L_x_2841:
[----:B------:R-:W-:Y:S04]  /*14da0*/  BSSY B2, `(.L_x_2843) ;  /* 0x0000009000027945 */ /* 0x000fe80003800000 */
[----:B------:R-:W-:Y:S05]  /*14db0*/  @P1 BRA `(.L_x_2844) ;  /* 0x00000000001c1947 */ /* 0x000fea0003800000 */
[----:B------:R-:W0:Y:S02]  /*14dc0*/  S2R R8, SR_TID.X ;  /* 0x0000000000087919 */ /* 0x000e240000002100 */
[----:B0-----:R-:W-:Y:S01]  /*14dd0*/  LOP3.LUT R9, R8, 0x1f, RZ, 0xc0, !PT ;  /* 0x0000001f08097812 */ /* 0x001fe200078ec0ff */
[----:B------:R-:W-:-:S03]  /*14de0*/  IMAD.MOV.U32 R8, RZ, RZ, 0x4000 ;  /* 0x00004000ff087424 */ /* 0x000fc600078e00ff */
[----:B------:R-:W-:Y:S01]  /*14df0*/  ISETP.NE.AND P0, PT, R9, RZ, PT ;  /* 0x000000ff0900720c */ /* 0x000fe20003f05270 */
[----:B------:R3:W-:-:S12]  /*14e00*/  SYNCS.ARRIVE.TRANS64 RZ, [R6+URZ+0x16890], R8 ;  /* 0x0168900806ff79a7 */ /* 0x0007d8000800003f */
[----:B---3--:R-:W-:Y:S05]  /*14e10*/  @!P0 BRA `(.L_x_2844) ;  /* 0x0000000000048947 */ /* 0x008fea0003800000 */
[----:B------:R-:W-:Y:S01]  /*14e20*/  BPT.TRAP 0x1 ;  /* 0x000000040000795c */ /* 0x000fe20000300000 */
.L_x_2844:
[----:B------:R-:W-:Y:S05]  /*14e30*/  BSYNC B2 ;  /* 0x0000000000027941 */ /* 0x000fea0003800000 */
.L_x_2843:
[----:B------:R-:W-:Y:S01]  /*14e40*/  IMAD.MOV.U32 R12, RZ, RZ, RZ ;  /* 0x000000ffff0c7224 */ /* 0x000fe200078e00ff */
[----:B------:R-:W-:Y:S01]  /*14e50*/  UIADD3 UR4, UP0, UR38, 0x570, URZ ;  /* 0x0000057026047890 */ /* 0x000fe2000ff1e03f */
[----:B0-----:R-:W-:Y:S01]  /*14e60*/  IMAD R9, R28, 0x4000, R16 ;  /* 0x000040001c097824 */ /* 0x001fe200078e0210 */
[----:B------:R-:W-:Y:S01]  /*14e70*/  PLOP3.LUT P0, PT, PT, PT, PT, 0x80, 0x0 ;  /* 0x000000000000781c */ /* 0x000fe20003f0f070 */
[----:B------:R-:W-:Y:S01]  /*14e80*/  IMAD R8, R5, 0x80, R0 ;  /* 0x0000008005087824 */ /* 0x000fe200078e0200 */
[----:B------:R-:W-:Y:S01]  /*14e90*/  R2UR UR10, R12 ;  /* 0x000000000c0a72ca */ /* 0x000fe200000e0000 */
[----:B------:R-:W-:Y:S01]  /*14ea0*/  IMAD.SHL.U32 R11, R28, 0x2000, RZ ;  /* 0x000020001c0b7824 */ /* 0x000fe200078e00ff */
[----:B------:R-:W-:Y:S01]  /*14eb0*/  IADD3 R9, R9, 0xe400, RZ ;  /* 0x0000e40009097810 */ /* 0x000fe20007ffe0ff */
[----:B------:R-:W-:Y:S01]  /*14ec0*/  VIADD R8, R8, 0xffffff80 ;  /* 0xffffff8008087836 */ /* 0x000fe20000000000 */
[----:B------:R-:W-:Y:S01]  /*14ed0*/  UIADD3.X UR5, URZ, UR39, URZ, UP0, !UPT ;  /* 0x000000273f057290 */ /* 0x000fe200087fe43f */
[----:B-1----:R-:W-:Y:S01]  /*14ee0*/  VIADD R10, R6, 0x16890 ;  /* 0x00016890060a7836 */ /* 0x002fe20000000000 */
[----:B------:R-:W-:Y:S01]  /*14ef0*/  UMOV UR6, 0x0 ;  /* 0x0000000000067882 */ /* 0x000fe20000000000 */
[----:B------:R-:W-:-:S09]  /*14f00*/  UMOV UR7, 0x12f00000 ;  /* 0x12f0000000077882 */ /* 0x000fd20000000000 */
.L_x_2845:
        /* <DEDUP_REMOVED lines=13> */
.L_x_3022:
[----:B------:R-:W-:Y:S05]  /*14fe0*/  BSYNC B2 ;  /* 0x0000000000027941 */ /* 0x000fea0003800000 */
.L_x_2846:
[----:B------:R-:W-:Y:S01]  /*14ff0*/  BSSY B2, `(.L_x_2848) ;  /* 0x000000b000027945 */ /* 0x000fe20003800000 */
[----:B------:R-:W-:Y:S02]  /*15000*/  IMAD.MOV.U32 R14, RZ, RZ, 0x0 ;  /* 0x00000000ff0e7424 */ /* 0x000fe400078e00ff */
[----:B------:R-:W-:Y:S01]  /*15010*/  IMAD.MOV.U32 R15, RZ, RZ, 0x12f00000 ;  /* 0x12f00000ff0f7424 */ /* 0x000fe200078e00ff */
[----:B------:R-:W-:Y:S06]  /*15020*/  @P1 BRA `(.L_x_2849) ;  /* 0x00000000001c1947 */ /* 0x000fec0003800000 */
[----:B------:R-:W1:Y:S01]  /*15030*/  S2R R9, SR_TID.X ;  /* 0x0000000000097919 */ /* 0x000e620000002100 */
[----:B0-2---:R-:W-:-:S04]  /*15040*/  IMAD.MOV.U32 R7, RZ, RZ, 0x4000 ;  /* 0x00004000ff077424 */ /* 0x005fc800078e00ff */
[----:B------:R3:W-:Y:S01]  /*15050*/  SYNCS.ARRIVE.TRANS64 RZ, [R6+URZ+0x168b0], R7 ;  /* 0x0168b00706ff79a7 */ /* 0x0007e2000800003f */
[----:B-1----:R-:W-:-:S04]  /*15060*/  LOP3.LUT R9, R9, 0x1f, RZ, 0xc0, !PT ;  /* 0x0000001f09097812 */ /* 0x002fc800078ec0ff */
[----:B------:R-:W-:-:S13]  /*15070*/  ISETP.NE.AND P0, PT, R9, RZ, PT ;  /* 0x000000ff0900720c */ /* 0x000fda0003f05270 */
[----:B---3--:R-:W-:Y:S05]  /*15080*/  @!P0 BRA `(.L_x_2849) ;  /* 0x0000000000048947 */ /* 0x008fea0003800000 */
[----:B------:R-:W-:Y:S01]  /*15090*/  BPT.TRAP 0x1 ;  /* 0x000000040000795c */ /* 0x000fe20000300000 */
.L_x_2849:
[----:B------:R-:W-:Y:S05]  /*150a0*/  BSYNC B2 ;  /* 0x0000000000027941 */ /* 0x000fea0003800000 */
.L_x_2848:
[----:B------:R-:W-:Y:S01]  /*150b0*/  R2UR UR10, R12 ;  /* 0x000000000c0a72ca */ /* 0x000fe200000e0000 */
[----:B0-2---:R-:W-:Y:S01]  /*150c0*/  IMAD R7, R11, 0x2, R16 ;  /* 0x000000020b077824 */ /* 0x005fe200078e0210 */
[----:B------:R-:W-:Y:S01]  /*150d0*/  R2UR UR6, R14 ;  /* 0x000000000e0672ca */ /* 0x000fe200000e0000 */
[----:B------:R-:W-:Y:S01]  /*150e0*/  UIADD3 UR4, UP0, UR38, 0x670, URZ ;  /* 0x0000067026047890 */ /* 0x000fe2000ff1e03f */
[----:B------:R-:W-:Y:S01]  /*150f0*/  R2UR UR7, R15 ;  /* 0x000000000f0772ca */ /* 0x000fe200000e0000 */
[----:B------:R-:W-:Y:S01]  /*15100*/  VIADD R6, R6, 0x168b0 ;  /* 0x000168b006067836 */ /* 0x000fe20000000000 */
[----:B------:R-:W-:Y:S01]  /*15110*/  PLOP3.LUT P0, PT, PT, PT, PT, 0x80, 0x0 ;  /* 0x000000000000781c */ /* 0x000fe20003f0f070 */
[----:B------:R-:W-:Y:S01]  /*15120*/  VIADD R7, R7, 0x400 ;  /* 0x0000040007077836 */ /* 0x000fe20000000000 */
[----:B------:R-:W-:-:S12]  /*15130*/  UIADD3.X UR5, URZ, UR39, URZ, UP0, !UPT ;  /* 0x000000273f057290 */ /* 0x000fd800087fe43f */
.L_x_2850:
        /* <DEDUP_REMOVED lines=9> */
[----:B---3--:R-:W-:Y:S05]  /*151d0*/  @P0 BRA.U.ANY `(.L_x_2850) ;  /* 0xfffffffd00d80947 */ /* 0x008fea000393ffff */
.L_x_2840:
[----:B------:R-:W-:Y:S05]  /*151e0*/  BSYNC B1 ;  /* 0x0000000000017941 */ /* 0x000fea0003800000 */
.L_x_2839:
[----:B0-----:R-:W3:Y:S01]  /*151f0*/  LDL.LU R9, [R1] ;  /* 0x0000000001097983 */ /* 0x001ee20000300800 */
[----:B------:R-:W-:Y:S01]  /*15200*/  VIADD R28, R28, 0x1 ;  /* 0x000000011c1c7836 */ /* 0x000fe20000000000 */
[----:B------:R-:W-:Y:S01]  /*15210*/  PLOP3.LUT P0, PT, PT, PT, PT, 0x8, 0x0 ;  /* 0x000000000000781c */ /* 0x000fe20003f0e170 */
[----:B------:R-:W-:-:S03]  /*15220*/  VIADD R5, R5, 0xfffffffe ;  /* 0xfffffffe05057836 */ /* 0x000fc60000000000 */
[C---:B------:R-:W-:Y:S02]  /*15230*/  ISETP.NE.AND P1, PT, R28.reuse, 0x2, PT ;  /* 0x000000021c00780c */ /* 0x040fe40003f25270 */
[----:B------:R-:W-:Y:S02]  /*15240*/  ISETP.GE.AND P2, PT, R5, R3, PT ;  /* 0x000000030500720c */ /* 0x000fe40003f46270 */
[----:B--2---:R-:W-:Y:S02]  /*15250*/  SEL R6, RZ, 0x1, P1 ;  /* 0x00000001ff067807 */ /* 0x004fe40000800000 */
[----:B------:R-:W-:Y:S02]  /*15260*/  SEL R28, R28, RZ, P1 ;  /* 0x000000ff1c1c7207 */ /* 0x000fe40000800000 */
[----:B---3--:R-:W-:-:S05]  /*15270*/  LOP3.LUT R9, R9, R6, RZ, 0x3c, !PT ;  /* 0x0000000609097212 */ /* 0x008fca00078e3cff */
[----:B------:R2:W-:Y:S02]  /*15280*/  STL [R1], R9 ;  /* 0x0000000901007387 */ /* 0x0005e40000100800 */
[----:B------:R-:W-:Y:S05]  /*15290*/  @!P2 BRA `(.L_x_2833) ;  /* 0x000000040064a947 */ /* 0x000fea0003800000 */
.L_x_2863:
[----:B------:R-:W-:Y:S05]  /*152a0*/  YIELD ;  /* 0x0000000000007946 */ /* 0x000fea0003800000 */
[----:B------:R-:W-:Y:S04]  /*152b0*/  BSSY B1, `(.L_x_2851) ;  /* 0x000004d000017945 */ /* 0x000fe80003800000 */
[----:B---3--:R-:W-:Y:S05]  /*152c0*/  @!P6 BRA `(.L_x_2852) ;  /* 0x00000004002ce947 */ /* 0x008fea0003800000 */
[----:B------:R-:W3:Y:S01]  /*152d0*/  LDL R7, [R1] ;  /* 0x0000000001077983 */ /* 0x000ee20000100800 */
[----:B------:R-:W0:Y:S02]  /*152e0*/  S2R R6, SR_TID.X ;  /* 0x0000000000067919 */ /* 0x000e240000002100 */
[----:B0-----:R-:W-:Y:S01]  /*152f0*/  LOP3.LUT R8, R6, 0x7f, RZ, 0xc0, !PT ;  /* 0x0000007f06087812 */ /* 0x001fe200078ec0ff */
[----:B------:R-:W-:Y:S01]  /*15300*/  IMAD R6, R28, 0x8, R16 ;  /* 0x000000081c067824 */ /* 0x000fe200078e0210 */
[----:B------:R-:W-:Y:S02]  /*15310*/  BSSY B2, `(.L_x_2853) ;  /* 0x0000005000027945 */ /* 0x000fe40003800000 */
[----:B------:R-:W-:Y:S02]  /*15320*/  ISETP.NE.AND P2, PT, R8, RZ, PT ;  /* 0x000000ff0800720c */ /* 0x000fe40003f45270 */
[----:B---3--:R-:W-:-:S04]  /*15330*/  SHF.L.U32 R7, R7, 0x1f, RZ ;  /* 0x0000001f07077819 */ /* 0x008fc800000006ff */
[----:B------:R-:W0:Y:S02]  /*15340*/  SYNCS.PHASECHK.TRANS64.TRYWAIT P1, [R6+URZ+0x168a0], R7 ;  /* 0x0168a007060075a7 */ /* 0x000e24000802017f */
[----:B0-----:R-:W-:Y:S05]  /*15350*/  @!P1 BRA `(.L_x_2854) ;  /* 0x0000007400bc9947 */ /* 0x001fea0003800000 */
.L_x_3023:
[----:B------:R-:W-:Y:S05]  /*15360*/  BSYNC B2 ;  /* 0x0000000000027941 */ /* 0x000fea0003800000 */
.L_x_2853:
[----:B------:R-:W-:Y:S04]  /*15370*/  BSSY B2, `(.L_x_2855) ;  /* 0x0000009000027945 */ /* 0x000fe80003800000 */
[----:B------:R-:W-:Y:S05]  /*15380*/  @P2 BRA `(.L_x_2856) ;  /* 0x00000000001c2947 */ /* 0x000fea0003800000 */
[----:B------:R-:W2:Y:S02]  /*15390*/  S2R R8, SR_TID.X ;  /* 0x0000000000087919 */ /* 0x000ea40000002100 */
[----:B--2---:R-:W-:Y:S01]  /*153a0*/  LOP3.LUT R9, R8, 0x1f, RZ, 0xc0, !PT ;  /* 0x0000001f08097812 */ /* 0x004fe200078ec0ff */
[----:B------:R-:W-:-:S03]  /*153b0*/  IMAD.MOV.U32 R8, RZ, RZ, 0x4000 ;  /* 0x00004000ff087424 */ /* 0x000fc600078e00ff */
[----:B------:R-:W-:Y:S01]  /*153c0*/  ISETP.NE.AND P1, PT, R9, RZ, PT ;  /* 0x000000ff0900720c */ /* 0x000fe20003f25270 */
[----:B------:R3:W-:-:S12]  /*153d0*/  SYNCS.ARRIVE.TRANS64 RZ, [R6+URZ+0x16890], R8 ;  /* 0x0168900806ff79a7 */ /* 0x0007d8000800003f */
[----:B---3--:R-:W-:Y:S05]  /*153e0*/  @!P1 BRA `(.L_x_2856) ;  /* 0x0000000000049947 */ /* 0x008fea0003800000 */
[----:B------:R-:W-:Y:S01]  /*153f0*/  BPT.TRAP 0x1 ;  /* 0x000000040000795c */ /* 0x000fe20000300000 */
.L_x_2856:
[----:B------:R-:W-:Y:S05]  /*15400*/  BSYNC B2 ;  /* 0x0000000000027941 */ /* 0x000fea0003800000 */
.L_x_2855:
[----:B------:R-:W-:Y:S01]  /*15410*/  IMAD.MOV.U32 R12, RZ, RZ, RZ ;  /* 0x000000ffff0c7224 */ /* 0x000fe200078e00ff */
[----:B------:R-:W-:Y:S01]  /*15420*/  UIADD3 UR4, UP0, UR38, 0x570, URZ ;  /* 0x0000057026047890 */ /* 0x000fe2000ff1e03f */
[----:B------:R-:W-:Y:S01]  /*15430*/  IMAD R8, R28, 0x4000, R16 ;  /* 0x000040001c087824 */ /* 0x000fe200078e0210 */
[----:B------:R-:W-:Y:S01]  /*15440*/  PLOP3.LUT P1, PT, PT, PT, PT, 0x80, 0x0 ;  /* 0x000000000000781c */ /* 0x000fe20003f2f070 */
[----:B--2---:R-:W-:Y:S01]  /*15450*/  IMAD R9, R5, 0x80, R0 ;  /* 0x0000008005097824 */ /* 0x004fe200078e0200 */
[----:B------:R-:W-:Y:S01]  /*15460*/  R2UR UR10, R12 ;  /* 0x000000000c0a72ca */ /* 0x000fe200000e0000 */
[----:B-1----:R-:W-:Y:S01]  /*15470*/  VIADD R10, R6, 0x16890 ;  /* 0x00016890060a7836 */ /* 0x002fe20000000000 */
[----:B------:R-:W-:Y:S01]  /*15480*/  UIADD3.X UR5, URZ, UR39, URZ, UP0, !UPT ;  /* 0x000000273f057290 */ /* 0x000fe200087fe43f */
[----:B------:R-:W-:Y:S01]  /*15490*/  VIADD R11, R8, 0xe400 ;  /* 0x0000e400080b7836 */ /* 0x000fe20000000000 */
[----:B------:R-:W-:Y:S01]  /*154a0*/  UMOV UR6, 0x0 ;  /* 0x0000000000067882 */ /* 0x000fe20000000000 */
[----:B------:R-:W-:-:S10]  /*154b0*/  UMOV UR7, 0x12f00000 ;  /* 0x12f0000000077882 */ /* 0x000fd40000000000 */
.L_x_2857:
        /* <DEDUP_REMOVED lines=13> */
.L_x_3024:
[----:B------:R-:W-:Y:S05]  /*15590*/  BSYNC B2 ;  /* 0x0000000000027941 */ /* 0x000fea0003800000 */
.L_x_2858:
        /* <DEDUP_REMOVED lines=11> */
.L_x_2861:
[----:B------:R-:W-:Y:S05]  /*15650*/  BSYNC B2 ;  /* 0x0000000000027941 */ /* 0x000fea0003800000 */
.L_x_2860:
[----:B------:R-:W-:Y:S01]  /*15660*/  R2UR UR10, R12 ;  /* 0x000000000c0a72ca */ /* 0x000fe200000e0000 */
[----:B------:R-:W-:Y:S01]  /*15670*/  UIADD3 UR4, UP0, UR38, 0x670, URZ ;  /* 0x0000067026047890 */ /* 0x000fe2000ff1e03f */
[----:B------:R-:W-:Y:S01]  /*15680*/  R2UR UR6, R10 ;  /* 0x000000000a0672ca */ /* 0x000fe200000e0000 */
[----:B------:R-:W-:Y:S01]  /*15690*/  VIADD R8, R8, 0x400 ;  /* 0x0000040008087836 */ /* 0x000fe20000000000 */
[----:B------:R-:W-:Y:S01]  /*156a0*/  R2UR UR7, R11 ;  /* 0x000000000b0772ca */ /* 0x000fe200000e0000 */
[----:B------:R-:W-:Y:S01]  /*156b0*/  UIADD3.X UR5, URZ, UR39, URZ, UP0, !UPT ;  /* 0x000000273f057290 */ /* 0x000fe200087fe43f */
[----:B------:R-:W-:Y:S02]  /*156c0*/  PLOP3.LUT P1, PT, PT, PT, PT, 0x80, 0x0 ;  /* 0x000000000000781c */ /* 0x000fe40003f2f070 */
[----:B01----:R-:W-:-:S11]  /*156d0*/  IADD3 R6, R6, 0x168b0, RZ ;  /* 0x000168b006067810 */ /* 0x003fd60007ffe0ff */
.L_x_2862:
        /* <DEDUP_REMOVED lines=10> */
.L_x_2852:
[----:B------:R-:W-:Y:S05]  /*15780*/  BSYNC B1 ;  /* 0x0000000000017941 */ /* 0x000fea0003800000 */
.L_x_2851:
[----:B------:R-:W3:Y:S01]  /*15790*/  LDL.LU R7, [R1] ;  /* 0x0000000001077983 */ /* 0x000ee20000300800 */
[----:B------:R-:W-:Y:S01]  /*157a0*/  VIADD R28, R28, 0x1 ;  /* 0x000000011c1c7836 */ /* 0x000fe20000000000 */
[C---:B------:R-:W-:Y:S01]  /*157b0*/  ISETP.GT.AND P2, PT, R5.reuse, R3, PT ;  /* 0x000000030500720c */ /* 0x040fe20003f44270 */
[----:B------:R-:W-:-:S03]  /*157c0*/  VIADD R5, R5, 0xffffffff ;  /* 0xffffffff05057836 */ /* 0x000fc60000000000 */
[----:B------:R-:W-:-:S04]  /*157d0*/  ISETP.NE.AND P1, PT, R28, 0x2, PT ;  /* 0x000000021c00780c */ /* 0x000fc80003f25270 */
[----:B------:R-:W-:Y:S02]  /*157e0*/  SEL R6, RZ, 0x1, P1 ;  /* 0x00000001ff067807 */ /* 0x000fe40000800000 */
[----:B------:R-:W-:Y:S02]  /*157f0*/  SEL R28, R28, RZ, P1 ;  /* 0x000000ff1c1c7207 */ /* 0x000fe40000800000 */
[----:B---3--:R-:W-:-:S05]  /*15800*/  LOP3.LUT R7, R7, R6, RZ, 0x3c, !PT ;  /* 0x0000000607077212 */ /* 0x008fca00078e3cff */
[----:B------:R3:W-:Y:S01]  /*15810*/  STL [R1], R7 ;  /* 0x0000000701007387 */ /* 0x0007e20000100800 */
[----:B------:R-:W-:Y:S05]  /*15820*/  @P2 BRA `(.L_x_2863) ;  /* 0xfffffff8009c2947 */ /* 0x000fea000383ffff */
.L_x_2833:
[----:B------:R-:W-:Y:S05]  /*15830*/  BSYNC B0 ;  /* 0x0000000000007941 */ /* 0x000fea0003800000 */
.L_x_2832:
[----:B------:R-:W4:Y:S01]  /*15840*/  LDC R0, c[0x0][0x448] ;  /* 0x00011200ff007b82 */ /* 0x000f220000000800 */
[----:B------:R-:W-:Y:S01]  /*15850*/  IMAD.MOV.U32 R2, RZ, RZ, 0xc0 ;  /* 0x000000c0ff027424 */ /* 0x000fe200078e00ff */
[----:B------:R-:W-:Y:S01]  /*15860*/  ISETP.NE.AND P2, PT, R4, RZ, PT ;  /* 0x000000ff0400720c */ /* 0x000fe20003f45270 */
[----:B------:R-:W-:Y:S05]  /*15870*/  @!P0 WARPSYNC.ALL ;  /* 0x0000000000008948 */ /* 0x000fea0003800000 */
[----:B------:R-:W-:Y:S01]  /*15880*/  IMAD R2, R25, R2, 0xbf ;  /* 0x000000bf19027424 */ /* 0x000fe200078e0202 */
[----:B------:R-:W-:Y:S06]  /*15890*/  BSSY B0, `(.L_x_2864) ;  /* 0x000002a000007945 */ /* 0x000fec0003800000 */
[----:B------:R-:W0:Y:S08]  /*158a0*/  @!P2 LDC R4, c[0x0][0x9f0] ;  /* 0x00027c00ff04ab82 */ /* 0x000e300000000800 */
[----:B------:R-:W-:Y:S01]  /*158b0*/  @!P0 BAR.SYNC.DEFER_BLOCKING 0xc, 0x200 ;  /* 0x0308000000008b1d */ /* 0x000fe20000010000 */
[----:B----4-:R-:W-:-:S13]  /*158c0*/  ISETP.NE.AND P1, PT, R0, 0x1, PT ;  /* 0x000000010000780c */ /* 0x010fda0003f25270 */
[----:B------:R-:W4:Y:S08]  /*158d0*/  @P1 LDC R0, c[0x0][0x44c] ;  /* 0x00011300ff001b82 */ /* 0x000f300000000800 */
[----:B------:R-:W5:Y:S01]  /*158e0*/  @P1 LDC R3, c[0x0][0x450] ;  /* 0x00011400ff031b82 */ /* 0x000f620000000800 */
[----:B----4-:R-:W-:-:S05]  /*158f0*/  @P1 IMAD.HI.U32 R0, R2, R0, RZ ;  /* 0x0000000002001227 */ /* 0x010fca00078e00ff */
[----:B-----5:R-:W-:-:S05]  /*15900*/  @P1 SHF.R.U32.HI R2, RZ, R3, R0 ;  /* 0x00000003ff021219 */ /* 0x020fca0000011600 */
[----:B------:R-:W-:-:S05]  /*15910*/  IMAD.IADD R2, R20, 0x1, R2 ;  /* 0x0000000114027824 */ /* 0x000fca00078e0202 */
[----:B------:R-:W-:-:S04]  /*15920*/  SHF.R.S32.HI R0, RZ, 0x1f, R2 ;  /* 0x0000001fff007819 */ /* 0x000fc80000011402 */
[----:B------:R-:W-:-:S04]  /*15930*/  LEA.HI R0, R0, R2, RZ, 0x7 ;  /* 0x0000000200007211 */ /* 0x000fc800078f38ff */
[----:B------:R-:W-:-:S04]  /*15940*/  SHF.R.S32.HI R0, RZ, 0x7, R0 ;  /* 0x00000007ff007819 */ /* 0x000fc80000011400 */
[----:B------:R-:W-:Y:S01]  /*15950*/  VIMNMX R21, R21, R0, PT ;  /* 0x0000000015157248 */ /* 0x000fe20003fe0100 */
[----:B------:R-:W-:-:S03]  /*15960*/  IMAD.MOV.U32 R0, RZ, RZ, RZ ;  /* 0x000000ffff007224 */ /* 0x000fc600078e00ff */
[----:B------:R-:W-:-:S13]  /*15970*/  ISETP.GE.AND P1, PT, R21, 0x1, PT ;  /* 0x000000011500780c */ /* 0x000fda0003f26270 */
[----:B0-----:R-:W-:Y:S05]  /*15980*/  @!P1 BRA `(.L_x_2865) ;  /* 0x0000000000689947 */ /* 0x001fea0003800000 */
[-C--:B------:R-:W-:Y:S02]  /*15990*/  IABS R0, R4.reuse ;  /* 0x0000000400007213 */ /* 0x080fe40000000000 */
[----:B------:R-:W-:Y:S02]  /*159a0*/  IABS R6, R4 ;  /* 0x0000000400067213 */ /* 0x000fe40000000000 */
        /* <DEDUP_REMOVED lines=24> */
.L_x_2865:
[----:B------:R-:W-:Y:S05]  /*15b30*/  BSYNC B0 ;  /* 0x0000000000007941 */ /* 0x000fea0003800000 */
.L_x_2864:
[-C--:B------:R-:W-:Y:S01]  /*15b40*/  IMAD R3, R26, R0.reuse, RZ ;  /* 0x000000001a037224 */ /* 0x080fe200078e02ff */
        /* <DEDUP_REMOVED lines=12> */
[----:B------:R-:W4:Y:S01]  /*15c10*/  LDC.64 R2, c[0x0][0xc60] ;  /* 0x00031800ff027b82 */ /* 0x000f220000000a00 */
[----:B------:R-:W0:Y:S02]  /*15c20*/  FLO.U32 R0, UR4 ;  /* 0x0000000400007d00 */ /* 0x000e2400080e0000 */
[----:B0-----:R-:W-:-:S06]  /*15c30*/  ISETP.EQ.U32.AND P0, PT, R0, R5, PT ;  /* 0x000000050000720c */ /* 0x001fcc0003f02070 */
[----:B------:R-:W4:Y:S07]  /*15c40*/  POPC R5, UR4 ;  /* 0x0000000400057d09 */ /* 0x000f2e0008000000 */
[----:B----4-:R-:W4:Y:S01]  /*15c50*/  @P0 ATOMG.E.ADD.STRONG.GPU PT, R3, desc[UR40][R2.64], R5 ;  /* 0x00000005020309a8 */ /* 0x010f2200081ee1e8 */
[----:B------:R-:W0:Y:S02]  /*15c60*/  S2R R4, SR_LTMASK ;  /* 0x0000000000047919 */ /* 0x000e240000003900 */
[----:B0-----:R-:W-:-:S04]  /*15c70*/  LOP3.LUT R4, R4, UR4, RZ, 0xc0, !PT ;  /* 0x0000000404047c12 */ /* 0x001fc8000f8ec0ff */
[----:B---3--:R-:W0:Y:S01]  /*15c80*/  POPC R7, R4 ;  /* 0x0000000400077309 */ /* 0x008e220000000000 */
[----:B----4-:R-:W0:Y:S02]  /*15c90*/  SHFL.IDX PT, R0, R3, R0, 0x1f ;  /* 0x00001f0003007589 */ /* 0x010e2400000e0000 */
[----:B0-----:R-:W-:Y:S01]  /*15ca0*/  IADD3 R24, R0, UR36, R7 ;  /* 0x0000002400187c10 */ /* 0x001fe2000fffe007 */
[----:B------:R-:W-:Y:S06]  /*15cb0*/  BRA `(.L_x_2868) ;  /* 0x0000003800107947 */ /* 0x000fec0003800000 */
.L_x_2867:
        /* <DEDUP_REMOVED lines=9> */
[----:B------:R-:W-:Y:S01]  /*15d50*/  MOV R8, 0x70 ;  /* 0x0000007000087802 */ /* 0x000fe20000000f00 */
[----:B------:R-:W0:Y:S01]  /*15d60*/  LDC.64 R2, c[0x4][R2] ;  /* 0x0100000002027b82 */ /* 0x000e220000000a00 */
[----:B------:R-:W-:Y:S02]  /*15d70*/  IMAD.U32 R5, RZ, RZ, UR7 ;  /* 0x00000007ff057e24 */ /* 0x000fe4000f8e00ff */
[----:B------:R-:W-:Y:S02]  /*15d80*/  IMAD.U32 R6, RZ, RZ, UR8 ;  /* 0x00000008ff067e24 */ /* 0x000fe4000f8e00ff */
[----:B---3--:R-:W-:-:S02]  /*15d90*/  IMAD.U32 R7, RZ, RZ, UR9 ;  /* 0x00000009ff077e24 */ /* 0x008fc4000f8e00ff */
[----:B-1----:R-:W-:Y:S02]  /*15da0*/  IMAD.U32 R10, RZ, RZ, UR4 ;  /* 0x00000004ff0a7e24 */ /* 0x002fe4000f8e00ff */
[----:B------:R-:W-:Y:S02]  /*15db0*/  IMAD.U32 R11, RZ, RZ, UR5 ;  /* 0x00000005ff0b7e24 */ /* 0x000fe4000f8e00ff */
[----:B------:R-:W-:Y:S02]  /*15dc0*/  IMAD.MOV.U32 R12, RZ, RZ, 0x1 ;  /* 0x00000001ff0c7424 */ /* 0x000fe400078e00ff */
[----:B------:R-:W-:-:S07]  /*15dd0*/  IMAD.MOV.U32 R13, RZ, RZ, RZ ;  /* 0x000000ffff0d7224 */ /* 0x000fce00078e00ff */
[----:B------:R-:W-:-:S07]  /*15de0*/  LEPC R20, `(.L_x_2870) ;  /* 0x000000001014794e */ /* 0x000fce0000000000 */
[----:B0-2---:R-:W-:Y:S05]  /*15df0*/  CALL.ABS.NOINC R2 ;  /* 0x0000000002007343 */ /* 0x005fea0003c00000 */
.L_x_2870:
[----:B------:R-:W-:Y:S05]  /*15e00*/  BSYNC B6 ;  /* 0x0000000000067941 */ /* 0x000fea0003800000 */
.L_x_2869:
        /* <DEDUP_REMOVED lines=12> */
[----:B---3--:R-:W-:-:S02]  /*15ed0*/  IMAD.U32 R7, RZ, RZ, UR9 ;  /* 0x00000009ff077e24 */ /* 0x008fc4000f8e00ff */
[----:B-1----:R-:W-:Y:S02]  /*15ee0*/  IMAD.U32 R10, RZ, RZ, UR4 ;  /* 0x00000004ff0a7e24 */ /* 0x002fe4000f8e00ff */
[----:B------:R-:W-:Y:S02]  /*15ef0*/  IMAD.U32 R11, RZ, RZ, UR5 ;  /* 0x00000005ff0b7e24 */ /* 0x000fe4000f8e00ff */
[----:B------:R-:W-:Y:S02]  /*15f00*/  IMAD.MOV.U32 R8, RZ, RZ, 0x70 ;  /* 0x00000070ff087424 */ /* 0x000fe400078e00ff */
[----:B------:R-:W-:Y:S02]  /*15f10*/  IMAD.MOV.U32 R12, RZ, RZ, 0x1 ;  /* 0x00000001ff0c7424 */ /* 0x000fe400078e00ff */
[----:B0-----:R-:W-:-:S07]  /*15f20*/  IMAD.MOV.U32 R13, RZ, RZ, RZ ;  /* 0x000000ffff0d7224 */ /* 0x001fce00078e00ff */
[----:B------:R-:W-:-:S07]  /*15f30*/  LEPC R20, `(.L_x_2873) ;  /* 0x000000001014794e */ /* 0x000fce0000000000 */
[----:B--2-4-:R-:W-:Y:S05]  /*15f40*/  CALL.ABS.NOINC R2 ;  /* 0x0000000002007343 */ /* 0x014fea0003c00000 */
.L_x_2873:
        /* <DEDUP_REMOVED lines=15> */
.L_x_2872:
[----:B------:R-:W-:Y:S05]  /*16040*/  BSYNC B6 ;  /* 0x0000000000067941 */ /* 0x000fea0003800000 */
.L_x_2871:
[----:B------:R-:W4:Y:S01]  /*16050*/  LDL R20, [R1+0xc] ;  /* 0x00000c0001147983 */ /* 0x000f220000100800 */
[----:B------:R-:W-:Y:S01]  /*16060*/  ULDC.64 UR4, c[0x0][0x9f8] ;  /* 0x00027e0000047ab9 */ /* 0x000fe20000000a00 */
[----:B------:R-:W0:Y:S01]  /*16070*/  LDC R6, c[0x0][0x430] ;  /* 0x00010c00ff067b82 */ /* 0x000e220000000800 */
[----:B------:R-:W-:Y:S01]  /*16080*/  ISETP.NE.U32.AND P0, PT, RZ, UR4, PT ;  /* 0x00000004ff007c0c */ /* 0x000fe2000bf05070 */
[----:B------:R-:W3:Y:S03]  /*16090*/  LDL R26, [R1+0x40] ;  /* 0x00004000011a7983 */ /* 0x000ee60000100800 */
[----:B------:R-:W-:Y:S01]  /*160a0*/  ISETP.NE.AND.EX P0, PT, RZ, UR5, PT, P0 ;  /* 0x00000005ff007c0c */ /* 0x000fe2000bf05300 */
[----:B------:R-:W3:Y:S04]  /*160b0*/  LDL R4, [R1+0x14] ;  /* 0x0000140001047983 */ /* 0x000ee80000100800 */
[----:B------:R-:W3:Y:S01]  /*160c0*/  LDL R21, [R1+0x1c] ;  /* 0x00001c0001157983 */ /* 0x000ee20000100800 */
[----:B------:R-:W1:Y:S07]  /*160d0*/  S2R R0, SR_TID.X ;  /* 0x0000000000007919 */ /* 0x000e6e0000002100 */
[----:B------:R-:W-:Y:S01]  /*160e0*/  @P0 IADD3 R2, P1, R18, UR4, RZ ;  /* 0x0000000412020c10 */ /* 0x000fe2000ff3e0ff */
[----:B------:R-:W1:Y:S03]  /*160f0*/  S2R R5, SR_TID.X ;  /* 0x0000000000057919 */ /* 0x000e660000002100 */
[----:B------:R-:W-:Y:S01]  /*16100*/  @P0 IADD3.X R3, R22, UR5, RZ, P1, !PT ;  /* 0x0000000516030c10 */ /* 0x000fe20008ffe4ff */
[----:B--2---:R-:W2:Y:S01]  /*16110*/  LDL R9, [R1+0x54] ;  /* 0x0000540001097983 */ /* 0x004ea20000100800 */
[----:B0-----:R-:W-:-:S03]  /*16120*/  ISETP.NE.AND P1, PT, R6, 0x1, PT ;  /* 0x000000010600780c */ /* 0x001fc60003f25270 */
[----:B----4-:R0:W4:Y:S01]  /*16130*/  @P0 LDG.E R20, desc[UR40][R2.64] ;  /* 0x0000002802140981 */ /* 0x010122000c1e1900 */
[----:B-1----:R-:W-:Y:S02]  /*16140*/  LOP3.LUT R0, R0, 0x7f, RZ, 0xc0, !PT ;  /* 0x0000007f00007812 */ /* 0x002fe400078ec0ff */
[----:B------:R-:W-:Y:S01]  /*16150*/  SHF.L.U32 R5, R5, 0x4, RZ ;  /* 0x0000000405057819 */ /* 0x000fe200000006ff */
[----:B---3--:R-:W-:-:S06]  /*16160*/  VIADD R26, R26, 0xffffffff ;  /* 0xffffffff1a1a7836 */ /* 0x008fcc0000000000 */
[----:B0-----:R-:W0:Y:S01]  /*16170*/  @P1 LDC R2, c[0x0][0x434] ;  /* 0x00010d00ff021b82 */ /* 0x001e220000000800 */
[----:B------:R-:W-:Y:S01]  /*16180*/  IMAD.SHL.U32 R8, R26, 0x80, RZ ;  /* 0x000000801a087824 */ /* 0x000fe200078e00ff */
[----:B------:R-:W-:Y:S02]  /*16190*/  SHF.R.U32.HI R0, RZ, 0x3, R0 ;  /* 0x00000003ff007819 */ /* 0x000fe40000011600 */
[----:B------:R-:W-:-:S04]  /*161a0*/  LOP3.LUT R5, R5, 0x70, RZ, 0xc0, !PT ;  /* 0x0000007005057812 */ /* 0x000fc800078ec0ff */
[----:B------:R-:W1:Y:S01]  /*161b0*/  @P1 LDC R3, c[0x0][0x438] ;  /* 0x00010e00ff031b82 */ /* 0x000e620000000800 */
[----:B------:R-:W-:Y:S01]  /*161c0*/  LOP3.LUT R0, R8, R0, R5, 0xfe, !PT ;  /* 0x0000000008007212 */ /* 0x000fe200078efe05 */
[----:B----4-:R-:W-:Y:S03]  /*161d0*/  @P0 STL [R1+0xc], R20 ;  /* 0x00000c1401000387 */ /* 0x010fe60000100800 */
[C---:B------:R-:W-:Y:S01]  /*161e0*/  ISETP.GE.AND P0, PT, R0.reuse, R4, PT ;  /* 0x000000040000720c */ /* 0x040fe20003f06270 */
[----:B------:R-:W-:-:S04]  /*161f0*/  IMAD.IADD R0, R0, 0x1, R21 ;  /* 0x0000000100007824 */ /* 0x000fc800078e0215 */
        /* <DEDUP_REMOVED lines=12> */
[----:B------:R-:W0:Y:S02]  /*162c0*/  @!P0 LDC.64 R2, c[0x0][0x418] ;  /* 0x00010600ff028b82 */ /* 0x000e240000000a00 */
[----:B0-----:R-:W-:Y:S01]  /*162d0*/  @!P0 LEA R6, P1, R4, R2, 0x2 ;  /* 0x0000000204068211 */ /* 0x001fe200078210ff */
[----:B------:R-:W-:-:S05]  /*162e0*/  @!P0 IMAD.IADD R2, R5, 0x1, R7 ;  /* 0x0000000105028824 */ /* 0x000fca00078e0207 */
[----:B------:R-:W-:Y:S01]  /*162f0*/  @!P0 LEA.HI.X R7, R4, R3, R2, 0x2, P1 ;  /* 0x0000000304078211 */ /* 0x000fe200008f1402 */
[----:B------:R-:W-:-:S06]  /*16300*/  IMAD.MOV.U32 R2, RZ, RZ, RZ ;  /* 0x000000ffff027224 */ /* 0x000fcc00078e00ff */
[----:B------:R0:W5:Y:S01]  /*16310*/  @!P0 LDG.E R2, desc[UR40][R6.64] ;  /* 0x0000002806028981 */ /* 0x000162000c1e1900 */
[----:B--2---:R-:W-:Y:S01]  /*16320*/  ISETP.NE.AND P2, PT, R9, 0x3, PT ;  /* 0x000000030900780c */ /* 0x004fe20003f45270 */
[----:B------:R-:W-:Y:S01]  /*16330*/  UMOV UR4, 0xffffffff ;  /* 0xffffffff00047882 */ /* 0x000fe20000000000 */
[----:B------:R-:W-:-:S11]  /*16340*/  LOP3.LUT R19, R19, 0xfffffffd, RZ, 0xc0, !PT ;  /* 0xfffffffd13137812 */ /* 0x000fd600078ec0ff */
[----:B------:R-:W-:Y:S01]  /*16350*/  @P2 LOP3.LUT R19, R19, 0x2, RZ, 0xfc, !PT ;  /* 0x0000000213132812 */ /* 0x000fe200078efcff */
[----:B0-----:R-:W-:Y:S06]  /*16360*/  BRA.DIV UR4, `(.L_x_2874) ;  /* 0x0000006604e07947 */ /* 0x001fec000b800000 */
.L_x_3027:
[----:B------:R-:W-:Y:S05]  /*16370*/  @!P2 BRA `(.L_x_2875) ;  /* 0x000000000004a947 */ /* 0x000fea0003800000 */
[----:B------:R-:W-:Y:S01]  /*16380*/  BPT.TRAP 0x1 ;  /* 0x000000040000795c */ /* 0x000fe20000300000 */
.L_x_2875:
        /* <DEDUP_REMOVED lines=23> */
.L_x_3028:
[----:B------:R-:W-:Y:S05]  /*16500*/  BSYNC B0 ;  /* 0x0000000000007941 */ /* 0x000fea0003800000 */
.L_x_2876:
        /* <DEDUP_REMOVED lines=59> */
[----:B------:R-:W-:Y:S01]  /*168c0*/  @P0 LEA R8, R5, R16, 0x1 ;  /* 0x0000001005080211 */ /* 0x000fe200078e08ff */
        /* <DEDUP_REMOVED lines=49> */
.L_x_3046:
        /* <DEDUP_REMOVED lines=10> */
.L_x_2879:
        /* <DEDUP_REMOVED lines=11> */
.L_x_2880:
[----:B------:R1:W5:Y:S01]  /*16d30*/  LDL.LU R4, [R1+0x28] ;  /* 0x0000280001047983 */ /* 0x0003620000300800 */
[----:B------:R1:W-:Y:S03]  /*16d40*/  SYNCS.ARRIVE.TRANS64.A1T0 RZ, [R3+URZ+0x16830], RZ ;  /* 0x016830ff03ff79a7 */ /* 0x0003e6000810003f */
[----:B0-----:R1:W5:Y:S04]  /*16d50*/  LDL.LU R7, [R1+0x8] ;  /* 0x0000080001077983 */ /* 0x0013680000300800 */
[----:B------:R1:W5:Y:S02]  /*16d60*/  LDL.LU R6, [R1+0x34] ;  /* 0x0000340001067983 */ /* 0x0003640000300800 */
[----:B------:R-:W-:Y:S05]  /*16d70*/  WARPSYNC.ALL ;  /* 0x0000000000007948 */ /* 0x000fea0003800000 */
[----:B------:R-:W-:Y:S01]  /*16d80*/  ULDC.64 UR6, c[0x0][0xa00] ;  /* 0x0002800000067ab9 */ /* 0x000fe20000000a00 */
[----:B------:R-:W-:Y:S01]  /*16d90*/  ULDC.64 UR4, c[0x0][0x298] ;  /* 0x0000a60000047ab9 */ /* 0x000fe20000000a00 */
[----:B------:R-:W-:Y:S01]  /*16da0*/  VIADD R0, R16, 0x8400 ;  /* 0x0000840010007836 */ /* 0x000fe20000000000 */
[----:B------:R-:W-:Y:S01]  /*16db0*/  BAR.SYNC.DEFER_BLOCKING 0x8, 0x200 ;  /* 0x0208000000007b1d */ /* 0x000fe20000010000 */
[----:B------:R-:W-:-:S03]  /*16dc0*/  ISETP.NE.U32.AND P0, PT, RZ, UR6, PT ;  /* 0x00000006ff007c0c */ /* 0x000fc6000bf05070 */
[----:B------:R-:W-:Y:S02]  /*16dd0*/  LOP3.LUT P1, RZ, R0, 0x3ff, RZ, 0xc0, !PT ;  /* 0x000003ff00ff7812 */ /* 0x000fe4000782c0ff */
[----:B------:R-:W-:Y:S01]  /*16de0*/  ISETP.NE.AND.EX P0, PT, RZ, UR7, PT, P0 ;  /* 0x00000007ff007c0c */ /* 0x000fe2000bf05300 */
[----:B------:R-:W-:Y:S01]  /*16df0*/  BSSY B6, `(.L_x_2881) ;  /* 0x000001d000067945 */ /* 0x000fe20003800000 */
[----:B-----5:R-:W-:Y:S02]  /*16e00*/  SHF.R.S32.HI R2, RZ, 0x1f, R4 ;  /* 0x0000001fff027819 */ /* 0x020fe40000011404 */
[----:B-1----:R-:W-:-:S03]  /*16e10*/  SEL R3, R7, RZ, !P0 ;  /* 0x000000ff07037207 */ /* 0x002fc60004000000 */
[----:B------:R-:W-:-:S04]  /*16e20*/  IMAD R2, R2, UR4, RZ ;  /* 0x0000000402027c24 */ /* 0x000fc8000f8e02ff */
[----:B------:R-:W-:Y:S01]  /*16e30*/  IMAD R0, R4, UR5, R2 ;  /* 0x0000000504007c24 */ /* 0x000fe2000f8e0202 */
[----:B------:R-:W-:Y:S01]  /*16e40*/  SEL R2, R6, RZ, !P0 ;  /* 0x000000ff06027207 */ /* 0x000fe20004000000 */
[----:B------:R-:W-:-:S04]  /*16e50*/  IMAD.WIDE.U32 R4, R4, UR4, RZ ;  /* 0x0000000404047c25 */ /* 0x000fc8000f8e00ff */
[----:B------:R-:W-:Y:S01]  /*16e60*/  IMAD.IADD R0, R5, 0x1, R0 ;  /* 0x0000000105007824 */ /* 0x000fe200078e0200 */
[----:B------:R0:W-:Y:S04]  /*16e70*/  STL.64 [R1+0x28], R4 ;  /* 0x0000280401007387 */ /* 0x0001e80000100a00 */
[----:B------:R0:W-:Y:S04]  /*16e80*/  STL [R1+0x8], R3 ;  /* 0x0000080301007387 */ /* 0x0001e80000100800 */
        /* <DEDUP_REMOVED lines=19> */
.L_x_2882:
[----:B------:R-:W-:Y:S05]  /*16fc0*/  BSYNC B6 ;  /* 0x0000000000067941 */ /* 0x000fea0003800000 */
.L_x_2881:
[----:B0-----:R-:W2:Y:S01]  /*16fd0*/  LDL.LU R2, [R1+0x34] ;  /* 0x0000340001027983 */ /* 0x001ea20000300800 */
[----:B------:R-:W0:Y:S01]  /*16fe0*/  LDC R10, c[0x0][0x448] ;  /* 0x00011200ff0a7b82 */ /* 0x000e220000000800 */
[----:B------:R-:W-:Y:S01]  /*16ff0*/  ULDC.64 UR4, c[0x0][0x2d8] ;  /* 0x0000b60000047ab9 */ /* 0x000fe20000000a00 */
[----:B------:R-:W-:Y:S01]  /*17000*/  ULDC.64 UR6, c[0x0][0x2e0] ;  /* 0x0000b80000067ab9 */ /* 0x000fe20000000a00 */
[----:B------:R-:W3:Y:S01]  /*17010*/  LDL.LU.64 R20, [R1+0x28] ;  /* 0x0000280001147983 */ /* 0x000ee20000300a00 */
[----:B------:R-:W-:-:S03]  /*17020*/  ULDC.64 UR8, c[0x0][0x280] ;  /* 0x0000a00000087ab9 */ /* 0x000fc60000000a00 */
[----:B------:R-:W4:Y:S04]  /*17030*/  LDL.LU R0, [R1+0x3c] ;  /* 0x00003c0001007983 */ /* 0x000f280000300800 */
[----:B------:R-:W4:Y:S01]  /*17040*/  LDL.LU R5, [R1+0x8] ;  /* 0x0000080001057983 */ /* 0x000f220000300800 */
[----:B0-----:R-:W-:-:S13]  /*17050*/  ISETP.NE.AND P1, PT, R10, 0x1, PT ;  /* 0x000000010a00780c */ /* 0x001fda0003f25270 */
[----:B------:R-:W0:Y:S08]  /*17060*/  @P1 LDC R7, c[0x0][0x44c] ;  /* 0x00011300ff071b82 */ /* 0x000e300000000800 */
[----:B------:R-:W1:Y:S01]  /*17070*/  @P1 LDC R8, c[0x0][0x450] ;  /* 0x00011400ff081b82 */ /* 0x000e620000000800 */
[----:B--2---:R-:W-:Y:S01]  /*17080*/  MOV R3, R2 ;  /* 0x0000000200037202 */ /* 0x004fe20000000f00 */
        /* <DEDUP_REMOVED lines=10> */
[----:B------:R-:W-:Y:S02]  /*17130*/  IMAD.MOV.U32 R4, RZ, RZ, R2 ;  /* 0x000000ffff047224 */ /* 0x000fe400078e0002 */
[----:B------:R-:W-:Y:S02]  /*17140*/  IMAD.IADD R5, R3, 0x1, R0 ;  /* 0x0000000103057824 */ /* 0x000fe400078e0200 */
[----:B--2---:R-:W-:Y:S01]  /*17150*/  IMAD.SHL.U32 R21, R21, 0x10, RZ ;  /* 0x0000001015157824 */ /* 0x004fe200078e00ff */
[----:B---3--:R-:W-:-:S04]  /*17160*/  LOP3.LUT R20, R20, 0x7f, RZ, 0xc0, !PT ;  /* 0x0000007f14147812 */ /* 0x008fc800078ec0ff */
[----:B------:R-:W-:Y:S02]  /*17170*/  LOP3.LUT R21, R21, 0x70, RZ, 0xc0, !PT ;  /* 0x0000007015157812 */ /* 0x000fe400078ec0ff */
[----:B------:R-:W-:-:S04]  /*17180*/  SHF.R.U32.HI R20, RZ, 0x3, R20 ;  /* 0x00000003ff147819 */ /* 0x000fc80000011614 */
[----:B------:R-:W-:-:S05]  /*17190*/  LOP3.LUT R20, R20, R21, RZ, 0xfc, !PT ;  /* 0x0000001514147212 */ /* 0x000fca00078efcff */
[----:B------:R-:W-:Y:S02]  /*171a0*/  IMAD R6, R25, 0xc0, R20 ;  /* 0x000000c019067824 */ /* 0x000fe400078e0214 */
[----:B------:R2:W5:Y:S02]  /*171b0*/  LDL R20, [R1+0x24] ;  /* 0x0000240001147983 */ /* 0x0005640000100800 */
[----:B0-----:R-:W-:Y:S01]  /*171c0*/  @P1 IMAD.HI.U32 R0, R6, R7, RZ ;  /* 0x0000000706001227 */ /* 0x001fe200078e00ff */
[----:B------:R-:W0:Y:S03]  /*171d0*/  S2R R11, SR_TID.X ;  /* 0x00000000000b7919 */ /* 0x000e260000002100 */
        /* <DEDUP_REMOVED lines=11> */
[----:B------:R-:W-:Y:S01]  /*17290*/  IMAD R7, R7, UR6, RZ ;  /* 0x0000000607077c24 */ /* 0x000fe2000f8e02ff */
[----:B------:R-:W-:Y:S01]  /*172a0*/  LEA R2, P0, R8, UR8, 0x1 ;  /* 0x0000000808027c11 */ /* 0x000fe2000f8008ff */
[----:B------:R-:W-:Y:S02]  /*172b0*/  VIADD R3, R6, 0x80 ;  /* 0x0000008006037836 */ /* 0x000fe40000000000 */
[----:B------:R-:W-:Y:S02]  /*172c0*/  IMAD R0, R0, UR7, R7 ;  /* 0x0000000700007c24 */ /* 0x000fe4000f8e0207 */
[----:B------:R-:W1:Y:S01]  /*172d0*/  @P1 LDC R7, c[0x0][0x44c] ;  /* 0x00011300ff071b82 */ /* 0x000e620000000800 */
[----:B------:R-:W-:Y:S02]  /*172e0*/  IMAD.MOV.U32 R6, RZ, RZ, R3 ;  /* 0x000000ffff067224 */ /* 0x000fe400078e0003 */
[----:B------:R-:W-:Y:S02]  /*172f0*/  IMAD.IADD R0, R9, 0x1, R0 ;  /* 0x0000000109007824 */ /* 0x000fe400078e0200 */
[C---:B0-----:R-:W-:Y:S01]  /*17300*/  IMAD.SHL.U32 R21, R11.reuse, 0x8, RZ ;  /* 0x000000080b157824 */ /* 0x041fe200078e00ff */
[----:B------:R-:W-:-:S02]  /*17310*/  LOP3.LUT R11, R11, 0x7f, RZ, 0xc0, !PT ;  /* 0x0000007f0b0b7812 */ /* 0x000fc400078ec0ff */
[----:B------:R-:W-:Y:S02]  /*17320*/  LEA.HI.X R0, R8, UR9, R0, 0x1, P0 ;  /* 0x0000000908007c11 */ /* 0x000fe400080f0c00 */
[----:B------:R-:W0:Y:S01]  /*17330*/  @P1 LDC R8, c[0x0][0x450] ;  /* 0x00011400ff081b82 */ /* 0x000e220000000800 */
[----:B------:R-:W-:Y:S02]  /*17340*/  LOP3.LUT R21, R21, 0x38, RZ, 0xc0, !PT ;  /* 0x0000003815157812 */ /* 0x000fe400078ec0ff */
[----:B------:R-:W-:Y:S01]  /*17350*/  SHF.R.U32.HI R9, RZ, 0x3, R11 ;  /* 0x00000003ff097819 */ /* 0x000fe2000001160b */
[----:B-1----:R-:W-:-:S05]  /*17360*/  @P1 IMAD.HI.U32 R7, R3, R7, RZ ;  /* 0x0000000703071227 */ /* 0x002fca00078e00ff */
[----:B0-----:R-:W-:-:S05]  /*17370*/  @P1 SHF.R.U32.HI R6, RZ, R8, R7 ;  /* 0x00000008ff061219 */ /* 0x001fca0000011607 */
[----:B------:R-:W-:Y:S02]  /*17380*/  IMAD.MOV R7, RZ, RZ, -R6 ;  /* 0x000000ffff077224 */ /* 0x000fe400078e0a06 */
[----:B------:R-:W-:-:S04]  /*17390*/  IMAD.WIDE.U32 R4, R6, UR4, R4 ;  /* 0x0000000406047c25 */ /* 0x000fc8000f8e0004 */
[----:B------:R-:W-:Y:S01]  /*173a0*/  IMAD R3, R10, R7, R3 ;  /* 0x000000070a037224 */ /* 0x000fe200078e0203 */
[----:B------:R-:W-:-:S04]  /*173b0*/  SHF.R.S32.HI R7, RZ, 0x1f, R6 ;  /* 0x0000001fff077819 */ /* 0x000fc80000011406 */
[----:B------:R-:W-:Y:S01]  /*173c0*/  SHF.R.S32.HI R8, RZ, 0x1f, R3 ;  /* 0x0000001fff087819 */ /* 0x000fe20000011403 */
[----:B------:R-:W-:Y:S01]  /*173d0*/  IMAD R7, R7, UR4, RZ ;  /* 0x0000000407077c24 */ /* 0x000fe2000f8e02ff */
[----:B------:R-:W-:Y:S02]  /*173e0*/  ULDC UR4, c[0x0][0x2b8] ;  /* 0x0000ae0000047ab9 */ /* 0x000fe40000000800 */
[----:B------:R-:W-:Y:S01]  /*173f0*/  ISETP.GE.AND P0, PT, R21, UR4, PT ;  /* 0x0000000415007c0c */ /* 0x000fe2000bf06270 */
[----:B------:R-:W-:Y:S01]  /*17400*/  IMAD R7, R6, UR5, R7 ;  /* 0x0000000506077c24 */ /* 0x000fe2000f8e0207 */
[----:B------:R-:W-:Y:S01]  /*17410*/  UMOV UR4, 0xffffffff ;  /* 0xffffffff00047882 */ /* 0x000fe20000000000 */
[----:B------:R-:W-:Y:S02]  /*17420*/  IMAD R8, R8, UR6, RZ ;  /* 0x0000000608087c24 */ /* 0x000fe4000f8e02ff */
[----:B------:R-:W-:Y:S02]  /*17430*/  IMAD.IADD R5, R5, 0x1, R7 ;  /* 0x0000000105057824 */ /* 0x000fe400078e0207 */
[----:B------:R-:W-:-:S02]  /*17440*/  IMAD R8, R3, UR7, R8 ;  /* 0x0000000703087c24 */ /* 0x000fc4000f8e0208 */
[----:B------:R-:W-:-:S04]  /*17450*/  IMAD.WIDE.U32 R6, R3, UR6, R4 ;  /* 0x0000000603067c25 */ /* 0x000fc8000f8e0004 */
[----:B------:R-:W-:Y:S01]  /*17460*/  IMAD.IADD R4, R7, 0x1, R8 ;  /* 0x0000000107047824 */ /* 0x000fe200078e0208 */
[----:B------:R-:W-:-:S04]  /*17470*/  LEA R5, P1, R6, UR8, 0x1 ;  /* 0x0000000806057c11 */ /* 0x000fc8000f8208ff */
[----:B------:R-:W-:Y:S01]  /*17480*/  LEA.HI.X R4, R6, UR9, R4, 0x1, P1 ;  /* 0x0000000906047c11 */ /* 0x000fe200088f0c04 */
[----:B--2---:R-:W-:Y:S08]  /*17490*/  BRA.DIV UR4, `(.L_x_2883) ;  /* 0x00000062048c7947 */ /* 0x004ff0000b800000 */
[----:B------:R-:W2:Y:S01]  /*174a0*/  LDL.LU R6, [R1+0x38] ;  /* 0x0000380001067983 */ /* 0x000ea20000300800 */
[----:B------:R-:W-:-:S03]  /*174b0*/  IMAD R25, R25, 0xc0, R9 ;  /* 0x000000c019197824 */ /* 0x000fc600078e0209 */
[----:B------:R-:W-:Y:S04]  /*174c0*/  SHFL.IDX PT, R7, R0, RZ, 0x181f ;  /* 0x00181fff00077589 */ /* 0x000fe800000e0000 */
[----:B------:R-:W-:Y:S01]  /*174d0*/  SHFL.IDX PT, R8, R4, RZ, 0x181f ;  /* 0x00181fff04087589 */ /* 0x000fe200000e0000 */
[----:B--2---:R-:W-:-:S03]  /*174e0*/  IMAD R3, R6, R10, RZ ;  /* 0x0000000a06037224 */ /* 0x004fc600078e02ff */
[----:B------:R-:W0:Y:S02]  /*174f0*/  SHFL.IDX PT, R6, R2, RZ, 0x181f ;  /* 0x00181fff02067589 */ /* 0x000e2400000e0000 */
[----:B------:R-:W-:-:S13]  /*17500*/  ISETP.GE.AND P1, PT, R25, R3, PT ;  /* 0x000000031900720c */ /* 0x000fda0003f26270 */
[----:B0-----:R-:W-:-:S05]  /*17510*/  @!P1 LEA R6, P2, R21, R6, 0x1 ;  /* 0x0000000615069211 */ /* 0x001fca00078408ff */
[----:B------:R-:W-:-:S05]  /*17520*/  @!P1 IMAD.X R7, RZ, RZ, R7, P2 ;  /* 0x000000ffff079224 */ /* 0x000fca00010e0607 */
[----:B-----5:R0:W-:Y:S02]  /*17530*/  @!P1 LDGSTS.E.BYPASS.LTC128B.128 [R20+0x8400], desc[UR40][R6.64], !P0 ;  /* 0x0840000006149fae */ /* 0x0201e4000c101d68 */
        /* <DEDUP_REMOVED lines=69> */
[----:B------:R-:W-:Y:S02]  /*17990*/  @!P3 IMAD.MOV.U32 R7, RZ, RZ, R0 ;  /* 0x000000ffff07b224 */ /* 0x000fe400078e0000 */
[----:B------:R-:W-:Y:S01]  /*179a0*/  VIADD R0, R25, 0x90 ;  /* 0x0000009019007836 */ /* 0x000fe20000000000 */
[----:B0-----:R-:W-:Y:S02]  /*179b0*/  @!P1 LEA R2, P2, R21, R2, 0x1 ;  /* 0x0000000215029211 */ /* 0x001fe400078408ff */
[----:B------:R0:W-:Y:S03]  /*179c0*/  @!P3 LDGSTS.E.BYPASS.LTC128B.128 [R20+0xbc00], desc[UR40][R6.64], !P0 ;  /* 0x0bc000000614bfae */ /* 0x0001e6000c101d68 */
[----:B0-----:R-:W-:-:S04]  /*179d0*/  @!P1 IMAD.X R6, RZ, RZ, R8, P2 ;  /* 0x000000ffff069224 */ /* 0x001fc800010e0608 */
[----:B------:R-:W-:Y:S02]  /*179e0*/  @!P1 IMAD.MOV.U32 R7, RZ, RZ, R6 ;  /* 0x000000ffff079224 */ /* 0x000fe400078e0006 */
        /* <DEDUP_REMOVED lines=19> */
.L_x_3071:
        /* <DEDUP_REMOVED lines=10> */
.L_x_2884:
        /* <DEDUP_REMOVED lines=10> */
[----:B------:R-:W-:-:S04]  /*17c60*/  LOP3.LUT R0, R0, 0xfffffffe, RZ, 0xc0, !PT ;  /* 0xfffffffe00007812 */ /* 0x000fc800078ec0ff */
[----:B------:R-:W-:-:S04]  /*17c70*/  IADD3 R0, R2, -R0, RZ ;  /* 0x8000000002007210 */ /* 0x000fc80007ffe0ff */
[----:B------:R-:W-:Y:S01]  /*17c80*/  SHF.L.U32 R0, R0, 0x1f, RZ ;  /* 0x0000001f00007819 */ /* 0x000fe200000006ff */
[----:B------:R-:W-:Y:S01]  /*17c90*/  NOP ;  /* 0x0000000000007918 */ /* 0x000fe20000000000 */
[----:B------:R1:W-:Y:S01]  /*17ca0*/  SYNCS.ARRIVE.TRANS64.A1T0 RZ, [R16+URZ+0x16800], RZ ;  /* 0x016800ff10ff79a7 */ /* 0x0003e2000810003f */
[----:B------:R-:W-:Y:S01]  /*17cb0*/  BSSY B0, `(.L_x_2885) ;  /* 0x0000003000007945 */ /* 0x000fe20003800000 */
[----:B------:R-:W2:Y:S03]  /*17cc0*/  SYNCS.PHASECHK.TRANS64.TRYWAIT P0, [R16+URZ+0x16820], R0 ;  /* 0x01682000100075a7 */ /* 0x000ea6000800017f */
[----:B-12---:R-:W-:Y:S05]  /*17cd0*/  @!P0 BRA `(.L_x_2886) ;  /* 0x00000068005c8947 */ /* 0x006fea0003800000 */
.L_x_3072:
[----:B------:R-:W-:Y:S05]  /*17ce0*/  BSYNC B0 ;  /* 0x0000000000007941 */ /* 0x000fea0003800000 */
.L_x_2885:
        /* <DEDUP_REMOVED lines=8> */
[----:B------:R-:W-:Y:S01]  /*17d70*/  IMAD.MOV.U32 R6, RZ, RZ, R23 ;  /* 0x000000ffff067224 */ /* 0x000fe200078e0017 */
[----:B------:R2:W-:Y:S01]  /*17d80*/  STL [R1+0x8], R26 ;  /* 0x0000081a01007387 */ /* 0x0005e20000100800 */
[----:B------:R-:W-:Y:S02]  /*17d90*/  IMAD.MOV.U32 R20, RZ, RZ, R29 ;  /* 0x000000ffff147224 */ /* 0x000fe400078e001d */
[----:B0-----:R-:W-:-:S05]  /*17da0*/  IMAD.SHL.U32 R2, R2, 0x8, RZ ;  /* 0x0000000802027824 */ /* 0x001fca00078e00ff */
[----:B------:R-:W-:-:S04]  /*17db0*/  LOP3.LUT R2, R2, 0x38, RZ, 0xc0, !PT ;  /* 0x0000003802027812 */ /* 0x000fc800078ec0ff */
[----:B--2---:R-:W-:-:S13]  /*17dc0*/  ISETP.GE.AND P1, PT, R2, UR4, PT ;  /* 0x0000000402007c0c */ /* 0x004fda000bf26270 */
.L_x_2901:
[----:B------:R-:W2:Y:S01]  /*17dd0*/  LDL R11, [R1+0x1c] ;  /* 0x00001c00010b7983 */ /* 0x000ea20000100800 */
[----:B-1----:R-:W0:Y:S03]  /*17de0*/  LDC R0, c[0x0][0x430] ;  /* 0x00010c00ff007b82 */ /* 0x002e260000000800 */
[----:B------:R-:W3:Y:S04]  /*17df0*/  LDL R10, [R1+0x20] ;  /* 0x00002000010a7983 */ /* 0x000ee80000100800 */
[----:B------:R-:W4:Y:S01]  /*17e00*/  LDL R9, [R1+0xc] ;  /* 0x00000c0001097983 */ /* 0x000f220000100800 */
[----:B------:R-:W1:Y:S03]  /*17e10*/  S2R R2, SR_TID.X ;  /* 0x0000000000027919 */ /* 0x000e660000002100 */
[----:B------:R-:W5:Y:S01]  /*17e20*/  LDL R8, [R1+0x54] ;  /* 0x0000540001087983 */ /* 0x000f620000100800 */
        /* <DEDUP_REMOVED lines=35> */
.L_x_2889:
[----:B------:R-:W-:Y:S01]  /*18060*/  IMAD R5, R23, 0x8, R16 ;  /* 0x0000000817057824 */ /* 0x000fe200078e0210 */
[----:B------:R-:W-:Y:S01]  /*18070*/  SHF.L.U32 R2, R29, 0x1f, RZ ;  /* 0x0000001f1d027819 */ /* 0x000fe200000006ff */
[----:B------:R-:W-:Y:S03]  /*18080*/  BSSY B1, `(.L_x_2890) ;  /* 0x0000003000017945 */ /* 0x000fe60003800000 */
[----:B------:R-:W0:Y:S02]  /*18090*/  SYNCS.PHASECHK.TRANS64.TRYWAIT P0, [R5+URZ+0x16840], R2 ;  /* 0x01684002050075a7 */ /* 0x000e24000800017f */
[----:B0-----:R-:W-:Y:S05]  /*180a0*/  @!P0 BRA `(.L_x_2891) ;  /* 0x00000064007c8947 */ /* 0x001fea0003800000 */
.L_x_3073:
[----:B------:R-:W-:Y:S05]  /*180b0*/  BSYNC B1 ;  /* 0x0000000000017941 */ /* 0x000fea0003800000 */
.L_x_2890:
        /* <DEDUP_REMOVED lines=71> */
.L_x_3091:
        /* <DEDUP_REMOVED lines=8> */
.L_x_2893:
        /* <DEDUP_REMOVED lines=11> */
.L_x_2894:
[----:B------:R1:W-:Y:S01]  /*18660*/  SYNCS.ARRIVE.TRANS64.A1T0 RZ, [R5+URZ+0x16830], RZ ;  /* 0x016830ff05ff79a7 */ /* 0x0003e2000810003f */
[----:B------:R-:W-:Y:S05]  /*18670*/  @!P3 BRA `(.L_x_2895) ;  /* 0x000000000004b947 */ /* 0x000fea0003800000 */
[----:B------:R-:W-:Y:S01]  /*18680*/  BPT.TRAP 0x1 ;  /* 0x000000040000795c */ /* 0x000fe20000300000 */
.L_x_2895:
[----:B------:R-:W-:Y:S01]  /*18690*/  SHF.L.U32 R2, R20, 0x1f, RZ ;  /* 0x0000001f14027819 */ /* 0x000fe200000006ff */
[----:B-1----:R-:W-:Y:S01]  /*186a0*/  IMAD R5, R6, 0x8, R16 ;  /* 0x0000000806057824 */ /* 0x002fe200078e0210 */
[----:B------:R-:W-:Y:S03]  /*186b0*/  BSSY B1, `(.L_x_2896) ;  /* 0x0000003000017945 */ /* 0x000fe60003800000 */
[----:B------:R-:W1:Y:S02]  /*186c0*/  SYNCS.PHASECHK.TRANS64.TRYWAIT P0, [R5+URZ+0x16860], R2 ;  /* 0x01686002050075a7 */ /* 0x000e64000800017f */
[----:B-1----:R-:W-:Y:S05]  /*186d0*/  @!P0 BRA `(.L_x_2897) ;  /* 0x0000006800408947 */ /* 0x002fea0003800000 */
.L_x_3092:
[----:B------:R-:W-:Y:S05]  /*186e0*/  BSYNC B1 ;  /* 0x0000000000017941 */ /* 0x000fea0003800000 */
.L_x_2896:
[----:B------:R-:W2:Y:S04]  /*186f0*/  LDL R11, [R1+0x14] ;  /* 0x00001400010b7983 */ /* 0x000ea80000100800 */
[----:B0-----:R-:W2:Y:S01]  /*18700*/  LDL.LU R8, [R1+0x8] ;  /* 0x0000080001087983 */ /* 0x001ea20000300800 */
        /* <DEDUP_REMOVED lines=59> */
.L_x_3110:
        /* <DEDUP_REMOVED lines=25> */
.L_x_2899:
        /* <DEDUP_REMOVED lines=12> */
.L_x_2900:
[----:B------:R-:W2:Y:S01]  /*18d10*/  LDL R0, [R1+0x18] ;  /* 0x0000180001007983 */ /* 0x000ea20000100800 */
[----:B------:R0:W-:Y:S01]  /*18d20*/  SYNCS.ARRIVE.TRANS64.A1T0 RZ, [R5+URZ+0x16850], RZ ;  /* 0x016850ff05ff79a7 */ /* 0x0001e2000810003f */
[C---:B------:R-:W-:Y:S02]  /*18d30*/  VIADD R7, R26.reuse, 0xffffffff ;  /* 0xffffffff1a077836 */ /* 0x040fe40000000000 */
[----:B------:R0:W-:Y:S01]  /*18d40*/  STL [R1+0x8], R26 ;  /* 0x0000081a01007387 */ /* 0x0001e20000100800 */
[----:B------:R-:W-:Y:S02]  /*18d50*/  IMAD.MOV.U32 R6, RZ, RZ, R23 ;  /* 0x000000ffff067224 */ /* 0x000fe400078e0017 */
[----:B------:R-:W-:Y:S01]  /*18d60*/  IMAD.MOV.U32 R20, RZ, RZ, R29 ;  /* 0x000000ffff147224 */ /* 0x000fe200078e001d */
[----:B--2---:R-:W-:-:S13]  /*18d70*/  ISETP.GT.AND P0, PT, R26, R0, PT ;  /* 0x000000001a00720c */ /* 0x004fda0003f04270 */
[----:B0-----:R-:W-:Y:S05]  /*18d80*/  @P0 BRA `(.L_x_2901) ;  /* 0xfffffff000100947 */ /* 0x001fea000383ffff */
.L_x_2888:
[----:B------:R-:W-:Y:S05]  /*18d90*/  BSYNC B0 ;  /* 0x0000000000007941 */ /* 0x000fea0003800000 */
.L_x_2887:
        /* <DEDUP_REMOVED lines=17> */
.L_x_2903:
[----:B------:R-:W-:Y:S05]  /*18eb0*/  BSYNC B0 ;  /* 0x0000000000007941 */ /* 0x000fea0003800000 */
.L_x_2902:
[----:B------:R-:W2:Y:S02]  /*18ec0*/  LDL R0, [R1+0x54] ;  /* 0x0000540001007983 */ /* 0x000ea40000100800 */
[----:B--2---:R-:W-:-:S13]  /*18ed0*/  ISETP.NE.AND P0, PT, R0, 0x3, PT ;  /* 0x000000030000780c */ /* 0x004fda0003f05270 */
[----:B------:R-:W-:Y:S05]  /*18ee0*/  @!P0 BRA `(.L_x_2904) ;  /* 0x0000000000048947 */ /* 0x000fea0003800000 */
[----:B------:R-:W-:Y:S01]  /*18ef0*/  BPT.TRAP 0x1 ;  /* 0x000000040000795c */ /* 0x000fe20000300000 */
.L_x_2904:
[----:B------:R-:W2:Y:S01]  /*18f00*/  LDL.LU R2, [R1+0x14] ;  /* 0x0000140001027983 */ /* 0x000ea20000300800 */
[----:B------:R-:W-:Y:S01]  /*18f10*/  IMAD R0, R23, 0x8, R16 ;  /* 0x0000000817007824 */ /* 0x000fe200078e0210 */
[----:B------:R-:W-:Y:S01]  /*18f20*/  SHF.L.U32 R3, R29, 0x1f, RZ ;  /* 0x0000001f1d037819 */ /* 0x000fe200000006ff */
[----:B------:R-:W-:Y:S03]  /*18f30*/  BSSY B0, `(.L_x_2905) ;  /* 0x0000004000007945 */ /* 0x000fe60003800000 */
[----:B------:R-:W0:Y:S01]  /*18f40*/  SYNCS.PHASECHK.TRANS64.TRYWAIT P0, [R0+URZ+0x16860], R3 ;  /* 0x01686003000075a7 */ /* 0x000e22000800017f */
[----:B--2---:R-:W-:Y:S01]  /*18f50*/  IMAD R6, R26, -0x80, R2 ;  /* 0xffffff801a067824 */ /* 0x004fe200078e0202 */
[----:B0-----:R-:W-:Y:S06]  /*18f60*/  @!P0 BRA `(.L_x_2906) ;  /* 0x0000006800788947 */ /* 0x001fec0003800000 */
.L_x_3111:
[----:B------:R-:W-:Y:S05]  /*18f70*/  BSYNC B0 ;  /* 0x0000000000007941 */ /* 0x000fea0003800000 */
.L_x_2905:
        /* <DEDUP_REMOVED lines=62> */
.L_x_3129:
        /* <DEDUP_REMOVED lines=9> */
.L_x_2908:
        /* <DEDUP_REMOVED lines=11> */
.L_x_2909:
[----:B------:R-:W-:Y:S01]  /*194a0*/  VIADD R23, R23, 0x1 ;  /* 0x0000000117177836 */ /* 0x000fe20000000000 */
[----:B------:R0:W-:Y:S04]  /*194b0*/  SYNCS.ARRIVE.TRANS64.A1T0 RZ, [R0+URZ+0x16850], RZ ;  /* 0x016850ff00ff79a7 */ /* 0x0001e8000810003f */
[----:B------:R-:W-:-:S04]  /*194c0*/  ISETP.NE.AND P0, PT, R23, 0x2, PT ;  /* 0x000000021700780c */ /* 0x000fc80003f05270 */
[----:B0-----:R-:W-:Y:S02]  /*194d0*/  SEL R0, RZ, 0x1, P0 ;  /* 0x00000001ff007807 */ /* 0x001fe40000000000 */
[----:B------:R-:W-:Y:S02]  /*194e0*/  SEL R23, R23, RZ, P0 ;  /* 0x000000ff17177207 */ /* 0x000fe40000000000 */
[----:B------:R-:W-:-:S07]  /*194f0*/  LOP3.LUT R29, R29, R0, RZ, 0x3c, !PT ;  /* 0x000000001d1d7212 */ /* 0x000fce00078e3cff */
.L_x_2868:
[----:B------:R-:W-:Y:S05]  /*19500*/  BSYNC B7 ;  /* 0x0000000000077941 */ /* 0x000fea0003800000 */
.L_x_2866:
[----:B------:R-:W-:-:S13]  /*19510*/  LOP3.LUT P0, RZ, R19, 0x4, RZ, 0xc0, !PT ;  /* 0x0000000413ff7812 */ /* 0x000fda000780c0ff */
[----:B------:R-:W-:Y:S05]  /*19520*/  @!P0 BRA `(.L_x_2910) ;  /* 0x0000000000248947 */ /* 0x000fea0003800000 */
[----:B------:R-:W-:Y:S05]  /*19530*/  WARPSYNC.ALL ;  /* 0x0000000000007948 */ /* 0x000fea0003800000 */
[----:B------:R-:W0:Y:S08]  /*19540*/  S2UR UR5, SR_CgaCtaId ;  /* 0x00000000000579c3 */ /* 0x000e300000008800 */
[----:B------:R-:W-:Y:S06]  /*19550*/  BAR.SYNC.DEFER_BLOCKING 0x5, 0x200 ;  /* 0x0148000000007b1d */ /* 0x000fec0000010000 */
[----:B------:R-:W-:-:S02]  /*19560*/  UMOV UR4, 0x400 ;  /* 0x0000040000047882 */ /* 0x000fc40000000000 */
[----:B0-----:R-:W-:-:S06]  /*19570*/  ULEA UR4, UR5, UR4, 0x18 ;  /* 0x0000000405047291 */ /* 0x001fcc000f8ec03f */
[----:B------:R-:W-:-:S05]  /*19580*/  MOV R16, UR4 ;  /* 0x0000000400107c02 */ /* 0x000fca0008000f00 */
[----:B------:R0:W4:Y:S01]  /*19590*/  LDS.128 R24, [R16+0x168d0] ;  /* 0x0168d00010187984 */ /* 0x0001220000000c00 */
[----:B------:R-:W-:Y:S06]  /*195a0*/  BAR.ARV 0x4, 0x200 ;  /* 0x0108000000007b1d */ /* 0x000fec0000002000 */
[----:B------:R-:W-:Y:S05]  /*195b0*/  BRA `(.L_x_2911) ;  /* 0x0000000c00d87947 */ /* 0x000fea0003800000 */
.L_x_2910:
[----:B------:R-:W0:Y:S01]  /*195c0*/  S2R R0, SR_TID.X ;  /* 0x0000000000007919 */ /* 0x000e220000002100 */
[----:B------:R-:W-:Y:S01]  /*195d0*/  UMOV UR4, 0xffffffff ;  /* 0xffffffff00047882 */ /* 0x000fe20000000000 */
[----:B0-----:R-:W-:-:S04]  /*195e0*/  LOP3.LUT R8, R0, 0x1f, RZ, 0xc0, !PT ;  /* 0x0000001f00087812 */ /* 0x001fc800078ec0ff */
[----:B------:R-:W-:Y:S01]  /*195f0*/  ISETP.NE.AND P0, PT, R8, 0x1f, PT ;  /* 0x0000001f0800780c */ /* 0x000fe20003f05270 */
[----:B------:R-:W-:-:S12]  /*19600*/  BRA.DIV UR4, `(.L_x_2912) ;  /* 0x0000006e04107947 */ /* 0x000fd8000b800000 */
[----:B--2---:R-:W-:Y:S01]  /*19610*/  IMAD.IADD R9, R27, 0x1, R8 ;  /* 0x000000011b097824 */ /* 0x004fe200078e0208 */
[----:B------:R-:W-:-:S04]  /*19620*/  ULDC UR4, c[0x0][0xc3c] ;  /* 0x00030f0000047ab9 */ /* 0x000fc80000000800 */
[----:B------:R-:W-:-:S13]  /*19630*/  ISETP.GE.OR P1, PT, R9, UR4, !P0 ;  /* 0x0000000409007c0c */ /* 0x000fda000c726670 */
[----:B------:R-:W0:Y:S08]  /*19640*/  @!P1 LDC.64 R2, c[0x0][0xc80] ;  /* 0x00032000ff029b82 */ /* 0x000e300000000a00 */
[----:B------:R-:W2:Y:S01]  /*19650*/  @!P1 LDC.64 R4, c[0x0][0xc78] ;  /* 0x00031e00ff049b82 */ /* 0x000ea20000000a00 */
[----:B0-----:R-:W-:-:S05]  /*19660*/  @!P1 IMAD.WIDE R2, R9, 0x4, R2 ;  /* 0x0000000409029825 */ /* 0x001fca00078e0202 */
[----:B---3--:R2:W3:Y:S02]  /*19670*/  @!P1 LDG.E R7, desc[UR40][R2.64] ;  /* 0x0000002802079981 */ /* 0x0084e4000c1e1900 */
[----:B--2---:R-:W-:-:S05]  /*19680*/  @!P1 IMAD.WIDE R2, R9, 0x4, R4 ;  /* 0x0000000409029825 */ /* 0x004fca00078e0204 */
[----:B------:R-:W2:Y:S01]  /*19690*/  @!P1 LDG.E R4, desc[UR40][R2.64] ;  /* 0x0000002802049981 */ /* 0x000ea2000c1e1900 */
        /* <DEDUP_REMOVED lines=9> */
[----:B---3--:R-:W-:Y:S02]  /*19730*/  @!P1 IMAD.MOV.U32 R25, RZ, RZ, R7 ;  /* 0x000000ffff199224 */ /* 0x008fe400078e0007 */
[----:B--2---:R-:W-:Y:S01]  /*19740*/  @!P1 IMAD.MOV.U32 R5, RZ, RZ, R4 ;  /* 0x000000ffff059224 */ /* 0x004fe200078e0004 */
        /* <DEDUP_REMOVED lines=17> */
[----:B------:R0:W2:Y:S02]  /*19860*/  SHFL.IDX PT, R14, R2, 0x1f, 0x1f ;  /* 0x03e01f00020e7f89 */ /* 0x0000a400000e0000 */
.L_x_3139:
[----:B------:R-:W-:Y:S02]  /*19870*/  ULDC UR4, c[0x0][0xc38] ;  /* 0x00030e0000047ab9 */ /* 0x000fe40000000800 */
[----:B------:R-:W-:-:S04]  /*19880*/  IMAD.U32 R4, RZ, RZ, UR4 ;  /* 0x00000004ff047e24 */ /* 0x000fc8000f8e00ff */
[----:B--2---:R-:W-:-:S04]  /*19890*/  IMAD R3, R14, R4, RZ ;  /* 0x000000040e037224 */ /* 0x004fc800078e02ff */
[----:B------:R-:W-:-:S05]  /*198a0*/  IMAD.IADD R6, R6, 0x1, R3 ;  /* 0x0000000106067824 */ /* 0x000fca00078e0203 */
[----:B------:R-:W-:-:S13]  /*198b0*/  ISETP.GT.AND P6, PT, R6, R0, PT ;  /* 0x000000000600720c */ /* 0x000fda0003fc4270 */
[----:B------:R-:W-:Y:S05]  /*198c0*/  @P6 BRA `(.L_x_2913) ;  /* 0x0000000000a46947 */ /* 0x000fea0003800000 */
.L_x_2916:
        /* <DEDUP_REMOVED lines=9> */
[----:B------:R-:W0:Y:S02]  /*19960*/  @!P6 LDC.64 R2, c[0x0][0xc80] ;  /* 0x00032000ff02eb82 */ /* 0x000e240000000a00 */
[----:B0-----:R-:W-:-:S05]  /*19970*/  @!P6 IMAD.WIDE R2, R4, 0x4, R2 ;  /* 0x000000040402e825 */ /* 0x001fca00078e0202 */
[----:B------:R0:W2:Y:S01]  /*19980*/  @!P6 LDG.E R25, desc[UR40][R2.64] ;  /* 0x000000280219e981 */ /* 0x0000a2000c1e1900 */
[----:B------:R-:W-:Y:S01]  /*19990*/  IMAD.MOV.U32 R5, RZ, RZ, RZ ;  /* 0x000000ffff057224 */ /* 0x000fe200078e00ff */
[----:B0-----:R-:W0:Y:S02]  /*199a0*/  @!P6 LDC.64 R2, c[0x0][0xc78] ;  /* 0x00031e00ff02eb82 */ /* 0x001e240000000a00 */
[----:B0-----:R-:W-:-:S05]  /*199b0*/  @!P6 IMAD.WIDE R2, R4, 0x4, R2 ;  /* 0x000000040402e825 */ /* 0x001fca00078e0202 */
        /* <DEDUP_REMOVED lines=19> */
[----:B------:R0:W2:Y:S02]  /*19af0*/  SHFL.IDX PT, R14, R2, 0x1f, 0x1f ;  /* 0x03e01f00020e7f89 */ /* 0x0000a400000e0000 */
.L_x_3147:
[----:B------:R-:W-:Y:S02]  /*19b00*/  ULDC UR4, c[0x0][0xc38] ;  /* 0x00030e0000047ab9 */ /* 0x000fe40000000800 */
[----:B------:R-:W-:-:S04]  /*19b10*/  IMAD.U32 R4, RZ, RZ, UR4 ;  /* 0x00000004ff047e24 */ /* 0x000fc8000f8e00ff */
[----:B--2---:R-:W-:-:S04]  /*19b20*/  IMAD R3, R14, R4, RZ ;  /* 0x000000040e037224 */ /* 0x004fc800078e02ff */
[----:B------:R-:W-:-:S05]  /*19b30*/  IMAD.IADD R6, R3, 0x1, R6 ;  /* 0x0000000103067824 */ /* 0x000fca00078e0206 */
[----:B------:R-:W-:-:S13]  /*19b40*/  ISETP.GT.AND P6, PT, R6, R0, PT ;  /* 0x000000000600720c */ /* 0x000fda0003fc4270 */
[----:B------:R-:W-:Y:S05]  /*19b50*/  @!P6 BRA `(.L_x_2916) ;  /* 0xfffffffc005ce947 */ /* 0x000fea000383ffff */
.L_x_2913:
[----:B------:R-:W-:Y:S01]  /*19b60*/  IMAD.IADD R6, R6, 0x1, -R3 ;  /* 0x0000000106067824 */ /* 0x000fe200078e0a03 */
[----:B------:R-:W-:-:S03]  /*19b70*/  UMOV UR4, 0xffffffff ;  /* 0xffffffff00047882 */ /* 0x000fc60000000000 */
[----:B------:R-:W-:-:S05]  /*19b80*/  IMAD R3, R2, R4, R6 ;  /* 0x0000000402037224 */ /* 0x000fca00078e0206 */
[----:B------:R-:W-:Y:S01]  /*19b90*/  ISETP.GT.AND P6, PT, R3, R0, PT ;  /* 0x000000000300720c */ /* 0x000fe20003fc4270 */
[----:B------:R-:W-:-:S12]  /*19ba0*/  BRA.DIV UR4, `(.L_x_2917) ;  /* 0x0000006e04987947 */ /* 0x000fd8000b800000 */
[----:B------:R-:W-:-:S04]  /*19bb0*/  VOTE.ANY R3, PT, !P6 ;  /* 0x0000000000037806 */ /* 0x000fc800070e0100 */
[----:B------:R-:W2:Y:S02]  /*19bc0*/  POPC R7, R3 ;  /* 0x0000000300077309 */ /* 0x000ea40000000000 */
[----:B--2---:R2:W3:Y:S01]  /*19bd0*/  SHFL.IDX PT, R25, R25, R7, 0x1f ;  /* 0x00001f0719197589 */ /* 0x0044e200000e0000 */
[----:B------:R-:W-:-:S03]  /*19be0*/  IMAD.IADD R27, R7, 0x1, R27 ;  /* 0x00000001071b7824 */ /* 0x000fc600078e021b */
[----:B------:R2:W4:Y:S04]  /*19bf0*/  SHFL.IDX PT, R5, R5, R7, 0x1f ;  /* 0x00001f0705057589 */ /* 0x00052800000e0000 */
.L_x_3152:
[----:B------:R-:W-:-:S13]  /*19c00*/  ISETP.NE.AND P0, PT, R3, RZ, PT ;  /* 0x000000ff0300720c */ /* 0x000fda0003f05270 */
[----:B------:R-:W-:Y:S05]  /*19c10*/  @!P0 BRA `(.L_x_2918) ;  /* 0x0000000000108947 */ /* 0x000fea0003800000 */
[----:B------:R-:W-:Y:S01]  /*19c20*/  UMOV UR4, 0xffffffff ;  /* 0xffffffff00047882 */ /* 0x000fe20000000000 */
[----:B------:R-:W-:Y:S02]  /*19c30*/  VIADD R12, R7, 0xffffffff ;  /* 0xffffffff070c7836 */ /* 0x000fe40000000000 */
[----:B------:R-:W-:Y:S05]  /*19c40*/  BRA.DIV UR4, `(.L_x_2919) ;  /* 0x0000006e04d07947 */ /* 0x000fea000b800000 */
[----:B------:R0:W0:Y:S02]  /*19c50*/  SHFL.IDX PT, R24, R2, R12, 0x1f ;  /* 0x00001f0c02187589 */ /* 0x00002400000e0000 */
.L_x_2918:
[----:B----4-:R-:W-:Y:S01]  /*19c60*/  ISETP.NE.AND P0, PT, R5, 0x1, PT ;  /* 0x000000010500780c */ /* 0x010fe20003f05270 */
[----:B0-----:R-:W-:-:S04]  /*19c70*/  IMAD R24, R24, R4, R6 ;  /* 0x0000000418187224 */ /* 0x001fc800078e0206 */
[----:B------:R-:W-:-:S08]  /*19c80*/  IMAD.IADD R0, R0, 0x1, -R24 ;  /* 0x0000000100007824 */ /* 0x000fd000078e0a18 */
[----:B------:R-:W-:Y:S05]  /*19c90*/  @!P0 BRA `(.L_x_2920) ;  /* 0x0000000000dc8947 */ /* 0x000fea0003800000 */
[-C--:B---3--:R-:W-:Y:S01]  /*19ca0*/  IABS R6, R25.reuse ;  /* 0x0000001900067213 */ /* 0x088fe20000000000 */
[----:B------:R-:W-:Y:S01]  /*19cb0*/  IMAD.MOV.U32 R2, RZ, RZ, RZ ;  /* 0x000000ffff027224 */ /* 0x000fe200078e00ff */
[----:B------:R-:W-:Y:S02]  /*19cc0*/  IABS R8, R25 ;  /* 0x0000001900087213 */ /* 0x000fe40000000000 */
[----:B------:R-:W0:Y:S03]  /*19cd0*/  I2F.RP R4, R6 ;  /* 0x0000000600047306 */ /* 0x000e260000209400 */
[----:B------:R-:W-:-:S05]  /*19ce0*/  IMAD.MOV R8, RZ, RZ, -R8 ;  /* 0x000000ffff087224 */ /* 0x000fca00078e0a08 */
[----:B0-----:R-:W2:Y:S02]  /*19cf0*/  MUFU.RCP R4, R4 ;  /* 0x0000000400047308 */ /* 0x001ea40000001000 */
[----:B--2---:R-:W-:-:S06]  /*19d00*/  VIADD R7, R4, 0xffffffe ;  /* 0x0ffffffe04077836 */ /* 0x004fcc0000000000 */
[----:B------:R-:W0:Y:S02]  /*19d10*/  F2I.FTZ.U32.TRUNC.NTZ R3, R7 ;  /* 0x0000000700037305 */ /* 0x000e24000021f000 */
[----:B0-----:R-:W-:-:S04]  /*19d20*/  IMAD.MOV R9, RZ, RZ, -R3 ;  /* 0x000000ffff097224 */ /* 0x001fc800078e0a03 */
[----:B------:R-:W-:-:S04]  /*19d30*/  IMAD R9, R9, R6, RZ ;  /* 0x0000000609097224 */ /* 0x000fc800078e02ff */
[----:B------:R-:W-:Y:S01]  /*19d40*/  IMAD.HI.U32 R2, R3, R9, R2 ;  /* 0x0000000903027227 */ /* 0x000fe200078e0002 */
[----:B------:R-:W-:-:S05]  /*19d50*/  IABS R3, R0 ;  /* 0x0000000000037213 */ /* 0x000fca0000000000 */
[----:B------:R-:W-:-:S04]  /*19d60*/  IMAD.HI.U32 R4, R2, R3, RZ ;  /* 0x0000000302047227 */ /* 0x000fc800078e00ff */
[----:B------:R-:W-:Y:S02]  /*19d70*/  IMAD R3, R4, R8, R3 ;  /* 0x0000000804037224 */ /* 0x000fe400078e0203 */
[----:B------:R-:W-:-:S03]  /*19d80*/  IMAD.MOV.U32 R2, RZ, RZ, RZ ;  /* 0x000000ffff027224 */ /* 0x000fc600078e00ff */
[----:B------:R-:W-:-:S13]  /*19d90*/  ISETP.GT.U32.AND P1, PT, R6, R3, PT ;  /* 0x000000030600720c */ /* 0x000fda0003f24070 */
[----:B------:R-:W-:Y:S02]  /*19da0*/  @!P1 IMAD.IADD R3, R3, 0x1, -R6 ;  /* 0x0000000103039824 */ /* 0x000fe400078e0a06 */
[----:B------:R-:W-:Y:S01]  /*19db0*/  @!P1 VIADD R4, R4, 0x1 ;  /* 0x0000000104049836 */ /* 0x000fe20000000000 */
[----:B------:R-:W-:Y:S02]  /*19dc0*/  ISETP.NE.AND P1, PT, R25, RZ, PT ;  /* 0x000000ff1900720c */ /* 0x000fe40003f25270 */
[----:B------:R-:W-:Y:S02]  /*19dd0*/  ISETP.GE.U32.AND P0, PT, R3, R6, PT ;  /* 0x000000060300720c */ /* 0x000fe40003f06070 */
[----:B------:R-:W-:-:S04]  /*19de0*/  IABS R6, R5 ;  /* 0x0000000500067213 */ /* 0x000fc80000000000 */
[----:B------:R-:W0:Y:S07]  /*19df0*/  I2F.RP R7, R6 ;  /* 0x0000000600077306 */ /* 0x000e2e0000209400 */
[----:B------:R-:W-:Y:S01]  /*19e00*/  @P0 VIADD R4, R4, 0x1 ;  /* 0x0000000104040836 */ /* 0x000fe20000000000 */
[----:B0-----:R-:W0:Y:S02]  /*19e10*/  MUFU.RCP R7, R7 ;  /* 0x0000000700077308 */ /* 0x001e240000001000 */
[----:B0-----:R-:W-:Y:S01]  /*19e20*/  VIADD R8, R7, 0xffffffe ;  /* 0x0ffffffe07087836 */ /* 0x001fe20000000000 */
[----:B------:R-:W-:-:S05]  /*19e30*/  IABS R7, R5 ;  /* 0x0000000500077213 */ /* 0x000fca0000000000 */
[----:B------:R-:W0:Y:S01]  /*19e40*/  F2I.FTZ.U32.TRUNC.NTZ R3, R8 ;  /* 0x0000000800037305 */ /* 0x000e22000021f000 */
[----:B------:R-:W-:Y:S02]  /*19e50*/  IMAD.MOV R7, RZ, RZ, -R7 ;  /* 0x000000ffff077224 */ /* 0x000fe400078e0a07 */
[----:B0-----:R-:W-:-:S04]  /*19e60*/  IMAD.MOV R9, RZ, RZ, -R3 ;  /* 0x000000ffff097224 */ /* 0x001fc800078e0a03 */
[----:B------:R-:W-:-:S04]  /*19e70*/  IMAD R9, R9, R6, RZ ;  /* 0x0000000609097224 */ /* 0x000fc800078e02ff */
[----:B------:R-:W-:Y:S01]  /*19e80*/  IMAD.HI.U32 R2, R3, R9, R2 ;  /* 0x0000000903027227 */ /* 0x000fe200078e0002 */
[----:B------:R-:W-:-:S04]  /*19e90*/  LOP3.LUT R3, R0, R25, RZ, 0x3c, !PT ;  /* 0x0000001900037212 */ /* 0x000fc800078e3cff */
        /* <DEDUP_REMOVED lines=23> */
.L_x_2920:
[----:B------:R-:W0:Y:S02]  /*1a010*/  LDC.64 R2, c[0x0][0xc90] ;  /* 0x00032400ff027b82 */ /* 0x000e240000000a00 */
[----:B0-----:R-:W-:-:S05]  /*1a020*/  IMAD.WIDE R2, R27, 0x4, R2 ;  /* 0x000000041b027825 */ /* 0x001fca00078e0202 */
[----:B------:R0:W3:Y:S02]  /*1a030*/  LDG.E R6, desc[UR40][R2.64] ;  /* 0x0000002802067981 */ /* 0x0000e4000c1e1900 */
[----:B0-----:R-:W-:Y:S02]  /*1a040*/  IMAD.MOV.U32 R2, RZ, RZ, RZ ;  /* 0x000000ffff027224 */ /* 0x001fe400078e00ff */
[----:B---3--:R-:W-:-:S05]  /*1a050*/  IMAD R5, R25, R6, RZ ;  /* 0x0000000619057224 */ /* 0x008fca00078e02ff */
[----:B--2---:R-:W-:-:S04]  /*1a060*/  IABS R7, R5 ;  /* 0x0000000500077213 */ /* 0x004fc80000000000 */
[----:B------:R-:W0:Y:S08]  /*1a070*/  I2F.RP R8, R7 ;  /* 0x0000000700087306 */ /* 0x000e300000209400 */
[----:B0-----:R-:W1:Y:S02]  /*1a080*/  MUFU.RCP R8, R8 ;  /* 0x0000000800087308 */ /* 0x001e640000001000 */
[----:B-1----:R-:W-:-:S06]  /*1a090*/  VIADD R10, R8, 0xffffffe ;  /* 0x0ffffffe080a7836 */ /* 0x002fcc0000000000 */
        /* <DEDUP_REMOVED lines=16> */
[----:B------:R-:W-:-:S06]  /*1a1a0*/  IMAD.MOV.U32 R2, RZ, RZ, RZ ;  /* 0x000000ffff027224 */ /* 0x000fcc00078e00ff */
[----:B------:R-:W-:-:S04]  /*1a1b0*/  @P0 VIADD R9, R9, 0x1 ;  /* 0x0000000109090836 */ /* 0x000fc80000000000 */
[----:B------:R-:W-:-:S04]  /*1a1c0*/  IMAD.MOV.U32 R7, RZ, RZ, R9 ;  /* 0x000000ffff077224 */ /* 0x000fc800078e0009 */
[----:B------:R-:W-:Y:S01]  /*1a1d0*/  @!P2 IMAD.MOV R7, RZ, RZ, -R7 ;  /* 0x000000ffff07a224 */ /* 0x000fe200078e0a07 */
[----:B------:R-:W-:-:S05]  /*1a1e0*/  @!P1 LOP3.LUT R7, RZ, R5, RZ, 0x33, !PT ;  /* 0x00000005ff079212 */ /* 0x000fca00078e33ff */
[----:B------:R-:W-:Y:S02]  /*1a1f0*/  IMAD R8, R6, R7, RZ ;  /* 0x0000000706087224 */ /* 0x000fe400078e02ff */
[----:B------:R-:W-:Y:S02]  /*1a200*/  IMAD.MOV R7, RZ, RZ, -R7 ;  /* 0x000000ffff077224 */ /* 0x000fe400078e0a07 */
[----:B------:R-:W-:Y:S02]  /*1a210*/  IMAD.MOV R3, RZ, RZ, -R8 ;  /* 0x000000ffff037224 */ /* 0x000fe400078e0a08 */
[----:B------:R-:W-:-:S03]  /*1a220*/  IMAD R5, R5, R7, R0 ;  /* 0x0000000705057224 */ /* 0x000fc600078e0200 */
[----:B------:R-:W-:-:S04]  /*1a230*/  VIADDMNMX R4, R3, R4, R6, PT ;  /* 0x0000000403047246 */ /* 0x000fc80003800106 */
        /* <DEDUP_REMOVED lines=8> */
[----:B------:R-:W-:-:S04]  /*1a2c0*/  IMAD R7, R7, R6, RZ ;  /* 0x0000000607077224 */ /* 0x000fc800078e02ff */
[----:B------:R-:W-:Y:S01]  /*1a2d0*/  IMAD.HI.U32 R2, R3, R7, R2 ;  /* 0x0000000703027227 */ /* 0x000fe200078e0002 */
[----:B------:R-:W-:-:S05]  /*1a2e0*/  IABS R3, R5 ;  /* 0x0000000500037213 */ /* 0x000fca0000000000 */
[----:B------:R-:W-:-:S04]  /*1a2f0*/  IMAD.HI.U32 R2, R2, R3, RZ ;  /* 0x0000000302027227 */ /* 0x000fc800078e00ff */
[----:B------:R-:W-:Y:S01]  /*1a300*/  IMAD R3, R2, R0, R3 ;  /* 0x0000000002037224 */ /* 0x000fe200078e0203 */
[----:B------:R-:W-:Y:S02]  /*1a310*/  LOP3.LUT R0, R5, R4, RZ, 0x3c, !PT ;  /* 0x0000000405007212 */ /* 0x000fe400078e3cff */
[----:B------:R-:W-:Y:S02]  /*1a320*/  IADD3 R5, R8, 0x1000000, R5 ;  /* 0x0100000008057810 */ /* 0x000fe40007ffe005 */
        /* <DEDUP_REMOVED lines=8> */
[----:B------:R-:W-:Y:S01]  /*1a3b0*/  @!P1 LOP3.LUT R2, RZ, R4, RZ, 0x33, !PT ;  /* 0x00000004ff029212 */ /* 0x000fe200078e33ff */
[----:B------:R-:W-:-:S04]  /*1a3c0*/  IMAD.MOV R4, RZ, RZ, -R4 ;  /* 0x000000ffff047224 */ /* 0x000fc800078e0a04 */
[----:B------:R-:W-:-:S07]  /*1a3d0*/  IMAD R26, R2, R4, R5 ;  /* 0x00000004021a7224 */ /* 0x000fce00078e0205 */
.L_x_2921:
[----:B------:R-:W-:-:S05]  /*1a3e0*/  LOP3.LUT R2, RZ, R2, RZ, 0x33, !PT ;  /* 0x00000002ff027212 */ /* 0x000fca00078e33ff */
[----:B------:R-:W-:Y:S01]  /*1a3f0*/  IMAD.IADD R25, R25, 0x1, R2 ;  /* 0x0000000119197824 */ /* 0x000fe200078e0202 */
[----:B------:R-:W-:Y:S06]  /*1a400*/  BRA `(.L_x_2922) ;  /* 0x00000000001c7947 */ /* 0x000fec0003800000 */
.L_x_2914:
[----:B------:R-:W-:Y:S01]  /*1a410*/  UMOV UR4, URZ ;  /* 0x0000003f00047c82 */ /* 0x000fe20008000000 */
[----:B------:R-:W-:Y:S01]  /*1a420*/  UMOV UR5, URZ ;  /* 0x0000003f00057c82 */ /* 0x000fe20008000000 */
[----:B------:R-:W-:Y:S01]  /*1a430*/  ULDC UR6, c[0x0][0xc3c] ;  /* 0x00030f0000067ab9 */ /* 0x000fe20000000800 */
[----:B------:R-:W-:Y:S02]  /*1a440*/  IMAD.MOV.U32 R24, RZ, RZ, R0 ;  /* 0x000000ffff187224 */ /* 0x000fe400078e0000 */
[----:B------:R-:W-:Y:S02]  /*1a450*/  IMAD.U32 R25, RZ, RZ, UR4 ;  /* 0x00000004ff197e24 */ /* 0x000fe4000f8e00ff */
[----:B------:R-:W-:Y:S02]  /*1a460*/  IMAD.U32 R26, RZ, RZ, UR5 ;  /* 0x00000005ff1a7e24 */ /* 0x000fe4000f8e00ff */
[----:B------:R-:W-:-:S07]  /*1a470*/  IMAD.U32 R27, RZ, RZ, UR6 ;  /* 0x00000006ff1b7e24 */ /* 0x000fce000f8e00ff */
.L_x_2922:
        /* <DEDUP_REMOVED lines=10> */
.L_x_2911:
[----:B------:R-:W-:Y:S02]  /*1a520*/  ULDC UR4, c[0x0][0xc3c] ;  /* 0x00030f0000047ab9 */ /* 0x000fe40000000800 */
[----:B----4-:R-:W-:-:S13]  /*1a530*/  ISETP.GE.AND P0, PT, R27, UR4, PT ;  /* 0x000000041b007c0c */ /* 0x010fda000bf06270 */
[----:B------:R-:W-:Y:S05]  /*1a540*/  @!P0 BRA `(.L_x_2923) ;  /* 0xffffff9c000c8947 */ /* 0x000fea000383ffff */
[----:B------:R-:W-:Y:S05]  /*1a550*/  BSYNC B8 ;  /* 0x0000000000087941 */ /* 0x000fea0003800000 */
.L_x_2826:
        /* <DEDUP_REMOVED lines=12> */
.L_x_3155:
[----:B------:R-:W-:Y:S05]  /*1a620*/  BSYNC B0 ;  /* 0x0000000000007941 */ /* 0x000fea0003800000 */
.L_x_2924:
[----:B------:R-:W-:-:S03]  /*1a630*/  UMOV UR4, 0xffffffff ;  /* 0xffffffff00047882 */ /* 0x000fc60000000000 */
[----:B------:R-:W-:Y:S05]  /*1a640*/  BRA.DIV UR4, `(.L_x_2926) ;  /* 0x00000066048c7947 */ /* 0x000fea000b800000 */
[----:B0-----:R-:W0:Y:S02]  /*1a650*/  S2R R0, SR_TID.X ;  /* 0x0000000000007919 */ /* 0x001e240000002100 */
[----:B0-----:R-:W-:-:S04]  /*1a660*/  SHF.R.U32.HI R0, RZ, 0x5, R0 ;  /* 0x00000005ff007819 */ /* 0x001fc80000011600 */
[----:B------:R-:W-:-:S05]  /*1a670*/  LOP3.LUT R0, R0, 0x3, RZ, 0xc0, !PT ;  /* 0x0000000300007812 */ /* 0x000fca00078ec0ff */
[----:B------:R0:W4:Y:S02]  /*1a680*/  SHFL.IDX PT, R14, R0, RZ, 0x1f ;  /* 0x00001fff000e7589 */ /* 0x00012400000e0000 */
.L_x_3158:
[----:B----4-:R-:W-:-:S13]  /*1a690*/  ISETP.NE.AND P0, PT, R14, RZ, PT ;  /* 0x000000ff0e00720c */ /* 0x010fda0003f05270 */
[----:B------:R-:W-:Y:S05]  /*1a6a0*/  @P0 BRA `(.L_x_2661) ;  /* 0x0000000000880947 */ /* 0x000fea0003800000 */
[----:B------:R-:W-:-:S03]  /*1a6b0*/  UMOV UR4, 0xffffffff ;  /* 0xffffffff00047882 */ /* 0x000fc60000000000 */
[----:B------:R-:W-:Y:S05]  /*1a6c0*/  BRA.DIV UR4, `(.L_x_2927) ;  /* 0x0000006604a07947 */ /* 0x000fea000b800000 */
[----:B------:R-:W-:-:S13]  /*1a6d0*/  ELECT P6, URZ, PT ;  /* 0x00000000003f782f */ /* 0x000fda00038c0000 */
.L_x_3161:
[----:B------:R-:W-:Y:S05]  /*1a6e0*/  @!P6 BRA `(.L_x_2661) ;  /* 0x000000000078e947 */ /* 0x000fea0003800000 */
[----:B0-----:R-:W4:Y:S02]  /*1a6f0*/  LDL.LU R0, [R1+0x30] ;  /* 0x0000300001007983 */ /* 0x001f240000300800 */
[----:B----4-:R-:W-:-:S04]  /*1a700*/  LOP3.LUT R0, R0, 0x2, RZ, 0xfc, !PT ;  /* 0x0000000200007812 */ /* 0x010fc800078efcff */
[----:B------:R-:W-:-:S13]  /*1a710*/  ISETP.NE.AND P0, PT, R0, 0x3, PT ;  /* 0x000000030000780c */ /* 0x000fda0003f05270 */
[----:B------:R-:W-:Y:S05]  /*1a720*/  @!P0 BRA `(.L_x_2928) ;  /* 0x0000000000048947 */ /* 0x000fea0003800000 */
[----:B------:R-:W-:Y:S01]  /*1a730*/  BPT.TRAP 0x1 ;  /* 0x000000040000795c */ /* 0x000fe20000300000 */
.L_x_2928:
[----:B------:R-:W-:Y:S01]  /*1a740*/  IMAD R3, R23, 0x8, R5 ;  /* 0x0000000817037824 */ /* 0x000fe200078e0205 */
[----:B------:R-:W-:Y:S01]  /*1a750*/  SHF.L.U32 R2, R29, 0x1f, RZ ;  /* 0x0000001f1d027819 */ /* 0x000fe200000006ff */
[----:B------:R-:W-:-:S03]  /*1a760*/  VIADD R23, R23, 0x1 ;  /* 0x0000000117177836 */ /* 0x000fc60000000000 */
[----:B------:R-:W0:Y:S02]  /*1a770*/  SYNCS.PHASECHK.TRANS64.TRYWAIT P1, [R3+URZ+0x16840], R2 ;  /* 0x01684002030075a7 */ /* 0x000e24000802017f */
[----:B------:R-:W-:-:S04]  /*1a780*/  ISETP.NE.AND P2, PT, R23, 0x2, PT ;  /* 0x000000021700780c */ /* 0x000fc80003f45270 */
[----:B------:R-:W-:Y:S01]  /*1a790*/  SEL R0, RZ, 0x1, P2 ;  /* 0x00000001ff007807 */ /* 0x000fe20001000000 */
[----:B0-----:R-:W-:Y:S08]  /*1a7a0*/  @!P1 BRA `(.L_x_2929) ;  /* 0x0000006400889947 */ /* 0x001ff00003800000 */
.L_x_3162:
[----:B------:R-:W-:Y:S02]  /*1a7b0*/  SEL R23, R23, RZ, P2 ;  /* 0x000000ff17177207 */ /* 0x000fe40001000000 */
[----:B------:R-:W-:Y:S01]  /*1a7c0*/  LOP3.LUT R0, R29, R0, RZ, 0x3c, !PT ;  /* 0x000000001d007212 */ /* 0x000fe200078e3cff */
[----:B------:R-:W-:Y:S06]  /*1a7d0*/  @!P0 BRA `(.L_x_2930) ;  /* 0x0000000000048947 */ /* 0x000fec0003800000 */
[----:B------:R-:W-:Y:S01]  /*1a7e0*/  BPT.TRAP 0x1 ;  /* 0x000000040000795c */ /* 0x000fe20000300000 */
.L_x_2930:
[----:B------:R-:W-:Y:S01]  /*1a7f0*/  IMAD R23, R23, 0x8, R5 ;  /* 0x0000000817177824 */ /* 0x000fe200078e0205 */
[----:B------:R-:W-:-:S04]  /*1a800*/  SHF.L.U32 R0, R0, 0x1f, RZ ;  /* 0x0000001f00007819 */ /* 0x000fc800000006ff */
[----:B------:R-:W4:Y:S02]  /*1a810*/  SYNCS.PHASECHK.TRANS64.TRYWAIT P1, [R23+URZ+0x16840], R0 ;  /* 0x01684000170075a7 */ /* 0x000f24000802017f */
[----:B----4-:R-:W-:Y:S05]  /*1a820*/  @!P1 BRA `(.L_x_2931) ;  /* 0x00000064007c9947 */ /* 0x010fea0003800000 */
.L_x_3163:
[----:B------:R-:W-:Y:S05]  /*1a830*/  @!P0 BRA `(.L_x_2932) ;  /* 0x0000000000048947 */ /* 0x000fea0003800000 */
[----:B------:R-:W-:Y:S01]  /*1a840*/  BPT.TRAP 0x1 ;  /* 0x000000040000795c */ /* 0x000fe20000300000 */
.L_x_2932:
[----:B------:R-:W5:Y:S02]  /*1a850*/  SYNCS.PHASECHK.TRANS64.TRYWAIT P1, [R3+URZ+0x16860], R2 ;  /* 0x01686002030075a7 */ /* 0x000f64000802017f */
[----:B-----5:R-:W-:Y:S05]  /*1a860*/  @!P1 BRA `(.L_x_2933) ;  /* 0x0000006400809947 */ /* 0x020fea0003800000 */
.L_x_3164:
[----:B------:R-:W-:Y:S05]  /*1a870*/  @!P0 BRA `(.L_x_2934) ;  /* 0x0000000000048947 */ /* 0x000fea0003800000 */
[----:B------:R-:W-:Y:S01]  /*1a880*/  BPT.TRAP 0x1 ;  /* 0x000000040000795c */ /* 0x000fe20000300000 */
.L_x_2934:
[----:B------:R0:W0:Y:S02]  /*1a890*/  SYNCS.PHASECHK.TRANS64.TRYWAIT P0, [R23+URZ+0x16860], R0 ;  /* 0x01686000170075a7 */ /* 0x000024000800017f */
[----:B0-----:R-:W-:Y:S05]  /*1a8a0*/  @!P0 NANOSLEEP.SYNCS 0x989680 ;  /* 0x009896800000895d */ /* 0x001fea0003900000 */
[----:B------:R-:W0:Y:S02]  /*1a8b0*/  @!P0 SYNCS.PHASECHK.TRANS64 P0, [R23+URZ+0x16860], R0 ;  /* 0x01686000170085a7 */ /* 0x000e24000800007f */
[----:B0-----:R-:W-:Y:S05]  /*1a8c0*/  @!P0 BRA `(.L_x_2934) ;  /* 0xfffffffc00f08947 */ /* 0x001fea000383ffff */
.L_x_2661:
[----:B------:R-:W-:Y:S05]  /*1a8d0*/  BSYNC B9 ;  /* 0x0000000000097941 */ /* 0x000fea0003800000 */
.L_x_2658:
[----:B------:R-:W-:Y:S05]  /*1a8e0*/  EXIT ;  /* 0x000000000000794d */ /* 0x000fea0003800000 */
.L_x_2681:
[----:B0-----:R0:W1:Y:S02]  /*1a8f0*/  SYNCS.PHASECHK.TRANS64.TRYWAIT P6, [R68+URZ+0x16890], R77 ;  /* 0x0168904d440075a7 */ /* 0x00106400080c017f */
[----:B-1----:R-:W-:Y:S05]  /*1a900*/  @!P6 NANOSLEEP.SYNCS 0x989680 ;  /* 0x009896800000e95d */ /* 0x002fea0003900000 */
[----:B------:R-:W1:Y:S02]  /*1a910*/  @!P6 SYNCS.PHASECHK.TRANS64 P6, [R68+URZ+0x16890], R77 ;  /* 0x0168904d4400e5a7 */ /* 0x000e6400080c007f */
[----:B-1----:R-:W-:Y:S05]  /*1a920*/  @!P6 BRA `(.L_x_2681) ;  /* 0xfffffffc00f0e947 */ /* 0x002fea000383ffff */
[----:B------:R-:W-:Y:S05]  /*1a930*/  BRA `(.L_x_2935) ;  /* 0xfffffe8400247947 */ /* 0x000fea000383ffff */
.L_x_2682:
        /* <DEDUP_REMOVED lines=8> */
.L_x_2937:
[----:B------:R-:W-:Y:S05]  /*1a9c0*/  BSYNC B1 ;  /* 0x0000000000017941 */ /* 0x000fea0003800000 */
.L_x_2936:
        /* <DEDUP_REMOVED lines=8> */
.L_x_2938:
[----:B------:R-:W-:Y:S05]  /*1aa50*/  BRA `(.L_x_2939) ;  /* 0xfffffe8000f07947 */ /* 0x000fea000383ffff */
.L_x_2691:
[----:B------:R-:W-:Y:S01]  /*1aa60*/  BSSY B1, `(.L_x_2940) ;  /* 0x0000008000017945 */ /* 0x000fe20003800000 */
[----:B--2-4-:R-:W-:Y:S01]  /*1aa70*/  MOV R13, R85 ;  /* 0x00000055000d7202 */ /* 0x014fe20000000f00 */
[----:B------:R-:W-:Y:S02]  /*1aa80*/  IMAD.MOV.U32 R12, RZ, RZ, 0x1 ;  /* 0x00000001ff0c7424 */ /* 0x000fe400078e00ff */
[----:B------:R-:W-:Y:S02]  /*1aa90*/  IMAD.MOV.U32 R11, RZ, RZ, 0x1c1f ;  /* 0x00001c1fff0b7424 */ /* 0x000fe400078e00ff */
[----:B------:R-:W-:-:S07]  /*1aaa0*/  IMAD.MOV.U32 R15, RZ, RZ, -0x1 ;  /* 0xffffffffff0f7424 */ /* 0x000fce00078e00ff */
[----:B01-3--:R-:W-:Y:S05]  /*1aab0*/  WARPSYNC.COLLECTIVE R15, `(.L_x_2941) ;  /* 0x000000000f087348 */ /* 0x00bfea0003c00000 */
[----:B---3--:R2:W3:Y:S02]  /*1aac0*/  SHFL.IDX P6, R14, R13, R12, R11 ;  /* 0x0000000c0d0e7389 */ /* 0x0084e400000c000b */
[----:B0123--:R-:W-:Y:S01]  /*1aad0*/  ENDCOLLECTIVE ;  /* 0x000000000000791b */ /* 0x00ffe20003800000 */
.L_x_2941:
[----:B------:R-:W-:Y:S05]  /*1aae0*/  BSYNC B1 ;  /* 0x0000000000017941 */ /* 0x000fea0003800000 */
.L_x_2940:
        /* <DEDUP_REMOVED lines=8> */
.L_x_2942:
[----:B------:R-:W-:Y:S05]  /*1ab70*/  BRA `(.L_x_2943) ;  /* 0xfffffe8800847947 */ /* 0x000fea000383ffff */
.L_x_2703:
[----:B0-----:R0:W1:Y:S02]  /*1ab80*/  SYNCS.PHASECHK.TRANS64.TRYWAIT P4, [R68+URZ+0x16890], R77 ;  /* 0x0168904d440075a7 */ /* 0x001064000808017f */
[----:B-1----:R-:W-:Y:S05]  /*1ab90*/  @!P4 NANOSLEEP.SYNCS 0x989680 ;  /* 0x009896800000c95d */ /* 0x002fea0003900000 */
[----:B------:R-:W1:Y:S02]  /*1aba0*/  @!P4 SYNCS.PHASECHK.TRANS64 P4, [R68+URZ+0x16890], R77 ;  /* 0x0168904d4400c5a7 */ /* 0x000e64000808007f */
[----:B-1----:R-:W-:Y:S05]  /*1abb0*/  @!P4 BRA `(.L_x_2703) ;  /* 0xfffffffc00f0c947 */ /* 0x002fea000383ffff */
[----:B------:R-:W-:Y:S05]  /*1abc0*/  BRA `(.L_x_2944) ;  /* 0xfffffe9400ac7947 */ /* 0x000fea000383ffff */
.L_x_2704:
        /* <DEDUP_REMOVED lines=8> */
.L_x_2946:
[----:B------:R-:W-:Y:S05]  /*1ac50*/  BSYNC B1 ;  /* 0x0000000000017941 */ /* 0x000fea0003800000 */
.L_x_2945:
        /* <DEDUP_REMOVED lines=8> */
.L_x_2947:
[----:B------:R-:W-:Y:S01]  /*1ace0*/  IMAD.MOV.U32 R80, RZ, RZ, R14 ;  /* 0x000000ffff507224 */ /* 0x000fe200078e000e */
[----:B------:R-:W-:Y:S06]  /*1acf0*/  BRA `(.L_x_2948) ;  /* 0xfffffe9400787947 */ /* 0x000fec000383ffff */
.L_x_2709:
[----:B------:R-:W-:Y:S01]  /*1ad00*/  BSSY B1, `(.L_x_2949) ;  /* 0x0000008000017945 */ /* 0x000fe20003800000 */
[----:B---3--:R-:W-:Y:S01]  /*1ad10*/  IMAD.MOV.U32 R13, RZ, RZ, R85 ;  /* 0x000000ffff0d7224 */ /* 0x008fe200078e0055 */
[----:B------:R-:W-:Y:S01]  /*1ad20*/  MOV R15, 0xffffffff ;  /* 0xffffffff000f7802 */ /* 0x000fe20000000f00 */
[----:B------:R-:W-:Y:S02]  /*1ad30*/  IMAD.MOV.U32 R12, RZ, RZ, 0x1 ;  /* 0x00000001ff0c7424 */ /* 0x000fe400078e00ff */
[----:B--2---:R-:W-:-:S07]  /*1ad40*/  IMAD.MOV.U32 R11, RZ, RZ, 0x1c1f ;  /* 0x00001c1fff0b7424 */ /* 0x004fce00078e00ff */
[----:B01----:R-:W-:Y:S05]  /*1ad50*/  WARPSYNC.COLLECTIVE R15, `(.L_x_2950) ;  /* 0x000000000f087348 */ /* 0x003fea0003c00000 */
[----:B------:R2:W3:Y:S02]  /*1ad60*/  SHFL.IDX P6, R14, R13, R12, R11 ;  /* 0x0000000c0d0e7389 */ /* 0x0004e400000c000b */
[----:B0123--:R-:W-:Y:S01]  /*1ad70*/  ENDCOLLECTIVE ;  /* 0x000000000000791b */ /* 0x00ffe20003800000 */
.L_x_2950:
[----:B------:R-:W-:Y:S05]  /*1ad80*/  BSYNC B1 ;  /* 0x0000000000017941 */ /* 0x000fea0003800000 */
.L_x_2949:
        /* <DEDUP_REMOVED lines=8> */
.L_x_2951:
[----:B------:R-:W-:Y:S01]  /*1ae10*/  IMAD.MOV.U32 R84, RZ, RZ, R14 ;  /* 0x000000ffff547224 */ /* 0x000fe200078e000e */
[----:B------:R-:W-:Y:S06]  /*1ae20*/  BRA `(.L_x_2952) ;  /* 0xfffffe9c00307947 */ /* 0x000fec000383ffff */
.L_x_2714:
[----:B0-----:R0:W1:Y:S02]  /*1ae30*/  SYNCS.PHASECHK.TRANS64.TRYWAIT P3, [R68+URZ+0x16890], R77 ;  /* 0x0168904d440075a7 */ /* 0x001064000806017f */
[----:B-1----:R-:W-:Y:S05]  /*1ae40*/  @!P3 NANOSLEEP.SYNCS 0x989680 ;  /* 0x009896800000b95d */ /* 0x002fea0003900000 */
[----:B------:R-:W1:Y:S02]  /*1ae50*/  @!P3 SYNCS.PHASECHK.TRANS64 P3, [R68+URZ+0x16890], R77 ;  /* 0x0168904d4400b5a7 */ /* 0x000e64000806007f */
[----:B-1----:R-:W-:Y:S05]  /*1ae60*/  @!P3 BRA `(.L_x_2714) ;  /* 0xfffffffc00f0b947 */ /* 0x002fea000383ffff */
[----:B------:R-:W-:Y:S05]  /*1ae70*/  BRA `(.L_x_2953) ;  /* 0xfffffea400447947 */ /* 0x000fea000383ffff */
.L_x_2715:
        /* <DEDUP_REMOVED lines=8> */
.L_x_2955:
[----:B------:R-:W-:Y:S05]  /*1af00*/  BSYNC B1 ;  /* 0x0000000000017941 */ /* 0x000fea0003800000 */
.L_x_2954:
        /* <DEDUP_REMOVED lines=8> */
.L_x_2956:
[----:B------:R-:W-:Y:S01]  /*1af90*/  IMAD.MOV.U32 R7, RZ, RZ, R14 ;  /* 0x000000ffff077224 */ /* 0x000fe200078e000e */
[----:B------:R-:W-:Y:S06]  /*1afa0*/  BRA `(.L_x_2957) ;  /* 0xfffffea400607947 */ /* 0x000fec000383ffff */
.L_x_2718:
        /* <DEDUP_REMOVED lines=8> */
.L_x_2959:
[----:B------:R-:W-:Y:S05]  /*1b030*/  BSYNC B1 ;  /* 0x0000000000017941 */ /* 0x000fea0003800000 */
.L_x_2958:
[----:B------:R-:W-:Y:S01]  /*1b040*/  MOV R13, R32 ;  /* 0x00000020000d7202 */ /* 0x000fe20000000f00 */
[----:B------:R-:W-:Y:S02]  /*1b050*/  IMAD.MOV.U32 R12, RZ, RZ, 0x1 ;  /* 0x00000001ff0c7424 */ /* 0x000fe400078e00ff */
[----:B------:R-:W-:Y:S02]  /*1b060*/  IMAD.MOV.U32 R11, RZ, RZ, 0x1c1f ;  /* 0x00001c1fff0b7424 */ /* 0x000fe400078e00ff */
[----:B------:R-:W-:Y:S02]  /*1b070*/  IMAD.MOV.U32 R15, RZ, RZ, -0x1 ;  /* 0xffffffffff0f7424 */ /* 0x000fe400078e00ff */
[----:B------:R-:W-:-:S07]  /*1b080*/  IMAD.MOV.U32 R5, RZ, RZ, R14 ;  /* 0x000000ffff057224 */ /* 0x000fce00078e000e */
[----:B------:R-:W-:Y:S05]  /*1b090*/  WARPSYNC.COLLECTIVE R15, `(.L_x_2960) ;  /* 0x000000000f087348 */ /* 0x000fea0003c00000 */
[----:B------:R0:W1:Y:S02]  /*1b0a0*/  SHFL.IDX P6, R14, R13, R12, R11 ;  /* 0x0000000c0d0e7389 */ /* 0x00006400000c000b */
[----:B01----:R-:W-:Y:S01]  /*1b0b0*/  ENDCOLLECTIVE ;  /* 0x000000000000791b */ /* 0x003fe20003800000 */
.L_x_2960:
[----:B------:R-:W-:Y:S01]  /*1b0c0*/  IMAD.MOV.U32 R7, RZ, RZ, R14 ;  /* 0x000000ffff077224 */ /* 0x000fe200078e000e */
[----:B------:R-:W-:Y:S06]  /*1b0d0*/  BRA `(.L_x_2961) ;  /* 0xfffffea4005c7947 */ /* 0x000fec000383ffff */
.L_x_2722:
[----:B0-----:R0:W2:Y:S02]  /*1b0e0*/  SYNCS.PHASECHK.TRANS64.TRYWAIT P4, [R68+URZ+0x168b0], R77 ;  /* 0x0168b04d440075a7 */ /* 0x0010a4000808017f */
[----:B--2---:R-:W-:Y:S05]  /*1b0f0*/  @!P4 NANOSLEEP.SYNCS 0x989680 ;  /* 0x009896800000c95d */ /* 0x004fea0003900000 */
[----:B------:R-:W2:Y:S02]  /*1b100*/  @!P4 SYNCS.PHASECHK.TRANS64 P4, [R68+URZ+0x168b0], R77 ;  /* 0x0168b04d4400c5a7 */ /* 0x000ea4000808007f */
[----:B--2---:R-:W-:Y:S05]  /*1b110*/  @!P4 BRA `(.L_x_2722) ;  /* 0xfffffffc00f0c947 */ /* 0x004fea000383ffff */
[----:B------:R-:W-:Y:S05]  /*1b120*/  BRA `(.L_x_2962) ;  /* 0xfffffea400d47947 */ /* 0x000fea000383ffff */
.L_x_2732:
[----:B------:R-:W0:Y:S01]  /*1b130*/  S2R R0, SR_TID.X ;  /* 0x0000000000007919 */ /* 0x000e220000002100 */
[----:B------:R-:W-:Y:S01]  /*1b140*/  BSSY B0, `(.L_x_2963) ;  /* 0x000000c000007945 */ /* 0x000fe20003800000 */
[----:B------:R-:W-:Y:S02]  /*1b150*/  IMAD.MOV.U32 R12, RZ, RZ, RZ ;  /* 0x000000ffff0c7224 */ /* 0x000fe400078e00ff */
        /* <DEDUP_REMOVED lines=10> */
.L_x_2964:
[----:B------:R-:W-:Y:S05]  /*1b200*/  BSYNC B0 ;  /* 0x0000000000007941 */ /* 0x000fea0003800000 */
.L_x_2963:
[----:B------:R1:W-:Y:S01]  /*1b210*/  STL [R1+0x20], R14 ;  /* 0x0000200e01007387 */ /* 0x0003e20000100800 */
[----:B------:R-:W-:Y:S05]  /*1b220*/  BRA `(.L_x_2965) ;  /* 0xfffffeb000107947 */ /* 0x000fea000383ffff */
.L_x_2744:
[----:B------:R-:W-:Y:S01]  /*1b230*/  BSSY B1, `(.L_x_2966) ;  /* 0x0000008000017945 */ /* 0x000fe20003800000 */
[----:B--2---:R-:W-:Y:S02]  /*1b240*/  IMAD.MOV.U32 R13, RZ, RZ, R6 ;  /* 0x000000ffff0d7224 */ /* 0x004fe400078e0006 */
[----:B------:R-:W-:Y:S02]  /*1b250*/  IMAD.MOV.U32 R12, RZ, RZ, RZ ;  /* 0x000000ffff0c7224 */ /* 0x000fe400078e00ff */
[----:B------:R-:W-:Y:S02]  /*1b260*/  IMAD.MOV.U32 R11, RZ, RZ, 0x1c1f ;  /* 0x00001c1fff0b7424 */ /* 0x000fe400078e00ff */
[----:B------:R-:W-:-:S07]  /*1b270*/  IMAD.MOV.U32 R15, RZ, RZ, -0x1 ;  /* 0xffffffffff0f7424 */ /* 0x000fce00078e00ff */
[----:B-1----:R-:W-:Y:S05]  /*1b280*/  WARPSYNC.COLLECTIVE R15, `(.L_x_2967) ;  /* 0x000000000f087348 */ /* 0x002fea0003c00000 */
[----:B-1----:R0:W1:Y:S02]  /*1b290*/  SHFL.IDX P6, R14, R13, R12, R11 ;  /* 0x0000000c0d0e7389 */ /* 0x00206400000c000b */
[----:B01----:R-:W-:Y:S01]  /*1b2a0*/  ENDCOLLECTIVE ;  /* 0x000000000000791b */ /* 0x003fe20003800000 */
.L_x_2967:
[----:B------:R-:W-:Y:S05]  /*1b2b0*/  BSYNC B1 ;  /* 0x0000000000017941 */ /* 0x000fea0003800000 */
.L_x_2966:
        /* <DEDUP_REMOVED lines=8> */
.L_x_2968:
[----:B------:R-:W-:Y:S02]  /*1b340*/  IMAD.MOV.U32 R13, RZ, RZ, R8 ;  /* 0x000000ffff0d7224 */ /* 0x000fe400078e0008 */
[----:B------:R-:W-:-:S07]  /*1b350*/  IMAD.MOV.U32 R0, RZ, RZ, R14 ;  /* 0x000000ffff007224 */ /* 0x000fce00078e000e */
[----:B------:R-:W-:Y:S05]  /*1b360*/  WARPSYNC.COLLECTIVE R15, `(.L_x_2969) ;  /* 0x000000000f087348 */ /* 0x000fea0003c00000 */
[----:B------:R0:W1:Y:S02]  /*1b370*/  SHFL.IDX P6, R14, R13, R12, R11 ;  /* 0x0000000c0d0e7389 */ /* 0x00006400000c000b */
[----:B01----:R-:W-:Y:S01]  /*1b380*/  ENDCOLLECTIVE ;  /* 0x000000000000791b */ /* 0x003fe20003800000 */
.L_x_2969:
[----:B------:R-:W-:Y:S01]  /*1b390*/  MOV R13, R7 ;  /* 0x00000007000d7202 */ /* 0x000fe20000000f00 */
[----:B------:R-:W-:-:S07]  /*1b3a0*/  IMAD.MOV.U32 R5, RZ, RZ, R14 ;  /* 0x000000ffff057224 */ /* 0x000fce00078e000e */
[----:B------:R-:W-:Y:S05]  /*1b3b0*/  WARPSYNC.COLLECTIVE R15, `(.L_x_2970) ;  /* 0x000000000f087348 */ /* 0x000fea0003c00000 */
[----:B------:R0:W1:Y:S02]  /*1b3c0*/  SHFL.IDX P6, R14, R13, R12, R11 ;  /* 0x0000000c0d0e7389 */ /* 0x00006400000c000b */
[----:B01----:R-:W-:Y:S01]  /*1b3d0*/  ENDCOLLECTIVE ;  /* 0x000000000000791b */ /* 0x003fe20003800000 */
.L_x_2970:
[----:B------:R-:W-:Y:S05]  /*1b3e0*/  BRA `(.L_x_2971) ;  /* 0xfffffeb4009c7947 */ /* 0x000fea000383ffff */
.L_x_2747:
[----:B------:R-:W-:Y:S01]  /*1b3f0*/  BSSY B1, `(.L_x_2972) ;  /* 0x0000008000017945 */ /* 0x000fe20003800000 */
[----:B--2---:R-:W-:Y:S02]  /*1b400*/  IMAD.MOV.U32 R13, RZ, RZ, R6 ;  /* 0x000000ffff0d7224 */ /* 0x004fe400078e0006 */
[----:B------:R-:W-:Y:S02]  /*1b410*/  IMAD.MOV.U32 R12, RZ, RZ, 0x1 ;  /* 0x00000001ff0c7424 */ /* 0x000fe400078e00ff */
[----:B------:R-:W-:Y:S02]  /*1b420*/  IMAD.MOV.U32 R11, RZ, RZ, 0x1c1f ;  /* 0x00001c1fff0b7424 */ /* 0x000fe400078e00ff */
[----:B------:R-:W-:-:S07]  /*1b430*/  IMAD.MOV.U32 R15, RZ, RZ, -0x1 ;  /* 0xffffffffff0f7424 */ /* 0x000fce00078e00ff */
[----:B-1----:R-:W-:Y:S05]  /*1b440*/  WARPSYNC.COLLECTIVE R15, `(.L_x_2973) ;  /* 0x000000000f087348 */ /* 0x002fea0003c00000 */
[----:B------:R0:W2:Y:S02]  /*1b450*/  SHFL.IDX P6, R14, R13, R12, R11 ;  /* 0x0000000c0d0e7389 */ /* 0x0000a400000c000b */
[----:B012---:R-:W-:Y:S01]  /*1b460*/  ENDCOLLECTIVE ;  /* 0x000000000000791b */ /* 0x007fe20003800000 */
.L_x_2973:
[----:B------:R-:W-:Y:S05]  /*1b470*/  BSYNC B1 ;  /* 0x0000000000017941 */ /* 0x000fea0003800000 */
.L_x_2972:
        /* <DEDUP_REMOVED lines=8> */
.L_x_2974:
[----:B------:R-:W-:Y:S02]  /*1b500*/  IMAD.MOV.U32 R13, RZ, RZ, R8 ;  /* 0x000000ffff0d7224 */ /* 0x000fe400078e0008 */
[----:B------:R-:W-:-:S07]  /*1b510*/  IMAD.MOV.U32 R0, RZ, RZ, R14 ;  /* 0x000000ffff007224 */ /* 0x000fce00078e000e */
[----:B------:R-:W-:Y:S05]  /*1b520*/  WARPSYNC.COLLECTIVE R15, `(.L_x_2975) ;  /* 0x000000000f087348 */ /* 0x000fea0003c00000 */
[----:B------:R0:W1:Y:S02]  /*1b530*/  SHFL.IDX P6, R14, R13, R12, R11 ;  /* 0x0000000c0d0e7389 */ /* 0x00006400000c000b */
[----:B01----:R-:W-:Y:S01]  /*1b540*/  ENDCOLLECTIVE ;  /* 0x000000000000791b */ /* 0x003fe20003800000 */
.L_x_2975:
[----:B------:R-:W-:Y:S02]  /*1b550*/  IMAD.MOV.U32 R13, RZ, RZ, R7 ;  /* 0x000000ffff0d7224 */ /* 0x000fe400078e0007 */
[----:B------:R-:W-:-:S07]  /*1b560*/  IMAD.MOV.U32 R5, RZ, RZ, R14 ;  /* 0x000000ffff057224 */ /* 0x000fce00078e000e */
[----:B------:R-:W-:Y:S05]  /*1b570*/  WARPSYNC.COLLECTIVE R15, `(.L_x_2976) ;  /* 0x000000000f087348 */ /* 0x000fea0003c00000 */
[----:B------:R0:W1:Y:S02]  /*1b580*/  SHFL.IDX P6, R14, R13, R12, R11 ;  /* 0x0000000c0d0e7389 */ /* 0x00006400000c000b */
[----:B01----:R-:W-:Y:S01]  /*1b590*/  ENDCOLLECTIVE ;  /* 0x000000000000791b */ /* 0x003fe20003800000 */
.L_x_2976:
[----:B------:R-:W-:Y:S05]  /*1b5a0*/  BRA `(.L_x_2977) ;  /* 0xfffffeb800087947 */ /* 0x000fea000383ffff */
.L_x_2751:
[----:B0-----:R0:W1:Y:S02]  /*1b5b0*/  SYNCS.PHASECHK.TRANS64.TRYWAIT P0, [R2+URZ+0x16800], R41 ;  /* 0x01680029020075a7 */ /* 0x001064000800017f */
[----:B-1----:R-:W-:Y:S05]  /*1b5c0*/  @!P0 NANOSLEEP.SYNCS 0x989680 ;  /* 0x009896800000895d */ /* 0x002fea0003900000 */
[----:B------:R-:W1:Y:S02]  /*1b5d0*/  @!P0 SYNCS.PHASECHK.TRANS64 P0, [R2+URZ+0x16800], R41 ;  /* 0x01680029020085a7 */ /* 0x000e64000800007f */
[----:B-1----:R-:W-:Y:S05]  /*1b5e0*/  @!P0 BRA `(.L_x_2751) ;  /* 0xfffffffc00f08947 */ /* 0x002fea000383ffff */
[----:B------:R-:W-:Y:S05]  /*1b5f0*/  BRA `(.L_x_2978) ;  /* 0xfffffebc00147947 */ /* 0x000fea000383ffff */
.L_x_2759:
[----:B------:R-:W0:Y:S01]  /*1b600*/  LDC R41, c[0x0][0x3f4] ;  /* 0x0000fd00ff297b82 */ /* 0x000e220000000800 */
[----:B------:R-:W-:Y:S01]  /*1b610*/  BSSY B1, `(.L_x_2979) ;  /* 0x0000008000017945 */ /* 0x000fe20003800000 */
[----:B--2---:R-:W-:Y:S02]  /*1b620*/  IMAD.MOV.U32 R13, RZ, RZ, R26 ;  /* 0x000000ffff0d7224 */ /* 0x004fe400078e001a */
[----:B------:R-:W-:Y:S02]  /*1b630*/  IMAD.MOV.U32 R12, RZ, RZ, RZ ;  /* 0x000000ffff0c7224 */ /* 0x000fe400078e00ff */
[----:B----4-:R-:W-:Y:S02]  /*1b640*/  IMAD.MOV.U32 R11, RZ, RZ, 0x1c1f ;  /* 0x00001c1fff0b7424 */ /* 0x010fe400078e00ff */
[----:B------:R-:W-:-:S07]  /*1b650*/  IMAD.MOV.U32 R15, RZ, RZ, -0x1 ;  /* 0xffffffffff0f7424 */ /* 0x000fce00078e00ff */
[----:B01----:R-:W-:Y:S05]  /*1b660*/  WARPSYNC.COLLECTIVE R15, `(.L_x_2980) ;  /* 0x000000000f087348 */ /* 0x003fea0003c00000 */
[----:B-1----:R1:W2:Y:S02]  /*1b670*/  SHFL.IDX P6, R14, R13, R12, R11 ;  /* 0x0000000c0d0e7389 */ /* 0x0022a400000c000b */
[----:B012---:R-:W-:Y:S01]  /*1b680*/  ENDCOLLECTIVE ;  /* 0x000000000000791b */ /* 0x007fe20003800000 */
.L_x_2980:
[----:B------:R-:W-:Y:S05]  /*1b690*/  BSYNC B1 ;  /* 0x0000000000017941 */ /* 0x000fea0003800000 */
.L_x_2979:
[----:B------:R0:W5:Y:S01]  /*1b6a0*/  LDL R10, [R1+0xc] ;  /* 0x00000c00010a7983 */ /* 0x0001620000100800 */
[----:B------:R-:W-:Y:S01]  /*1b6b0*/  IMAD.MOV.U32 R13, RZ, RZ, R25 ;  /* 0x000000ffff0d7224 */ /* 0x000fe200078e0019 */
[----:B------:R-:W-:Y:S01]  /*1b6c0*/  MOV R15, 0xffffffff ;  /* 0xffffffff000f7802 */ /* 0x000fe20000000f00 */
[----:B------:R-:W-:Y:S01]  /*1b6d0*/  IMAD.MOV.U32 R12, RZ, RZ, RZ ;  /* 0x000000ffff0c7224 */ /* 0x000fe200078e00ff */
[----:B------:R-:W-:Y:S01]  /*1b6e0*/  ISETP.GE.AND P0, PT, R16, R41, PT ;  /* 0x000000291000720c */ /* 0x000fe20003f06270 */
[----:B------:R-:W-:Y:S02]  /*1b6f0*/  IMAD.MOV.U32 R11, RZ, RZ, 0x1c1f ;  /* 0x00001c1fff0b7424 */ /* 0x000fe400078e00ff */
[----:B------:R-:W-:-:S10]  /*1b700*/  IMAD.MOV.U32 R0, RZ, RZ, R14 ;  /* 0x000000ffff007224 */ /* 0x000fd400078e000e */
[----:B0----5:R-:W-:Y:S05]  /*1b710*/  WARPSYNC.COLLECTIVE R15, `(.L_x_2981) ;  /* 0x000000000f087348 */ /* 0x021fea0003c00000 */
[----:B------:R1:W2:Y:S02]  /*1b720*/  SHFL.IDX P6, R14, R13, R12, R11 ;  /* 0x0000000c0d0e7389 */ /* 0x0002a400000c000b */
[----:B012--5:R-:W-:Y:S01]  /*1b730*/  ENDCOLLECTIVE ;  /* 0x000000000000791b */ /* 0x027fe20003800000 */
.L_x_2981:
[----:B------:R-:W-:Y:S02]  /*1b740*/  IMAD.MOV.U32 R13, RZ, RZ, R24 ;  /* 0x000000ffff0d7224 */ /* 0x000fe400078e0018 */
[----:B------:R-:W-:-:S07]  /*1b750*/  IMAD.MOV.U32 R3, RZ, RZ, R14 ;  /* 0x000000ffff037224 */ /* 0x000fce00078e000e */
[----:B------:R-:W-:Y:S05]  /*1b760*/  WARPSYNC.COLLECTIVE R15, `(.L_x_2982) ;  /* 0x000000000f087348 */ /* 0x000fea0003c00000 */
[----:B------:R0:W1:Y:S02]  /*1b770*/  SHFL.IDX P6, R14, R13, R12, R11 ;  /* 0x0000000c0d0e7389 */ /* 0x00006400000c000b */
[----:B01----:R-:W-:Y:S01]  /*1b780*/  ENDCOLLECTIVE ;  /* 0x000000000000791b */ /* 0x003fe20003800000 */
.L_x_2982:
[----:B------:R-:W-:Y:S02]  /*1b790*/  IMAD.MOV.U32 R13, RZ, RZ, R27 ;  /* 0x000000ffff0d7224 */ /* 0x000fe400078e001b */
[----:B------:R-:W-:-:S07]  /*1b7a0*/  IMAD.MOV.U32 R4, RZ, RZ, R14 ;  /* 0x000000ffff047224 */ /* 0x000fce00078e000e */
[----:B------:R-:W-:Y:S05]  /*1b7b0*/  WARPSYNC.COLLECTIVE R15, `(.L_x_2983) ;  /* 0x000000000f087348 */ /* 0x000fea0003c00000 */
[----:B------:R0:W1:Y:S02]  /*1b7c0*/  SHFL.IDX P6, R14, R13, R12, R11 ;  /* 0x0000000c0d0e7389 */ /* 0x00006400000c000b */
[----:B01----:R-:W-:Y:S01]  /*1b7d0*/  ENDCOLLECTIVE ;  /* 0x000000000000791b */ /* 0x003fe20003800000 */
.L_x_2983:
[----:B------:R-:W-:-:S05]  /*1b7e0*/  IMAD R32, R10, R32, RZ ;  /* 0x000000200a207224 */ /* 0x000fca00078e02ff */
[----:B------:R-:W-:-:S13]  /*1b7f0*/  ISETP.GE.OR P1, PT, R35, R32, P0 ;  /* 0x000000202300720c */ /* 0x000fda0000726670 */
[C---:B------:R-:W-:Y:S01]  /*1b800*/  @!P1 IMAD.SHL.U32 R5, R16.reuse, 0x2, RZ ;  /* 0x0000000210059824 */ /* 0x040fe200078e00ff */
[----:B------:R-:W-:-:S04]  /*1b810*/  @!P1 SHF.L.U64.HI R21, R16, 0x1, R17 ;  /* 0x0000000110159819 */ /* 0x000fc80000010211 */
[----:B------:R-:W-:-:S05]  /*1b820*/  @!P1 IADD3 R6, P2, R3, R5, RZ ;  /* 0x0000000503069210 */ /* 0x000fca0007f5e0ff */
[----:B------:R-:W-:-:S05]  /*1b830*/  @!P1 IMAD.X R7, R0, 0x1, R21, P2 ;  /* 0x0000000100079824 */ /* 0x000fca00010e0615 */
        /* <DEDUP_REMOVED lines=19> */
.L_x_2984:
[----:B------:R-:W-:Y:S02]  /*1b970*/  IMAD.MOV.U32 R0, RZ, RZ, R36 ;  /* 0x000000ffff007224 */ /* 0x000fe400078e0024 */
[----:B------:R-:W-:Y:S02]  /*1b980*/  IMAD.MOV.U32 R3, RZ, RZ, R37 ;  /* 0x000000ffff037224 */ /* 0x000fe400078e0025 */
[----:B------:R-:W-:Y:S01]  /*1b990*/  @!P1 IMAD.MOV.U32 R38, RZ, RZ, R10 ;  /* 0x000000ffff269224 */ /* 0x000fe200078e000a */
[----:B------:R-:W-:Y:S01]  /*1b9a0*/  PRMT R48, R0, 0x7610, R48 ;  /* 0x0000761000307816 */ /* 0x000fe20000000030 */
[----:B------:R-:W-:Y:S01]  /*1b9b0*/  IMAD.MOV.U32 R9, RZ, RZ, R39 ;  /* 0x000000ffff097224 */ /* 0x000fe200078e0027 */
[----:B------:R-:W-:Y:S01]  /*1b9c0*/  PRMT R34, R34, 0x5410, R3 ;  /* 0x0000541022227816 */ /* 0x000fe20000000003 */
[----:B------:R-:W-:Y:S02]  /*1b9d0*/  @!P1 IMAD.MOV.U32 R30, RZ, RZ, R4 ;  /* 0x000000ffff1e9224 */ /* 0x000fe400078e0004 */
[----:B------:R-:W-:Y:S01]  /*1b9e0*/  @!P1 IMAD.MOV.U32 R31, RZ, RZ, R5 ;  /* 0x000000ffff1f9224 */ /* 0x000fe200078e0005 */
[----:B------:R-:W-:Y:S01]  /*1b9f0*/  PRMT R34, R9, 0x7610, R34 ;  /* 0x0000761009227816 */ /* 0x000fe20000000022 */
[----:B------:R-:W-:-:S02]  /*1ba00*/  IMAD.MOV.U32 R8, RZ, RZ, R38 ;  /* 0x000000ffff087224 */ /* 0x000fc400078e0026 */
[----:B------:R-:W-:Y:S02]  /*1ba10*/  IMAD.MOV.U32 R13, RZ, RZ, R25 ;  /* 0x000000ffff0d7224 */ /* 0x000fe400078e0019 */
[----:B------:R-:W-:Y:S01]  /*1ba20*/  @!P1 IMAD.MOV.U32 R20, RZ, RZ, R6 ;  /* 0x000000ffff149224 */ /* 0x000fe200078e0006 */
[----:B------:R-:W-:Y:S01]  /*1ba30*/  PRMT R33, R8, 0x7610, R33 ;  /* 0x0000761008217816 */ /* 0x000fe20000000021 */
[----:B------:R-:W-:Y:S02]  /*1ba40*/  @!P1 IMAD.MOV.U32 R21, RZ, RZ, R7 ;  /* 0x000000ffff159224 */ /* 0x000fe400078e0007 */
[----:B------:R-:W-:Y:S02]  /*1ba50*/  IMAD.MOV.U32 R4, RZ, RZ, R30 ;  /* 0x000000ffff047224 */ /* 0x000fe400078e001e */
[----:B------:R-:W-:Y:S02]  /*1ba60*/  IMAD.MOV.U32 R5, RZ, RZ, R31 ;  /* 0x000000ffff057224 */ /* 0x000fe400078e001f */
[----:B------:R-:W-:Y:S01]  /*1ba70*/  IMAD.MOV.U32 R0, RZ, RZ, R14 ;  /* 0x000000ffff007224 */ /* 0x000fe200078e000e */
[----:B------:R-:W-:-:S07]  /*1ba80*/  PRMT R50, R4, 0x7610, R50 ;  /* 0x0000761004327816 */ /* 0x000fce0000000032 */
[----:B------:R-:W-:Y:S05]  /*1ba90*/  WARPSYNC.COLLECTIVE R15, `(.L_x_2985) ;  /* 0x000000000f087348 */ /* 0x000fea0003c00000 */
[----:B------:R0:W1:Y:S02]  /*1baa0*/  SHFL.IDX P6, R14, R13, R12, R11 ;  /* 0x0000000c0d0e7389 */ /* 0x00006400000c000b */
[----:B01----:R-:W-:Y:S01]  /*1bab0*/  ENDCOLLECTIVE ;  /* 0x000000000000791b */ /* 0x003fe20003800000 */
.L_x_2985:
[----:B------:R-:W-:Y:S01]  /*1bac0*/  IMAD.MOV.U32 R6, RZ, RZ, R20 ;  /* 0x000000ffff067224 */ /* 0x000fe200078e0014 */
[----:B------:R-:W-:Y:S01]  /*1bad0*/  PRMT R54, R5, 0x7610, R54 ;  /* 0x0000761005367816 */ /* 0x000fe20000000036 */
[----:B------:R-:W-:Y:S01]  /*1bae0*/  IMAD.MOV.U32 R7, RZ, RZ, R21 ;  /* 0x000000ffff077224 */ /* 0x000fe200078e0015 */
[----:B------:R-:W-:Y:S02]  /*1baf0*/  CS2R R4, SRZ ;  /* 0x0000000000047805 */ /* 0x000fe4000001ff00 */
[----:B------:R-:W-:Y:S02]  /*1bb00*/  PRMT R33, R33, 0x5410, R6 ;  /* 0x0000541021217816 */ /* 0x000fe40000000006 */
[----:B------:R-:W-:Y:S02]  /*1bb10*/  PRMT R55, R7, 0x7610, R55 ;  /* 0x0000761007377816 */ /* 0x000fe40000000037 */
[----:B------:R-:W-:Y:S01]  /*1bb20*/  MOV R13, R24 ;  /* 0x00000018000d7202 */ /* 0x000fe20000000f00 */
[----:B------:R-:W-:-:S07]  /*1bb30*/  IMAD.MOV.U32 R3, RZ, RZ, R14 ;  /* 0x000000ffff037224 */ /* 0x000fce00078e000e */
[----:B------:R-:W-:Y:S05]  /*1bb40*/  WARPSYNC.COLLECTIVE R15, `(.L_x_2986) ;  /* 0x000000000f087348 */ /* 0x000fea0003c00000 */
[----:B------:R0:W1:Y:S02]  /*1bb50*/  SHFL.IDX P6, R14, R13, R12, R11 ;  /* 0x0000000c0d0e7389 */ /* 0x00006400000c000b */
[----:B01----:R-:W-:Y:S01]  /*1bb60*/  ENDCOLLECTIVE ;  /* 0x000000000000791b */ /* 0x003fe20003800000 */
.L_x_2986:
[----:B------:R-:W-:Y:S02]  /*1bb70*/  IMAD.MOV.U32 R13, RZ, RZ, R27 ;  /* 0x000000ffff0d7224 */ /* 0x000fe400078e001b */
[----:B------:R-:W-:-:S07]  /*1bb80*/  IMAD.MOV.U32 R24, RZ, RZ, R14 ;  /* 0x000000ffff187224 */ /* 0x000fce00078e000e */
[----:B------:R-:W-:Y:S05]  /*1bb90*/  WARPSYNC.COLLECTIVE R15, `(.L_x_2987) ;  /* 0x000000000f087348 */ /* 0x000fea0003c00000 */
[----:B------:R0:W1:Y:S02]  /*1bba0*/  SHFL.IDX P6, R14, R13, R12, R11 ;  /* 0x0000000c0d0e7389 */ /* 0x00006400000c000b */
[----:B01----:R-:W-:Y:S01]  /*1bbb0*/  ENDCOLLECTIVE ;  /* 0x000000000000791b */ /* 0x003fe20003800000 */
.L_x_2987:
[----:B------:R-:W-:Y:S05]  /*1bbc0*/  BRA `(.L_x_2988) ;  /* 0xfffffec800447947 */ /* 0x000fea000383ffff */
.L_x_2763:
[----:B0-----:R0:W1:Y:S02]  /*1bbd0*/  SYNCS.PHASECHK.TRANS64.TRYWAIT P1, [R2+URZ+0x16800], R13 ;  /* 0x0168000d020075a7 */ /* 0x001064000802017f */
[----:B-1----:R-:W-:Y:S05]  /*1bbe0*/  @!P1 NANOSLEEP.SYNCS 0x989680 ;  /* 0x009896800000995d */ /* 0x002fea0003900000 */
[----:B------:R-:W1:Y:S02]  /*1bbf0*/  @!P1 SYNCS.PHASECHK.TRANS64 P1, [R2+URZ+0x16800], R13 ;  /* 0x0168000d020095a7 */ /* 0x000e64000802007f */
[----:B-1----:R-:W-:Y:S05]  /*1bc00*/  @!P1 BRA `(.L_x_2763) ;  /* 0xfffffffc00f09947 */ /* 0x002fea000383ffff */
[----:B------:R-:W-:Y:S05]  /*1bc10*/  BRA `(.L_x_2989) ;  /* 0xfffffec800ec7947 */ /* 0x000fea000383ffff */
.L_x_2769:
[----:B-1----:R1:W3:Y:S02]  /*1bc20*/  SYNCS.PHASECHK.TRANS64.TRYWAIT P1, [R8+URZ+0x16830], R3 ;  /* 0x01683003080075a7 */ /* 0x0022e4000802017f */
[----:B---3--:R-:W-:Y:S05]  /*1bc30*/  @!P1 NANOSLEEP.SYNCS 0x989680 ;  /* 0x009896800000995d */ /* 0x008fea0003900000 */
[----:B------:R-:W3:Y:S02]  /*1bc40*/  @!P1 SYNCS.PHASECHK.TRANS64 P1, [R8+URZ+0x16830], R3 ;  /* 0x01683003080095a7 */ /* 0x000ee4000802007f */
[----:B---3--:R-:W-:Y:S05]  /*1bc50*/  @!P1 BRA `(.L_x_2769) ;  /* 0xfffffffc00f09947 */ /* 0x008fea000383ffff */
[----:B------:R-:W-:Y:S05]  /*1bc60*/  BRA `(.L_x_2768) ;  /* 0xfffffed800c47947 */ /* 0x000fea000383ffff */
.L_x_2776:
[----:B-1----:R1:W2:Y:S02]  /*1bc70*/  SYNCS.PHASECHK.TRANS64.TRYWAIT P2, [R3+URZ+0x16830], R0 ;  /* 0x01683000030075a7 */ /* 0x0022a4000804017f */
[----:B--2---:R-:W-:Y:S05]  /*1bc80*/  @!P2 NANOSLEEP.SYNCS 0x989680 ;  /* 0x009896800000a95d */ /* 0x004fea0003900000 */
[----:B------:R-:W2:Y:S02]  /*1bc90*/  @!P2 SYNCS.PHASECHK.TRANS64 P2, [R3+URZ+0x16830], R0 ;  /* 0x016830000300a5a7 */ /* 0x000ea4000804007f */
[----:B--2---:R-:W-:Y:S05]  /*1bca0*/  @!P2 BRA `(.L_x_2776) ;  /* 0xfffffffc00f0a947 */ /* 0x004fea000383ffff */
[----:B------:R-:W-:Y:S05]  /*1bcb0*/  BRA `(.L_x_2775) ;  /* 0xfffffefc00707947 */ /* 0x000fea000383ffff */
.L_x_2780:
[----:B-1----:R1:W2:Y:S02]  /*1bcc0*/  SYNCS.PHASECHK.TRANS64.TRYWAIT P1, [R3+URZ+0x16850], R0 ;  /* 0x01685000030075a7 */ /* 0x0022a4000802017f */
[----:B--2---:R-:W-:Y:S05]  /*1bcd0*/  @!P1 NANOSLEEP.SYNCS 0x989680 ;  /* 0x009896800000995d */ /* 0x004fea0003900000 */
[----:B------:R-:W2:Y:S02]  /*1bce0*/  @!P1 SYNCS.PHASECHK.TRANS64 P1, [R3+URZ+0x16850], R0 ;  /* 0x01685000030095a7 */ /* 0x000ea4000802007f */
[----:B--2---:R-:W-:Y:S05]  /*1bcf0*/  @!P1 BRA `(.L_x_2780) ;  /* 0xfffffffc00f09947 */ /* 0x004fea000383ffff */
[----:B------:R-:W-:Y:S05]  /*1bd00*/  BRA `(.L_x_2777) ;  /* 0xffffff00004c7947 */ /* 0x000fea000383ffff */
.L_x_2789:
[----:B-1----:R1:W2:Y:S02]  /*1bd10*/  SYNCS.PHASECHK.TRANS64.TRYWAIT P1, [R0+URZ+0x16830], R3 ;  /* 0x01683003000075a7 */ /* 0x0022a4000802017f */
[----:B--2---:R-:W-:Y:S05]  /*1bd20*/  @!P1 NANOSLEEP.SYNCS 0x989680 ;  /* 0x009896800000995d */ /* 0x004fea0003900000 */
[----:B------:R-:W2:Y:S02]  /*1bd30*/  @!P1 SYNCS.PHASECHK.TRANS64 P1, [R0+URZ+0x16830], R3 ;  /* 0x01683003000095a7 */ /* 0x000ea4000802007f */
[----:B--2---:R-:W-:Y:S05]  /*1bd40*/  @!P1 BRA `(.L_x_2789) ;  /* 0xfffffffc00f09947 */ /* 0x004fea000383ffff */
[----:B------:R-:W-:Y:S05]  /*1bd50*/  BRA `(.L_x_2788) ;  /* 0xffffff2400c47947 */ /* 0x000fea000383ffff */
.L_x_2793:
[----:B-1----:R1:W2:Y:S02]  /*1bd60*/  SYNCS.PHASECHK.TRANS64.TRYWAIT P1, [R3+URZ+0x16850], R0 ;  /* 0x01685000030075a7 */ /* 0x0022a4000802017f */
[----:B--2---:R-:W-:Y:S05]  /*1bd70*/  @!P1 NANOSLEEP.SYNCS 0x989680 ;  /* 0x009896800000995d */ /* 0x004fea0003900000 */
[----:B------:R-:W2:Y:S02]  /*1bd80*/  @!P1 SYNCS.PHASECHK.TRANS64 P1, [R3+URZ+0x16850], R0 ;  /* 0x01685000030095a7 */ /* 0x000ea4000802007f */
[----:B--2---:R-:W-:Y:S05]  /*1bd90*/  @!P1 BRA `(.L_x_2793) ;  /* 0xfffffffc00f09947 */ /* 0x004fea000383ffff */
[----:B------:R-:W-:Y:S05]  /*1bda0*/  BRA `(.L_x_2790) ;  /* 0xffffff2800947947 */ /* 0x000fea000383ffff */
.L_x_2800:
[----:B-1----:R1:W2:Y:S02]  /*1bdb0*/  SYNCS.PHASECHK.TRANS64.TRYWAIT P1, [R10+URZ+0x16850], R7 ;  /* 0x016850070a0075a7 */ /* 0x0022a4000802017f */
[----:B--2---:R-:W-:Y:S05]  /*1bdc0*/  @!P1 NANOSLEEP.SYNCS 0x989680 ;  /* 0x009896800000995d */ /* 0x004fea0003900000 */
[----:B------:R-:W2:Y:S02]  /*1bdd0*/  @!P1 SYNCS.PHASECHK.TRANS64 P1, [R10+URZ+0x16850], R7 ;  /* 0x016850070a0095a7 */ /* 0x000ea4000802007f */
[----:B--2---:R-:W-:Y:S05]  /*1bde0*/  @!P1 BRA `(.L_x_2800) ;  /* 0xfffffffc00f09947 */ /* 0x004fea000383ffff */
[----:B------:R-:W-:Y:S05]  /*1bdf0*/  BRA `(.L_x_2799) ;  /* 0xffffff44005c7947 */ /* 0x000fea000383ffff */
.L_x_2806:
        /* <DEDUP_REMOVED lines=8> */
.L_x_2990:
[----:B------:R-:W-:Y:S02]  /*1be80*/  VIADD R20, R42, 0x30 ;  /* 0x000000302a147836 */ /* 0x000fe40000000000 */
[----:B------:R-:W-:Y:S02]  /*1be90*/  IMAD.MOV.U32 R13, RZ, RZ, R40 ;  /* 0x000000ffff0d7224 */ /* 0x000fe400078e0028 */
[----:B------:R-:W-:-:S07]  /*1bea0*/  IMAD.MOV.U32 R0, RZ, RZ, R14 ;  /* 0x000000ffff007224 */ /* 0x000fce00078e000e */
[----:B------:R-:W-:Y:S05]  /*1beb0*/  WARPSYNC.COLLECTIVE R15, `(.L_x_2991) ;  /* 0x000000000f087348 */ /* 0x000fea0003c00000 */
[----:B------:R0:W1:Y:S02]  /*1bec0*/  SHFL.IDX P6, R14, R13, R12, R11 ;  /* 0x0000000c0d0e7389 */ /* 0x00006400000c000b */
[----:B01----:R-:W-:Y:S01]  /*1bed0*/  ENDCOLLECTIVE ;  /* 0x000000000000791b */ /* 0x003fe20003800000 */
.L_x_2991:
        /* <DEDUP_REMOVED lines=12> */
.L_x_2992:
[----:B------:R-:W-:-:S04]  /*1bfa0*/  @!P3 LEA R28, P5, R43, R3, 0x1 ;  /* 0x000000032b1cb211 */ /* 0x000fc800078a08ff */
[----:B------:R-:W-:Y:S01]  /*1bfb0*/  @!P3 LEA.HI.X R3, R43, R0, R44, 0x1, P5 ;  /* 0x000000002b03b211 */ /* 0x000fe200028f0c2c */
[----:B------:R-:W-:Y:S01]  /*1bfc0*/  IMAD.MOV.U32 R13, RZ, RZ, R40 ;  /* 0x000000ffff0d7224 */ /* 0x000fe200078e0028 */
[----:B------:R-:W-:-:S07]  /*1bfd0*/  MOV R8, R14 ;  /* 0x0000000e00087202 */ /* 0x000fce0000000f00 */
[----:B------:R-:W-:Y:S05]  /*1bfe0*/  WARPSYNC.COLLECTIVE R15, `(.L_x_2993) ;  /* 0x000000000f087348 */ /* 0x000fea0003c00000 */
[----:B------:R0:W1:Y:S02]  /*1bff0*/  SHFL.IDX P6, R14, R13, R12, R11 ;  /* 0x0000000c0d0e7389 */ /* 0x00006400000c000b */
[----:B01----:R-:W-:Y:S01]  /*1c000*/  ENDCOLLECTIVE ;  /* 0x000000000000791b */ /* 0x003fe20003800000 */
.L_x_2993:
[----:B------:R-:W-:Y:S02]  /*1c010*/  IMAD.MOV.U32 R13, RZ, RZ, R41 ;  /* 0x000000ffff0d7224 */ /* 0x000fe400078e0029 */
[----:B------:R-:W-:Y:S02]  /*1c020*/  IMAD.MOV.U32 R12, RZ, RZ, 0x2 ;  /* 0x00000002ff0c7424 */ /* 0x000fe400078e00ff */
[----:B------:R-:W-:-:S07]  /*1c030*/  IMAD.MOV.U32 R9, RZ, RZ, R14 ;  /* 0x000000ffff097224 */ /* 0x000fce00078e000e */
[----:B------:R-:W-:Y:S05]  /*1c040*/  WARPSYNC.COLLECTIVE R15, `(.L_x_2994) ;  /* 0x000000000f087348 */ /* 0x000fea0003c00000 */
[----:B------:R0:W1:Y:S02]  /*1c050*/  SHFL.IDX P6, R14, R13, R12, R11 ;  /* 0x0000000c0d0e7389 */ /* 0x00006400000c000b */
[----:B01----:R-:W-:Y:S01]  /*1c060*/  ENDCOLLECTIVE ;  /* 0x000000000000791b */ /* 0x003fe20003800000 */
.L_x_2994:
        /* <DEDUP_REMOVED lines=11> */
.L_x_2995:
[----:B------:R-:W-:Y:S02]  /*1c120*/  IMAD.MOV.U32 R13, RZ, RZ, R41 ;  /* 0x000000ffff0d7224 */ /* 0x000fe400078e0029 */
[----:B------:R-:W-:Y:S01]  /*1c130*/  IMAD.MOV.U32 R12, RZ, RZ, 0x3 ;  /* 0x00000003ff0c7424 */ /* 0x000fe200078e00ff */
[----:B------:R-:W-:-:S13]  /*1c140*/  @!P2 LEA R46, P5, R43, R14, 0x1 ;  /* 0x0000000e2b2ea211 */ /* 0x000fda00078a08ff */
[----:B------:R-:W-:Y:S05]  /*1c150*/  WARPSYNC.COLLECTIVE R15, `(.L_x_2996) ;  /* 0x000000000f087348 */ /* 0x000fea0003c00000 */
[----:B------:R0:W1:Y:S02]  /*1c160*/  SHFL.IDX P6, R14, R13, R12, R11 ;  /* 0x0000000c0d0e7389 */ /* 0x00006400000c000b */
[----:B01----:R-:W-:Y:S01]  /*1c170*/  ENDCOLLECTIVE ;  /* 0x000000000000791b */ /* 0x003fe20003800000 */
.L_x_2996:
        /* <DEDUP_REMOVED lines=9> */
.L_x_2997:
[----:B------:R-:W-:Y:S05]  /*1c210*/  BRA `(.L_x_2998) ;  /* 0xffffff5800947947 */ /* 0x000fea000383ffff */
.L_x_2808:
[----:B------:R-:W-:Y:S02]  /*1c220*/  IMAD.MOV.U32 R13, RZ, RZ, R4 ;  /* 0x000000ffff0d7224 */ /* 0x000fe400078e0004 */
[----:B------:R-:W-:Y:S02]  /*1c230*/  IMAD.MOV.U32 R12, RZ, RZ, RZ ;  /* 0x000000ffff0c7224 */ /* 0x000fe400078e00ff */
[----:B------:R-:W-:Y:S02]  /*1c240*/  IMAD.MOV.U32 R11, RZ, RZ, 0x1c1f ;  /* 0x00001c1fff0b7424 */ /* 0x000fe400078e00ff */
[----:B------:R-:W-:-:S07]  /*1c250*/  IMAD.MOV.U32 R15, RZ, RZ, -0x1 ;  /* 0xffffffffff0f7424 */ /* 0x000fce00078e00ff */
[----:B------:R-:W-:Y:S05]  /*1c260*/  WARPSYNC.COLLECTIVE R15, `(.L_x_2999) ;  /* 0x000000000f087348 */ /* 0x000fea0003c00000 */
[----:B------:R0:W1:Y:S02]  /*1c270*/  SHFL.IDX P6, R14, R13, R12, R11 ;  /* 0x0000000c0d0e7389 */ /* 0x00006400000c000b */
[----:B01----:R-:W-:Y:S01]  /*1c280*/  ENDCOLLECTIVE ;  /* 0x000000000000791b */ /* 0x003fe20003800000 */
.L_x_2999:
[----:B------:R-:W-:Y:S01]  /*1c290*/  IMAD.MOV.U32 R13, RZ, RZ, R0 ;  /* 0x000000ffff0d7224 */ /* 0x000fe200078e0000 */
[----:B------:R-:W-:-:S07]  /*1c2a0*/  MOV R3, R14 ;  /* 0x0000000e00037202 */ /* 0x000fce0000000f00 */
[----:B------:R-:W-:Y:S05]  /*1c2b0*/  WARPSYNC.COLLECTIVE R15, `(.L_x_3000) ;  /* 0x000000000f087348 */ /* 0x000fea0003c00000 */
[----:B------:R0:W1:Y:S02]  /*1c2c0*/  SHFL.IDX P6, R14, R13, R12, R11 ;  /* 0x0000000c0d0e7389 */ /* 0x00006400000c000b */
[----:B01----:R-:W-:Y:S01]  /*1c2d0*/  ENDCOLLECTIVE ;  /* 0x000000000000791b */ /* 0x003fe20003800000 */
.L_x_3000:
[----:B------:R-:W-:Y:S05]  /*1c2e0*/  BRA `(.L_x_3001) ;  /* 0xffffff5c00707947 */ /* 0x000fea000383ffff */
.L_x_2811:
        /* <DEDUP_REMOVED lines=8> */
.L_x_3003:
[----:B------:R-:W-:Y:S05]  /*1c370*/  BSYNC B1 ;  /* 0x0000000000017941 */ /* 0x000fea0003800000 */
.L_x_3002:
        /* <DEDUP_REMOVED lines=8> */
.L_x_3004:
[----:B------:R-:W-:Y:S05]  /*1c400*/  BRA `(.L_x_3005) ;  /* 0xffffff5c00cc7947 */ /* 0x000fea000383ffff */
.L_x_2815:
        /* <DEDUP_REMOVED lines=9> */
.L_x_3006:
        /* <DEDUP_REMOVED lines=10> */
.L_x_3007:
[----:B------:R-:W-:Y:S02]  /*1c540*/  IMAD.MOV.U32 R13, RZ, RZ, R20 ;  /* 0x000000ffff0d7224 */ /* 0x000fe400078e0014 */
[----:B------:R-:W-:Y:S02]  /*1c550*/  IMAD.MOV.U32 R12, RZ, RZ, 0x1 ;  /* 0x00000001ff0c7424 */ /* 0x000fe400078e00ff */
[----:B------:R-:W-:-:S07]  /*1c560*/  IMAD.MOV.U32 R3, RZ, RZ, R14 ;  /* 0x000000ffff037224 */ /* 0x000fce00078e000e */
[----:B------:R-:W-:Y:S05]  /*1c570*/  WARPSYNC.COLLECTIVE R15, `(.L_x_3008) ;  /* 0x000000000f087348 */ /* 0x000fea0003c00000 */
[----:B------:R0:W1:Y:S02]  /*1c580*/  SHFL.IDX P6, R14, R13, R12, R11 ;  /* 0x0000000c0d0e7389 */ /* 0x00006400000c000b */
[----:B01----:R-:W-:Y:S01]  /*1c590*/  ENDCOLLECTIVE ;  /* 0x000000000000791b */ /* 0x003fe20003800000 */
.L_x_3008:
[----:B------:R-:W-:-:S04]  /*1c5a0*/  @!P3 LEA R10, P5, R43, R3, 0x1 ;  /* 0x000000032b0ab211 */ /* 0x000fc800078a08ff */
[----:B------:R-:W-:Y:S01]  /*1c5b0*/  @!P3 LEA.HI.X R3, R43, R0, R44, 0x1, P5 ;  /* 0x000000002b03b211 */ /* 0x000fe200028f0c2c */
[----:B------:R-:W-:Y:S02]  /*1c5c0*/  IMAD.MOV.U32 R13, RZ, RZ, R7 ;  /* 0x000000ffff0d7224 */ /* 0x000fe400078e0007 */
[----:B------:R-:W-:-:S07]  /*1c5d0*/  IMAD.MOV.U32 R4, RZ, RZ, R14 ;  /* 0x000000ffff047224 */ /* 0x000fce00078e000e */
[----:B------:R-:W-:Y:S05]  /*1c5e0*/  WARPSYNC.COLLECTIVE R15, `(.L_x_3009) ;  /* 0x000000000f087348 */ /* 0x000fea0003c00000 */
[----:B------:R0:W1:Y:S02]  /*1c5f0*/  SHFL.IDX P6, R14, R13, R12, R11 ;  /* 0x0000000c0d0e7389 */ /* 0x00006400000c000b */
[----:B01----:R-:W-:Y:S01]  /*1c600*/  ENDCOLLECTIVE ;  /* 0x000000000000791b */ /* 0x003fe20003800000 */
.L_x_3009:
[----:B------:R-:W-:Y:S02]  /*1c610*/  IMAD.MOV.U32 R13, RZ, RZ, R20 ;  /* 0x000000ffff0d7224 */ /* 0x000fe400078e0014 */
[----:B------:R-:W-:Y:S01]  /*1c620*/  IMAD.MOV.U32 R12, RZ, RZ, 0x2 ;  /* 0x00000002ff0c7424 */ /* 0x000fe200078e00ff */
[----:B------:R-:W-:-:S07]  /*1c630*/  MOV R5, R14 ;  /* 0x0000000e00057202 */ /* 0x000fce0000000f00 */
[----:B------:R-:W-:Y:S05]  /*1c640*/  WARPSYNC.COLLECTIVE R15, `(.L_x_3010) ;  /* 0x000000000f087348 */ /* 0x000fea0003c00000 */
[----:B------:R0:W1:Y:S02]  /*1c650*/  SHFL.IDX P6, R14, R13, R12, R11 ;  /* 0x0000000c0d0e7389 */ /* 0x00006400000c000b */
[----:B01----:R-:W-:Y:S01]  /*1c660*/  ENDCOLLECTIVE ;  /* 0x000000000000791b */ /* 0x003fe20003800000 */
.L_x_3010:
[----:B------:R-:W-:-:S04]  /*1c670*/  @!P4 LEA R8, P1, R43, R5, 0x1 ;  /* 0x000000052b08c211 */ /* 0x000fc800078208ff */
[----:B------:R-:W-:Y:S01]  /*1c680*/  @!P4 LEA.HI.X R9, R43, R4, R44, 0x1, P1 ;  /* 0x000000042b09c211 */ /* 0x000fe200008f0c2c */
[----:B------:R-:W-:Y:S02]  /*1c690*/  IMAD.MOV.U32 R13, RZ, RZ, R7 ;  /* 0x000000ffff0d7224 */ /* 0x000fe400078e0007 */
[----:B------:R-:W-:-:S07]  /*1c6a0*/  IMAD.MOV.U32 R6, RZ, RZ, R14 ;  /* 0x000000ffff067224 */ /* 0x000fce00078e000e */
[----:B------:R-:W-:Y:S05]  /*1c6b0*/  WARPSYNC.COLLECTIVE R15, `(.L_x_3011) ;  /* 0x000000000f087348 */ /* 0x000fea0003c00000 */
[----:B------:R0:W1:Y:S02]  /*1c6c0*/  SHFL.IDX P6, R14, R13, R12, R11 ;  /* 0x0000000c0d0e7389 */ /* 0x00006400000c000b */
[----:B01----:R-:W-:Y:S01]  /*1c6d0*/  ENDCOLLECTIVE ;  /* 0x000000000000791b */ /* 0x003fe20003800000 */
.L_x_3011:
        /* <DEDUP_REMOVED lines=12> */
.L_x_3012:
[----:B------:R0:W-:Y:S01]  /*1c7a0*/  @!P2 ST.E.128 desc[UR40][R4.64], RZ ;  /* 0x000000ff0400a985 */ /* 0x0001e2000c101d28 */
[----:B------:R-:W-:Y:S02]  /*1c7b0*/  IMAD.MOV.U32 R13, RZ, RZ, R7 ;  /* 0x000000ffff0d7224 */ /* 0x000fe400078e0007 */
[----:B------:R-:W-:-:S07]  /*1c7c0*/  IMAD.MOV.U32 R0, RZ, RZ, R14 ;  /* 0x000000ffff007224 */ /* 0x000fce00078e000e */
[----:B0-----:R-:W-:Y:S05]  /*1c7d0*/  WARPSYNC.COLLECTIVE R15, `(.L_x_3013) ;  /* 0x000000000f087348 */ /* 0x001fea0003c00000 */
[----:B------:R1:W2:Y:S02]  /*1c7e0*/  SHFL.IDX P6, R14, R13, R12, R11 ;  /* 0x0000000c0d0e7389 */ /* 0x0002a400000c000b */
[----:B012---:R-:W-:Y:S01]  /*1c7f0*/  ENDCOLLECTIVE ;  /* 0x000000000000791b */ /* 0x007fe20003800000 */
.L_x_3013:
[----:B------:R-:W-:Y:S05]  /*1c800*/  BRA `(.L_x_3014) ;  /* 0xffffff6400dc7947 */ /* 0x000fea000383ffff */
.L_x_2834:
        /* <DEDUP_REMOVED lines=11> */
.L_x_3016:
[----:B------:R-:W-:Y:S05]  /*1c8c0*/  BSYNC B1 ;  /* 0x0000000000017941 */ /* 0x000fea0003800000 */
.L_x_3015:
[----:B------:R-:W-:Y:S05]  /*1c8d0*/  BRA `(.L_x_3017) ;  /* 0xffffff8000c07947 */ /* 0x000fea000383ffff */
.L_x_2836:
[----:B------:R-:W-:Y:S01]  /*1c8e0*/  BSSY B1, `(.L_x_3018) ;  /* 0x0000006000017945 */ /* 0x000fe20003800000 */
[----:B------:R-:W-:-:S07]  /*1c8f0*/  IMAD.MOV.U32 R15, RZ, RZ, -0x1 ;  /* 0xffffffffff0f7424 */ /* 0x000fce00078e00ff */
[----:B012---:R-:W-:Y:S05]  /*1c900*/  WARPSYNC.COLLECTIVE R15, `(.L_x_3019) ;  /* 0x000000000f0c7348 */ /* 0x007fea0003c00000 */
[----:B------:R-:W-:Y:S02]  /*1c910*/  ELECT P6, UR62, PT ;  /* 0x00000000003e782f */ /* 0x000fe400038c0000 */
[----:B------:R-:W-:Y:S01]  /*1c920*/  MOV R14, UR62 ;  /* 0x0000003e000e7c02 */ /* 0x000fe20008000f00 */
[----:B012---:R-:W-:Y:S10]  /*1c930*/  ENDCOLLECTIVE ;  /* 0x000000000000791b */ /* 0x007ff40003800000 */
.L_x_3019:
[----:B------:R-:W-:Y:S05]  /*1c940*/  BSYNC B1 ;  /* 0x0000000000017941 */ /* 0x000fea0003800000 */
.L_x_3018:
[----:B------:R-:W-:Y:S05]  /*1c950*/  BRA `(.L_x_2835) ;  /* 0xffffff8000b87947 */ /* 0x000fea000383ffff */
.L_x_2838:
[----:B--2---:R2:W3:Y:S02]  /*1c960*/  SYNCS.PHASECHK.TRANS64.TRYWAIT P0, [R16+URZ+0x16820], R6 ;  /* 0x01682006100075a7 */ /* 0x0044e4000800017f */
[----:B---3--:R-:W-:Y:S05]  /*1c970*/  @!P0 NANOSLEEP.SYNCS 0x989680 ;  /* 0x009896800000895d */ /* 0x008fea0003900000 */
[----:B------:R-:W3:Y:S02]  /*1c980*/  @!P0 SYNCS.PHASECHK.TRANS64 P0, [R16+URZ+0x16820], R6 ;  /* 0x01682006100085a7 */ /* 0x000ee4000800007f */
[----:B---3--:R-:W-:Y:S05]  /*1c990*/  @!P0 BRA `(.L_x_2838) ;  /* 0xfffffffc00f08947 */ /* 0x008fea000383ffff */
[----:B------:R-:W-:Y:S05]  /*1c9a0*/  BRA `(.L_x_3020) ;  /* 0xffffff8000c87947 */ /* 0x000fea000383ffff */
.L_x_2842:
[----:B--2---:R2:W3:Y:S02]  /*1c9b0*/  SYNCS.PHASECHK.TRANS64.TRYWAIT P0, [R6+URZ+0x168a0], R7 ;  /* 0x0168a007060075a7 */ /* 0x0044e4000800017f */
[----:B---3--:R-:W-:Y:S05]  /*1c9c0*/  @!P0 NANOSLEEP.SYNCS 0x989680 ;  /* 0x009896800000895d */ /* 0x008fea0003900000 */
[----:B------:R-:W3:Y:S02]  /*1c9d0*/  @!P0 SYNCS.PHASECHK.TRANS64 P0, [R6+URZ+0x168a0], R7 ;  /* 0x0168a007060085a7 */ /* 0x000ee4000800007f */
[----:B---3--:R-:W-:Y:S05]  /*1c9e0*/  @!P0 BRA `(.L_x_2842) ;  /* 0xfffffffc00f08947 */ /* 0x008fea000383ffff */
[----:B------:R-:W-:Y:S05]  /*1c9f0*/  BRA `(.L_x_3021) ;  /* 0xffffff8000e47947 */ /* 0x000fea000383ffff */
.L_x_2847:
[----:B0-----:R0:W1:Y:S02]  /*1ca00*/  SYNCS.PHASECHK.TRANS64.TRYWAIT P0, [R6+URZ+0x168c0], R7 ;  /* 0x0168c007060075a7 */ /* 0x001064000800017f */
[----:B-1----:R-:W-:Y:S05]  /*1ca10*/  @!P0 NANOSLEEP.SYNCS 0x989680 ;  /* 0x009896800000895d */ /* 0x002fea0003900000 */
[----:B------:R-:W1:Y:S02]  /*1ca20*/  @!P0 SYNCS.PHASECHK.TRANS64 P0, [R6+URZ+0x168c0], R7 ;  /* 0x0168c007060085a7 */ /* 0x000e64000800007f */
[----:B-1----:R-:W-:Y:S05]  /*1ca30*/  @!P0 BRA `(.L_x_2847) ;  /* 0xfffffffc00f08947 */ /* 0x002fea000383ffff */
[----:B------:R-:W-:Y:S05]  /*1ca40*/  BRA `(.L_x_3022) ;  /* 0xffffff8400647947 */ /* 0x000fea000383ffff */
.L_x_2854:
[----:B0-----:R0:W3:Y:S02]  /*1ca50*/  SYNCS.PHASECHK.TRANS64.TRYWAIT P1, [R6+URZ+0x168a0], R7 ;  /* 0x0168a007060075a7 */ /* 0x0010e4000802017f */
[----:B---3--:R-:W-:Y:S05]  /*1ca60*/  @!P1 NANOSLEEP.SYNCS 0x989680 ;  /* 0x009896800000995d */ /* 0x008fea0003900000 */
[----:B------:R-:W3:Y:S02]  /*1ca70*/  @!P1 SYNCS.PHASECHK.TRANS64 P1, [R6+URZ+0x168a0], R7 ;  /* 0x0168a007060095a7 */ /* 0x000ee4000802007f */
[----:B---3--:R-:W-:Y:S05]  /*1ca80*/  @!P1 BRA `(.L_x_2854) ;  /* 0xfffffffc00f09947 */ /* 0x008fea000383ffff */
[----:B------:R-:W-:Y:S05]  /*1ca90*/  BRA `(.L_x_3023) ;  /* 0xffffff8800307947 */ /* 0x000fea000383ffff */
.L_x_2859:
[----:B-1----:R1:W2:Y:S02]  /*1caa0*/  SYNCS.PHASECHK.TRANS64.TRYWAIT P1, [R6+URZ+0x168c0], R7 ;  /* 0x0168c007060075a7 */ /* 0x0022a4000802017f */
[----:B--2---:R-:W-:Y:S05]  /*1cab0*/  @!P1 NANOSLEEP.SYNCS 0x989680 ;  /* 0x009896800000995d */ /* 0x004fea0003900000 */
[----:B------:R-:W2:Y:S02]  /*1cac0*/  @!P1 SYNCS.PHASECHK.TRANS64 P1, [R6+URZ+0x168c0], R7 ;  /* 0x0168c007060095a7 */ /* 0x000ea4000802007f */
[----:B--2---:R-:W-:Y:S05]  /*1cad0*/  @!P1 BRA `(.L_x_2859) ;  /* 0xfffffffc00f09947 */ /* 0x004fea000383ffff */
[----:B------:R-:W-:Y:S05]  /*1cae0*/  BRA `(.L_x_3024) ;  /* 0xffffff8800a87947 */ /* 0x000fea000383ffff */
.L_x_2874:
[----:B------:R-:W0:Y:S01]  /*1caf0*/  S2R R20, SR_TID.X ;  /* 0x0000000000147919 */ /* 0x000e220000002100 */
[----:B------:R-:W-:Y:S01]  /*1cb00*/  BSSY B0, `(.L_x_3025) ;  /* 0x000000a000007945 */ /* 0x000fe20003800000 */
[----:B------:R-:W-:Y:S01]  /*1cb10*/  IMAD.MOV.U32 R12, RZ, RZ, RZ ;  /* 0x000000ffff0c7224 */ /* 0x000fe200078e00ff */
[----:B------:R-:W-:Y:S01]  /*1cb20*/  MOV R11, 0x1f ;  /* 0x0000001f000b7802 */ /* 0x000fe20000000f00 */
[----:B------:R-:W-:Y:S01]  /*1cb30*/  IMAD.MOV.U32 R15, RZ, RZ, -0x1 ;  /* 0xffffffffff0f7424 */ /* 0x000fe200078e00ff */
[----:B0-----:R-:W-:-:S04]  /*1cb40*/  SHF.R.U32.HI R9, RZ, 0x5, R20 ;  /* 0x00000005ff097819 */ /* 0x001fc80000011614 */
[----:B------:R-:W-:-:S05]  /*1cb50*/  LOP3.LUT R9, R9, 0x3, RZ, 0xc0, !PT ;  /* 0x0000000309097812 */ /* 0x000fca00078ec0ff */
[----:B------:R-:W-:-:S07]  /*1cb60*/  IMAD.MOV.U32 R13, RZ, RZ, R9 ;  /* 0x000000ffff0d7224 */ /* 0x000fce00078e0009 */
[----:B-----5:R-:W-:Y:S05]  /*1cb70*/  WARPSYNC.COLLECTIVE R15, `(.L_x_3026) ;  /* 0x000000000f087348 */ /* 0x020fea0003c00000 */
[----:B------:R0:W1:Y:S02]  /*1cb80*/  SHFL.IDX P6, R14, R13, R12, R11 ;  /* 0x0000000c0d0e7389 */ /* 0x00006400000c000b */
[----:B01---5:R-:W-:Y:S01]  /*1cb90*/  ENDCOLLECTIVE ;  /* 0x000000000000791b */ /* 0x023fe20003800000 */
.L_x_3026:
[----:B------:R-:W-:Y:S05]  /*1cba0*/  BSYNC B0 ;  /* 0x0000000000007941 */ /* 0x000fea0003800000 */
.L_x_3025:
[----:B------:R-:W-:Y:S05]  /*1cbb0*/  BRA `(.L_x_3027) ;  /* 0xffffff9400ec7947 */ /* 0x000fea000383ffff */
.L_x_2877:
[----:B0-----:R0:W1:Y:S02]  /*1cbc0*/  SYNCS.PHASECHK.TRANS64.TRYWAIT P0, [R3+URZ+0x16840], R4 ;  /* 0x01684004030075a7 */ /* 0x001064000800017f */
[----:B-1----:R-:W-:Y:S05]  /*1cbd0*/  @!P0 NANOSLEEP.SYNCS 0x989680 ;  /* 0x009896800000895d */ /* 0x002fea0003900000 */
[----:B------:R-:W1:Y:S02]  /*1cbe0*/  @!P0 SYNCS.PHASECHK.TRANS64 P0, [R3+URZ+0x16840], R4 ;  /* 0x01684004030085a7 */ /* 0x000e64000800007f */
[----:B-1----:R-:W-:Y:S05]  /*1cbf0*/  @!P0 BRA `(.L_x_2877) ;  /* 0xfffffffc00f08947 */ /* 0x002fea000383ffff */
[----:B------:R-:W-:Y:S05]  /*1cc00*/  BRA `(.L_x_3028) ;  /* 0xffffff98003c7947 */ /* 0x000fea000383ffff */
.L_x_2878:
        /* <DEDUP_REMOVED lines=8> */
.L_x_3030:
[----:B------:R-:W-:Y:S05]  /*1cc90*/  BSYNC B0 ;  /* 0x0000000000007941 */ /* 0x000fea0003800000 */
.L_x_3029:
        /* <DEDUP_REMOVED lines=9> */
.L_x_3031:
[----:B------:R-:W-:Y:S02]  /*1cd30*/  IMAD.MOV.U32 R13, RZ, RZ, R2 ;  /* 0x000000ffff0d7224 */ /* 0x000fe400078e0002 */
[----:B------:R-:W-:Y:S02]  /*1cd40*/  IMAD.MOV.U32 R12, RZ, RZ, 0x1 ;  /* 0x00000001ff0c7424 */ /* 0x000fe400078e00ff */
[----:B------:R-:W-:-:S07]  /*1cd50*/  IMAD.MOV.U32 R7, RZ, RZ, R14 ;  /* 0x000000ffff077224 */ /* 0x000fce00078e000e */
[----:B------:R-:W-:Y:S05]  /*1cd60*/  WARPSYNC.COLLECTIVE R15, `(.L_x_3032) ;  /* 0x000000000f087348 */ /* 0x000fea0003c00000 */
[----:B------:R0:W1:Y:S02]  /*1cd70*/  SHFL.IDX P6, R14, R13, R12, R11 ;  /* 0x0000000c0d0e7389 */ /* 0x00006400000c000b */
[----:B01----:R-:W-:Y:S01]  /*1cd80*/  ENDCOLLECTIVE ;  /* 0x000000000000791b */ /* 0x003fe20003800000 */
.L_x_3032:
        /* <DEDUP_REMOVED lines=15> */
.L_x_3033:
[----:B------:R-:W-:Y:S02]  /*1ce80*/  @P0 IMAD R8, R5, 0x2, R16 ;  /* 0x0000000205080824 */ /* 0x000fe400078e0210 */
[----:B------:R-:W-:Y:S01]  /*1ce90*/  IMAD.MOV.U32 R13, RZ, RZ, R2 ;  /* 0x000000ffff0d7224 */ /* 0x000fe200078e0002 */
[----:B------:R-:W-:Y:S01]  /*1cea0*/  MOV R12, 0x2 ;  /* 0x00000002000c7802 */ /* 0x000fe20000000f00 */
[----:B------:R-:W-:-:S07]  /*1ceb0*/  IMAD.MOV.U32 R7, RZ, RZ, R14 ;  /* 0x000000ffff077224 */ /* 0x000fce00078e000e */
[----:B------:R-:W-:Y:S05]  /*1cec0*/  WARPSYNC.COLLECTIVE R15, `(.L_x_3034) ;  /* 0x000000000f087348 */ /* 0x000fea0003c00000 */
[----:B------:R0:W1:Y:S02]  /*1ced0*/  SHFL.IDX P6, R14, R13, R12, R11 ;  /* 0x0000000c0d0e7389 */ /* 0x00006400000c000b */
[----:B01----:R-:W-:Y:S01]  /*1cee0*/  ENDCOLLECTIVE ;  /* 0x000000000000791b */ /* 0x003fe20003800000 */
.L_x_3034:
        /* <DEDUP_REMOVED lines=15> */
.L_x_3035:
[----:B------:R-:W-:Y:S02]  /*1cfe0*/  @P0 IMAD R8, R5, 0x2, R16 ;  /* 0x0000000205080824 */ /* 0x000fe400078e0210 */
[----:B------:R-:W-:Y:S02]  /*1cff0*/  IMAD.MOV.U32 R13, RZ, RZ, R2 ;  /* 0x000000ffff0d7224 */ /* 0x000fe400078e0002 */
[----:B------:R-:W-:Y:S02]  /*1d000*/  IMAD.MOV.U32 R12, RZ, RZ, 0x3 ;  /* 0x00000003ff0c7424 */ /* 0x000fe400078e00ff */
[----:B------:R-:W-:-:S07]  /*1d010*/  IMAD.MOV.U32 R7, RZ, RZ, R14 ;  /* 0x000000ffff077224 */ /* 0x000fce00078e000e */
[----:B------:R-:W-:Y:S05]  /*1d020*/  WARPSYNC.COLLECTIVE R15, `(.L_x_3036) ;  /* 0x000000000f087348 */ /* 0x000fea0003c00000 */
[----:B------:R0:W1:Y:S02]  /*1d030*/  SHFL.IDX P6, R14, R13, R12, R11 ;  /* 0x0000000c0d0e7389 */ /* 0x00006400000c000b */
[----:B01----:R-:W-:Y:S01]  /*1d040*/  ENDCOLLECTIVE ;  /* 0x000000000000791b */ /* 0x003fe20003800000 */
.L_x_3036:
        /* <DEDUP_REMOVED lines=15> */
.L_x_3037:
[----:B------:R-:W-:Y:S02]  /*1d140*/  @P0 IMAD R8, R5, 0x2, R16 ;  /* 0x0000000205080824 */ /* 0x000fe400078e0210 */
[----:B------:R-:W-:Y:S02]  /*1d150*/  IMAD.MOV.U32 R13, RZ, RZ, R2 ;  /* 0x000000ffff0d7224 */ /* 0x000fe400078e0002 */
[----:B------:R-:W-:Y:S02]  /*1d160*/  IMAD.MOV.U32 R12, RZ, RZ, 0x4 ;  /* 0x00000004ff0c7424 */ /* 0x000fe400078e00ff */
[----:B------:R-:W-:-:S07]  /*1d170*/  IMAD.MOV.U32 R7, RZ, RZ, R14 ;  /* 0x000000ffff077224 */ /* 0x000fce00078e000e */
[----:B------:R-:W-:Y:S05]  /*1d180*/  WARPSYNC.COLLECTIVE R15, `(.L_x_3038) ;  /* 0x000000000f087348 */ /* 0x000fea0003c00000 */
[----:B------:R0:W1:Y:S02]  /*1d190*/  SHFL.IDX P6, R14, R13, R12, R11 ;  /* 0x0000000c0d0e7389 */ /* 0x00006400000c000b */
[----:B01----:R-:W-:Y:S01]  /*1d1a0*/  ENDCOLLECTIVE ;  /* 0x000000000000791b */ /* 0x003fe20003800000 */
.L_x_3038:
        /* <DEDUP_REMOVED lines=15> */
.L_x_3039:
[----:B------:R-:W-:Y:S02]  /*1d2a0*/  @P0 IMAD R8, R5, 0x2, R16 ;  /* 0x0000000205080824 */ /* 0x000fe400078e0210 */
[----:B------:R-:W-:Y:S02]  /*1d2b0*/  IMAD.MOV.U32 R13, RZ, RZ, R2 ;  /* 0x000000ffff0d7224 */ /* 0x000fe400078e0002 */
[----:B------:R-:W-:Y:S02]  /*1d2c0*/  IMAD.MOV.U32 R12, RZ, RZ, 0x5 ;  /* 0x00000005ff0c7424 */ /* 0x000fe400078e00ff */
[----:B------:R-:W-:-:S07]  /*1d2d0*/  IMAD.MOV.U32 R7, RZ, RZ, R14 ;  /* 0x000000ffff077224 */ /* 0x000fce00078e000e */
[----:B------:R-:W-:Y:S05]  /*1d2e0*/  WARPSYNC.COLLECTIVE R15, `(.L_x_3040) ;  /* 0x000000000f087348 */ /* 0x000fea0003c00000 */
[----:B------:R0:W1:Y:S02]  /*1d2f0*/  SHFL.IDX P6, R14, R13, R12, R11 ;  /* 0x0000000c0d0e7389 */ /* 0x00006400000c000b */
[----:B01----:R-:W-:Y:S01]  /*1d300*/  ENDCOLLECTIVE ;  /* 0x000000000000791b */ /* 0x003fe20003800000 */
.L_x_3040:
        /* <DEDUP_REMOVED lines=15> */
.L_x_3041:
[----:B------:R-:W-:Y:S02]  /*1d400*/  @P0 IMAD R8, R5, 0x2, R16 ;  /* 0x0000000205080824 */ /* 0x000fe400078e0210 */
[----:B------:R-:W-:Y:S02]  /*1d410*/  IMAD.MOV.U32 R13, RZ, RZ, R2 ;  /* 0x000000ffff0d7224 */ /* 0x000fe400078e0002 */
[----:B------:R-:W-:Y:S02]  /*1d420*/  IMAD.MOV.U32 R12, RZ, RZ, 0x6 ;  /* 0x00000006ff0c7424 */ /* 0x000fe400078e00ff */
[----:B------:R-:W-:-:S07]  /*1d430*/  IMAD.MOV.U32 R7, RZ, RZ, R14 ;  /* 0x000000ffff077224 */ /* 0x000fce00078e000e */
[----:B------:R-:W-:Y:S05]  /*1d440*/  WARPSYNC.COLLECTIVE R15, `(.L_x_3042) ;  /* 0x000000000f087348 */ /* 0x000fea0003c00000 */
[----:B------:R0:W1:Y:S02]  /*1d450*/  SHFL.IDX P6, R14, R13, R12, R11 ;  /* 0x0000000c0d0e7389 */ /* 0x00006400000c000b */
[----:B01----:R-:W-:Y:S01]  /*1d460*/  ENDCOLLECTIVE ;  /* 0x000000000000791b */ /* 0x003fe20003800000 */
.L_x_3042:
        /* <DEDUP_REMOVED lines=15> */
.L_x_3043:
[----:B------:R-:W-:Y:S02]  /*1d560*/  @P0 IMAD R8, R5, 0x2, R16 ;  /* 0x0000000205080824 */ /* 0x000fe400078e0210 */
[----:B------:R-:W-:Y:S02]  /*1d570*/  IMAD.MOV.U32 R13, RZ, RZ, R2 ;  /* 0x000000ffff0d7224 */ /* 0x000fe400078e0002 */
[----:B------:R-:W-:Y:S02]  /*1d580*/  IMAD.MOV.U32 R12, RZ, RZ, 0x7 ;  /* 0x00000007ff0c7424 */ /* 0x000fe400078e00ff */
[----:B------:R-:W-:-:S07]  /*1d590*/  IMAD.MOV.U32 R7, RZ, RZ, R14 ;  /* 0x000000ffff077224 */ /* 0x000fce00078e000e */
[----:B------:R-:W-:Y:S05]  /*1d5a0*/  WARPSYNC.COLLECTIVE R15, `(.L_x_3044) ;  /* 0x000000000f087348 */ /* 0x000fea0003c00000 */
[----:B------:R0:W1:Y:S02]  /*1d5b0*/  SHFL.IDX P6, R14, R13, R12, R11 ;  /* 0x0000000c0d0e7389 */ /* 0x00006400000c000b */
[----:B01----:R-:W-:Y:S01]  /*1d5c0*/  ENDCOLLECTIVE ;  /* 0x000000000000791b */ /* 0x003fe20003800000 */
.L_x_3044:
        /* <DEDUP_REMOVED lines=10> */
.L_x_3045:
[----:B------:R-:W-:Y:S01]  /*1d670*/  @!PT LDS RZ, [RZ] ;  /* 0x00000000fffff984 */ /* 0x000fe20000000800 */
[----:B------:R-:W-:Y:S01]  /*1d680*/  @!PT LDS RZ, [RZ] ;  /* 0x00000000fffff984 */ /* 0x000fe20000000800 */
[----:B------:R-:W-:Y:S01]  /*1d690*/  @!PT LDS RZ, [RZ] ;  /* 0x00000000fffff984 */ /* 0x000fe20000000800 */
[----:B------:R1:W-:Y:S01]  /*1d6a0*/  @P0 LDGSTS.E.BYPASS.LTC128B.128 [R8+0x11400], desc[UR40][R6.64], !P2 ;  /* 0x1140000006080fae */ /* 0x0003e2000d101d68 */
[----:B------:R-:W-:Y:S01]  /*1d6b0*/  IMAD.MOV.U32 R0, RZ, RZ, R14 ;  /* 0x000000ffff007224 */ /* 0x000fe200078e000e */
[----:B------:R-:W-:Y:S06]  /*1d6c0*/  BRA `(.L_x_3046) ;  /* 0xffffff9400447947 */ /* 0x000fec000383ffff */
.L_x_2883:
[----:B------:R-:W2:Y:S01]  /*1d6d0*/  LDL.LU R11, [R1+0x38] ;  /* 0x00003800010b7983 */ /* 0x000ea20000300800 */
[----:B------:R-:W-:Y:S02]  /*1d6e0*/  IMAD.MOV.U32 R13, RZ, RZ, R0 ;  /* 0x000000ffff0d7224 */ /* 0x000fe400078e0000 */
[----:B------:R-:W-:Y:S02]  /*1d6f0*/  IMAD.MOV.U32 R12, RZ, RZ, RZ ;  /* 0x000000ffff0c7224 */ /* 0x000fe400078e00ff */
[----:B------:R-:W-:Y:S02]  /*1d700*/  IMAD.MOV.U32 R15, RZ, RZ, -0x1 ;  /* 0xffffffffff0f7424 */ /* 0x000fe400078e00ff */
[----:B------:R-:W-:-:S04]  /*1d710*/  IMAD R25, R25, 0xc0, R9 ;  /* 0x000000c019197824 */ /* 0x000fc800078e0209 */
[----:B------:R-:W-:Y:S02]  /*1d720*/  VIADD R8, R25, 0x10 ;  /* 0x0000001019087836 */ /* 0x000fe40000000000 */
[----:B--2---:R-:W-:Y:S02]  /*1d730*/  IMAD R3, R11, R10, RZ ;  /* 0x0000000a0b037224 */ /* 0x004fe400078e02ff */
[----:B------:R-:W-:-:S03]  /*1d740*/  IMAD.MOV.U32 R11, RZ, RZ, 0x181f ;  /* 0x0000181fff0b7424 */ /* 0x000fc600078e00ff */
[----:B------:R-:W-:-:S13]  /*1d750*/  ISETP.GE.AND P1, PT, R25, R3, PT ;  /* 0x000000031900720c */ /* 0x000fda0003f26270 */
[----:B-----5:R-:W-:Y:S05]  /*1d760*/  WARPSYNC.COLLECTIVE R15, `(.L_x_3047) ;  /* 0x000000000f087348 */ /* 0x020fea0003c00000 */
[----:B------:R0:W1:Y:S02]  /*1d770*/  SHFL.IDX P6, R14, R13, R12, R11 ;  /* 0x0000000c0d0e7389 */ /* 0x00006400000c000b */
[----:B01---5:R-:W-:Y:S01]  /*1d780*/  ENDCOLLECTIVE ;  /* 0x000000000000791b */ /* 0x023fe20003800000 */
.L_x_3047:
[----:B------:R-:W-:Y:S01]  /*1d790*/  MOV R13, R2 ;  /* 0x00000002000d7202 */ /* 0x000fe20000000f00 */
[----:B------:R-:W-:-:S07]  /*1d7a0*/  IMAD.MOV.U32 R7, RZ, RZ, R14 ;  /* 0x000000ffff077224 */ /* 0x000fce00078e000e */
[----:B------:R-:W-:Y:S05]  /*1d7b0*/  WARPSYNC.COLLECTIVE R15, `(.L_x_3048) ;  /* 0x000000000f087348 */ /* 0x000fea0003c00000 */
[----:B------:R0:W1:Y:S02]  /*1d7c0*/  SHFL.IDX P6, R14, R13, R12, R11 ;  /* 0x0000000c0d0e7389 */ /* 0x00006400000c000b */
[----:B01----:R-:W-:Y:S01]  /*1d7d0*/  ENDCOLLECTIVE ;  /* 0x000000000000791b */ /* 0x003fe20003800000 */
.L_x_3048:
[----:B------:R-:W-:Y:S02]  /*1d7e0*/  IMAD.MOV.U32 R13, RZ, RZ, R0 ;  /* 0x000000ffff0d7224 */ /* 0x000fe400078e0000 */
[----:B------:R-:W-:Y:S02]  /*1d7f0*/  IMAD.MOV.U32 R12, RZ, RZ, 0x1 ;  /* 0x00000001ff0c7424 */ /* 0x000fe400078e00ff */
[----:B------:R-:W-:-:S07]  /*1d800*/  IMAD.MOV.U32 R6, RZ, RZ, R14 ;  /* 0x000000ffff067224 */ /* 0x000fce00078e000e */
[----:B------:R-:W-:Y:S05]  /*1d810*/  WARPSYNC.COLLECTIVE R15, `(.L_x_3049) ;  /* 0x000000000f087348 */ /* 0x000fea0003c00000 */
[----:B------:R0:W1:Y:S02]  /*1d820*/  SHFL.IDX P6, R14, R13, R12, R11 ;  /* 0x0000000c0d0e7389 */ /* 0x00006400000c000b */
[----:B01----:R-:W-:Y:S01]  /*1d830*/  ENDCOLLECTIVE ;  /* 0x000000000000791b */ /* 0x003fe20003800000 */
.L_x_3049:
        /* <DEDUP_REMOVED lines=8> */
[----:B0-----:R-:W-:-:S12]  /*1d8c0*/  IMAD.MOV.U32 R6, RZ, RZ, R14 ;  /* 0x000000ffff067224 */ /* 0x001fd800078e000e */
[----:B------:R-:W-:Y:S05]  /*1d8d0*/  WARPSYNC.COLLECTIVE R15, `(.L_x_3050) ;  /* 0x000000000f087348 */ /* 0x000fea0003c00000 */
[----:B------:R0:W1:Y:S02]  /*1d8e0*/  SHFL.IDX P6, R14, R13, R12, R11 ;  /* 0x0000000c0d0e7389 */ /* 0x00006400000c000b */
[----:B01----:R-:W-:Y:S01]  /*1d8f0*/  ENDCOLLECTIVE ;  /* 0x000000000000791b */ /* 0x003fe20003800000 */
.L_x_3050:
[----:B------:R-:W-:Y:S02]  /*1d900*/  IMAD.MOV.U32 R13, RZ, RZ, R0 ;  /* 0x000000ffff0d7224 */ /* 0x000fe400078e0000 */
[----:B------:R-:W-:Y:S02]  /*1d910*/  IMAD.MOV.U32 R12, RZ, RZ, 0x2 ;  /* 0x00000002ff0c7424 */ /* 0x000fe400078e00ff */
[----:B------:R-:W-:-:S07]  /*1d920*/  IMAD.MOV.U32 R7, RZ, RZ, R14 ;  /* 0x000000ffff077224 */ /* 0x000fce00078e000e */
[----:B------:R-:W-:Y:S05]  /*1d930*/  WARPSYNC.COLLECTIVE R15, `(.L_x_3051) ;  /* 0x000000000f087348 */ /* 0x000fea0003c00000 */
[----:B------:R0:W1:Y:S02]  /*1d940*/  SHFL.IDX P6, R14, R13, R12, R11 ;  /* 0x0000000c0d0e7389 */ /* 0x00006400000c000b */
[----:B01----:R-:W-:Y:S01]  /*1d950*/  ENDCOLLECTIVE ;  /* 0x000000000000791b */ /* 0x003fe20003800000 */
.L_x_3051:
        /* <DEDUP_REMOVED lines=16> */
.L_x_3052:
[----:B------:R-:W-:Y:S02]  /*1da60*/  IMAD.MOV.U32 R13, RZ, RZ, R0 ;  /* 0x000000ffff0d7224 */ /* 0x000fe400078e0000 */
[----:B------:R-:W-:Y:S02]  /*1da70*/  IMAD.MOV.U32 R12, RZ, RZ, 0x3 ;  /* 0x00000003ff0c7424 */ /* 0x000fe400078e00ff */
[----:B------:R-:W-:-:S07]  /*1da80*/  IMAD.MOV.U32 R7, RZ, RZ, R14 ;  /* 0x000000ffff077224 */ /* 0x000fce00078e000e */
[----:B------:R-:W-:Y:S05]  /*1da90*/  WARPSYNC.COLLECTIVE R15, `(.L_x_3053) ;  /* 0x000000000f087348 */ /* 0x000fea0003c00000 */
[----:B------:R0:W1:Y:S02]  /*1daa0*/  SHFL.IDX P6, R14, R13, R12, R11 ;  /* 0x0000000c0d0e7389 */ /* 0x00006400000c000b */
[----:B01----:R-:W-:Y:S01]  /*1dab0*/  ENDCOLLECTIVE ;  /* 0x000000000000791b */ /* 0x003fe20003800000 */
.L_x_3053:
        /* <DEDUP_REMOVED lines=16> */
.L_x_3054:
[----:B------:R-:W-:Y:S02]  /*1dbc0*/  IMAD.MOV.U32 R13, RZ, RZ, R0 ;  /* 0x000000ffff0d7224 */ /* 0x000fe400078e0000 */
[----:B------:R-:W-:Y:S01]  /*1dbd0*/  IMAD.MOV.U32 R12, RZ, RZ, 0x4 ;  /* 0x00000004ff0c7424 */ /* 0x000fe200078e00ff */
[----:B------:R-:W-:-:S07]  /*1dbe0*/  MOV R7, R14 ;  /* 0x0000000e00077202 */ /* 0x000fce0000000f00 */
[----:B------:R-:W-:Y:S05]  /*1dbf0*/  WARPSYNC.COLLECTIVE R15, `(.L_x_3055) ;  /* 0x000000000f087348 */ /* 0x000fea0003c00000 */
[----:B------:R0:W1:Y:S02]  /*1dc00*/  SHFL.IDX P6, R14, R13, R12, R11 ;  /* 0x0000000c0d0e7389 */ /* 0x00006400000c000b */
[----:B01----:R-:W-:Y:S01]  /*1dc10*/  ENDCOLLECTIVE ;  /* 0x000000000000791b */ /* 0x003fe20003800000 */
.L_x_3055:
        /* <DEDUP_REMOVED lines=16> */
.L_x_3056:
[----:B------:R-:W-:Y:S02]  /*1dd20*/  IMAD.MOV.U32 R13, RZ, RZ, R0 ;  /* 0x000000ffff0d7224 */ /* 0x000fe400078e0000 */
[----:B------:R-:W-:Y:S02]  /*1dd30*/  IMAD.MOV.U32 R12, RZ, RZ, 0x5 ;  /* 0x00000005ff0c7424 */ /* 0x000fe400078e00ff */
[----:B------:R-:W-:-:S07]  /*1dd40*/  IMAD.MOV.U32 R7, RZ, RZ, R14 ;  /* 0x000000ffff077224 */ /* 0x000fce00078e000e */
[----:B------:R-:W-:Y:S05]  /*1dd50*/  WARPSYNC.COLLECTIVE R15, `(.L_x_3057) ;  /* 0x000000000f087348 */ /* 0x000fea0003c00000 */
[----:B------:R0:W1:Y:S02]  /*1dd60*/  SHFL.IDX P6, R14, R13, R12, R11 ;  /* 0x0000000c0d0e7389 */ /* 0x00006400000c000b */
[----:B01----:R-:W-:Y:S01]  /*1dd70*/  ENDCOLLECTIVE ;  /* 0x000000000000791b */ /* 0x003fe20003800000 */
.L_x_3057:
        /* <DEDUP_REMOVED lines=16> */
.L_x_3058:
[----:B------:R-:W-:Y:S02]  /*1de80*/  IMAD.MOV.U32 R13, RZ, RZ, R0 ;  /* 0x000000ffff0d7224 */ /* 0x000fe400078e0000 */
[----:B------:R-:W-:Y:S02]  /*1de90*/  IMAD.MOV.U32 R12, RZ, RZ, 0x6 ;  /* 0x00000006ff0c7424 */ /* 0x000fe400078e00ff */
[----:B------:R-:W-:-:S07]  /*1dea0*/  IMAD.MOV.U32 R7, RZ, RZ, R14 ;  /* 0x000000ffff077224 */ /* 0x000fce00078e000e */
[----:B------:R-:W-:Y:S05]  /*1deb0*/  WARPSYNC.COLLECTIVE R15, `(.L_x_3059) ;  /* 0x000000000f087348 */ /* 0x000fea0003c00000 */
[----:B------:R0:W1:Y:S02]  /*1dec0*/  SHFL.IDX P6, R14, R13, R12, R11 ;  /* 0x0000000c0d0e7389 */ /* 0x00006400000c000b */
[----:B01----:R-:W-:Y:S01]  /*1ded0*/  ENDCOLLECTIVE ;  /* 0x000000000000791b */ /* 0x003fe20003800000 */
.L_x_3059:
        /* <DEDUP_REMOVED lines=16> */
.L_x_3060:
[----:B------:R-:W-:Y:S02]  /*1dfe0*/  IMAD.MOV.U32 R13, RZ, RZ, R0 ;  /* 0x000000ffff0d7224 */ /* 0x000fe400078e0000 */
[----:B------:R-:W-:Y:S02]  /*1dff0*/  IMAD.MOV.U32 R12, RZ, RZ, 0x7 ;  /* 0x00000007ff0c7424 */ /* 0x000fe400078e00ff */
[----:B------:R-:W-:-:S07]  /*1e000*/  IMAD.MOV.U32 R7, RZ, RZ, R14 ;  /* 0x000000ffff077224 */ /* 0x000fce00078e000e */
[----:B------:R-:W-:Y:S05]  /*1e010*/  WARPSYNC.COLLECTIVE R15, `(.L_x_3061) ;  /* 0x000000000f087348 */ /* 0x000fea0003c00000 */
[----:B------:R0:W1:Y:S02]  /*1e020*/  SHFL.IDX P6, R14, R13, R12, R11 ;  /* 0x0000000c0d0e7389 */ /* 0x00006400000c000b */
[----:B01----:R-:W-:Y:S01]  /*1e030*/  ENDCOLLECTIVE ;  /* 0x000000000000791b */ /* 0x003fe20003800000 */
.L_x_3061:
[----:B------:R-:W-:-:S04]  /*1e040*/  @!P1 LEA R7, P2, R21, R7, 0x1 ;  /* 0x0000000715079211 */ /* 0x000fc800078408ff */
[----:B------:R-:W-:-:S04]  /*1e050*/  @!P1 IADD3.X R6, RZ, R6, RZ, P2, !PT ;  /* 0x00000006ff069210 */ /* 0x000fc800017fe4ff */
[----:B------:R-:W-:Y:S01]  /*1e060*/  @!P1 LOP3.LUT R7, R7, R6, RZ, 0x3c, !PT ;  /* 0x0000000607079212 */ /* 0x000fe200078e3cff */
[----:B------:R-:W-:-:S03]  /*1e070*/  IMAD.MOV.U32 R13, RZ, RZ, R2 ;  /* 0x000000ffff0d7224 */ /* 0x000fc600078e0002 */
[----:B------:R-:W-:Y:S01]  /*1e080*/  @!P1 LOP3.LUT R6, R7, R6, RZ, 0x3c, !PT ;  /* 0x0000000607069212 */ /* 0x000fe200078e3cff */
[----:B------:R-:W-:-:S03]  /*1e090*/  VIADD R2, R25, 0x70 ;  /* 0x0000007019027836 */ /* 0x000fc60000000000 */
[----:B------:R-:W-:Y:S01]  /*1e0a0*/  @!P1 LOP3.LUT R7, R7, R6, RZ, 0x3c, !PT ;  /* 0x0000000607079212 */ /* 0x000fe200078e3cff */
[----:B------:R-:W-:-:S04]  /*1e0b0*/  IMAD.MOV.U32 R0, RZ, RZ, R14 ;  /* 0x000000ffff007224 */ /* 0x000fc800078e000e */
[----:B------:R-:W-:Y:S01]  /*1e0c0*/  @!PT LDS RZ, [RZ] ;  /* 0x00000000fffff984 */ /* 0x000fe20000000800 */
[----:B------:R-:W-:Y:S01]  /*1e0d0*/  @!PT LDS RZ, [RZ] ;  /* 0x00000000fffff984 */ /* 0x000fe20000000800 */
[----:B------:R-:W-:Y:S01]  /*1e0e0*/  @!PT LDS RZ, [RZ] ;  /* 0x00000000fffff984 */ /* 0x000fe20000000800 */
[----:B------:R0:W-:Y:S01]  /*1e0f0*/  @!P1 LDGSTS.E.BYPASS.LTC128B.128 [R20+0xb400], desc[UR40][R6.64], !P0 ;  /* 0x0b40000006149fae */ /* 0x0001e2000c101d68 */
[----:B------:R-:W-:-:S13]  /*1e100*/  ISETP.GE.AND P1, PT, R2, R3, PT ;  /* 0x000000030200720c */ /* 0x000fda0003f26270 */
[----:B0-----:R-:W-:Y:S05]  /*1e110*/  WARPSYNC.COLLECTIVE R15, `(.L_x_3062) ;  /* 0x000000000f087348 */ /* 0x001fea0003c00000 */
[----:B------:R1:W2:Y:S02]  /*1e120*/  SHFL.IDX P6, R14, R13, R12, R11 ;  /* 0x0000000c0d0e7389 */ /* 0x0002a400000c000b */
[----:B012---:R-:W-:Y:S01]  /*1e130*/  ENDCOLLECTIVE ;  /* 0x000000000000791b */ /* 0x007fe20003800000 */
.L_x_3062:
[----:B------:R-:W-:Y:S02]  /*1e140*/  IMAD.MOV.U32 R13, RZ, RZ, R4 ;  /* 0x000000ffff0d7224 */ /* 0x000fe400078e0004 */
[----:B------:R-:W-:Y:S02]  /*1e150*/  IMAD.MOV.U32 R12, RZ, RZ, RZ ;  /* 0x000000ffff0c7224 */ /* 0x000fe400078e00ff */
[----:B------:R-:W-:-:S07]  /*1e160*/  IMAD.MOV.U32 R6, RZ, RZ, R14 ;  /* 0x000000ffff067224 */ /* 0x000fce00078e000e */
[----:B------:R-:W-:Y:S05]  /*1e170*/  WARPSYNC.COLLECTIVE R15, `(.L_x_3063) ;  /* 0x000000000f087348 */ /* 0x000fea0003c00000 */
[----:B------:R0:W1:Y:S02]  /*1e180*/  SHFL.IDX P6, R14, R13, R12, R11 ;  /* 0x0000000c0d0e7389 */ /* 0x00006400000c000b */
[----:B01----:R-:W-:Y:S01]  /*1e190*/  ENDCOLLECTIVE ;  /* 0x000000000000791b */ /* 0x003fe20003800000 */
.L_x_3063:
        /* <DEDUP_REMOVED lines=10> */
[----:B------:R-:W-:-:S02]  /*1e240*/  VIADD R0, R25, 0x90 ;  /* 0x0000009019007836 */ /* 0x000fc40000000000 */
[----:B------:R-:W-:-:S10]  /*1e250*/  IMAD.MOV.U32 R8, RZ, RZ, R14 ;  /* 0x000000ffff087224 */ /* 0x000fd400078e000e */
[----:B0-----:R-:W-:Y:S05]  /*1e260*/  WARPSYNC.COLLECTIVE R15, `(.L_x_3064) ;  /* 0x000000000f087348 */ /* 0x001fea0003c00000 */
[----:B------:R1:W2:Y:S02]  /*1e270*/  SHFL.IDX P6, R14, R13, R12, R11 ;  /* 0x0000000c0d0e7389 */ /* 0x0002a400000c000b */
[----:B012---:R-:W-:Y:S01]  /*1e280*/  ENDCOLLECTIVE ;  /* 0x000000000000791b */ /* 0x007fe20003800000 */
.L_x_3064:
[----:B------:R-:W-:Y:S02]  /*1e290*/  IMAD.MOV.U32 R13, RZ, RZ, R4 ;  /* 0x000000ffff0d7224 */ /* 0x000fe400078e0004 */
[----:B------:R-:W-:Y:S02]  /*1e2a0*/  IMAD.MOV.U32 R12, RZ, RZ, 0x1 ;  /* 0x00000001ff0c7424 */ /* 0x000fe400078e00ff */
[----:B------:R-:W-:-:S07]  /*1e2b0*/  IMAD.MOV.U32 R2, RZ, RZ, R14 ;  /* 0x000000ffff027224 */ /* 0x000fce00078e000e */
[----:B------:R-:W-:Y:S05]  /*1e2c0*/  WARPSYNC.COLLECTIVE R15, `(.L_x_3065) ;  /* 0x000000000f087348 */ /* 0x000fea0003c00000 */
[----:B------:R0:W1:Y:S02]  /*1e2d0*/  SHFL.IDX P6, R14, R13, R12, R11 ;  /* 0x0000000c0d0e7389 */ /* 0x00006400000c000b */
[----:B01----:R-:W-:Y:S01]  /*1e2e0*/  ENDCOLLECTIVE ;  /* 0x000000000000791b */ /* 0x003fe20003800000 */
.L_x_3065:
[----:B------:R-:W-:-:S05]  /*1e2f0*/  @!P1 LEA R2, P2, R21, R2, 0x1 ;  /* 0x0000000215029211 */ /* 0x000fca00078408ff */
[----:B------:R-:W-:-:S04]  /*1e300*/  @!P1 IMAD.X R6, RZ, RZ, R8, P2 ;  /* 0x000000ffff069224 */ /* 0x000fc800010e0608 */
[----:B------:R-:W-:Y:S02]  /*1e310*/  @!P1 IMAD.MOV.U32 R7, RZ, RZ, R6 ;  /* 0x000000ffff079224 */ /* 0x000fe400078e0006 */
[----:B------:R-:W-:Y:S01]  /*1e320*/  @!P1 IMAD.MOV.U32 R6, RZ, RZ, R2 ;  /* 0x000000ffff069224 */ /* 0x000fe200078e0002 */
[----:B------:R-:W-:Y:S01]  /*1e330*/  MOV R13, R5 ;  /* 0x00000005000d7202 */ /* 0x000fe20000000f00 */
[----:B------:R-:W-:-:S03]  /*1e340*/  VIADD R2, R25, 0xa0 ;  /* 0x000000a019027836 */ /* 0x000fc60000000000 */
        /* <DEDUP_REMOVED lines=9> */
.L_x_3066:
[----:B------:R-:W-:Y:S02]  /*1e3e0*/  IMAD.MOV.U32 R13, RZ, RZ, R4 ;  /* 0x000000ffff0d7224 */ /* 0x000fe400078e0004 */
[----:B------:R-:W-:Y:S02]  /*1e3f0*/  IMAD.MOV.U32 R12, RZ, RZ, 0x2 ;  /* 0x00000002ff0c7424 */ /* 0x000fe400078e00ff */
[----:B------:R-:W-:-:S07]  /*1e400*/  IMAD.MOV.U32 R6, RZ, RZ, R14 ;  /* 0x000000ffff067224 */ /* 0x000fce00078e000e */
[----:B------:R-:W-:Y:S05]  /*1e410*/  WARPSYNC.COLLECTIVE R15, `(.L_x_3067) ;  /* 0x000000000f087348 */ /* 0x000fea0003c00000 */
[----:B------:R0:W1:Y:S02]  /*1e420*/  SHFL.IDX P6, R14, R13, R12, R11 ;  /* 0x0000000c0d0e7389 */ /* 0x00006400000c000b */
[----:B01----:R-:W-:Y:S01]  /*1e430*/  ENDCOLLECTIVE ;  /* 0x000000000000791b */ /* 0x003fe20003800000 */
.L_x_3067:
        /* <DEDUP_REMOVED lines=13> */
.L_x_3068:
[----:B------:R-:W-:Y:S02]  /*1e510*/  IMAD.MOV.U32 R13, RZ, RZ, R4 ;  /* 0x000000ffff0d7224 */ /* 0x000fe400078e0004 */
[----:B------:R-:W-:Y:S02]  /*1e520*/  IMAD.MOV.U32 R12, RZ, RZ, 0x3 ;  /* 0x00000003ff0c7424 */ /* 0x000fe400078e00ff */
[----:B------:R-:W-:-:S07]  /*1e530*/  IMAD.MOV.U32 R6, RZ, RZ, R14 ;  /* 0x000000ffff067224 */ /* 0x000fce00078e000e */
[----:B------:R-:W-:Y:S05]  /*1e540*/  WARPSYNC.COLLECTIVE R15, `(.L_x_3069) ;  /* 0x000000000f087348 */ /* 0x000fea0003c00000 */
[----:B------:R0:W1:Y:S02]  /*1e550*/  SHFL.IDX P6, R14, R13, R12, R11 ;  /* 0x0000000c0d0e7389 */ /* 0x00006400000c000b */
[----:B01----:R-:W-:Y:S01]  /*1e560*/  ENDCOLLECTIVE ;  /* 0x000000000000791b */ /* 0x003fe20003800000 */
.L_x_3069:
        /* <DEDUP_REMOVED lines=12> */
.L_x_3070:
[----:B------:R-:W-:Y:S01]  /*1e630*/  IMAD.MOV.U32 R2, RZ, RZ, R14 ;  /* 0x000000ffff027224 */ /* 0x000fe200078e000e */
[----:B------:R-:W-:Y:S06]  /*1e640*/  BRA `(.L_x_3071) ;  /* 0xffffff9400347947 */ /* 0x000fec000383ffff */
.L_x_2886:
[----:B-1----:R1:W2:Y:S02]  /*1e650*/  SYNCS.PHASECHK.TRANS64.TRYWAIT P0, [R16+URZ+0x16820], R0 ;  /* 0x01682000100075a7 */ /* 0x0022a4000800017f */
[----:B--2---:R-:W-:Y:S05]  /*1e660*/  @!P0 NANOSLEEP.SYNCS 0x989680 ;  /* 0x009896800000895d */ /* 0x004fea0003900000 */
[----:B------:R-:W2:Y:S02]  /*1e670*/  @!P0 SYNCS.PHASECHK.TRANS64 P0, [R16+URZ+0x16820], R0 ;  /* 0x01682000100085a7 */ /* 0x000ea4000800007f */
[----:B--2---:R-:W-:Y:S05]  /*1e680*/  @!P0 BRA `(.L_x_2886) ;  /* 0xfffffffc00f08947 */ /* 0x004fea000383ffff */
[----:B------:R-:W-:Y:S05]  /*1e690*/  BRA `(.L_x_3072) ;  /* 0xffffff9400907947 */ /* 0x000fea000383ffff */
.L_x_2891:
[----:B0-----:R0:W1:Y:S02]  /*1e6a0*/  SYNCS.PHASECHK.TRANS64.TRYWAIT P0, [R5+URZ+0x16840], R2 ;  /* 0x01684002050075a7 */ /* 0x001064000800017f */
[----:B-1----:R-:W-:Y:S05]  /*1e6b0*/  @!P0 NANOSLEEP.SYNCS 0x989680 ;  /* 0x009896800000895d */ /* 0x002fea0003900000 */
[----:B------:R-:W1:Y:S02]  /*1e6c0*/  @!P0 SYNCS.PHASECHK.TRANS64 P0, [R5+URZ+0x16840], R2 ;  /* 0x01684002050085a7 */ /* 0x000e64000800007f */
[----:B-1----:R-:W-:Y:S05]  /*1e6d0*/  @!P0 BRA `(.L_x_2891) ;  /* 0xfffffffc00f08947 */ /* 0x002fea000383ffff */
[----:B------:R-:W-:Y:S05]  /*1e6e0*/  BRA `(.L_x_3073) ;  /* 0xffffff9800707947 */ /* 0x000fea000383ffff */
.L_x_2892:
        /* <DEDUP_REMOVED lines=8> */
.L_x_3075:
[----:B------:R-:W-:Y:S05]  /*1e770*/  BSYNC B1 ;  /* 0x0000000000017941 */ /* 0x000fea0003800000 */
.L_x_3074:
[----:B------:R-:W0:Y:S01]  /*1e780*/  S2R R7, SR_TID.X ;  /* 0x0000000000077919 */ /* 0x000e220000002100 */
[----:B------:R-:W-:Y:S01]  /*1e790*/  MOV R13, R8 ;  /* 0x00000008000d7202 */ /* 0x000fe20000000f00 */
        /* <DEDUP_REMOVED lines=8> */
.L_x_3076:
[----:B------:R-:W-:Y:S02]  /*1e820*/  IMAD.MOV.U32 R13, RZ, RZ, R10 ;  /* 0x000000ffff0d7224 */ /* 0x000fe400078e000a */
[----:B------:R-:W-:Y:S02]  /*1e830*/  IMAD.MOV.U32 R12, RZ, RZ, 0x1 ;  /* 0x00000001ff0c7424 */ /* 0x000fe400078e00ff */
[----:B------:R-:W-:Y:S02]  /*1e840*/  IMAD.SHL.U32 R7, R7, 0x8, RZ ;  /* 0x0000000807077824 */ /* 0x000fe400078e00ff */
[----:B------:R-:W-:-:S07]  /*1e850*/  IMAD.MOV.U32 R2, RZ, RZ, R14 ;  /* 0x000000ffff027224 */ /* 0x000fce00078e000e */
[----:B------:R-:W-:Y:S05]  /*1e860*/  WARPSYNC.COLLECTIVE R15, `(.L_x_3077) ;  /* 0x000000000f087348 */ /* 0x000fea0003c00000 */
[----:B------:R0:W1:Y:S02]  /*1e870*/  SHFL.IDX P6, R14, R13, R12, R11 ;  /* 0x0000000c0d0e7389 */ /* 0x00006400000c000b */
[----:B01----:R-:W-:Y:S01]  /*1e880*/  ENDCOLLECTIVE ;  /* 0x000000000000791b */ /* 0x003fe20003800000 */
.L_x_3077:
        /* <DEDUP_REMOVED lines=13> */
.L_x_3078:
[----:B------:R-:W-:Y:S02]  /*1e960*/  IMAD.MOV.U32 R13, RZ, RZ, R10 ;  /* 0x000000ffff0d7224 */ /* 0x000fe400078e000a */
[----:B------:R-:W-:Y:S02]  /*1e970*/  IMAD.MOV.U32 R12, RZ, RZ, 0x2 ;  /* 0x00000002ff0c7424 */ /* 0x000fe400078e00ff */
[----:B------:R-:W-:-:S07]  /*1e980*/  IMAD.MOV.U32 R2, RZ, RZ, R14 ;  /* 0x000000ffff027224 */ /* 0x000fce00078e000e */
[----:B------:R-:W-:Y:S05]  /*1e990*/  WARPSYNC.COLLECTIVE R15, `(.L_x_3079) ;  /* 0x000000000f087348 */ /* 0x000fea0003c00000 */
[----:B------:R0:W1:Y:S02]  /*1e9a0*/  SHFL.IDX P6, R14, R13, R12, R11 ;  /* 0x0000000c0d0e7389 */ /* 0x00006400000c000b */
[----:B01----:R-:W-:Y:S01]  /*1e9b0*/  ENDCOLLECTIVE ;  /* 0x000000000000791b */ /* 0x003fe20003800000 */
.L_x_3079:
        /* <DEDUP_REMOVED lines=11> */
.L_x_3080:
[----:B------:R-:W-:Y:S01]  /*1ea70*/  IMAD.MOV.U32 R13, RZ, RZ, R10 ;  /* 0x000000ffff0d7224 */ /* 0x000fe200078e000a */
[----:B------:R-:W-:Y:S01]  /*1ea80*/  MOV R12, 0x3 ;  /* 0x00000003000c7802 */ /* 0x000fe20000000f00 */
[----:B------:R-:W-:-:S07]  /*1ea90*/  IMAD.MOV.U32 R2, RZ, RZ, R14 ;  /* 0x000000ffff027224 */ /* 0x000fce00078e000e */
[----:B------:R-:W-:Y:S05]  /*1eaa0*/  WARPSYNC.COLLECTIVE R15, `(.L_x_3081) ;  /* 0x000000000f087348 */ /* 0x000fea0003c00000 */
[----:B------:R0:W1:Y:S02]  /*1eab0*/  SHFL.IDX P6, R14, R13, R12, R11 ;  /* 0x0000000c0d0e7389 */ /* 0x00006400000c000b */
[----:B01----:R-:W-:Y:S01]  /*1eac0*/  ENDCOLLECTIVE ;  /* 0x000000000000791b */ /* 0x003fe20003800000 */
.L_x_3081:
        /* <DEDUP_REMOVED lines=11> */
.L_x_3082:
[----:B------:R-:W-:Y:S02]  /*1eb80*/  IMAD.MOV.U32 R13, RZ, RZ, R10 ;  /* 0x000000ffff0d7224 */ /* 0x000fe400078e000a */
[----:B------:R-:W-:Y:S02]  /*1eb90*/  IMAD.MOV.U32 R12, RZ, RZ, 0x4 ;  /* 0x00000004ff0c7424 */ /* 0x000fe400078e00ff */
[----:B------:R-:W-:-:S07]  /*1eba0*/  IMAD.MOV.U32 R2, RZ, RZ, R14 ;  /* 0x000000ffff027224 */ /* 0x000fce00078e000e */
[----:B------:R-:W-:Y:S05]  /*1ebb0*/  WARPSYNC.COLLECTIVE R15, `(.L_x_3083) ;  /* 0x000000000f087348 */ /* 0x000fea0003c00000 */
[----:B------:R0:W1:Y:S02]  /*1ebc0*/  SHFL.IDX P6, R14, R13, R12, R11 ;  /* 0x0000000c0d0e7389 */ /* 0x00006400000c000b */
[----:B01----:R-:W-:Y:S01]  /*1ebd0*/  ENDCOLLECTIVE ;  /* 0x000000000000791b */ /* 0x003fe20003800000 */
.L_x_3083:
        /* <DEDUP_REMOVED lines=11> */
.L_x_3084:
[----:B------:R-:W-:Y:S02]  /*1ec90*/  IMAD.MOV.U32 R13, RZ, RZ, R10 ;  /* 0x000000ffff0d7224 */ /* 0x000fe400078e000a */
[----:B------:R-:W-:Y:S02]  /*1eca0*/  IMAD.MOV.U32 R12, RZ, RZ, 0x5 ;  /* 0x00000005ff0c7424 */ /* 0x000fe400078e00ff */
[----:B------:R-:W-:-:S07]  /*1ecb0*/  IMAD.MOV.U32 R2, RZ, RZ, R14 ;  /* 0x000000ffff027224 */ /* 0x000fce00078e000e */
[----:B------:R-:W-:Y:S05]  /*1ecc0*/  WARPSYNC.COLLECTIVE R15, `(.L_x_3085) ;  /* 0x000000000f087348 */ /* 0x000fea0003c00000 */
[----:B------:R0:W1:Y:S02]  /*1ecd0*/  SHFL.IDX P6, R14, R13, R12, R11 ;  /* 0x0000000c0d0e7389 */ /* 0x00006400000c000b */
[----:B01----:R-:W-:Y:S01]  /*1ece0*/  ENDCOLLECTIVE ;  /* 0x000000000000791b */ /* 0x003fe20003800000 */
.L_x_3085:
        /* <DEDUP_REMOVED lines=11> */
.L_x_3086:
[----:B------:R-:W-:Y:S02]  /*1eda0*/  IMAD.MOV.U32 R13, RZ, RZ, R10 ;  /* 0x000000ffff0d7224 */ /* 0x000fe400078e000a */
[----:B------:R-:W-:Y:S02]  /*1edb0*/  IMAD.MOV.U32 R12, RZ, RZ, 0x6 ;  /* 0x00000006ff0c7424 */ /* 0x000fe400078e00ff */
[----:B------:R-:W-:-:S07]  /*1edc0*/  IMAD.MOV.U32 R2, RZ, RZ, R14 ;  /* 0x000000ffff027224 */ /* 0x000fce00078e000e */
[----:B------:R-:W-:Y:S05]  /*1edd0*/  WARPSYNC.COLLECTIVE R15, `(.L_x_3087) ;  /* 0x000000000f087348 */ /* 0x000fea0003c00000 */
[----:B------:R0:W1:Y:S02]  /*1ede0*/  SHFL.IDX P6, R14, R13, R12, R11 ;  /* 0x0000000c0d0e7389 */ /* 0x00006400000c000b */
[----:B01----:R-:W-:Y:S01]  /*1edf0*/  ENDCOLLECTIVE ;  /* 0x000000000000791b */ /* 0x003fe20003800000 */
.L_x_3087:
        /* <DEDUP_REMOVED lines=11> */
.L_x_3088:
[----:B------:R-:W-:Y:S02]  /*1eeb0*/  IMAD.MOV.U32 R13, RZ, RZ, R10 ;  /* 0x000000ffff0d7224 */ /* 0x000fe400078e000a */
[----:B------:R-:W-:Y:S02]  /*1eec0*/  IMAD.MOV.U32 R12, RZ, RZ, 0x7 ;  /* 0x00000007ff0c7424 */ /* 0x000fe400078e00ff */
[----:B------:R-:W-:-:S07]  /*1eed0*/  IMAD.MOV.U32 R2, RZ, RZ, R14 ;  /* 0x000000ffff027224 */ /* 0x000fce00078e000e */
[----:B------:R-:W-:Y:S05]  /*1eee0*/  WARPSYNC.COLLECTIVE R15, `(.L_x_3089) ;  /* 0x000000000f087348 */ /* 0x000fea0003c00000 */
[----:B------:R0:W1:Y:S02]  /*1eef0*/  SHFL.IDX P6, R14, R13, R12, R11 ;  /* 0x0000000c0d0e7389 */ /* 0x00006400000c000b */
[----:B01----:R-:W-:Y:S01]  /*1ef00*/  ENDCOLLECTIVE ;  /* 0x000000000000791b */ /* 0x003fe20003800000 */
.L_x_3089:
[----:B------:R-:W-:-:S04]  /*1ef10*/  IADD3 R2, P0, R2, R7, RZ ;  /* 0x0000000702027210 */ /* 0x000fc80007f1e0ff */
[----:B------:R-:W-:-:S05]  /*1ef20*/  IADD3.X R3, RZ, R3, RZ, P0, !PT ;  /* 0x00000003ff037210 */ /* 0x000fca00007fe4ff */
        /* <DEDUP_REMOVED lines=9> */
.L_x_3090:
[----:B------:R-:W-:Y:S01]  /*1efc0*/  IMAD.MOV.U32 R2, RZ, RZ, R14 ;  /* 0x000000ffff027224 */ /* 0x000fe200078e000e */
[----:B------:R-:W-:Y:S06]  /*1efd0*/  BRA `(.L_x_3091) ;  /* 0xffffff9400547947 */ /* 0x000fec000383ffff */
.L_x_2897:
[----:B-1----:R1:W2:Y:S02]  /*1efe0*/  SYNCS.PHASECHK.TRANS64.TRYWAIT P0, [R5+URZ+0x16860], R2 ;  /* 0x01686002050075a7 */ /* 0x0022a4000800017f */
[----:B--2---:R-:W-:Y:S05]  /*1eff0*/  @!P0 NANOSLEEP.SYNCS 0x989680 ;  /* 0x009896800000895d */ /* 0x004fea0003900000 */
[----:B------:R-:W2:Y:S02]  /*1f000*/  @!P0 SYNCS.PHASECHK.TRANS64 P0, [R5+URZ+0x16860], R2 ;  /* 0x01686002050085a7 */ /* 0x000ea4000800007f */
[----:B--2---:R-:W-:Y:S05]  /*1f010*/  @!P0 BRA `(.L_x_2897) ;  /* 0xfffffffc00f08947 */ /* 0x004fea000383ffff */
[----:B------:R-:W-:Y:S05]  /*1f020*/  BRA `(.L_x_3092) ;  /* 0xffffff9400ac7947 */ /* 0x000fea000383ffff */
.L_x_2898:
        /* <DEDUP_REMOVED lines=8> */
.L_x_3094:
[----:B------:R-:W-:Y:S05]  /*1f0b0*/  BSYNC B1 ;  /* 0x0000000000017941 */ /* 0x000fea0003800000 */
.L_x_3093:
        /* <DEDUP_REMOVED lines=10> */
.L_x_3095:
[----:B------:R-:W-:Y:S02]  /*1f160*/  IMAD.MOV.U32 R13, RZ, RZ, R22 ;  /* 0x000000ffff0d7224 */ /* 0x000fe400078e0016 */
[----:B------:R-:W-:Y:S02]  /*1f170*/  IMAD.MOV.U32 R12, RZ, RZ, 0x1 ;  /* 0x00000001ff0c7424 */ /* 0x000fe400078e00ff */
[----:B------:R-:W-:-:S07]  /*1f180*/  IMAD.MOV.U32 R2, RZ, RZ, R14 ;  /* 0x000000ffff027224 */ /* 0x000fce00078e000e */
[----:B------:R-:W-:Y:S05]  /*1f190*/  WARPSYNC.COLLECTIVE R15, `(.L_x_3096) ;  /* 0x000000000f087348 */ /* 0x000fea0003c00000 */
[----:B------:R0:W1:Y:S02]  /*1f1a0*/  SHFL.IDX P6, R14, R13, R12, R11 ;  /* 0x0000000c0d0e7389 */ /* 0x00006400000c000b */
[----:B01----:R-:W-:Y:S01]  /*1f1b0*/  ENDCOLLECTIVE ;  /* 0x000000000000791b */ /* 0x003fe20003800000 */
.L_x_3096:
        /* <DEDUP_REMOVED lines=12> */
.L_x_3097:
[----:B------:R-:W-:Y:S02]  /*1f280*/  IMAD.MOV.U32 R13, RZ, RZ, R22 ;  /* 0x000000ffff0d7224 */ /* 0x000fe400078e0016 */
[----:B------:R-:W-:Y:S01]  /*1f290*/  IMAD.MOV.U32 R12, RZ, RZ, 0x2 ;  /* 0x00000002ff0c7424 */ /* 0x000fe200078e00ff */
[----:B------:R-:W-:-:S07]  /*1f2a0*/  MOV R2, R14 ;  /* 0x0000000e00027202 */ /* 0x000fce0000000f00 */
[----:B------:R-:W-:Y:S05]  /*1f2b0*/  WARPSYNC.COLLECTIVE R15, `(.L_x_3098) ;  /* 0x000000000f087348 */ /* 0x000fea0003c00000 */
[----:B------:R0:W1:Y:S02]  /*1f2c0*/  SHFL.IDX P6, R14, R13, R12, R11 ;  /* 0x0000000c0d0e7389 */ /* 0x00006400000c000b */
[----:B01----:R-:W-:Y:S01]  /*1f2d0*/  ENDCOLLECTIVE ;  /* 0x000000000000791b */ /* 0x003fe20003800000 */
.L_x_3098:
        /* <DEDUP_REMOVED lines=12> */
.L_x_3099:
[----:B------:R-:W-:Y:S02]  /*1f3a0*/  IMAD.MOV.U32 R13, RZ, RZ, R22 ;  /* 0x000000ffff0d7224 */ /* 0x000fe400078e0016 */
[----:B------:R-:W-:Y:S02]  /*1f3b0*/  IMAD.MOV.U32 R12, RZ, RZ, 0x3 ;  /* 0x00000003ff0c7424 */ /* 0x000fe400078e00ff */
[----:B------:R-:W-:-:S07]  /*1f3c0*/  IMAD.MOV.U32 R2, RZ, RZ, R14 ;  /* 0x000000ffff027224 */ /* 0x000fce00078e000e */
[----:B------:R-:W-:Y:S05]  /*1f3d0*/  WARPSYNC.COLLECTIVE R15, `(.L_x_3100) ;  /* 0x000000000f087348 */ /* 0x000fea0003c00000 */
[----:B------:R0:W1:Y:S02]  /*1f3e0*/  SHFL.IDX P6, R14, R13, R12, R11 ;  /* 0x0000000c0d0e7389 */ /* 0x00006400000c000b */
[----:B01----:R-:W-:Y:S01]  /*1f3f0*/  ENDCOLLECTIVE ;  /* 0x000000000000791b */ /* 0x003fe20003800000 */
.L_x_3100:
        /* <DEDUP_REMOVED lines=12> */
.L_x_3101:
[----:B------:R-:W-:Y:S02]  /*1f4c0*/  IMAD.MOV.U32 R13, RZ, RZ, R22 ;  /* 0x000000ffff0d7224 */ /* 0x000fe400078e0016 */
[----:B------:R-:W-:Y:S02]  /*1f4d0*/  IMAD.MOV.U32 R12, RZ, RZ, 0x4 ;  /* 0x00000004ff0c7424 */ /* 0x000fe400078e00ff */
[----:B------:R-:W-:-:S07]  /*1f4e0*/  IMAD.MOV.U32 R2, RZ, RZ, R14 ;  /* 0x000000ffff027224 */ /* 0x000fce00078e000e */
[----:B------:R-:W-:Y:S05]  /*1f4f0*/  WARPSYNC.COLLECTIVE R15, `(.L_x_3102) ;  /* 0x000000000f087348 */ /* 0x000fea0003c00000 */
[----:B------:R0:W1:Y:S02]  /*1f500*/  SHFL.IDX P6, R14, R13, R12, R11 ;  /* 0x0000000c0d0e7389 */ /* 0x00006400000c000b */
[----:B01----:R-:W-:Y:S01]  /*1f510*/  ENDCOLLECTIVE ;  /* 0x000000000000791b */ /* 0x003fe20003800000 */
.L_x_3102:
        /* <DEDUP_REMOVED lines=12> */
.L_x_3103:
[----:B------:R-:W-:Y:S02]  /*1f5e0*/  IMAD.MOV.U32 R13, RZ, RZ, R22 ;  /* 0x000000ffff0d7224 */ /* 0x000fe400078e0016 */
[----:B------:R-:W-:Y:S02]  /*1f5f0*/  IMAD.MOV.U32 R12, RZ, RZ, 0x5 ;  /* 0x00000005ff0c7424 */ /* 0x000fe400078e00ff */
[----:B------:R-:W-:-:S07]  /*1f600*/  IMAD.MOV.U32 R2, RZ, RZ, R14 ;  /* 0x000000ffff027224 */ /* 0x000fce00078e000e */
[----:B------:R-:W-:Y:S05]  /*1f610*/  WARPSYNC.COLLECTIVE R15, `(.L_x_3104) ;  /* 0x000000000f087348 */ /* 0x000fea0003c00000 */
[----:B------:R0:W1:Y:S02]  /*1f620*/  SHFL.IDX P6, R14, R13, R12, R11 ;  /* 0x0000000c0d0e7389 */ /* 0x00006400000c000b */
[----:B01----:R-:W-:Y:S01]  /*1f630*/  ENDCOLLECTIVE ;  /* 0x000000000000791b */ /* 0x003fe20003800000 */
.L_x_3104:
        /* <DEDUP_REMOVED lines=8> */
[----:B0-----:R-:W-:-:S11]  /*1f6c0*/  MOV R3, R14 ;  /* 0x0000000e00037202 */ /* 0x001fd60000000f00 */
[----:B------:R-:W-:Y:S05]  /*1f6d0*/  WARPSYNC.COLLECTIVE R15, `(.L_x_3105) ;  /* 0x000000000f087348 */ /* 0x000fea0003c00000 */
[----:B------:R0:W1:Y:S02]  /*1f6e0*/  SHFL.IDX P6, R14, R13, R12, R11 ;  /* 0x0000000c0d0e7389 */ /* 0x00006400000c000b */
[----:B01----:R-:W-:Y:S01]  /*1f6f0*/  ENDCOLLECTIVE ;  /* 0x000000000000791b */ /* 0x003fe20003800000 */
.L_x_3105:
[----:B------:R-:W-:Y:S02]  /*1f700*/  IMAD.MOV.U32 R13, RZ, RZ, R22 ;  /* 0x000000ffff0d7224 */ /* 0x000fe400078e0016 */
[----:B------:R-:W-:Y:S02]  /*1f710*/  IMAD.MOV.U32 R12, RZ, RZ, 0x6 ;  /* 0x00000006ff0c7424 */ /* 0x000fe400078e00ff */
[----:B------:R-:W-:-:S07]  /*1f720*/  IMAD.MOV.U32 R2, RZ, RZ, R14 ;  /* 0x000000ffff027224 */ /* 0x000fce00078e000e */
[----:B------:R-:W-:Y:S05]  /*1f730*/  WARPSYNC.COLLECTIVE R15, `(.L_x_3106) ;  /* 0x000000000f087348 */ /* 0x000fea0003c00000 */
[----:B------:R0:W1:Y:S02]  /*1f740*/  SHFL.IDX P6, R14, R13, R12, R11 ;  /* 0x0000000c0d0e7389 */ /* 0x00006400000c000b */
[----:B01----:R-:W-:Y:S01]  /*1f750*/  ENDCOLLECTIVE ;  /* 0x000000000000791b */ /* 0x003fe20003800000 */
.L_x_3106:
        /* <DEDUP_REMOVED lines=12> */
.L_x_3107:
[----:B------:R-:W-:Y:S02]  /*1f820*/  IMAD.MOV.U32 R13, RZ, RZ, R22 ;  /* 0x000000ffff0d7224 */ /* 0x000fe400078e0016 */
[----:B------:R-:W-:Y:S02]  /*1f830*/  IMAD.MOV.U32 R12, RZ, RZ, 0x7 ;  /* 0x00000007ff0c7424 */ /* 0x000fe400078e00ff */
[----:B------:R-:W-:-:S07]  /*1f840*/  IMAD.MOV.U32 R2, RZ, RZ, R14 ;  /* 0x000000ffff027224 */ /* 0x000fce00078e000e */
[----:B------:R-:W-:Y:S05]  /*1f850*/  WARPSYNC.COLLECTIVE R15, `(.L_x_3108) ;  /* 0x000000000f087348 */ /* 0x000fea0003c00000 */
[----:B------:R0:W1:Y:S02]  /*1f860*/  SHFL.IDX P6, R14, R13, R12, R11 ;  /* 0x0000000c0d0e7389 */ /* 0x00006400000c000b */
[----:B01----:R-:W-:Y:S01]  /*1f870*/  ENDCOLLECTIVE ;  /* 0x000000000000791b */ /* 0x003fe20003800000 */
.L_x_3108:
        /* <DEDUP_REMOVED lines=11> */
.L_x_3109:
[----:B------:R-:W-:Y:S01]  /*1f930*/  IMAD.MOV.U32 R2, RZ, RZ, R14 ;  /* 0x000000ffff027224 */ /* 0x000fe200078e000e */
[----:B------:R-:W-:Y:S06]  /*1f940*/  BRA `(.L_x_3110) ;  /* 0xffffff90005c7947 */ /* 0x000fec000383ffff */
.L_x_2906:
[----:B0-----:R0:W1:Y:S02]  /*1f950*/  SYNCS.PHASECHK.TRANS64.TRYWAIT P0, [R0+URZ+0x16860], R3 ;  /* 0x01686003000075a7 */ /* 0x001064000800017f */
[----:B-1----:R-:W-:Y:S05]  /*1f960*/  @!P0 NANOSLEEP.SYNCS 0x989680 ;  /* 0x009896800000895d */ /* 0x002fea0003900000 */
[----:B------:R-:W1:Y:S02]  /*1f970*/  @!P0 SYNCS.PHASECHK.TRANS64 P0, [R0+URZ+0x16860], R3 ;  /* 0x01686003000085a7 */ /* 0x000e64000800007f */
[----:B-1----:R-:W-:Y:S05]  /*1f980*/  @!P0 BRA `(.L_x_2906) ;  /* 0xfffffffc00f08947 */ /* 0x002fea000383ffff */
[----:B------:R-:W-:Y:S05]  /*1f990*/  BRA `(.L_x_3111) ;  /* 0xffffff9400747947 */ /* 0x000fea000383ffff */
.L_x_2907:
        /* <DEDUP_REMOVED lines=8> */
.L_x_3113:
[----:B------:R-:W-:Y:S05]  /*1fa20*/  BSYNC B0 ;  /* 0x0000000000007941 */ /* 0x000fea0003800000 */
.L_x_3112:
[----:B------:R-:W-:Y:S01]  /*1fa30*/  IMAD.MOV.U32 R13, RZ, RZ, R18 ;  /* 0x000000ffff0d7224 */ /* 0x000fe200078e0012 */
[----:B------:R-:W-:Y:S01]  /*1fa40*/  MOV R11, 0x181f ;  /* 0x0000181f000b7802 */ /* 0x000fe20000000f00 */
[----:B------:R-:W-:Y:S01]  /*1fa50*/  IMAD.MOV.U32 R12, RZ, RZ, RZ ;  /* 0x000000ffff0c7224 */ /* 0x000fe200078e00ff */
[----:B------:R-:W-:Y:S01]  /*1fa60*/  ISETP.LT.OR P2, PT, R6, 0x1, P0 ;  /* 0x000000010600780c */ /* 0x000fe20000741670 */
[----:B------:R-:W-:Y:S02]  /*1fa70*/  IMAD.MOV.U32 R15, RZ, RZ, -0x1 ;  /* 0xffffffffff0f7424 */ /* 0x000fe400078e00ff */
[----:B------:R-:W-:Y:S02]  /*1fa80*/  IMAD.MOV.U32 R3, RZ, RZ, R14 ;  /* 0x000000ffff037224 */ /* 0x000fe400078e000e */
[----:B------:R-:W-:-:S08]  /*1fa90*/  IMAD.SHL.U32 R5, R7, 0x2, RZ ;  /* 0x0000000207057824 */ /* 0x000fd000078e00ff */
[----:B------:R-:W-:Y:S05]  /*1faa0*/  WARPSYNC.COLLECTIVE R15, `(.L_x_3114) ;  /* 0x000000000f087348 */ /* 0x000fea0003c00000 */
[----:B------:R0:W1:Y:S02]  /*1fab0*/  SHFL.IDX P6, R14, R13, R12, R11 ;  /* 0x0000000c0d0e7389 */ /* 0x00006400000c000b */
[----:B01----:R-:W-:Y:S01]  /*1fac0*/  ENDCOLLECTIVE ;  /* 0x000000000000791b */ /* 0x003fe20003800000 */
.L_x_3114:
[----:B------:R-:W-:Y:S02]  /*1fad0*/  IMAD R4, R4, 0x2, R16 ;  /* 0x0000000204047824 */ /* 0x000fe400078e0210 */
[----:B------:R-:W-:Y:S02]  /*1fae0*/  IMAD.MOV.U32 R13, RZ, RZ, R22 ;  /* 0x000000ffff0d7224 */ /* 0x000fe400078e0016 */
[----:B------:R-:W-:Y:S01]  /*1faf0*/  IMAD.MOV.U32 R12, RZ, RZ, 0x1 ;  /* 0x00000001ff0c7424 */ /* 0x000fe200078e00ff */
[----:B------:R-:W-:-:S13]  /*1fb00*/  IADD3 R2, P1, R14, R5, RZ ;  /* 0x000000050e027210 */ /* 0x000fda0007f3e0ff */
[----:B------:R-:W-:Y:S05]  /*1fb10*/  WARPSYNC.COLLECTIVE R15, `(.L_x_3115) ;  /* 0x000000000f087348 */ /* 0x000fea0003c00000 */
[----:B------:R0:W1:Y:S02]  /*1fb20*/  SHFL.IDX P6, R14, R13, R12, R11 ;  /* 0x0000000c0d0e7389 */ /* 0x00006400000c000b */
[----:B01----:R-:W-:Y:S01]  /*1fb30*/  ENDCOLLECTIVE ;  /* 0x000000000000791b */ /* 0x003fe20003800000 */
.L_x_3115:
        /* <DEDUP_REMOVED lines=11> */
.L_x_3116:
[----:B------:R-:W-:Y:S02]  /*1fbf0*/  IMAD.MOV.U32 R13, RZ, RZ, R22 ;  /* 0x000000ffff0d7224 */ /* 0x000fe400078e0016 */
[----:B------:R-:W-:Y:S01]  /*1fc00*/  IMAD.MOV.U32 R12, RZ, RZ, 0x2 ;  /* 0x00000002ff0c7424 */ /* 0x000fe200078e00ff */
[----:B------:R-:W-:-:S13]  /*1fc10*/  IADD3 R2, P1, R14, R5, RZ ;  /* 0x000000050e027210 */ /* 0x000fda0007f3e0ff */
[----:B------:R-:W-:Y:S05]  /*1fc20*/  WARPSYNC.COLLECTIVE R15, `(.L_x_3117) ;  /* 0x000000000f087348 */ /* 0x000fea0003c00000 */
[----:B------:R0:W1:Y:S02]  /*1fc30*/  SHFL.IDX P6, R14, R13, R12, R11 ;  /* 0x0000000c0d0e7389 */ /* 0x00006400000c000b */
[----:B01----:R-:W-:Y:S01]  /*1fc40*/  ENDCOLLECTIVE ;  /* 0x000000000000791b */ /* 0x003fe20003800000 */
.L_x_3117:
        /* <DEDUP_REMOVED lines=11> */
.L_x_3118:
[----:B------:R-:W-:Y:S02]  /*1fd00*/  IMAD.MOV.U32 R13, RZ, RZ, R22 ;  /* 0x000000ffff0d7224 */ /* 0x000fe400078e0016 */
[----:B------:R-:W-:Y:S01]  /*1fd10*/  IMAD.MOV.U32 R12, RZ, RZ, 0x3 ;  /* 0x00000003ff0c7424 */ /* 0x000fe200078e00ff */
[----:B------:R-:W-:-:S13]  /*1fd20*/  IADD3 R2, P1, R14, R5, RZ ;  /* 0x000000050e027210 */ /* 0x000fda0007f3e0ff */
[----:B------:R-:W-:Y:S05]  /*1fd30*/  WARPSYNC.COLLECTIVE R15, `(.L_x_3119) ;  /* 0x000000000f087348 */ /* 0x000fea0003c00000 */
[----:B------:R0:W1:Y:S02]  /*1fd40*/  SHFL.IDX P6, R14, R13, R12, R11 ;  /* 0x0000000c0d0e7389 */ /* 0x00006400000c000b */
[----:B01----:R-:W-:Y:S01]  /*1fd50*/  ENDCOLLECTIVE ;  /* 0x000000000000791b */ /* 0x003fe20003800000 */
.L_x_3119:
        /* <DEDUP_REMOVED lines=11> */
.L_x_3120:
[----:B------:R-:W-:Y:S02]  /*1fe10*/  IMAD.MOV.U32 R13, RZ, RZ, R22 ;  /* 0x000000ffff0d7224 */ /* 0x000fe400078e0016 */
[----:B------:R-:W-:Y:S01]  /*1fe20*/  IMAD.MOV.U32 R12, RZ, RZ, 0x4 ;  /* 0x00000004ff0c7424 */ /* 0x000fe200078e00ff */
[----:B------:R-:W-:-:S13]  /*1fe30*/  IADD3 R2, P1, R14, R5, RZ ;  /* 0x000000050e027210 */ /* 0x000fda0007f3e0ff */
[----:B------:R-:W-:Y:S05]  /*1fe40*/  WARPSYNC.COLLECTIVE R15, `(.L_x_3121) ;  /* 0x000000000f087348 */ /* 0x000fea0003c00000 */
[----:B------:R0:W1:Y:S02]  /*1fe50*/  SHFL.IDX P6, R14, R13, R12, R11 ;  /* 0x0000000c0d0e7389 */ /* 0x00006400000c000b */
[----:B01----:R-:W-:Y:S01]  /*1fe60*/  ENDCOLLECTIVE ;  /* 0x000000000000791b */ /* 0x003fe20003800000 */
.L_x_3121:
        /* <DEDUP_REMOVED lines=11> */
.L_x_3122:
[----:B------:R-:W-:Y:S02]  /*1ff20*/  IMAD.MOV.U32 R13, RZ, RZ, R22 ;  /* 0x000000ffff0d7224 */ /* 0x000fe400078e0016 */
[----:B------:R-:W-:Y:S01]  /*1ff30*/  IMAD.MOV.U32 R12, RZ, RZ, 0x5 ;  /* 0x00000005ff0c7424 */ /* 0x000fe200078e00ff */
[----:B------:R-:W-:-:S13]  /*1ff40*/  IADD3 R2, P1, R14, R5, RZ ;  /* 0x000000050e027210 */ /* 0x000fda0007f3e0ff */
[----:B------:R-:W-:Y:S05]  /*1ff50*/  WARPSYNC.COLLECTIVE R15, `(.L_x_3123) ;  /* 0x000000000f087348 */ /* 0x000fea0003c00000 */
[----:B------:R0:W1:Y:S02]  /*1ff60*/  SHFL.IDX P6, R14, R13, R12, R11 ;  /* 0x0000000c0d0e7389 */ /* 0x00006400000c000b */
[----:B01----:R-:W-:Y:S01]  /*1ff70*/  ENDCOLLECTIVE ;  /* 0x000000000000791b */ /* 0x003fe20003800000 */
.L_x_3123:
        /* <DEDUP_REMOVED lines=11> */
.L_x_3124:
[----:B------:R-:W-:Y:S02]  /*20030*/  IMAD.MOV.U32 R13, RZ, RZ, R22 ;  /* 0x000000ffff0d7224 */ /* 0x000fe400078e0016 */
[----:B------:R-:W-:Y:S01]  /*20040*/  IMAD.MOV.U32 R12, RZ, RZ, 0x6 ;  /* 0x00000006ff0c7424 */ /* 0x000fe200078e00ff */
[----:B------:R-:W-:-:S13]  /*20050*/  IADD3 R2, P1, R14, R5, RZ ;  /* 0x000000050e027210 */ /* 0x000fda0007f3e0ff */
[----:B------:R-:W-:Y:S05]  /*20060*/  WARPSYNC.COLLECTIVE R15, `(.L_x_3125) ;  /* 0x000000000f087348 */ /* 0x000fea0003c00000 */
[----:B------:R0:W1:Y:S02]  /*20070*/  SHFL.IDX P6, R14, R13, R12, R11 ;  /* 0x0000000c0d0e7389 */ /* 0x00006400000c000b */
[----:B01----:R-:W-:Y:S01]  /*20080*/  ENDCOLLECTIVE ;  /* 0x000000000000791b */ /* 0x003fe20003800000 */
.L_x_3125:
        /* <DEDUP_REMOVED lines=11> */
.L_x_3126:
[----:B------:R-:W-:Y:S02]  /*20140*/  IMAD.MOV.U32 R13, RZ, RZ, R22 ;  /* 0x000000ffff0d7224 */ /* 0x000fe400078e0016 */
[----:B------:R-:W-:Y:S01]  /*20150*/  IMAD.MOV.U32 R12, RZ, RZ, 0x7 ;  /* 0x00000007ff0c7424 */ /* 0x000fe200078e00ff */
[----:B------:R-:W-:-:S13]  /*20160*/  IADD3 R2, P1, R14, R5, RZ ;  /* 0x000000050e027210 */ /* 0x000fda0007f3e0ff */
[----:B------:R-:W-:Y:S05]  /*20170*/  WARPSYNC.COLLECTIVE R15, `(.L_x_3127) ;  /* 0x000000000f087348 */ /* 0x000fea0003c00000 */
[----:B------:R0:W1:Y:S02]  /*20180*/  SHFL.IDX P6, R14, R13, R12, R11 ;  /* 0x0000000c0d0e7389 */ /* 0x00006400000c000b */
[----:B01----:R-:W-:Y:S01]  /*20190*/  ENDCOLLECTIVE ;  /* 0x000000000000791b */ /* 0x003fe20003800000 */
.L_x_3127:
        /* <DEDUP_REMOVED lines=10> */
.L_x_3128:
[----:B------:R-:W-:Y:S05]  /*20240*/  BRA `(.L_x_3129) ;  /* 0xffffff9000447947 */ /* 0x000fea000383ffff */
.L_x_2912:
[----:B------:R-:W-:Y:S01]  /*20250*/  BSSY B0, `(.L_x_3130) ;  /* 0x0000008000007945 */ /* 0x000fe20003800000 */
[----:B------:R-:W-:Y:S02]  /*20260*/  IMAD.MOV.U32 R13, RZ, RZ, R24 ;  /* 0x000000ffff0d7224 */ /* 0x000fe400078e0018 */
[----:B------:R-:W-:Y:S02]  /*20270*/  IMAD.MOV.U32 R12, RZ, RZ, RZ ;  /* 0x000000ffff0c7224 */ /* 0x000fe400078e00ff */
[----:B------:R-:W-:Y:S02]  /*20280*/  IMAD.MOV.U32 R11, RZ, RZ, 0x1f ;  /* 0x0000001fff0b7424 */ /* 0x000fe400078e00ff */
[----:B------:R-:W-:-:S07]  /*20290*/  IMAD.MOV.U32 R15, RZ, RZ, -0x1 ;  /* 0xffffffffff0f7424 */ /* 0x000fce00078e00ff */
[----:B-123--:R-:W-:Y:S05]  /*202a0*/  WARPSYNC.COLLECTIVE R15, `(.L_x_3131) ;  /* 0x000000000f087348 */ /* 0x00efea0003c00000 */
[----:B------:R0:W4:Y:S02]  /*202b0*/  SHFL.IDX P6, R14, R13, R12, R11 ;  /* 0x0000000c0d0e7389 */ /* 0x00012400000c000b */
[----:B01234-:R-:W-:Y:S01]  /*202c0*/  ENDCOLLECTIVE ;  /* 0x000000000000791b */ /* 0x01ffe20003800000 */
.L_x_3131:
[----:B------:R-:W-:Y:S05]  /*202d0*/  BSYNC B0 ;  /* 0x0000000000007941 */ /* 0x000fea0003800000 */
.L_x_3130:
[----:B------:R-:W-:Y:S01]  /*202e0*/  MOV R13, R24 ;  /* 0x00000018000d7202 */ /* 0x000fe20000000f00 */
        /* <DEDUP_REMOVED lines=8> */
.L_x_3132:
        /* <DEDUP_REMOVED lines=23> */
.L_x_3133:
[----:B------:R-:W-:Y:S01]  /*204e0*/  IMAD.MOV.U32 R12, RZ, RZ, 0x2 ;  /* 0x00000002ff0c7424 */ /* 0x000fe200078e00ff */
[----:B------:R-:W-:-:S05]  /*204f0*/  SEL R4, R14, RZ, P1 ;  /* 0x000000ff0e047207 */ /* 0x000fca0000800000 */
[----:B------:R-:W-:-:S04]  /*20500*/  IMAD.IADD R4, R13, 0x1, R4 ;  /* 0x000000010d047824 */ /* 0x000fc800078e0204 */
[----:B------:R-:W-:-:S07]  /*20510*/  IMAD.MOV.U32 R13, RZ, RZ, R4 ;  /* 0x000000ffff0d7224 */ /* 0x000fce00078e0004 */
[----:B------:R-:W-:Y:S05]  /*20520*/  WARPSYNC.COLLECTIVE R15, `(.L_x_3134) ;  /* 0x000000000f087348 */ /* 0x000fea0003c00000 */
[----:B------:R0:W1:Y:S02]  /*20530*/  SHFL.UP P6, R14, R13, R12, R11 ;  /* 0x0400000c0d0e7389 */ /* 0x00006400000c000b */
[----:B01----:R-:W-:Y:S01]  /*20540*/  ENDCOLLECTIVE ;  /* 0x000000000000791b */ /* 0x003fe20003800000 */
.L_x_3134:
[----:B------:R-:W-:Y:S01]  /*20550*/  IMAD.MOV.U32 R12, RZ, RZ, 0x4 ;  /* 0x00000004ff0c7424 */ /* 0x000fe200078e00ff */
[----:B------:R-:W-:-:S05]  /*20560*/  SEL R3, R14, RZ, P2 ;  /* 0x000000ff0e037207 */ /* 0x000fca0001000000 */
[----:B------:R-:W-:-:S04]  /*20570*/  IMAD.IADD R2, R4, 0x1, R3 ;  /* 0x0000000104027824 */ /* 0x000fc800078e0203 */
[----:B------:R-:W-:-:S07]  /*20580*/  IMAD.MOV.U32 R13, RZ, RZ, R2 ;  /* 0x000000ffff0d7224 */ /* 0x000fce00078e0002 */
[----:B------:R-:W-:Y:S05]  /*20590*/  WARPSYNC.COLLECTIVE R15, `(.L_x_3135) ;  /* 0x000000000f087348 */ /* 0x000fea0003c00000 */
[----:B------:R0:W1:Y:S02]  /*205a0*/  SHFL.UP P6, R14, R13, R12, R11 ;  /* 0x0400000c0d0e7389 */ /* 0x00006400000c000b */
[----:B01----:R-:W-:Y:S01]  /*205b0*/  ENDCOLLECTIVE ;  /* 0x000000000000791b */ /* 0x003fe20003800000 */
.L_x_3135:
[----:B------:R-:W-:Y:S01]  /*205c0*/  IMAD.MOV.U32 R12, RZ, RZ, 0x8 ;  /* 0x00000008ff0c7424 */ /* 0x000fe200078e00ff */
[----:B------:R-:W-:-:S05]  /*205d0*/  SEL R3, R14, RZ, P3 ;  /* 0x000000ff0e037207 */ /* 0x000fca0001800000 */
[----:B------:R-:W-:-:S04]  /*205e0*/  IMAD.IADD R3, R2, 0x1, R3 ;  /* 0x0000000102037824 */ /* 0x000fc800078e0203 */
[----:B------:R-:W-:-:S07]  /*205f0*/  IMAD.MOV.U32 R13, RZ, RZ, R3 ;  /* 0x000000ffff0d7224 */ /* 0x000fce00078e0003 */
[----:B------:R-:W-:Y:S05]  /*20600*/  WARPSYNC.COLLECTIVE R15, `(.L_x_3136) ;  /* 0x000000000f087348 */ /* 0x000fea0003c00000 */
[----:B------:R0:W1:Y:S02]  /*20610*/  SHFL.UP P6, R14, R13, R12, R11 ;  /* 0x0400000c0d0e7389 */ /* 0x00006400000c000b */
[----:B01----:R-:W-:Y:S01]  /*20620*/  ENDCOLLECTIVE ;  /* 0x000000000000791b */ /* 0x003fe20003800000 */
.L_x_3136:
[----:B------:R-:W-:Y:S01]  /*20630*/  IMAD.MOV.U32 R12, RZ, RZ, 0x10 ;  /* 0x00000010ff0c7424 */ /* 0x000fe200078e00ff */
[----:B------:R-:W-:-:S05]  /*20640*/  SEL R4, R14, RZ, P4 ;  /* 0x000000ff0e047207 */ /* 0x000fca0002000000 */
[----:B------:R-:W-:-:S04]  /*20650*/  IMAD.IADD R4, R3, 0x1, R4 ;  /* 0x0000000103047824 */ /* 0x000fc800078e0204 */
[----:B------:R-:W-:-:S07]  /*20660*/  IMAD.MOV.U32 R13, RZ, RZ, R4 ;  /* 0x000000ffff0d7224 */ /* 0x000fce00078e0004 */
[----:B------:R-:W-:Y:S05]  /*20670*/  WARPSYNC.COLLECTIVE R15, `(.L_x_3137) ;  /* 0x000000000f087348 */ /* 0x000fea0003c00000 */
[----:B------:R0:W1:Y:S02]  /*20680*/  SHFL.UP P6, R14, R13, R12, R11 ;  /* 0x0400000c0d0e7389 */ /* 0x00006400000c000b */
[----:B01----:R-:W-:Y:S01]  /*20690*/  ENDCOLLECTIVE ;  /* 0x000000000000791b */ /* 0x003fe20003800000 */
.L_x_3137:
[----:B------:R-:W-:Y:S02]  /*206a0*/  IMAD.MOV.U32 R12, RZ, RZ, 0x1f ;  /* 0x0000001fff0c7424 */ /* 0x000fe400078e00ff */
[----:B------:R-:W-:Y:S01]  /*206b0*/  IMAD.MOV.U32 R11, RZ, RZ, 0x1f ;  /* 0x0000001fff0b7424 */ /* 0x000fe200078e00ff */
[----:B------:R-:W-:-:S04]  /*206c0*/  SEL R3, R14, RZ, P5 ;  /* 0x000000ff0e037207 */ /* 0x000fc80002800000 */
[----:B------:R-:W-:-:S05]  /*206d0*/  IADD3 R2, R4, R3, RZ ;  /* 0x0000000304027210 */ /* 0x000fca0007ffe0ff */
[----:B------:R-:W-:-:S07]  /*206e0*/  IMAD.MOV.U32 R13, RZ, RZ, R2 ;  /* 0x000000ffff0d7224 */ /* 0x000fce00078e0002 */
[----:B------:R-:W-:Y:S05]  /*206f0*/  WARPSYNC.COLLECTIVE R15, `(.L_x_3138) ;  /* 0x000000000f087348 */ /* 0x000fea0003c00000 */
[----:B------:R0:W1:Y:S02]  /*20700*/  SHFL.IDX P6, R14, R13, R12, R11 ;  /* 0x0000000c0d0e7389 */ /* 0x00006400000c000b */
[----:B01----:R-:W-:Y:S01]  /*20710*/  ENDCOLLECTIVE ;  /* 0x000000000000791b */ /* 0x003fe20003800000 */
.L_x_3138:
[----:B------:R-:W-:Y:S05]  /*20720*/  BRA `(.L_x_3139) ;  /* 0xffffff9000507947 */ /* 0x000fea000383ffff */
.L_x_2915:
[----:B------:R-:W-:Y:S01]  /*20730*/  BSSY B0, `(.L_x_3140) ;  /* 0x0000007000007945 */ /* 0x000fe20003800000 */
[----:B------:R-:W-:Y:S02]  /*20740*/  IMAD.MOV.U32 R12, RZ, RZ, 0x1 ;  /* 0x00000001ff0c7424 */ /* 0x000fe400078e00ff */
[----:B------:R-:W-:Y:S02]  /*20750*/  IMAD.MOV.U32 R11, RZ, RZ, RZ ;  /* 0x000000ffff0b7224 */ /* 0x000fe400078e00ff */
[----:B------:R-:W-:-:S07]  /*20760*/  IMAD.MOV.U32 R15, RZ, RZ, -0x1 ;  /* 0xffffffffff0f7424 */ /* 0x000fce00078e00ff */
[----:B-1----:R-:W-:Y:S05]  /*20770*/  WARPSYNC.COLLECTIVE R15, `(.L_x_3141) ;  /* 0x000000000f087348 */ /* 0x002fea0003c00000 */
[----:B------:R0:W2:Y:S02]  /*20780*/  SHFL.UP P6, R14, R13, R12, R11 ;  /* 0x0400000c0d0e7389 */ /* 0x0000a400000c000b */
[----:B012---:R-:W-:Y:S01]  /*20790*/  ENDCOLLECTIVE ;  /* 0x000000000000791b */ /* 0x007fe20003800000 */
.L_x_3141:
[----:B------:R-:W-:Y:S05]  /*207a0*/  BSYNC B0 ;  /* 0x0000000000007941 */ /* 0x000fea0003800000 */
.L_x_3140:
        /* <DEDUP_REMOVED lines=8> */
.L_x_3142:
[----:B------:R-:W-:Y:S01]  /*20830*/  IMAD.MOV.U32 R12, RZ, RZ, 0x4 ;  /* 0x00000004ff0c7424 */ /* 0x000fe200078e00ff */
[----:B------:R-:W-:-:S05]  /*20840*/  SEL R14, R14, RZ, P2 ;  /* 0x000000ff0e0e7207 */ /* 0x000fca0001000000 */
[----:B------:R-:W-:-:S04]  /*20850*/  IMAD.IADD R3, R13, 0x1, R14 ;  /* 0x000000010d037824 */ /* 0x000fc800078e020e */
[----:B------:R-:W-:-:S07]  /*20860*/  IMAD.MOV.U32 R13, RZ, RZ, R3 ;  /* 0x000000ffff0d7224 */ /* 0x000fce00078e0003 */
[----:B------:R-:W-:Y:S05]  /*20870*/  WARPSYNC.COLLECTIVE R15, `(.L_x_3143) ;  /* 0x000000000f087348 */ /* 0x000fea0003c00000 */
[----:B------:R0:W1:Y:S02]  /*20880*/  SHFL.UP P6, R14, R13, R12, R11 ;  /* 0x0400000c0d0e7389 */ /* 0x00006400000c000b */
[----:B01----:R-:W-:Y:S01]  /*20890*/  ENDCOLLECTIVE ;  /* 0x000000000000791b */ /* 0x003fe20003800000 */
.L_x_3143:
[----:B------:R-:W-:Y:S01]  /*208a0*/  IMAD.MOV.U32 R12, RZ, RZ, 0x8 ;  /* 0x00000008ff0c7424 */ /* 0x000fe200078e00ff */
[----:B------:R-:W-:-:S05]  /*208b0*/  SEL R4, R14, RZ, P3 ;  /* 0x000000ff0e047207 */ /* 0x000fca0001800000 */
[----:B------:R-:W-:-:S04]  /*208c0*/  IMAD.IADD R4, R3, 0x1, R4 ;  /* 0x0000000103047824 */ /* 0x000fc800078e0204 */
[----:B------:R-:W-:-:S07]  /*208d0*/  IMAD.MOV.U32 R13, RZ, RZ, R4 ;  /* 0x000000ffff0d7224 */ /* 0x000fce00078e0004 */
[----:B------:R-:W-:Y:S05]  /*208e0*/  WARPSYNC.COLLECTIVE R15, `(.L_x_3144) ;  /* 0x000000000f087348 */ /* 0x000fea0003c00000 */
[----:B------:R0:W1:Y:S02]  /*208f0*/  SHFL.UP P6, R14, R13, R12, R11 ;  /* 0x0400000c0d0e7389 */ /* 0x00006400000c000b */
[----:B01----:R-:W-:Y:S01]  /*20900*/  ENDCOLLECTIVE ;  /* 0x000000000000791b */ /* 0x003fe20003800000 */
.L_x_3144:
[----:B------:R-:W-:Y:S01]  /*20910*/  IMAD.MOV.U32 R12, RZ, RZ, 0x10 ;  /* 0x00000010ff0c7424 */ /* 0x000fe200078e00ff */
[----:B------:R-:W-:-:S05]  /*20920*/  SEL R7, R14, RZ, P4 ;  /* 0x000000ff0e077207 */ /* 0x000fca0002000000 */
[----:B------:R-:W-:-:S04]  /*20930*/  IMAD.IADD R7, R4, 0x1, R7 ;  /* 0x0000000104077824 */ /* 0x000fc800078e0207 */
[----:B------:R-:W-:-:S07]  /*20940*/  IMAD.MOV.U32 R13, RZ, RZ, R7 ;  /* 0x000000ffff0d7224 */ /* 0x000fce00078e0007 */
[----:B------:R-:W-:Y:S05]  /*20950*/  WARPSYNC.COLLECTIVE R15, `(.L_x_3145) ;  /* 0x000000000f087348 */ /* 0x000fea0003c00000 */
[----:B------:R0:W1:Y:S02]  /*20960*/  SHFL.UP P6, R14, R13, R12, R11 ;  /* 0x0400000c0d0e7389 */ /* 0x00006400000c000b */
[----:B01----:R-:W-:Y:S01]  /*20970*/  ENDCOLLECTIVE ;  /* 0x000000000000791b */ /* 0x003fe20003800000 */
.L_x_3145:
[----:B------:R-:W-:Y:S01]  /*20980*/  MOV R12, 0x1f ;  /* 0x0000001f000c7802 */ /* 0x000fe20000000f00 */
[----:B------:R-:W-:Y:S01]  /*20990*/  IMAD.MOV.U32 R11, RZ, RZ, 0x1f ;  /* 0x0000001fff0b7424 */ /* 0x000fe200078e00ff */
[----:B------:R-:W-:-:S05]  /*209a0*/  SEL R2, R14, RZ, P5 ;  /* 0x000000ff0e027207 */ /* 0x000fca0002800000 */
[----:B------:R-:W-:-:S04]  /*209b0*/  IMAD.IADD R2, R7, 0x1, R2 ;  /* 0x0000000107027824 */ /* 0x000fc800078e0202 */
[----:B------:R-:W-:-:S07]  /*209c0*/  IMAD.MOV.U32 R13, RZ, RZ, R2 ;  /* 0x000000ffff0d7224 */ /* 0x000fce00078e0002 */
[----:B------:R-:W-:Y:S05]  /*209d0*/  WARPSYNC.COLLECTIVE R15, `(.L_x_3146) ;  /* 0x000000000f087348 */ /* 0x000fea0003c00000 */
[----:B------:R0:W1:Y:S02]  /*209e0*/  SHFL.IDX P6, R14, R13, R12, R11 ;  /* 0x0000000c0d0e7389 */ /* 0x00006400000c000b */
[----:B01----:R-:W-:Y:S01]  /*209f0*/  ENDCOLLECTIVE ;  /* 0x000000000000791b */ /* 0x003fe20003800000 */
.L_x_3146:
[----:B------:R-:W-:Y:S05]  /*20a00*/  BRA `(.L_x_3147) ;  /* 0xffffff90003c7947 */ /* 0x000fea000383ffff */
.L_x_2917:
[----:B------:R-:W-:Y:S01]  /*20a10*/  BSSY B0, `(.L_x_3148) ;  /* 0x0000006000007945 */ /* 0x000fe20003800000 */
[----:B------:R-:W-:Y:S01]  /*20a20*/  PLOP3.LUT P6, PT, P6, PT, PT, 0x8, 0x0 ;  /* 0x000000000000781c */ /* 0x000fe200037ce170 */
[----:B------:R-:W-:-:S12]  /*20a30*/  IMAD.MOV.U32 R15, RZ, RZ, -0x1 ;  /* 0xffffffffff0f7424 */ /* 0x000fd800078e00ff */
[----:B01----:R-:W-:Y:S05]  /*20a40*/  WARPSYNC.COLLECTIVE R15, `(.L_x_3149) ;  /* 0x000000000f087348 */ /* 0x003fea0003c00000 */
[----:B------:R-:W-:Y:S01]  /*20a50*/  VOTE.ANY R14, PT, P6 ;  /* 0x00000000000e7806 */ /* 0x000fe200030e0100 */
[----:B01----:R-:W-:Y:S06]  /*20a60*/  ENDCOLLECTIVE ;  /* 0x000000000000791b */ /* 0x003fec0003800000 */
.L_x_3149:
[----:B------:R-:W-:Y:S05]  /*20a70*/  BSYNC B0 ;  /* 0x0000000000007941 */ /* 0x000fea0003800000 */
.L_x_3148:
        /* <DEDUP_REMOVED lines=10> */
.L_x_3150:
[----:B------:R-:W-:Y:S02]  /*20b20*/  IMAD.MOV.U32 R13, RZ, RZ, R5 ;  /* 0x000000ffff0d7224 */ /* 0x000fe400078e0005 */
[----:B------:R-:W-:-:S07]  /*20b30*/  IMAD.MOV.U32 R25, RZ, RZ, R14 ;  /* 0x000000ffff197224 */ /* 0x000fce00078e000e */
[----:B------:R-:W-:Y:S05]  /*20b40*/  WARPSYNC.COLLECTIVE R15, `(.L_x_3151) ;  /* 0x000000000f087348 */ /* 0x000fea0003c00000 */
[----:B------:R0:W1:Y:S02]  /*20b50*/  SHFL.IDX P6, R14, R13, R12, R11 ;  /* 0x0000000c0d0e7389 */ /* 0x00006400000c000b */
[----:B01----:R-:W-:Y:S01]  /*20b60*/  ENDCOLLECTIVE ;  /* 0x000000000000791b */ /* 0x003fe20003800000 */
.L_x_3151:
[----:B------:R-:W-:Y:S01]  /*20b70*/  IMAD.MOV.U32 R5, RZ, RZ, R14 ;  /* 0x000000ffff057224 */ /* 0x000fe200078e000e */
[----:B------:R-:W-:Y:S06]  /*20b80*/  BRA `(.L_x_3152) ;  /* 0xffffff90001c7947 */ /* 0x000fec000383ffff */
.L_x_2919:
[----:B------:R-:W-:Y:S01]  /*20b90*/  BSSY B0, `(.L_x_3153) ;  /* 0x0000007000007945 */ /* 0x000fe20003800000 */
[----:B------:R-:W-:Y:S02]  /*20ba0*/  IMAD.MOV.U32 R13, RZ, RZ, R2 ;  /* 0x000000ffff0d7224 */ /* 0x000fe400078e0002 */
[----:B------:R-:W-:Y:S02]  /*20bb0*/  IMAD.MOV.U32 R11, RZ, RZ, 0x1f ;  /* 0x0000001fff0b7424 */ /* 0x000fe400078e00ff */
[----:B------:R-:W-:-:S07]  /*20bc0*/  IMAD.MOV.U32 R15, RZ, RZ, -0x1 ;  /* 0xffffffffff0f7424 */ /* 0x000fce00078e00ff */
[----:B01234-:R-:W-:Y:S05]  /*20bd0*/  WARPSYNC.COLLECTIVE R15, `(.L_x_3154) ;  /* 0x000000000f087348 */ /* 0x01ffea0003c00000 */
[----:B------:R0:W0:Y:S02]  /*20be0*/  SHFL.IDX P6, R14, R13, R12, R11 ;  /* 0x0000000c0d0e7389 */ /* 0x00002400000c000b */
[----:B01234-:R-:W-:Y:S01]  /*20bf0*/  ENDCOLLECTIVE ;  /* 0x000000000000791b */ /* 0x01ffe20003800000 */
.L_x_3154:
[----:B------:R-:W-:Y:S05]  /*20c00*/  BSYNC B0 ;  /* 0x0000000000007941 */ /* 0x000fea0003800000 */
.L_x_3153:
[----:B------:R-:W-:Y:S01]  /*20c10*/  IMAD.MOV.U32 R24, RZ, RZ, R14 ;  /* 0x000000ffff187224 */ /* 0x000fe200078e000e */
[----:B------:R-:W-:Y:S06]  /*20c20*/  BRA `(.L_x_2918) ;  /* 0xffffff90000c7947 */ /* 0x000fec000383ffff */
.L_x_2925:
[----:B0-----:R0:W4:Y:S02]  /*20c30*/  SYNCS.PHASECHK.TRANS64.TRYWAIT P0, [R5+URZ+0x16820], R0 ;  /* 0x01682000050075a7 */ /* 0x001124000800017f */
[----:B----4-:R-:W-:Y:S05]  /*20c40*/  @!P0 NANOSLEEP.SYNCS 0x989680 ;  /* 0x009896800000895d */ /* 0x010fea0003900000 */
[----:B------:R-:W4:Y:S02]  /*20c50*/  @!P0 SYNCS.PHASECHK.TRANS64 P0, [R5+URZ+0x16820], R0 ;  /* 0x01682000050085a7 */ /* 0x000f24000800007f */
[----:B----4-:R-:W-:Y:S05]  /*20c60*/  @!P0 BRA `(.L_x_2925) ;  /* 0xfffffffc00f08947 */ /* 0x010fea000383ffff */
[----:B------:R-:W-:Y:S05]  /*20c70*/  BRA `(.L_x_3155) ;  /* 0xffffff9800687947 */ /* 0x000fea000383ffff */
.L_x_2926:
[----:B------:R-:W4:Y:S01]  /*20c80*/  S2R R2, SR_TID.X ;  /* 0x0000000000027919 */ /* 0x000f220000002100 */
[----:B------:R-:W-:Y:S01]  /*20c90*/  BSSY B0, `(.L_x_3156) ;  /* 0x000000a000007945 */ /* 0x000fe20003800000 */
[----:B------:R-:W-:Y:S02]  /*20ca0*/  IMAD.MOV.U32 R12, RZ, RZ, RZ ;  /* 0x000000ffff0c7224 */ /* 0x000fe400078e00ff */
[----:B------:R-:W-:Y:S02]  /*20cb0*/  IMAD.MOV.U32 R11, RZ, RZ, 0x1f ;  /* 0x0000001fff0b7424 */ /* 0x000fe400078e00ff */
[----:B------:R-:W-:Y:S01]  /*20cc0*/  IMAD.MOV.U32 R15, RZ, RZ, -0x1 ;  /* 0xffffffffff0f7424 */ /* 0x000fe200078e00ff */
[----:B----4-:R-:W-:-:S04]  /*20cd0*/  SHF.R.U32.HI R2, RZ, 0x5, R2 ;  /* 0x00000005ff027819 */ /* 0x010fc80000011602 */
[----:B------:R-:W-:-:S05]  /*20ce0*/  LOP3.LUT R2, R2, 0x3, RZ, 0xc0, !PT ;  /* 0x0000000302027812 */ /* 0x000fca00078ec0ff */
[----:B------:R-:W-:-:S07]  /*20cf0*/  IMAD.MOV.U32 R13, RZ, RZ, R2 ;  /* 0x000000ffff0d7224 */ /* 0x000fce00078e0002 */
[----:B0123--:R-:W-:Y:S05]  /*20d00*/  WARPSYNC.COLLECTIVE R15, `(.L_x_3157) ;  /* 0x000000000f087348 */ /* 0x00ffea0003c00000 */
[----:B------:R4:W0:Y:S02]  /*20d10*/  SHFL.IDX P6, R14, R13, R12, R11 ;  /* 0x0000000c0d0e7389 */ /* 0x00082400000c000b */
[----:B01234-:R-:W-:Y:S01]  /*20d20*/  ENDCOLLECTIVE ;  /* 0x000000000000791b */ /* 0x01ffe20003800000 */
.L_x_3157:
[----:B------:R-:W-:Y:S05]  /*20d30*/  BSYNC B0 ;  /* 0x0000000000007941 */ /* 0x000fea0003800000 */
.L_x_3156:
[----:B------:R-:W-:Y:S05]  /*20d40*/  BRA `(.L_x_3158) ;  /* 0xffffff9800507947 */ /* 0x000fea000383ffff */
.L_x_2927:
[----:B------:R-:W-:Y:S01]  /*20d50*/  BSSY B0, `(.L_x_3159) ;  /* 0x0000006000007945 */ /* 0x000fe20003800000 */
[----:B------:R-:W-:-:S07]  /*20d60*/  IMAD.MOV.U32 R15, RZ, RZ, -0x1 ;  /* 0xffffffffff0f7424 */ /* 0x000fce00078e00ff */
[----:B0123--:R-:W-:Y:S05]  /*20d70*/  WARPSYNC.COLLECTIVE R15, `(.L_x_3160) ;  /* 0x000000000f0c7348 */ /* 0x00ffea0003c00000 */
[----:B------:R-:W-:Y:S02]  /*20d80*/  ELECT P6, UR62, PT ;  /* 0x00000000003e782f */ /* 0x000fe400038c0000 */
[----:B------:R-:W-:Y:S01]  /*20d90*/  MOV R14, UR62 ;  /* 0x0000003e000e7c02 */ /* 0x000fe20008000f00 */
[----:B0123--:R-:W-:Y:S10]  /*20da0*/  ENDCOLLECTIVE ;  /* 0x000000000000791b */ /* 0x00fff40003800000 */
.L_x_3160:
[----:B------:R-:W-:Y:S05]  /*20db0*/  BSYNC B0 ;  /* 0x0000000000007941 */ /* 0x000fea0003800000 */
.L_x_3159:
[----:B------:R-:W-:Y:S05]  /*20dc0*/  BRA `(.L_x_3161) ;  /* 0xffffff9800447947 */ /* 0x000fea000383ffff */
.L_x_2929:
[----:B0-----:R0:W4:Y:S02]  /*20dd0*/  SYNCS.PHASECHK.TRANS64.TRYWAIT P1, [R3+URZ+0x16840], R2 ;  /* 0x01684002030075a7 */ /* 0x001124000802017f */
[----:B----4-:R-:W-:Y:S05]  /*20de0*/  @!P1 NANOSLEEP.SYNCS 0x989680 ;  /* 0x009896800000995d */ /* 0x010fea0003900000 */
[----:B------:R-:W4:Y:S02]  /*20df0*/  @!P1 SYNCS.PHASECHK.TRANS64 P1, [R3+URZ+0x16840], R2 ;  /* 0x01684002030095a7 */ /* 0x000f24000802007f */
[----:B----4-:R-:W-:Y:S05]  /*20e00*/  @!P1 BRA `(.L_x_2929) ;  /* 0xfffffffc00f09947 */ /* 0x010fea000383ffff */
[----:B------:R-:W-:Y:S05]  /*20e10*/  BRA `(.L_x_3162) ;  /* 0xffffff9800647947 */ /* 0x000fea000383ffff */
.L_x_2931:
[----:B----4-:R4:W0:Y:S02]  /*20e20*/  SYNCS.PHASECHK.TRANS64.TRYWAIT P1, [R23+URZ+0x16840], R0 ;  /* 0x01684000170075a7 */ /* 0x010824000802017f */
[----:B0-----:R-:W-:Y:S05]  /*20e30*/  @!P1 NANOSLEEP.SYNCS 0x989680 ;  /* 0x009896800000995d */ /* 0x001fea0003900000 */
[----:B------:R-:W0:Y:S02]  /*20e40*/  @!P1 SYNCS.PHASECHK.TRANS64 P1, [R23+URZ+0x16840], R0 ;  /* 0x01684000170095a7 */ /* 0x000e24000802007f */
[----:B0-----:R-:W-:Y:S05]  /*20e50*/  @!P1 BRA `(.L_x_2931) ;  /* 0xfffffffc00f09947 */ /* 0x001fea000383ffff */
[----:B------:R-:W-:Y:S05]  /*20e60*/  BRA `(.L_x_3163) ;  /* 0xffffff9800707947 */ /* 0x000fea000383ffff */
.L_x_2933:
[----:B------:R0:W0:Y:S02]  /*20e70*/  SYNCS.PHASECHK.TRANS64.TRYWAIT P1, [R3+URZ+0x16860], R2 ;  /* 0x01686002030075a7 */ /* 0x000024000802017f */
[----:B0-----:R-:W-:Y:S05]  /*20e80*/  @!P1 NANOSLEEP.SYNCS 0x989680 ;  /* 0x009896800000995d */ /* 0x001fea0003900000 */
[----:B------:R-:W0:Y:S02]  /*20e90*/  @!P1 SYNCS.PHASECHK.TRANS64 P1, [R3+URZ+0x16860], R2 ;  /* 0x01686002030095a7 */ /* 0x000e24000802007f */
[----:B0-----:R-:W-:Y:S05]  /*20ea0*/  @!P1 BRA `(.L_x_2933) ;  /* 0xfffffffc00f09947 */ /* 0x001fea000383ffff */
[----:B------:R-:W-:Y:S05]  /*20eb0*/  BRA `(.L_x_3164) ;  /* 0xffffff98006c7947 */ /* 0x000fea000383ffff */
.L_x_3165:
        /* <DEDUP_REMOVED lines=12> */
.L_x_3174:


//--------------------- .nv.global.init           --------------------------
	.section	.nv.global.init,"aw",@progbits
.nv.global.init:
	.type		$str$23,@object
	.size		$str$23,($str$24 - $str$23)
$str$23:
        /*0000*/ 	.byte	0x28, 0x61, 0x64, 0x64, 0x72, 0x65, 0x73, 0x73, 0x20, 0x26, 0x20, 0x6d, 0x61, 0x73, 0x6b, 0x29
        /*0010*/ 	.byte	0x20, 0x3d, 0x3d, 0x20, 0x30, 0x00
	.type		$str$24,@object
	.size		$str$24,(__unnamed_4 - $str$24)
$str$24:
        /*0016*/ 	.byte	0x2f, 0x74, 0x6d, 0x70, 0x2f, 0x6f, 0x73, 0x73, 0x5f, 0x6b, 0x65, 0x72, 0x6e, 0x65, 0x6c, 0x73
        /*0026*/ 	.byte	0x5f, 0x73, 0x72, 0x63, 0x2f, 0x66, 0x6c, 0x61, 0x73, 0x68, 0x5f, 0x61, 0x74, 0x74, 0x65, 0x6e
        /*0036*/ 	.byte	0x74, 0x69, 0x6f, 0x6e, 0x2f, 0x63, 0x73, 0x72, 0x63, 0x2f, 0x63, 0x75, 0x74, 0x6c, 0x61, 0x73
        /*0046*/ 	.byte	0x73, 0x2f, 0x69, 0x6e, 0x63, 0x6c, 0x75, 0x64, 0x65, 0x2f, 0x63, 0x75, 0x74, 0x65, 0x2f, 0x70
        /*0056*/ 	.byte	0x6f, 0x69, 0x6e, 0x74, 0x65, 0x72, 0x5f, 0x66, 0x6c, 0x61, 0x67, 0x67, 0x65, 0x64, 0x2e, 0x68
        /*0066*/ 	.byte	0x70, 0x70, 0x00
	.type		__unnamed_4,@object
	.size		__unnamed_4,(__unnamed_5 - __unnamed_4)
__unnamed_4:
        /* <DEDUP_REMOVED lines=24> */
        /*01e9*/ 	.byte	0x00
	.type		__unnamed_5,@object
	.size		__unnamed_5,(__unnamed_3 - __unnamed_5)
__unnamed_5:
        /* <DEDUP_REMOVED lines=24> */
        /*036a*/ 	.byte	0x3e, 0x20, 0x26, 0x5d, 0x00
	.type		__unnamed_3,@object
	.size		__unnamed_3,(__unnamed_2 - __unnamed_3)
__unnamed_3:
        /* <DEDUP_REMOVED lines=29> */
	.type		__unnamed_2,@object
	.size		__unnamed_2,(__unnamed_1 - __unnamed_2)
__unnamed_2:
        /* <DEDUP_REMOVED lines=29> */
	.type		__unnamed_1,@object
	.size		__unnamed_1,(.L_0 - __unnamed_1)
__unnamed_1:
        /* <DEDUP_REMOVED lines=28> */
        /*08c7*/ 	.byte	0x3c, 0x38, 0x31, 0x39, 0x32, 0x3e, 0x3e, 0x3e, 0x3e, 0x3e, 0x20, 0x26, 0x5d, 0x00
.L_0:


//--------------------- .nv.shared._ZN7cutlass13device_kernelIN5flash11enable_sm90INS1_16FlashAttnFwdSm90INS1_25CollectiveMainloopFwdSm90ILi2EN4cute5tupleIJNS5_1CILi1EEES8_S8_EEENS6_IJNS7_ILi192EEENS7_ILi128EEENS7_ILi64EEEEEELi64ENS_10bfloat16_tEfNS_4arch4Sm90ELb0ELb0ELb0ELb0ELb1ELb0ELb0ELb1ELb1ELb1ELb1ELb0EEENS1_21CollectiveEpilogueFwdINS6_IJSA_SC_SB_EEES9_SE_SG_Li384ELb0ELb1ELb1ELb0EEENS1_19SingleTileSchedulerILb0ELb1ELb1ELi192EEEEEEEEEvNT_6ParamsE --------------------------
	.section	.nv.shared._ZN7cutlass13device_kernelIN5flash11enable_sm90INS1_16FlashAttnFwdSm90INS1_25CollectiveMainloopFwdSm90ILi2EN4cute5tupleIJNS5_1CILi1EEES8_S8_EEENS6_IJNS7_ILi192EEENS7_ILi128EEENS7_ILi64EEEEEELi64ENS_10bfloat16_tEfNS_4arch4Sm90ELb0ELb0ELb0ELb0ELb1ELb0ELb0ELb1ELb1ELb1ELb1ELb0EEENS1_21CollectiveEpilogueFwdINS6_IJSA_SC_SB_EEES9_SE_SG_Li384ELb0ELb1ELb1ELb0EEENS1_19SingleTileSchedulerILb0ELb1ELb1ELi192EEEEEEEEEvNT_6ParamsE,"aw",@nobits
	.sectionflags	@""
	.align	16
	.zero		1024


//--------------------- .nv.shared.reserved.0     --------------------------
	.section	.nv.shared.reserved.0,"aw",@nobits
	.weak		__nv_reservedSMEM_offset_0_alias
	.size		__nv_reservedSMEM_offset_0_alias, 0, 0
	.other		__nv_reservedSMEM_offset_0_alias,@"STO_CUDA_RESERVED_SHARED STV_DEFAULT"
__nv_reservedSMEM_offset_0_alias:
	.zero		0


//--------------------- .nv.global                --------------------------
	.section	.nv.global,"aw",@nobits
.nv.global:
	.type		_ZN77_INTERNAL_fecbdeca_41_flash_fwd_hdim64_bf16_paged_split_sm90_cu_2acf44d3_31624cute1_E,@object
	.size		_ZN77_INTERNAL_fecbdeca_41_flash_fwd_hdim64_bf16_paged_split_sm90_cu_2acf44d3_31624cute1_E,(_ZN77_INTERNAL_fecbdeca_41_flash_fwd_hdim64_bf16_paged_split_sm90_cu_2acf44d3_31624cuda3std3__45__cpo6cbeginE - _ZN77_INTERNAL_fecbdeca_41_flash_fwd_hdim64_bf16_paged_split_sm90_cu_2acf44d3_31624cute1_E)
_ZN77_INTERNAL_fecbdeca_41_flash_fwd_hdim64_bf16_paged_split_sm90_cu_2acf44d3_31624cute1_E:
	.zero		1
	.type		_ZN77_INTERNAL_fecbdeca_41_flash_fwd_hdim64_bf16_paged_split_sm90_cu_2acf44d3_31624cuda3std3__45__cpo6cbeginE,@object
	.size		_ZN77_INTERNAL_fecbdeca_41_flash_fwd_hdim64_bf16_paged_split_sm90_cu_2acf44d3_31624cuda3std3__45__cpo6cbeginE,(_ZN77_INTERNAL_fecbdeca_41_flash_fwd_hdim64_bf16_paged_split_sm90_cu_2acf44d3_31624cuda3std3__48in_placeE - _ZN77_INTERNAL_fecbdeca_41_flash_fwd_hdim64_bf16_paged_split_sm90_cu_2acf44d3_31624cuda3std3__45__cpo6cbeginE)
_ZN77_INTERNAL_fecbdeca_41_flash_fwd_hdim64_bf16_paged_split_sm90_cu_2acf44d3_31624cuda3std3__45__cpo6cbeginE:
	.zero		1
	.type		_ZN77_INTERNAL_fecbdeca_41_flash_fwd_hdim64_bf16_paged_split_sm90_cu_2acf44d3_31624cuda3std3__48in_placeE,@object
	.size		_ZN77_INTERNAL_fecbdeca_41_flash_fwd_hdim64_bf16_paged_split_sm90_cu_2acf44d3_31624cuda3std3__48in_placeE,(_ZN77_INTERNAL_fecbdeca_41_flash_fwd_hdim64_bf16_paged_split_sm90_cu_2acf44d3_31624cuda3std6ranges3__45__cpo9iter_moveE - _ZN77_INTERNAL_fecbdeca_41_flash_fwd_hdim64_bf16_paged_split_sm90_cu_2acf44d3_31624cuda3std3__48in_placeE)
_ZN77_INTERNAL_fecbdeca_41_flash_fwd_hdim64_bf16_paged_split_sm90_cu_2acf44d3_31624cuda3std3__48in_placeE:
	.zero		1
	.type		_ZN77_INTERNAL_fecbdeca_41_flash_fwd_hdim64_bf16_paged_split_sm90_cu_2acf44d3_31624cuda3std6ranges3__45__cpo9iter_moveE,@object
	.size		_ZN77_INTERNAL_fecbdeca_41_flash_fwd_hdim64_bf16_paged_split_sm90_cu_2acf44d3_31624cuda3std6ranges3__45__cpo9iter_moveE,(_ZN77_INTERNAL_fecbdeca_41_flash_fwd_hdim64_bf16_paged_split_sm90_cu_2acf44d3_31624cuda3std3__45__cpo5beginE - _ZN77_INTERNAL_fecbdeca_41_flash_fwd_hdim64_bf16_paged_split_sm90_cu_2acf44d3_31624cuda3std6ranges3__45__cpo9iter_moveE)
_ZN77_INTERNAL_fecbdeca_41_flash_fwd_hdim64_bf16_paged_split_sm90_cu_2acf44d3_31624cuda3std6ranges3__45__cpo9iter_moveE:
	.zero		1
	.type		_ZN77_INTERNAL_fecbdeca_41_flash_fwd_hdim64_bf16_paged_split_sm90_cu_2acf44d3_31624cuda3std3__45__cpo5beginE,@object
	.size		_ZN77_INTERNAL_fecbdeca_41_flash_fwd_hdim64_bf16_paged_split_sm90_cu_2acf44d3_31624cuda3std3__45__cpo5beginE,(_ZN77_INTERNAL_fecbdeca_41_flash_fwd_hdim64_bf16_paged_split_sm90_cu_2acf44d3_31624cuda3std3__479_GLOBAL__N__fecbdeca_41_flash_fwd_hdim64_bf16_paged_split_sm90_cu_2acf44d3_31626ignoreE - _ZN77_INTERNAL_fecbdeca_41_flash_fwd_hdim64_bf16_paged_split_sm90_cu_2acf44d3_31624cuda3std3__45__cpo5beginE)
_ZN77_INTERNAL_fecbdeca_41_flash_fwd_hdim64_bf16_paged_split_sm90_cu_2acf44d3_31624cuda3std3__45__cpo5beginE:
	.zero		1
	.type		_ZN77_INTERNAL_fecbdeca_41_flash_fwd_hdim64_bf16_paged_split_sm90_cu_2acf44d3_31624cuda3std3__479_GLOBAL__N__fecbdeca_41_flash_fwd_hdim64_bf16_paged_split_sm90_cu_2acf44d3_31626ignoreE,@object
	.size		_ZN77_INTERNAL_fecbdeca_41_flash_fwd_hdim64_bf16_paged_split_sm90_cu_2acf44d3_31624cuda3std3__479_GLOBAL__N__fecbdeca_41_flash_fwd_hdim64_bf16_paged_split_sm90_cu_2acf44d3_31626ignoreE,(_ZN77_INTERNAL_fecbdeca_41_flash_fwd_hdim64_bf16_paged_split_sm90_cu_2acf44d3_31624cute7productE - _ZN77_INTERNAL_fecbdeca_41_flash_fwd_hdim64_bf16_paged_split_sm90_cu_2acf44d3_31624cuda3std3__479_GLOBAL__N__fecbdeca_41_flash_fwd_hdim64_bf16_paged_split_sm90_cu_2acf44d3_31626ignoreE)
_ZN77_INTERNAL_fecbdeca_41_flash_fwd_hdim64_bf16_paged_split_sm90_cu_2acf44d3_31624cuda3std3__479_GLOBAL__N__fecbdeca_41_flash_fwd_hdim64_bf16_paged_split_sm90_cu_2acf44d3_31626ignoreE:
	.zero		1
	.type		_ZN77_INTERNAL_fecbdeca_41_flash_fwd_hdim64_bf16_paged_split_sm90_cu_2acf44d3_31624cute7productE,@object
	.size		_ZN77_INTERNAL_fecbdeca_41_flash_fwd_hdim64_bf16_paged_split_sm90_cu_2acf44d3_31624cute7productE,(_ZN77_INTERNAL_fecbdeca_41_flash_fwd_hdim64_bf16_paged_split_sm90_cu_2acf44d3_31624cuda3std3__45__cpo3endE - _ZN77_INTERNAL_fecbdeca_41_flash_fwd_hdim64_bf16_paged_split_sm90_cu_2acf44d3_31624cute7productE)
_ZN77_INTERNAL_fecbdeca_41_flash_fwd_hdim64_bf16_paged_split_sm90_cu_2acf44d3_31624cute7productE:
	.zero		1
	.type		_ZN77_INTERNAL_fecbdeca_41_flash_fwd_hdim64_bf16_paged_split_sm90_cu_2acf44d3_31624cuda3std3__45__cpo3endE,@object
	.size		_ZN77_INTERNAL_fecbdeca_41_flash_fwd_hdim64_bf16_paged_split_sm90_cu_2acf44d3_31624cuda3std3__45__cpo3endE,(_ZN77_INTERNAL_fecbdeca_41_flash_fwd_hdim64_bf16_paged_split_sm90_cu_2acf44d3_31624cuda3std3__419piecewise_constructE - _ZN77_INTERNAL_fecbdeca_41_flash_fwd_hdim64_bf16_paged_split_sm90_cu_2acf44d3_31624cuda3std3__45__cpo3endE)
_ZN77_INTERNAL_fecbdeca_41_flash_fwd_hdim64_bf16_paged_split_sm90_cu_2acf44d3_31624cuda3std3__45__cpo3endE:
	.zero		1
	.type		_ZN77_INTERNAL_fecbdeca_41_flash_fwd_hdim64_bf16_paged_split_sm90_cu_2acf44d3_31624cuda3std3__419piecewise_constructE,@object
	.size		_ZN77_INTERNAL_fecbdeca_41_flash_fwd_hdim64_bf16_paged_split_sm90_cu_2acf44d3_31624cuda3std3__419piecewise_constructE,(_ZN77_INTERNAL_fecbdeca_41_flash_fwd_hdim64_bf16_paged_split_sm90_cu_2acf44d3_31624cuda3std3__45__cpo4cendE - _ZN77_INTERNAL_fecbdeca_41_flash_fwd_hdim64_bf16_paged_split_sm90_cu_2acf44d3_31624cuda3std3__419piecewise_constructE)
_ZN77_INTERNAL_fecbdeca_41_flash_fwd_hdim64_bf16_paged_split_sm90_cu_2acf44d3_31624cuda3std3__419piecewise_constructE:
	.zero		1
	.type		_ZN77_INTERNAL_fecbdeca_41_flash_fwd_hdim64_bf16_paged_split_sm90_cu_2acf44d3_31624cuda3std3__45__cpo4cendE,@object
	.size		_ZN77_INTERNAL_fecbdeca_41_flash_fwd_hdim64_bf16_paged_split_sm90_cu_2acf44d3_31624cuda3std3__45__cpo4cendE,(_ZN77_INTERNAL_fecbdeca_41_flash_fwd_hdim64_bf16_paged_split_sm90_cu_2acf44d3_31624cuda3std6ranges3__45__cpo4swapE - _ZN77_INTERNAL_fecbdeca_41_flash_fwd_hdim64_bf16_paged_split_sm90_cu_2acf44d3_31624cuda3std3__45__cpo4cendE)
_ZN77_INTERNAL_fecbdeca_41_flash_fwd_hdim64_bf16_paged_split_sm90_cu_2acf44d3_31624cuda3std3__45__cpo4cendE:
	.zero		1
	.type		_ZN77_INTERNAL_fecbdeca_41_flash_fwd_hdim64_bf16_paged_split_sm90_cu_2acf44d3_31624cuda3std6ranges3__45__cpo4swapE,@object
	.size		_ZN77_INTERNAL_fecbdeca_41_flash_fwd_hdim64_bf16_paged_split_sm90_cu_2acf44d3_31624cuda3std6ranges3__45__cpo4swapE,(.L_12 - _ZN77_INTERNAL_fecbdeca_41_flash_fwd_hdim64_bf16_paged_split_sm90_cu_2acf44d3_31624cuda3std6ranges3__45__cpo4swapE)
_ZN77_INTERNAL_fecbdeca_41_flash_fwd_hdim64_bf16_paged_split_sm90_cu_2acf44d3_31624cuda3std6ranges3__45__cpo4swapE:
	.zero		1
.L_12:


//--------------------- .nv.shared._ZN7cutlass13device_kernelIN5flash11enable_sm90INS1_16FlashAttnFwdSm90INS1_25CollectiveMainloopFwdSm90ILi2EN4cute5tupleIJNS5_1CILi1EEES8_S8_EEENS6_IJNS7_ILi192EEENS7_ILi128EEENS7_ILi64EEEEEELi64ENS_10bfloat16_tEfNS_4arch4Sm90ELb0ELb0ELb0ELb1ELb1ELb0ELb0ELb1ELb1ELb1ELb1ELb0EEENS1_21CollectiveEpilogueFwdINS6_IJSA_SC_SB_EEES9_SE_SG_Li384ELb1ELb1ELb1ELb0EEENS1_36VarlenDynamicPersistentTileSchedulerILi192ELi128ELi384ELi128ELb1ELb1ELb1ELb0ELb1ELb1EEEEEEEEEvNT_6ParamsE --------------------------
	.section	.nv.shared._ZN7cutlass13device_kernelIN5flash11enable_sm90INS1_16FlashAttnFwdSm90INS1_25CollectiveMainloopFwdSm90ILi2EN4cute5tupleIJNS5_1CILi1EEES8_S8_EEENS6_IJNS7_ILi192EEENS7_ILi128EEENS7_ILi64EEEEEELi64ENS_10bfloat16_tEfNS_4arch4Sm90ELb0ELb0ELb0ELb1ELb1ELb0ELb0ELb1ELb1ELb1ELb1ELb0EEENS1_21CollectiveEpilogueFwdINS6_IJSA_SC_SB_EEES9_SE_SG_Li384ELb1ELb1ELb1ELb0EEENS1_36VarlenDynamicPersistentTileSchedulerILi192ELi128ELi384ELi128ELb1ELb1ELb1ELb0ELb1ELb1EEEEEEEEEvNT_6ParamsE,"aw",@nobits
	.sectionflags	@""
	.align	16
	.zero		1024


//--------------------- .nv.shared._ZN7cutlass13device_kernelIN5flash11enable_sm90INS1_16FlashAttnFwdSm90INS1_25CollectiveMainloopFwdSm90ILi2EN4cute5tupleIJNS5_1CILi1EEES8_S8_EEENS6_IJNS7_ILi192EEENS7_ILi128EEENS7_ILi64EEEEEELi64ENS_10bfloat16_tEfNS_4arch4Sm90ELb0ELb0ELb0ELb1ELb1ELb1ELb0ELb1ELb1ELb1ELb1ELb0EEENS1_21CollectiveEpilogueFwdINS6_IJSA_SC_SB_EEES9_SE_SG_Li384ELb1ELb1ELb1ELb0EEENS1_36VarlenDynamicPersistentTileSchedulerILi192ELi128ELi384ELi128ELb1ELb1ELb1ELb0ELb1ELb1EEEEEEEEEvNT_6ParamsE --------------------------
	.section	.nv.shared._ZN7cutlass13device_kernelIN5flash11enable_sm90INS1_16FlashAttnFwdSm90INS1_25CollectiveMainloopFwdSm90ILi2EN4cute5tupleIJNS5_1CILi1EEES8_S8_EEENS6_IJNS7_ILi192EEENS7_ILi128EEENS7_ILi64EEEEEELi64ENS_10bfloat16_tEfNS_4arch4Sm90ELb0ELb0ELb0ELb1ELb1ELb1ELb0ELb1ELb1ELb1ELb1ELb0EEENS1_21CollectiveEpilogueFwdINS6_IJSA_SC_SB_EEES9_SE_SG_Li384ELb1ELb1ELb1ELb0EEENS1_36VarlenDynamicPersistentTileSchedulerILi192ELi128ELi384ELi128ELb1ELb1ELb1ELb0ELb1ELb1EEEEEEEEEvNT_6ParamsE,"aw",@nobits
	.sectionflags	@""
	.align	16
	.zero		1024


//--------------------- .nv.shared._ZN7cutlass13device_kernelIN5flash11enable_sm90INS1_16FlashAttnFwdSm90INS1_25CollectiveMainloopFwdSm90ILi2EN4cute5tupleIJNS5_1CILi1EEES8_S8_EEENS6_IJNS7_ILi192EEENS7_ILi128EEENS7_ILi64EEEEEELi64ENS_10bfloat16_tEfNS_4arch4Sm90ELb0ELb1ELb0ELb0ELb1ELb0ELb0ELb1ELb1ELb1ELb1ELb0EEENS1_21CollectiveEpilogueFwdINS6_IJSA_SC_SB_EEES9_SE_SG_Li384ELb0ELb1ELb1ELb0EEENS1_19SingleTileSchedulerILb0ELb1ELb1ELi192EEEEEEEEEvNT_6ParamsE --------------------------
	.section	.nv.shared._ZN7cutlass13device_kernelIN5flash11enable_sm90INS1_16FlashAttnFwdSm90INS1_25CollectiveMainloopFwdSm90ILi2EN4cute5tupleIJNS5_1CILi1EEES8_S8_EEENS6_IJNS7_ILi192EEENS7_ILi128EEENS7_ILi64EEEEEELi64ENS_10bfloat16_tEfNS_4arch4Sm90ELb0ELb1ELb0ELb0ELb1ELb0ELb0ELb1ELb1ELb1ELb1ELb0EEENS1_21CollectiveEpilogueFwdINS6_IJSA_SC_SB_EEES9_SE_SG_Li384ELb0ELb1ELb1ELb0EEENS1_19SingleTileSchedulerILb0ELb1ELb1ELi192EEEEEEEEEvNT_6ParamsE,"aw",@nobits
	.sectionflags	@""
	.align	16
	.zero		1024


//--------------------- .nv.shared._ZN7cutlass13device_kernelIN5flash11enable_sm90INS1_16FlashAttnFwdSm90INS1_25CollectiveMainloopFwdSm90ILi2EN4cute5tupleIJNS5_1CILi1EEES8_S8_EEENS6_IJNS7_ILi192EEENS7_ILi128EEENS7_ILi64EEEEEELi64ENS_10bfloat16_tEfNS_4arch4Sm90ELb0ELb1ELb0ELb1ELb1ELb0ELb0ELb1ELb1ELb1ELb1ELb0EEENS1_21CollectiveEpilogueFwdINS6_IJSA_SC_SB_EEES9_SE_SG_Li384ELb1ELb1ELb1ELb0EEENS1_36VarlenDynamicPersistentTileSchedulerILi192ELi128ELi384ELi128ELb1ELb1ELb1ELb1ELb0ELb1EEEEEEEEEvNT_6ParamsE --------------------------
	.section	.nv.shared._ZN7cutlass13device_kernelIN5flash11enable_sm90INS1_16FlashAttnFwdSm90INS1_25CollectiveMainloopFwdSm90ILi2EN4cute5tupleIJNS5_1CILi1EEES8_S8_EEENS6_IJNS7_ILi192EEENS7_ILi128EEENS7_ILi64EEEEEELi64ENS_10bfloat16_tEfNS_4arch4Sm90ELb0ELb1ELb0ELb1ELb1ELb0ELb0ELb1ELb1ELb1ELb1ELb0EEENS1_21CollectiveEpilogueFwdINS6_IJSA_SC_SB_EEES9_SE_SG_Li384ELb1ELb1ELb1ELb0EEENS1_36VarlenDynamicPersistentTileSchedulerILi192ELi128ELi384ELi128ELb1ELb1ELb1ELb1ELb0ELb1EEEEEEEEEvNT_6ParamsE,"aw",@nobits
	.sectionflags	@""
	.align	16
	.zero		1024


//--------------------- .nv.shared._ZN7cutlass13device_kernelIN5flash11enable_sm90INS1_16FlashAttnFwdSm90INS1_25CollectiveMainloopFwdSm90ILi2EN4cute5tupleIJNS5_1CILi1EEES8_S8_EEENS6_IJNS7_ILi192EEENS7_ILi128EEENS7_ILi64EEEEEELi64ENS_10bfloat16_tEfNS_4arch4Sm90ELb0ELb1ELb0ELb1ELb1ELb1ELb0ELb1ELb1ELb1ELb1ELb0EEENS1_21CollectiveEpilogueFwdINS6_IJSA_SC_SB_EEES9_SE_SG_Li384ELb1ELb1ELb1ELb0EEENS1_36VarlenDynamicPersistentTileSchedulerILi192ELi128ELi384ELi128ELb1ELb1ELb1ELb1ELb0ELb1EEEEEEEEEvNT_6ParamsE --------------------------
	.section	.nv.shared._ZN7cutlass13device_kernelIN5flash11enable_sm90INS1_16FlashAttnFwdSm90INS1_25CollectiveMainloopFwdSm90ILi2EN4cute5tupleIJNS5_1CILi1EEES8_S8_EEENS6_IJNS7_ILi192EEENS7_ILi128EEENS7_ILi64EEEEEELi64ENS_10bfloat16_tEfNS_4arch4Sm90ELb0ELb1ELb0ELb1ELb1ELb1ELb0ELb1ELb1ELb1ELb1ELb0EEENS1_21CollectiveEpilogueFwdINS6_IJSA_SC_SB_EEES9_SE_SG_Li384ELb1ELb1ELb1ELb0EEENS1_36VarlenDynamicPersistentTileSchedulerILi192ELi128ELi384ELi128ELb1ELb1ELb1ELb1ELb0ELb1EEEEEEEEEvNT_6ParamsE,"aw",@nobits
	.sectionflags	@""
	.align	16
	.zero		1024


//--------------------- .nv.shared._ZN7cutlass13device_kernelIN5flash11enable_sm90INS1_16FlashAttnFwdSm90INS1_25CollectiveMainloopFwdSm90ILi2EN4cute5tupleIJNS5_1CILi1EEES8_S8_EEENS6_IJNS7_ILi192EEENS7_ILi128EEENS7_ILi64EEEEEELi64ENS_10bfloat16_tEfNS_4arch4Sm90ELb1ELb0ELb0ELb0ELb1ELb0ELb0ELb1ELb1ELb1ELb1ELb0EEENS1_21CollectiveEpilogueFwdINS6_IJSA_SC_SB_EEES9_SE_SG_Li384ELb0ELb1ELb1ELb0EEENS1_19SingleTileSchedulerILb0ELb1ELb1ELi192EEEEEEEEEvNT_6ParamsE --------------------------
	.section	.nv.shared._ZN7cutlass13device_kernelIN5flash11enable_sm90INS1_16FlashAttnFwdSm90INS1_25CollectiveMainloopFwdSm90ILi2EN4cute5tupleIJNS5_1CILi1EEES8_S8_EEENS6_IJNS7_ILi192EEENS7_ILi128EEENS7_ILi64EEEEEELi64ENS_10bfloat16_tEfNS_4arch4Sm90ELb1ELb0ELb0ELb0ELb1ELb0ELb0ELb1ELb1ELb1ELb1ELb0EEENS1_21CollectiveEpilogueFwdINS6_IJSA_SC_SB_EEES9_SE_SG_Li384ELb0ELb1ELb1ELb0EEENS1_19SingleTileSchedulerILb0ELb1ELb1ELi192EEEEEEEEEvNT_6ParamsE,"aw",@nobits
	.sectionflags	@""
	.align	16
	.zero		1024


//--------------------- .nv.shared._ZN7cutlass13device_kernelIN5flash11enable_sm90INS1_16FlashAttnFwdSm90INS1_25CollectiveMainloopFwdSm90ILi2EN4cute5tupleIJNS5_1CILi1EEES8_S8_EEENS6_IJNS7_ILi192EEENS7_ILi128EEENS7_ILi64EEEEEELi64ENS_10bfloat16_tEfNS_4arch4Sm90ELb1ELb0ELb0ELb1ELb1ELb0ELb0ELb1ELb1ELb1ELb1ELb0EEENS1_21CollectiveEpilogueFwdINS6_IJSA_SC_SB_EEES9_SE_SG_Li384ELb1ELb1ELb1ELb0EEENS1_36VarlenDynamicPersistentTileSchedulerILi192ELi128ELi384ELi128ELb1ELb1ELb1ELb1ELb1ELb1EEEEEEEEEvNT_6ParamsE --------------------------
	.section	.nv.shared._ZN7cutlass13device_kernelIN5flash11enable_sm90INS1_16FlashAttnFwdSm90INS1_25CollectiveMainloopFwdSm90ILi2EN4cute5tupleIJNS5_1CILi1EEES8_S8_EEENS6_IJNS7_ILi192EEENS7_ILi128EEENS7_ILi64EEEEEELi64ENS_10bfloat16_tEfNS_4arch4Sm90ELb1ELb0ELb0ELb1ELb1ELb0ELb0ELb1ELb1ELb1ELb1ELb0EEENS1_21CollectiveEpilogueFwdINS6_IJSA_SC_SB_EEES9_SE_SG_Li384ELb1ELb1ELb1ELb0EEENS1_36VarlenDynamicPersistentTileSchedulerILi192ELi128ELi384ELi128ELb1ELb1ELb1ELb1ELb1ELb1EEEEEEEEEvNT_6ParamsE,"aw",@nobits
	.sectionflags	@""
	.align	16
	.zero		1024


//--------------------- .nv.shared._ZN7cutlass13device_kernelIN5flash11enable_sm90INS1_16FlashAttnFwdSm90INS1_25CollectiveMainloopFwdSm90ILi2EN4cute5tupleIJNS5_1CILi1EEES8_S8_EEENS6_IJNS7_ILi192EEENS7_ILi128EEENS7_ILi64EEEEEELi64ENS_10bfloat16_tEfNS_4arch4Sm90ELb1ELb0ELb0ELb1ELb1ELb1ELb0ELb1ELb1ELb1ELb1ELb0EEENS1_21CollectiveEpilogueFwdINS6_IJSA_SC_SB_EEES9_SE_SG_Li384ELb1ELb1ELb1ELb0EEENS1_36VarlenDynamicPersistentTileSchedulerILi192ELi128ELi384ELi128ELb1ELb1ELb1ELb1ELb1ELb1EEEEEEEEEvNT_6ParamsE --------------------------
	.section	.nv.shared._ZN7cutlass13device_kernelIN5flash11enable_sm90INS1_16FlashAttnFwdSm90INS1_25CollectiveMainloopFwdSm90ILi2EN4cute5tupleIJNS5_1CILi1EEES8_S8_EEENS6_IJNS7_ILi192EEENS7_ILi128EEENS7_ILi64EEEEEELi64ENS_10bfloat16_tEfNS_4arch4Sm90ELb1ELb0ELb0ELb1ELb1ELb1ELb0ELb1ELb1ELb1ELb1ELb0EEENS1_21CollectiveEpilogueFwdINS6_IJSA_SC_SB_EEES9_SE_SG_Li384ELb1ELb1ELb1ELb0EEENS1_36VarlenDynamicPersistentTileSchedulerILi192ELi128ELi384ELi128ELb1ELb1ELb1ELb1ELb1ELb1EEEEEEEEEvNT_6ParamsE,"aw",@nobits
	.sectionflags	@""
	.align	16
	.zero		1024


//--------------------- .nv.constant0._ZN7cutlass13device_kernelIN5flash11enable_sm90INS1_16FlashAttnFwdSm90INS1_25CollectiveMainloopFwdSm90ILi2EN4cute5tupleIJNS5_1CILi1EEES8_S8_EEENS6_IJNS7_ILi192EEENS7_ILi128EEENS7_ILi64EEEEEELi64ENS_10bfloat16_tEfNS_4arch4Sm90ELb0ELb0ELb0ELb0ELb1ELb0ELb0ELb1ELb1ELb1ELb1ELb0EEENS1_21CollectiveEpilogueFwdINS6_IJSA_SC_SB_EEES9_SE_SG_Li384ELb0ELb1ELb1ELb0EEENS1_19SingleTileSchedulerILb0ELb1ELb1ELi192EEEEEEEEEvNT_6ParamsE --------------------------
	.section	.nv.constant0._ZN7cutlass13device_kernelIN5flash11enable_sm90INS1_16FlashAttnFwdSm90INS1_25CollectiveMainloopFwdSm90ILi2EN4cute5tupleIJNS5_1CILi1EEES8_S8_EEENS6_IJNS7_ILi192EEENS7_ILi128EEENS7_ILi64EEEEEELi64ENS_10bfloat16_tEfNS_4arch4Sm90ELb0ELb0ELb0ELb0ELb1ELb0ELb0ELb1ELb1ELb1ELb1ELb0EEENS1_21CollectiveEpilogueFwdINS6_IJSA_SC_SB_EEES9_SE_SG_Li384ELb0ELb1ELb1ELb0EEENS1_19SingleTileSchedulerILb0ELb1ELb1ELi192EEEEEEEEEvNT_6ParamsE,"a",@progbits
	.sectionflags	@""
	.align	4
.nv.constant0._ZN7cutlass13device_kernelIN5flash11enable_sm90INS1_16FlashAttnFwdSm90INS1_25CollectiveMainloopFwdSm90ILi2EN4cute5tupleIJNS5_1CILi1EEES8_S8_EEENS6_IJNS7_ILi192EEENS7_ILi128EEENS7_ILi64EEEEEELi64ENS_10bfloat16_tEfNS_4arch4Sm90ELb0ELb0ELb0ELb0ELb1ELb0ELb0ELb1ELb1ELb1ELb1ELb0EEENS1_21CollectiveEpilogueFwdINS6_IJSA_SC_SB_EEES9_SE_SG_Li384ELb0ELb1ELb1ELb0EEENS1_19SingleTileSchedulerILb0ELb1ELb1ELi192EEEEEEEEEvNT_6ParamsE:
	.zero		3200


//--------------------- .nv.constant0._ZN7cutlass13device_kernelIN5flash11enable_sm90INS1_16FlashAttnFwdSm90INS1_25CollectiveMainloopFwdSm90ILi2EN4cute5tupleIJNS5_1CILi1EEES8_S8_EEENS6_IJNS7_ILi192EEENS7_ILi128EEENS7_ILi64EEEEEELi64ENS_10bfloat16_tEfNS_4arch4Sm90ELb0ELb0ELb0ELb1ELb1ELb0ELb0ELb1ELb1ELb1ELb1ELb0EEENS1_21CollectiveEpilogueFwdINS6_IJSA_SC_SB_EEES9_SE_SG_Li384ELb1ELb1ELb1ELb0EEENS1_36VarlenDynamicPersistentTileSchedulerILi192ELi128ELi384ELi128ELb1ELb1ELb1ELb0ELb1ELb1EEEEEEEEEvNT_6ParamsE --------------------------
	.section	.nv.constant0._ZN7cutlass13device_kernelIN5flash11enable_sm90INS1_16FlashAttnFwdSm90INS1_25CollectiveMainloopFwdSm90ILi2EN4cute5tupleIJNS5_1CILi1EEES8_S8_EEENS6_IJNS7_ILi192EEENS7_ILi128EEENS7_ILi64EEEEEELi64ENS_10bfloat16_tEfNS_4arch4Sm90ELb0ELb0ELb0ELb1ELb1ELb0ELb0ELb1ELb1ELb1ELb1ELb0EEENS1_21CollectiveEpilogueFwdINS6_IJSA_SC_SB_EEES9_SE_SG_Li384ELb1ELb1ELb1ELb0EEENS1_36VarlenDynamicPersistentTileSchedulerILi192ELi128ELi384ELi128ELb1ELb1ELb1ELb0ELb1ELb1EEEEEEEEEvNT_6ParamsE,"a",@progbits
	.sectionflags	@""
	.align	4
.nv.constant0._ZN7cutlass13device_kernelIN5flash11enable_sm90INS1_16FlashAttnFwdSm90INS1_25CollectiveMainloopFwdSm90ILi2EN4cute5tupleIJNS5_1CILi1EEES8_S8_EEENS6_IJNS7_ILi192EEENS7_ILi128EEENS7_ILi64EEEEEELi64ENS_10bfloat16_tEfNS_4arch4Sm90ELb0ELb0ELb0ELb1ELb1ELb0ELb0ELb1ELb1ELb1ELb1ELb0EEENS1_21CollectiveEpilogueFwdINS6_IJSA_SC_SB_EEES9_SE_SG_Li384ELb1ELb1ELb1ELb0EEENS1_36VarlenDynamicPersistentTileSchedulerILi192ELi128ELi384ELi128ELb1ELb1ELb1ELb0ELb1ELb1EEEEEEEEEvNT_6ParamsE:
	.zero		3328


//--------------------- .nv.constant0._ZN7cutlass13device_kernelIN5flash11enable_sm90INS1_16FlashAttnFwdSm90INS1_25CollectiveMainloopFwdSm90ILi2EN4cute5tupleIJNS5_1CILi1EEES8_S8_EEENS6_IJNS7_ILi192EEENS7_ILi128EEENS7_ILi64EEEEEELi64ENS_10bfloat16_tEfNS_4arch4Sm90ELb0ELb0ELb0ELb1ELb1ELb1ELb0ELb1ELb1ELb1ELb1ELb0EEENS1_21CollectiveEpilogueFwdINS6_IJSA_SC_SB_EEES9_SE_SG_Li384ELb1ELb1ELb1ELb0EEENS1_36VarlenDynamicPersistentTileSchedulerILi192ELi128ELi384ELi128ELb1ELb1ELb1ELb0ELb1ELb1EEEEEEEEEvNT_6ParamsE --------------------------
	.section	.nv.constant0._ZN7cutlass13device_kernelIN5flash11enable_sm90INS1_16FlashAttnFwdSm90INS1_25CollectiveMainloopFwdSm90ILi2EN4cute5tupleIJNS5_1CILi1EEES8_S8_EEENS6_IJNS7_ILi192EEENS7_ILi128EEENS7_ILi64EEEEEELi64ENS_10bfloat16_tEfNS_4arch4Sm90ELb0ELb0ELb0ELb1ELb1ELb1ELb0ELb1ELb1ELb1ELb1ELb0EEENS1_21CollectiveEpilogueFwdINS6_IJSA_SC_SB_EEES9_SE_SG_Li384ELb1ELb1ELb1ELb0EEENS1_36VarlenDynamicPersistentTileSchedulerILi192ELi128ELi384ELi128ELb1ELb1ELb1ELb0ELb1ELb1EEEEEEEEEvNT_6ParamsE,"a",@progbits
	.sectionflags	@""
	.align	4
.nv.constant0._ZN7cutlass13device_kernelIN5flash11enable_sm90INS1_16FlashAttnFwdSm90INS1_25CollectiveMainloopFwdSm90ILi2EN4cute5tupleIJNS5_1CILi1EEES8_S8_EEENS6_IJNS7_ILi192EEENS7_ILi128EEENS7_ILi64EEEEEELi64ENS_10bfloat16_tEfNS_4arch4Sm90ELb0ELb0ELb0ELb1ELb1ELb1ELb0ELb1ELb1ELb1ELb1ELb0EEENS1_21CollectiveEpilogueFwdINS6_IJSA_SC_SB_EEES9_SE_SG_Li384ELb1ELb1ELb1ELb0EEENS1_36VarlenDynamicPersistentTileSchedulerILi192ELi128ELi384ELi128ELb1ELb1ELb1ELb0ELb1ELb1EEEEEEEEEvNT_6ParamsE:
	.zero		3328


//--------------------- .nv.constant0._ZN7cutlass13device_kernelIN5flash11enable_sm90INS1_16FlashAttnFwdSm90INS1_25CollectiveMainloopFwdSm90ILi2EN4cute5tupleIJNS5_1CILi1EEES8_S8_EEENS6_IJNS7_ILi192EEENS7_ILi128EEENS7_ILi64EEEEEELi64ENS_10bfloat16_tEfNS_4arch4Sm90ELb0ELb1ELb0ELb0ELb1ELb0ELb0ELb1ELb1ELb1ELb1ELb0EEENS1_21CollectiveEpilogueFwdINS6_IJSA_SC_SB_EEES9_SE_SG_Li384ELb0ELb1ELb1ELb0EEENS1_19SingleTileSchedulerILb0ELb1ELb1ELi192EEEEEEEEEvNT_6ParamsE --------------------------
	.section	.nv.constant0._ZN7cutlass13device_kernelIN5flash11enable_sm90INS1_16FlashAttnFwdSm90INS1_25CollectiveMainloopFwdSm90ILi2EN4cute5tupleIJNS5_1CILi1EEES8_S8_EEENS6_IJNS7_ILi192EEENS7_ILi128EEENS7_ILi64EEEEEELi64ENS_10bfloat16_tEfNS_4arch4Sm90ELb0ELb1ELb0ELb0ELb1ELb0ELb0ELb1ELb1ELb1ELb1ELb0EEENS1_21CollectiveEpilogueFwdINS6_IJSA_SC_SB_EEES9_SE_SG_Li384ELb0ELb1ELb1ELb0EEENS1_19SingleTileSchedulerILb0ELb1ELb1ELi192EEEEEEEEEvNT_6ParamsE,"a",@progbits
	.sectionflags	@""
	.align	4
.nv.constant0._ZN7cutlass13device_kernelIN5flash11enable_sm90INS1_16FlashAttnFwdSm90INS1_25CollectiveMainloopFwdSm90ILi2EN4cute5tupleIJNS5_1CILi1EEES8_S8_EEENS6_IJNS7_ILi192EEENS7_ILi128EEENS7_ILi64EEEEEELi64ENS_10bfloat16_tEfNS_4arch4Sm90ELb0ELb1ELb0ELb0ELb1ELb0ELb0ELb1ELb1ELb1ELb1ELb0EEENS1_21CollectiveEpilogueFwdINS6_IJSA_SC_SB_EEES9_SE_SG_Li384ELb0ELb1ELb1ELb0EEENS1_19SingleTileSchedulerILb0ELb1ELb1ELi192EEEEEEEEEvNT_6ParamsE:
	.zero		3200


//--------------------- .nv.constant0._ZN7cutlass13device_kernelIN5flash11enable_sm90INS1_16FlashAttnFwdSm90INS1_25CollectiveMainloopFwdSm90ILi2EN4cute5tupleIJNS5_1CILi1EEES8_S8_EEENS6_IJNS7_ILi192EEENS7_ILi128EEENS7_ILi64EEEEEELi64ENS_10bfloat16_tEfNS_4arch4Sm90ELb0ELb1ELb0ELb1ELb1ELb0ELb0ELb1ELb1ELb1ELb1ELb0EEENS1_21CollectiveEpilogueFwdINS6_IJSA_SC_SB_EEES9_SE_SG_Li384ELb1ELb1ELb1ELb0EEENS1_36VarlenDynamicPersistentTileSchedulerILi192ELi128ELi384ELi128ELb1ELb1ELb1ELb1ELb0ELb1EEEEEEEEEvNT_6ParamsE --------------------------
	.section	.nv.constant0._ZN7cutlass13device_kernelIN5flash11enable_sm90INS1_16FlashAttnFwdSm90INS1_25CollectiveMainloopFwdSm90ILi2EN4cute5tupleIJNS5_1CILi1EEES8_S8_EEENS6_IJNS7_ILi192EEENS7_ILi128EEENS7_ILi64EEEEEELi64ENS_10bfloat16_tEfNS_4arch4Sm90ELb0ELb1ELb0ELb1ELb1ELb0ELb0ELb1ELb1ELb1ELb1ELb0EEENS1_21CollectiveEpilogueFwdINS6_IJSA_SC_SB_EEES9_SE_SG_Li384ELb1ELb1ELb1ELb0EEENS1_36VarlenDynamicPersistentTileSchedulerILi192ELi128ELi384ELi128ELb1ELb1ELb1ELb1ELb0ELb1EEEEEEEEEvNT_6ParamsE,"a",@progbits
	.sectionflags	@""
	.align	4
.nv.constant0._ZN7cutlass13device_kernelIN5flash11enable_sm90INS1_16FlashAttnFwdSm90INS1_25CollectiveMainloopFwdSm90ILi2EN4cute5tupleIJNS5_1CILi1EEES8_S8_EEENS6_IJNS7_ILi192EEENS7_ILi128EEENS7_ILi64EEEEEELi64ENS_10bfloat16_tEfNS_4arch4Sm90ELb0ELb1ELb0ELb1ELb1ELb0ELb0ELb1ELb1ELb1ELb1ELb0EEENS1_21CollectiveEpilogueFwdINS6_IJSA_SC_SB_EEES9_SE_SG_Li384ELb1ELb1ELb1ELb0EEENS1_36VarlenDynamicPersistentTileSchedulerILi192ELi128ELi384ELi128ELb1ELb1ELb1ELb1ELb0ELb1EEEEEEEEEvNT_6ParamsE:
	.zero		3328


//--------------------- .nv.constant0._ZN7cutlass13device_kernelIN5flash11enable_sm90INS1_16FlashAttnFwdSm90INS1_25CollectiveMainloopFwdSm90ILi2EN4cute5tupleIJNS5_1CILi1EEES8_S8_EEENS6_IJNS7_ILi192EEENS7_ILi128EEENS7_ILi64EEEEEELi64ENS_10bfloat16_tEfNS_4arch4Sm90ELb0ELb1ELb0ELb1ELb1ELb1ELb0ELb1ELb1ELb1ELb1ELb0EEENS1_21CollectiveEpilogueFwdINS6_IJSA_SC_SB_EEES9_SE_SG_Li384ELb1ELb1ELb1ELb0EEENS1_36VarlenDynamicPersistentTileSchedulerILi192ELi128ELi384ELi128ELb1ELb1ELb1ELb1ELb0ELb1EEEEEEEEEvNT_6ParamsE --------------------------
	.section	.nv.constant0._ZN7cutlass13device_kernelIN5flash11enable_sm90INS1_16FlashAttnFwdSm90INS1_25CollectiveMainloopFwdSm90ILi2EN4cute5tupleIJNS5_1CILi1EEES8_S8_EEENS6_IJNS7_ILi192EEENS7_ILi128EEENS7_ILi64EEEEEELi64ENS_10bfloat16_tEfNS_4arch4Sm90ELb0ELb1ELb0ELb1ELb1ELb1ELb0ELb1ELb1ELb1ELb1ELb0EEENS1_21CollectiveEpilogueFwdINS6_IJSA_SC_SB_EEES9_SE_SG_Li384ELb1ELb1ELb1ELb0EEENS1_36VarlenDynamicPersistentTileSchedulerILi192ELi128ELi384ELi128ELb1ELb1ELb1ELb1ELb0ELb1EEEEEEEEEvNT_6ParamsE,"a",@progbits
	.sectionflags	@""
	.align	4
.nv.constant0._ZN7cutlass13device_kernelIN5flash11enable_sm90INS1_16FlashAttnFwdSm90INS1_25CollectiveMainloopFwdSm90ILi2EN4cute5tupleIJNS5_1CILi1EEES8_S8_EEENS6_IJNS7_ILi192EEENS7_ILi128EEENS7_ILi64EEEEEELi64ENS_10bfloat16_tEfNS_4arch4Sm90ELb0ELb1ELb0ELb1ELb1ELb1ELb0ELb1ELb1ELb1ELb1ELb0EEENS1_21CollectiveEpilogueFwdINS6_IJSA_SC_SB_EEES9_SE_SG_Li384ELb1ELb1ELb1ELb0EEENS1_36VarlenDynamicPersistentTileSchedulerILi192ELi128ELi384ELi128ELb1ELb1ELb1ELb1ELb0ELb1EEEEEEEEEvNT_6ParamsE:
	.zero		3328


//--------------------- .nv.constant0._ZN7cutlass13device_kernelIN5flash11enable_sm90INS1_16FlashAttnFwdSm90INS1_25CollectiveMainloopFwdSm90ILi2EN4cute5tupleIJNS5_1CILi1EEES8_S8_EEENS6_IJNS7_ILi192EEENS7_ILi128EEENS7_ILi64EEEEEELi64ENS_10bfloat16_tEfNS_4arch4Sm90ELb1ELb0ELb0ELb0ELb1ELb0ELb0ELb1ELb1ELb1ELb1ELb0EEENS1_21CollectiveEpilogueFwdINS6_IJSA_SC_SB_EEES9_SE_SG_Li384ELb0ELb1ELb1ELb0EEENS1_19SingleTileSchedulerILb0ELb1ELb1ELi192EEEEEEEEEvNT_6ParamsE --------------------------
	.section	.nv.constant0._ZN7cutlass13device_kernelIN5flash11enable_sm90INS1_16FlashAttnFwdSm90INS1_25CollectiveMainloopFwdSm90ILi2EN4cute5tupleIJNS5_1CILi1EEES8_S8_EEENS6_IJNS7_ILi192EEENS7_ILi128EEENS7_ILi64EEEEEELi64ENS_10bfloat16_tEfNS_4arch4Sm90ELb1ELb0ELb0ELb0ELb1ELb0ELb0ELb1ELb1ELb1ELb1ELb0EEENS1_21CollectiveEpilogueFwdINS6_IJSA_SC_SB_EEES9_SE_SG_Li384ELb0ELb1ELb1ELb0EEENS1_19SingleTileSchedulerILb0ELb1ELb1ELi192EEEEEEEEEvNT_6ParamsE,"a",@progbits
	.sectionflags	@""
	.align	4
.nv.constant0._ZN7cutlass13device_kernelIN5flash11enable_sm90INS1_16FlashAttnFwdSm90INS1_25CollectiveMainloopFwdSm90ILi2EN4cute5tupleIJNS5_1CILi1EEES8_S8_EEENS6_IJNS7_ILi192EEENS7_ILi128EEENS7_ILi64EEEEEELi64ENS_10bfloat16_tEfNS_4arch4Sm90ELb1ELb0ELb0ELb0ELb1ELb0ELb0ELb1ELb1ELb1ELb1ELb0EEENS1_21CollectiveEpilogueFwdINS6_IJSA_SC_SB_EEES9_SE_SG_Li384ELb0ELb1ELb1ELb0EEENS1_19SingleTileSchedulerILb0ELb1ELb1ELi192EEEEEEEEEvNT_6ParamsE:
	.zero		3200


//--------------------- .nv.constant0._ZN7cutlass13device_kernelIN5flash11enable_sm90INS1_16FlashAttnFwdSm90INS1_25CollectiveMainloopFwdSm90ILi2EN4cute5tupleIJNS5_1CILi1EEES8_S8_EEENS6_IJNS7_ILi192EEENS7_ILi128EEENS7_ILi64EEEEEELi64ENS_10bfloat16_tEfNS_4arch4Sm90ELb1ELb0ELb0ELb1ELb1ELb0ELb0ELb1ELb1ELb1ELb1ELb0EEENS1_21CollectiveEpilogueFwdINS6_IJSA_SC_SB_EEES9_SE_SG_Li384ELb1ELb1ELb1ELb0EEENS1_36VarlenDynamicPersistentTileSchedulerILi192ELi128ELi384ELi128ELb1ELb1ELb1ELb1ELb1ELb1EEEEEEEEEvNT_6ParamsE --------------------------
	.section	.nv.constant0._ZN7cutlass13device_kernelIN5flash11enable_sm90INS1_16FlashAttnFwdSm90INS1_25CollectiveMainloopFwdSm90ILi2EN4cute5tupleIJNS5_1CILi1EEES8_S8_EEENS6_IJNS7_ILi192EEENS7_ILi128EEENS7_ILi64EEEEEELi64ENS_10bfloat16_tEfNS_4arch4Sm90ELb1ELb0ELb0ELb1ELb1ELb0ELb0ELb1ELb1ELb1ELb1ELb0EEENS1_21CollectiveEpilogueFwdINS6_IJSA_SC_SB_EEES9_SE_SG_Li384ELb1ELb1ELb1ELb0EEENS1_36VarlenDynamicPersistentTileSchedulerILi192ELi128ELi384ELi128ELb1ELb1ELb1ELb1ELb1ELb1EEEEEEEEEvNT_6ParamsE,"a",@progbits
	.sectionflags	@""
	.align	4
.nv.constant0._ZN7cutlass13device_kernelIN5flash11enable_sm90INS1_16FlashAttnFwdSm90INS1_25CollectiveMainloopFwdSm90ILi2EN4cute5tupleIJNS5_1CILi1EEES8_S8_EEENS6_IJNS7_ILi192EEENS7_ILi128EEENS7_ILi64EEEEEELi64ENS_10bfloat16_tEfNS_4arch4Sm90ELb1ELb0ELb0ELb1ELb1ELb0ELb0ELb1ELb1ELb1ELb1ELb0EEENS1_21CollectiveEpilogueFwdINS6_IJSA_SC_SB_EEES9_SE_SG_Li384ELb1ELb1ELb1ELb0EEENS1_36VarlenDynamicPersistentTileSchedulerILi192ELi128ELi384ELi128ELb1ELb1ELb1ELb1ELb1ELb1EEEEEEEEEvNT_6ParamsE:
	.zero		3328


//--------------------- .nv.constant0._ZN7cutlass13device_kernelIN5flash11enable_sm90INS1_16FlashAttnFwdSm90INS1_25CollectiveMainloopFwdSm90ILi2EN4cute5tupleIJNS5_1CILi1EEES8_S8_EEENS6_IJNS7_ILi192EEENS7_ILi128EEENS7_ILi64EEEEEELi64ENS_10bfloat16_tEfNS_4arch4Sm90ELb1ELb0ELb0ELb1ELb1ELb1ELb0ELb1ELb1ELb1ELb1ELb0EEENS1_21CollectiveEpilogueFwdINS6_IJSA_SC_SB_EEES9_SE_SG_Li384ELb1ELb1ELb1ELb0EEENS1_36VarlenDynamicPersistentTileSchedulerILi192ELi128ELi384ELi128ELb1ELb1ELb1ELb1ELb1ELb1EEEEEEEEEvNT_6ParamsE --------------------------
	.section	.nv.constant0._ZN7cutlass13device_kernelIN5flash11enable_sm90INS1_16FlashAttnFwdSm90INS1_25CollectiveMainloopFwdSm90ILi2EN4cute5tupleIJNS5_1CILi1EEES8_S8_EEENS6_IJNS7_ILi192EEENS7_ILi128EEENS7_ILi64EEEEEELi64ENS_10bfloat16_tEfNS_4arch4Sm90ELb1ELb0ELb0ELb1ELb1ELb1ELb0ELb1ELb1ELb1ELb1ELb0EEENS1_21CollectiveEpilogueFwdINS6_IJSA_SC_SB_EEES9_SE_SG_Li384ELb1ELb1ELb1ELb0EEENS1_36VarlenDynamicPersistentTileSchedulerILi192ELi128ELi384ELi128ELb1ELb1ELb1ELb1ELb1ELb1EEEEEEEEEvNT_6ParamsE,"a",@progbits
	.sectionflags	@""
	.align	4
.nv.constant0._ZN7cutlass13device_kernelIN5flash11enable_sm90INS1_16FlashAttnFwdSm90INS1_25CollectiveMainloopFwdSm90ILi2EN4cute5tupleIJNS5_1CILi1EEES8_S8_EEENS6_IJNS7_ILi192EEENS7_ILi128EEENS7_ILi64EEEEEELi64ENS_10bfloat16_tEfNS_4arch4Sm90ELb1ELb0ELb0ELb1ELb1ELb1ELb0ELb1ELb1ELb1ELb1ELb0EEENS1_21CollectiveEpilogueFwdINS6_IJSA_SC_SB_EEES9_SE_SG_Li384ELb1ELb1ELb1ELb0EEENS1_36VarlenDynamicPersistentTileSchedulerILi192ELi128ELi384ELi128ELb1ELb1ELb1ELb1ELb1ELb1EEEEEEEEEvNT_6ParamsE:
	.zero		3328


//--------------------- SYMBOLS --------------------------

	.type		.nv.reservedSmem.offset0,@object
	.size		.nv.reservedSmem.offset0,0x4
	.type		__assertfail,@function
